	.target	sm_90a

	.elftype	@"ET_EXEC"


//--------------------- .note.nv.tkinfo           --------------------------
	.section	.note.nv.tkinfo,"",@"SHT_NOTE"
	.sectionflags	@"SHF_NOTE_NV_TKINFO"
	.tkinfo
        /*0018*/ 	.word	0x00000002
        /*0030*/ 	.string	""
        /*0030*/ 	.string	"ptxas"
        /*0030*/ 	.string	"Cuda compilation tools, release 13.0, V13.0.88"
        /*0030*/ 	.string	"Build cuda_13.0.r13.0/compiler.36424714_0"
        /*0030*/ 	.string	"-arch sm_90a -m 64 "



//--------------------- .note.nv.cuinfo           --------------------------
	.section	.note.nv.cuinfo,"",@"SHT_NOTE"
	.sectionflags	@"SHF_NOTE_NV_CUINFO"
        /*0018*/ 	.short	0x0002
        /*001a*/ 	.short	0x005a
        /*001c*/ 	.short	0x0082
	.zero		2


//--------------------- .nv.info                  --------------------------
	.section	.nv.info,"",@"SHT_CUDA_INFO"
	.align	4


	//----- nvinfo : EIATTR_REGCOUNT
	.align		4
        /*0000*/ 	.byte	0x04, 0x2f
        /*0002*/ 	.short	(.L_19 - .L_18)
	.align		4
.L_18:
        /*0004*/ 	.word	index@(_ZN7cutlass13device_kernelIN5flash11enable_sm90INS1_16FlashAttnFwdSm90INS1_25CollectiveMainloopFwdSm90ILi2EN4cute5tupleIJNS5_1CILi1EEES8_S8_EEENS6_IJNS7_ILi192EEENS7_ILi128EEENS7_ILi96EEEEEELi96ENS_6half_tEfNS_4arch4Sm90ELb1ELb0ELb1ELb1ELb1ELb1ELb0ELb0ELb1ELb1ELb1ELb0EEENS1_21CollectiveEpilogueFwdINS6_IJSA_SC_SB_EEES9_SE_SG_Li384ELb1ELb1ELb1ELb0EEENS1_36VarlenDynamicPersistentTileSchedulerILi192ELi128ELi384ELi128ELb1ELb1ELb1ELb1ELb1ELb1EEEEEEEEEvNT_6ParamsE)
        /*0008*/ 	.word	0x00000080


	//----- nvinfo : EIATTR_FRAME_SIZE
	.align		4
.L_19:
        /*000c*/ 	.byte	0x04, 0x11
        /*000e*/ 	.short	(.L_21 - .L_20)
	.align		4
.L_20:
        /*0010*/ 	.word	index@(_ZN7cutlass13device_kernelIN5flash11enable_sm90INS1_16FlashAttnFwdSm90INS1_25CollectiveMainloopFwdSm90ILi2EN4cute5tupleIJNS5_1CILi1EEES8_S8_EEENS6_IJNS7_ILi192EEENS7_ILi128EEENS7_ILi96EEEEEELi96ENS_6half_tEfNS_4arch4Sm90ELb1ELb0ELb1ELb1ELb1ELb1ELb0ELb0ELb1ELb1ELb1ELb0EEENS1_21CollectiveEpilogueFwdINS6_IJSA_SC_SB_EEES9_SE_SG_Li384ELb1ELb1ELb1ELb0EEENS1_36VarlenDynamicPersistentTileSchedulerILi192ELi128ELi384ELi128ELb1ELb1ELb1ELb1ELb1ELb1EEEEEEEEEvNT_6ParamsE)
        /*0014*/ 	.word	0x00000118


	//----- nvinfo : EIATTR_REGCOUNT
	.align		4
.L_21:
        /*0018*/ 	.byte	0x04, 0x2f
        /*001a*/ 	.short	(.L_23 - .L_22)
	.align		4
.L_22:
        /*001c*/ 	.word	index@(_ZN7cutlass13device_kernelIN5flash11enable_sm90INS1_16FlashAttnFwdSm90INS1_25CollectiveMainloopFwdSm90ILi2EN4cute5tupleIJNS5_1CILi1EEES8_S8_EEENS6_IJNS7_ILi192EEENS7_ILi128EEENS7_ILi96EEEEEELi96ENS_6half_tEfNS_4arch4Sm90ELb1ELb0ELb1ELb1ELb1ELb0ELb0ELb0ELb1ELb1ELb1ELb0EEENS1_21CollectiveEpilogueFwdINS6_IJSA_SC_SB_EEES9_SE_SG_Li384ELb1ELb1ELb1ELb0EEENS1_36VarlenDynamicPersistentTileSchedulerILi192ELi128ELi384ELi128ELb1ELb1ELb1ELb1ELb1ELb1EEEEEEEEEvNT_6ParamsE)
        /*0020*/ 	.word	0x00000080


	//----- nvinfo : EIATTR_FRAME_SIZE
	.align		4
.L_23:
        /*0024*/ 	.byte	0x04, 0x11
        /*0026*/ 	.short	(.L_25 - .L_24)
	.align		4
.L_24:
        /*0028*/ 	.word	index@(_ZN7cutlass13device_kernelIN5flash11enable_sm90INS1_16FlashAttnFwdSm90INS1_25CollectiveMainloopFwdSm90ILi2EN4cute5tupleIJNS5_1CILi1EEES8_S8_EEENS6_IJNS7_ILi192EEENS7_ILi128EEENS7_ILi96EEEEEELi96ENS_6half_tEfNS_4arch4Sm90ELb1ELb0ELb1ELb1ELb1ELb0ELb0ELb0ELb1ELb1ELb1ELb0EEENS1_21CollectiveEpilogueFwdINS6_IJSA_SC_SB_EEES9_SE_SG_Li384ELb1ELb1ELb1ELb0EEENS1_36VarlenDynamicPersistentTileSchedulerILi192ELi128ELi384ELi128ELb1ELb1ELb1ELb1ELb1ELb1EEEEEEEEEvNT_6ParamsE)
        /*002c*/ 	.word	0x00000048


	//----- nvinfo : EIATTR_REGCOUNT
	.align		4
.L_25:
        /*0030*/ 	.byte	0x04, 0x2f
        /*0032*/ 	.short	(.L_27 - .L_26)
	.align		4
.L_26:
        /*0034*/ 	.word	index@(_ZN7cutlass13device_kernelIN5flash11enable_sm90INS1_16FlashAttnFwdSm90INS1_25CollectiveMainloopFwdSm90ILi2EN4cute5tupleIJNS5_1CILi1EEES8_S8_EEENS6_IJNS7_ILi192EEENS7_ILi128EEENS7_ILi96EEEEEELi96ENS_6half_tEfNS_4arch4Sm90ELb1ELb0ELb1ELb0ELb1ELb0ELb0ELb0ELb1ELb1ELb1ELb0EEENS1_21CollectiveEpilogueFwdINS6_IJSA_SC_SB_EEES9_SE_SG_Li384ELb0ELb1ELb1ELb0EEENS1_19SingleTileSchedulerILb0ELb1ELb1ELi192EEEEEEEEEvNT_6ParamsE)
        /*0038*/ 	.word	0x00000080


	//----- nvinfo : EIATTR_FRAME_SIZE
	.align		4
.L_27:
        /*003c*/ 	.byte	0x04, 0x11
        /*003e*/ 	.short	(.L_29 - .L_28)
	.align		4
.L_28:
        /*0040*/ 	.word	index@(_ZN7cutlass13device_kernelIN5flash11enable_sm90INS1_16FlashAttnFwdSm90INS1_25CollectiveMainloopFwdSm90ILi2EN4cute5tupleIJNS5_1CILi1EEES8_S8_EEENS6_IJNS7_ILi192EEENS7_ILi128EEENS7_ILi96EEEEEELi96ENS_6half_tEfNS_4arch4Sm90ELb1ELb0ELb1ELb0ELb1ELb0ELb0ELb0ELb1ELb1ELb1ELb0EEENS1_21CollectiveEpilogueFwdINS6_IJSA_SC_SB_EEES9_SE_SG_Li384ELb0ELb1ELb1ELb0EEENS1_19SingleTileSchedulerILb0ELb1ELb1ELi192EEEEEEEEEvNT_6ParamsE)
        /*0044*/ 	.word	0x00000010


	//----- nvinfo : EIATTR_REGCOUNT
	.align		4
.L_29:
        /*0048*/ 	.byte	0x04, 0x2f
        /*004a*/ 	.short	(.L_31 - .L_30)
	.align		4
.L_30:
        /*004c*/ 	.word	index@(_ZN7cutlass13device_kernelIN5flash11enable_sm90INS1_16FlashAttnFwdSm90INS1_25CollectiveMainloopFwdSm90ILi2EN4cute5tupleIJNS5_1CILi1EEES8_S8_EEENS6_IJNS7_ILi192EEENS7_ILi128EEENS7_ILi96EEEEEELi96ENS_6half_tEfNS_4arch4Sm90ELb0ELb1ELb1ELb1ELb1ELb1ELb0ELb0ELb1ELb1ELb1ELb0EEENS1_21CollectiveEpilogueFwdINS6_IJSA_SC_SB_EEES9_SE_SG_Li384ELb1ELb1ELb1ELb0EEENS1_36VarlenDynamicPersistentTileSchedulerILi192ELi128ELi384ELi128ELb1ELb1ELb1ELb1ELb0ELb1EEEEEEEEEvNT_6ParamsE)
        /*0050*/ 	.word	0x00000080


	//----- nvinfo : EIATTR_FRAME_SIZE
	.align		4
.L_31:
        /*0054*/ 	.byte	0x04, 0x11
        /*0056*/ 	.short	(.L_33 - .L_32)
	.align		4
.L_32:
        /*0058*/ 	.word	index@(_ZN7cutlass13device_kernelIN5flash11enable_sm90INS1_16FlashAttnFwdSm90INS1_25CollectiveMainloopFwdSm90ILi2EN4cute5tupleIJNS5_1CILi1EEES8_S8_EEENS6_IJNS7_ILi192EEENS7_ILi128EEENS7_ILi96EEEEEELi96ENS_6half_tEfNS_4arch4Sm90ELb0ELb1ELb1ELb1ELb1ELb1ELb0ELb0ELb1ELb1ELb1ELb0EEENS1_21CollectiveEpilogueFwdINS6_IJSA_SC_SB_EEES9_SE_SG_Li384ELb1ELb1ELb1ELb0EEENS1_36VarlenDynamicPersistentTileSchedulerILi192ELi128ELi384ELi128ELb1ELb1ELb1ELb1ELb0ELb1EEEEEEEEEvNT_6ParamsE)
        /*005c*/ 	.word	0x000000c8


	//----- nvinfo : EIATTR_REGCOUNT
	.align		4
.L_33:
        /*0060*/ 	.byte	0x04, 0x2f
        /*0062*/ 	.short	(.L_35 - .L_34)
	.align		4
.L_34:
        /*0064*/ 	.word	index@(_ZN7cutlass13device_kernelIN5flash11enable_sm90INS1_16FlashAttnFwdSm90INS1_25CollectiveMainloopFwdSm90ILi2EN4cute5tupleIJNS5_1CILi1EEES8_S8_EEENS6_IJNS7_ILi192EEENS7_ILi128EEENS7_ILi96EEEEEELi96ENS_6half_tEfNS_4arch4Sm90ELb0ELb1ELb1ELb1ELb1ELb0ELb0ELb0ELb1ELb1ELb1ELb0EEENS1_21CollectiveEpilogueFwdINS6_IJSA_SC_SB_EEES9_SE_SG_Li384ELb1ELb1ELb1ELb0EEENS1_36VarlenDynamicPersistentTileSchedulerILi192ELi128ELi384ELi128ELb1ELb1ELb1ELb1ELb0ELb1EEEEEEEEEvNT_6ParamsE)
        /*0068*/ 	.word	0x00000080


	//----- nvinfo : EIATTR_FRAME_SIZE
	.align		4
.L_35:
        /*006c*/ 	.byte	0x04, 0x11
        /*006e*/ 	.short	(.L_37 - .L_36)
	.align		4
.L_36:
        /*0070*/ 	.word	index@(_ZN7cutlass13device_kernelIN5flash11enable_sm90INS1_16FlashAttnFwdSm90INS1_25CollectiveMainloopFwdSm90ILi2EN4cute5tupleIJNS5_1CILi1EEES8_S8_EEENS6_IJNS7_ILi192EEENS7_ILi128EEENS7_ILi96EEEEEELi96ENS_6half_tEfNS_4arch4Sm90ELb0ELb1ELb1ELb1ELb1ELb0ELb0ELb0ELb1ELb1ELb1ELb0EEENS1_21CollectiveEpilogueFwdINS6_IJSA_SC_SB_EEES9_SE_SG_Li384ELb1ELb1ELb1ELb0EEENS1_36VarlenDynamicPersistentTileSchedulerILi192ELi128ELi384ELi128ELb1ELb1ELb1ELb1ELb0ELb1EEEEEEEEEvNT_6ParamsE)
        /*0074*/ 	.word	0x00000030


	//----- nvinfo : EIATTR_REGCOUNT
	.align		4
.L_37:
        /*0078*/ 	.byte	0x04, 0x2f
        /*007a*/ 	.short	(.L_39 - .L_38)
	.align		4
.L_38:
        /*007c*/ 	.word	index@(_ZN7cutlass13device_kernelIN5flash11enable_sm90INS1_16FlashAttnFwdSm90INS1_25CollectiveMainloopFwdSm90ILi2EN4cute5tupleIJNS5_1CILi1EEES8_S8_EEENS6_IJNS7_ILi192EEENS7_ILi128EEENS7_ILi96EEEEEELi96ENS_6half_tEfNS_4arch4Sm90ELb0ELb1ELb1ELb0ELb1ELb0ELb0ELb0ELb1ELb1ELb1ELb0EEENS1_21CollectiveEpilogueFwdINS6_IJSA_SC_SB_EEES9_SE_SG_Li384ELb0ELb1ELb1ELb0EEENS1_19SingleTileSchedulerILb0ELb1ELb1ELi192EEEEEEEEEvNT_6ParamsE)
        /*0080*/ 	.word	0x00000080


	//----- nvinfo : EIATTR_FRAME_SIZE
	.align		4
.L_39:
        /*0084*/ 	.byte	0x04, 0x11
        /*0086*/ 	.short	(.L_41 - .L_40)
	.align		4
.L_40:
        /*0088*/ 	.word	index@(_ZN7cutlass13device_kernelIN5flash11enable_sm90INS1_16FlashAttnFwdSm90INS1_25CollectiveMainloopFwdSm90ILi2EN4cute5tupleIJNS5_1CILi1EEES8_S8_EEENS6_IJNS7_ILi192EEENS7_ILi128EEENS7_ILi96EEEEEELi96ENS_6half_tEfNS_4arch4Sm90ELb0ELb1ELb1ELb0ELb1ELb0ELb0ELb0ELb1ELb1ELb1ELb0EEENS1_21CollectiveEpilogueFwdINS6_IJSA_SC_SB_EEES9_SE_SG_Li384ELb0ELb1ELb1ELb0EEENS1_19SingleTileSchedulerILb0ELb1ELb1ELi192EEEEEEEEEvNT_6ParamsE)
        /*008c*/ 	.word	0x00000010


	//----- nvinfo : EIATTR_REGCOUNT
	.align		4
.L_41:
        /*0090*/ 	.byte	0x04, 0x2f
        /*0092*/ 	.short	(.L_43 - .L_42)
	.align		4
.L_42:
        /*0094*/ 	.word	index@(_ZN7cutlass13device_kernelIN5flash11enable_sm90INS1_16FlashAttnFwdSm90INS1_25CollectiveMainloopFwdSm90ILi2EN4cute5tupleIJNS5_1CILi1EEES8_S8_EEENS6_IJNS7_ILi192EEENS7_ILi128EEENS7_ILi96EEEEEELi96ENS_6half_tEfNS_4arch4Sm90ELb0ELb0ELb1ELb1ELb1ELb1ELb0ELb0ELb1ELb1ELb1ELb0EEENS1_21CollectiveEpilogueFwdINS6_IJSA_SC_SB_EEES9_SE_SG_Li384ELb1ELb1ELb1ELb0EEENS1_36VarlenDynamicPersistentTileSchedulerILi192ELi128ELi384ELi128ELb1ELb1ELb1ELb0ELb1ELb1EEEEEEEEEvNT_6ParamsE)
        /*0098*/ 	.word	0x00000080


	//----- nvinfo : EIATTR_FRAME_SIZE
	.align		4
.L_43:
        /*009c*/ 	.byte	0x04, 0x11
        /*009e*/ 	.short	(.L_45 - .L_44)
	.align		4
.L_44:
        /*00a0*/ 	.word	index@(_ZN7cutlass13device_kernelIN5flash11enable_sm90INS1_16FlashAttnFwdSm90INS1_25CollectiveMainloopFwdSm90ILi2EN4cute5tupleIJNS5_1CILi1EEES8_S8_EEENS6_IJNS7_ILi192EEENS7_ILi128EEENS7_ILi96EEEEEELi96ENS_6half_tEfNS_4arch4Sm90ELb0ELb0ELb1ELb1ELb1ELb1ELb0ELb0ELb1ELb1ELb1ELb0EEENS1_21CollectiveEpilogueFwdINS6_IJSA_SC_SB_EEES9_SE_SG_Li384ELb1ELb1ELb1ELb0EEENS1_36VarlenDynamicPersistentTileSchedulerILi192ELi128ELi384ELi128ELb1ELb1ELb1ELb0ELb1ELb1EEEEEEEEEvNT_6ParamsE)
        /*00a4*/ 	.word	0x00000118


	//----- nvinfo : EIATTR_REGCOUNT
	.align		4
.L_45:
        /*00a8*/ 	.byte	0x04, 0x2f
        /*00aa*/ 	.short	(.L_47 - .L_46)
	.align		4
.L_46:
        /*00ac*/ 	.word	index@(_ZN7cutlass13device_kernelIN5flash11enable_sm90INS1_16FlashAttnFwdSm90INS1_25CollectiveMainloopFwdSm90ILi2EN4cute5tupleIJNS5_1CILi1EEES8_S8_EEENS6_IJNS7_ILi192EEENS7_ILi128EEENS7_ILi96EEEEEELi96ENS_6half_tEfNS_4arch4Sm90ELb0ELb0ELb1ELb1ELb1ELb0ELb0ELb0ELb1ELb1ELb1ELb0EEENS1_21CollectiveEpilogueFwdINS6_IJSA_SC_SB_EEES9_SE_SG_Li384ELb1ELb1ELb1ELb0EEENS1_36VarlenDynamicPersistentTileSchedulerILi192ELi128ELi384ELi128ELb1ELb1ELb1ELb0ELb1ELb1EEEEEEEEEvNT_6ParamsE)
        /*00b0*/ 	.word	0x00000080


	//----- nvinfo : EIATTR_FRAME_SIZE
	.align		4
.L_47:
        /*00b4*/ 	.byte	0x04, 0x11
        /*00b6*/ 	.short	(.L_49 - .L_48)
	.align		4
.L_48:
        /*00b8*/ 	.word	index@(_ZN7cutlass13device_kernelIN5flash11enable_sm90INS1_16FlashAttnFwdSm90INS1_25CollectiveMainloopFwdSm90ILi2EN4cute5tupleIJNS5_1CILi1EEES8_S8_EEENS6_IJNS7_ILi192EEENS7_ILi128EEENS7_ILi96EEEEEELi96ENS_6half_tEfNS_4arch4Sm90ELb0ELb0ELb1ELb1ELb1ELb0ELb0ELb0ELb1ELb1ELb1ELb0EEENS1_21CollectiveEpilogueFwdINS6_IJSA_SC_SB_EEES9_SE_SG_Li384ELb1ELb1ELb1ELb0EEENS1_36VarlenDynamicPersistentTileSchedulerILi192ELi128ELi384ELi128ELb1ELb1ELb1ELb0ELb1ELb1EEEEEEEEEvNT_6ParamsE)
        /*00bc*/ 	.word	0x00000050


	//----- nvinfo : EIATTR_REGCOUNT
	.align		4
.L_49:
        /*00c0*/ 	.byte	0x04, 0x2f
        /*00c2*/ 	.short	(.L_51 - .L_50)
	.align		4
.L_50:
        /*00c4*/ 	.word	index@(_ZN7cutlass13device_kernelIN5flash11enable_sm90INS1_16FlashAttnFwdSm90INS1_25CollectiveMainloopFwdSm90ILi2EN4cute5tupleIJNS5_1CILi1EEES8_S8_EEENS6_IJNS7_ILi192EEENS7_ILi128EEENS7_ILi96EEEEEELi96ENS_6half_tEfNS_4arch4Sm90ELb0ELb0ELb1ELb0ELb1ELb0ELb0ELb0ELb1ELb1ELb1ELb0EEENS1_21CollectiveEpilogueFwdINS6_IJSA_SC_SB_EEES9_SE_SG_Li384ELb0ELb1ELb1ELb0EEENS1_19SingleTileSchedulerILb0ELb1ELb1ELi192EEEEEEEEEvNT_6ParamsE)
        /*00c8*/ 	.word	0x00000080


	//----- nvinfo : EIATTR_FRAME_SIZE
	.align		4
.L_51:
        /*00cc*/ 	.byte	0x04, 0x11
        /*00ce*/ 	.short	(.L_53 - .L_52)
	.align		4
.L_52:
        /*00d0*/ 	.word	index@(_ZN7cutlass13device_kernelIN5flash11enable_sm90INS1_16FlashAttnFwdSm90INS1_25CollectiveMainloopFwdSm90ILi2EN4cute5tupleIJNS5_1CILi1EEES8_S8_EEENS6_IJNS7_ILi192EEENS7_ILi128EEENS7_ILi96EEEEEELi96ENS_6half_tEfNS_4arch4Sm90ELb0ELb0ELb1ELb0ELb1ELb0ELb0ELb0ELb1ELb1ELb1ELb0EEENS1_21CollectiveEpilogueFwdINS6_IJSA_SC_SB_EEES9_SE_SG_Li384ELb0ELb1ELb1ELb0EEENS1_19SingleTileSchedulerILb0ELb1ELb1ELi192EEEEEEEEEvNT_6ParamsE)
        /*00d4*/ 	.word	0x00000008


	//----- nvinfo : EIATTR_MIN_STACK_SIZE
	.align		4
.L_53:
        /*00d8*/ 	.byte	0x04, 0x12
        /*00da*/ 	.short	(.L_55 - .L_54)
	.align		4
.L_54:
        /*00dc*/ 	.word	index@(_ZN7cutlass13device_kernelIN5flash11enable_sm90INS1_16FlashAttnFwdSm90INS1_25CollectiveMainloopFwdSm90ILi2EN4cute5tupleIJNS5_1CILi1EEES8_S8_EEENS6_IJNS7_ILi192EEENS7_ILi128EEENS7_ILi96EEEEEELi96ENS_6half_tEfNS_4arch4Sm90ELb0ELb0ELb1ELb0ELb1ELb0ELb0ELb0ELb1ELb1ELb1ELb0EEENS1_21CollectiveEpilogueFwdINS6_IJSA_SC_SB_EEES9_SE_SG_Li384ELb0ELb1ELb1ELb0EEENS1_19SingleTileSchedulerILb0ELb1ELb1ELi192EEEEEEEEEvNT_6ParamsE)
        /*00e0*/ 	.word	0x00000008


	//----- nvinfo : EIATTR_MIN_STACK_SIZE
	.align		4
.L_55:
        /*00e4*/ 	.byte	0x04, 0x12
        /*00e6*/ 	.short	(.L_57 - .L_56)
	.align		4
.L_56:
        /*00e8*/ 	.word	index@(_ZN7cutlass13device_kernelIN5flash11enable_sm90INS1_16FlashAttnFwdSm90INS1_25CollectiveMainloopFwdSm90ILi2EN4cute5tupleIJNS5_1CILi1EEES8_S8_EEENS6_IJNS7_ILi192EEENS7_ILi128EEENS7_ILi96EEEEEELi96ENS_6half_tEfNS_4arch4Sm90ELb0ELb0ELb1ELb1ELb1ELb0ELb0ELb0ELb1ELb1ELb1ELb0EEENS1_21CollectiveEpilogueFwdINS6_IJSA_SC_SB_EEES9_SE_SG_Li384ELb1ELb1ELb1ELb0EEENS1_36VarlenDynamicPersistentTileSchedulerILi192ELi128ELi384ELi128ELb1ELb1ELb1ELb0ELb1ELb1EEEEEEEEEvNT_6ParamsE)
        /*00ec*/ 	.word	0x00000050


	//----- nvinfo : EIATTR_MIN_STACK_SIZE
	.align		4
.L_57:
        /*00f0*/ 	.byte	0x04, 0x12
        /*00f2*/ 	.short	(.L_59 - .L_58)
	.align		4
.L_58:
        /*00f4*/ 	.word	index@(_ZN7cutlass13device_kernelIN5flash11enable_sm90INS1_16FlashAttnFwdSm90INS1_25CollectiveMainloopFwdSm90ILi2EN4cute5tupleIJNS5_1CILi1EEES8_S8_EEENS6_IJNS7_ILi192EEENS7_ILi128EEENS7_ILi96EEEEEELi96ENS_6half_tEfNS_4arch4Sm90ELb0ELb0ELb1ELb1ELb1ELb1ELb0ELb0ELb1ELb1ELb1ELb0EEENS1_21CollectiveEpilogueFwdINS6_IJSA_SC_SB_EEES9_SE_SG_Li384ELb1ELb1ELb1ELb0EEENS1_36VarlenDynamicPersistentTileSchedulerILi192ELi128ELi384ELi128ELb1ELb1ELb1ELb0ELb1ELb1EEEEEEEEEvNT_6ParamsE)
        /*00f8*/ 	.word	0x00000118


	//----- nvinfo : EIATTR_MIN_STACK_SIZE
	.align		4
.L_59:
        /*00fc*/ 	.byte	0x04, 0x12
        /*00fe*/ 	.short	(.L_61 - .L_60)
	.align		4
.L_60:
        /*0100*/ 	.word	index@(_ZN7cutlass13device_kernelIN5flash11enable_sm90INS1_16FlashAttnFwdSm90INS1_25CollectiveMainloopFwdSm90ILi2EN4cute5tupleIJNS5_1CILi1EEES8_S8_EEENS6_IJNS7_ILi192EEENS7_ILi128EEENS7_ILi96EEEEEELi96ENS_6half_tEfNS_4arch4Sm90ELb0ELb1ELb1ELb0ELb1ELb0ELb0ELb0ELb1ELb1ELb1ELb0EEENS1_21CollectiveEpilogueFwdINS6_IJSA_SC_SB_EEES9_SE_SG_Li384ELb0ELb1ELb1ELb0EEENS1_19SingleTileSchedulerILb0ELb1ELb1ELi192EEEEEEEEEvNT_6ParamsE)
        /*0104*/ 	.word	0x00000010


	//----- nvinfo : EIATTR_MIN_STACK_SIZE
	.align		4
.L_61:
        /*0108*/ 	.byte	0x04, 0x12
        /*010a*/ 	.short	(.L_63 - .L_62)
	.align		4
.L_62:
        /*010c*/ 	.word	index@(_ZN7cutlass13device_kernelIN5flash11enable_sm90INS1_16FlashAttnFwdSm90INS1_25CollectiveMainloopFwdSm90ILi2EN4cute5tupleIJNS5_1CILi1EEES8_S8_EEENS6_IJNS7_ILi192EEENS7_ILi128EEENS7_ILi96EEEEEELi96ENS_6half_tEfNS_4arch4Sm90ELb0ELb1ELb1ELb1ELb1ELb0ELb0ELb0ELb1ELb1ELb1ELb0EEENS1_21CollectiveEpilogueFwdINS6_IJSA_SC_SB_EEES9_SE_SG_Li384ELb1ELb1ELb1ELb0EEENS1_36VarlenDynamicPersistentTileSchedulerILi192ELi128ELi384ELi128ELb1ELb1ELb1ELb1ELb0ELb1EEEEEEEEEvNT_6ParamsE)
        /*0110*/ 	.word	0x00000030


	//----- nvinfo : EIATTR_MIN_STACK_SIZE
	.align		4
.L_63:
        /*0114*/ 	.byte	0x04, 0x12
        /*0116*/ 	.short	(.L_65 - .L_64)
	.align		4
.L_64:
        /*0118*/ 	.word	index@(_ZN7cutlass13device_kernelIN5flash11enable_sm90INS1_16FlashAttnFwdSm90INS1_25CollectiveMainloopFwdSm90ILi2EN4cute5tupleIJNS5_1CILi1EEES8_S8_EEENS6_IJNS7_ILi192EEENS7_ILi128EEENS7_ILi96EEEEEELi96ENS_6half_tEfNS_4arch4Sm90ELb0ELb1ELb1ELb1ELb1ELb1ELb0ELb0ELb1ELb1ELb1ELb0EEENS1_21CollectiveEpilogueFwdINS6_IJSA_SC_SB_EEES9_SE_SG_Li384ELb1ELb1ELb1ELb0EEENS1_36VarlenDynamicPersistentTileSchedulerILi192ELi128ELi384ELi128ELb1ELb1ELb1ELb1ELb0ELb1EEEEEEEEEvNT_6ParamsE)
        /*011c*/ 	.word	0x000000c8


	//----- nvinfo : EIATTR_MIN_STACK_SIZE
	.align		4
.L_65:
        /*0120*/ 	.byte	0x04, 0x12
        /*0122*/ 	.short	(.L_67 - .L_66)
	.align		4
.L_66:
        /*0124*/ 	.word	index@(_ZN7cutlass13device_kernelIN5flash11enable_sm90INS1_16FlashAttnFwdSm90INS1_25CollectiveMainloopFwdSm90ILi2EN4cute5tupleIJNS5_1CILi1EEES8_S8_EEENS6_IJNS7_ILi192EEENS7_ILi128EEENS7_ILi96EEEEEELi96ENS_6half_tEfNS_4arch4Sm90ELb1ELb0ELb1ELb0ELb1ELb0ELb0ELb0ELb1ELb1ELb1ELb0EEENS1_21CollectiveEpilogueFwdINS6_IJSA_SC_SB_EEES9_SE_SG_Li384ELb0ELb1ELb1ELb0EEENS1_19SingleTileSchedulerILb0ELb1ELb1ELi192EEEEEEEEEvNT_6ParamsE)
        /*0128*/ 	.word	0x00000010


	//----- nvinfo : EIATTR_MIN_STACK_SIZE
	.align		4
.L_67:
        /*012c*/ 	.byte	0x04, 0x12
        /*012e*/ 	.short	(.L_69 - .L_68)
	.align		4
.L_68:
        /*0130*/ 	.word	index@(_ZN7cutlass13device_kernelIN5flash11enable_sm90INS1_16FlashAttnFwdSm90INS1_25CollectiveMainloopFwdSm90ILi2EN4cute5tupleIJNS5_1CILi1EEES8_S8_EEENS6_IJNS7_ILi192EEENS7_ILi128EEENS7_ILi96EEEEEELi96ENS_6half_tEfNS_4arch4Sm90ELb1ELb0ELb1ELb1ELb1ELb0ELb0ELb0ELb1ELb1ELb1ELb0EEENS1_21CollectiveEpilogueFwdINS6_IJSA_SC_SB_EEES9_SE_SG_Li384ELb1ELb1ELb1ELb0EEENS1_36VarlenDynamicPersistentTileSchedulerILi192ELi128ELi384ELi128ELb1ELb1ELb1ELb1ELb1ELb1EEEEEEEEEvNT_6ParamsE)
        /*0134*/ 	.word	0x00000048


	//----- nvinfo : EIATTR_MIN_STACK_SIZE
	.align		4
.L_69:
        /*0138*/ 	.byte	0x04, 0x12
        /*013a*/ 	.short	(.L_71 - .L_70)
	.align		4
.L_70:
        /*013c*/ 	.word	index@(_ZN7cutlass13device_kernelIN5flash11enable_sm90INS1_16FlashAttnFwdSm90INS1_25CollectiveMainloopFwdSm90ILi2EN4cute5tupleIJNS5_1CILi1EEES8_S8_EEENS6_IJNS7_ILi192EEENS7_ILi128EEENS7_ILi96EEEEEELi96ENS_6half_tEfNS_4arch4Sm90ELb1ELb0ELb1ELb1ELb1ELb1ELb0ELb0ELb1ELb1ELb1ELb0EEENS1_21CollectiveEpilogueFwdINS6_IJSA_SC_SB_EEES9_SE_SG_Li384ELb1ELb1ELb1ELb0EEENS1_36VarlenDynamicPersistentTileSchedulerILi192ELi128ELi384ELi128ELb1ELb1ELb1ELb1ELb1ELb1EEEEEEEEEvNT_6ParamsE)
        /*0140*/ 	.word	0x00000118
.L_71:


//--------------------- .nv.compat                --------------------------
	.section	.nv.compat,"",@"SHT_CUDA_COMPAT_INFO"
	.align	4
        /*0000*/ 	.byte	0x02, 0x09, 0x01, 0x00, 0x02, 0x02, 0x04, 0x00, 0x02, 0x05, 0x05, 0x00, 0x03, 0x07, 0x01, 0x01
        /*0010*/ 	.byte	0x02, 0x03, 0x01, 0x00, 0x02, 0x06, 0x01, 0x00, 0x04, 0x0b, 0x08, 0x00, 0x00, 0x00, 0x00, 0x00
        /*0020*/ 	.byte	0x00, 0x00, 0x00, 0x00


//--------------------- .nv.info._ZN7cutlass13device_kernelIN5flash11enable_sm90INS1_16FlashAttnFwdSm90INS1_25CollectiveMainloopFwdSm90ILi2EN4cute5tupleIJNS5_1CILi1EEES8_S8_EEENS6_IJNS7_ILi192EEENS7_ILi128EEENS7_ILi96EEEEEELi96ENS_6half_tEfNS_4arch4Sm90ELb0ELb0ELb1ELb0ELb1ELb0ELb0ELb0ELb1ELb1ELb1ELb0EEENS1_21CollectiveEpilogueFwdINS6_IJSA_SC_SB_EEES9_SE_SG_Li384ELb0ELb1ELb1ELb0EEENS1_19SingleTileSchedulerILb0ELb1ELb1ELi192EEEEEEEEEvNT_6ParamsE --------------------------
	.section	.nv.info._ZN7cutlass13device_kernelIN5flash11enable_sm90INS1_16FlashAttnFwdSm90INS1_25CollectiveMainloopFwdSm90ILi2EN4cute5tupleIJNS5_1CILi1EEES8_S8_EEENS6_IJNS7_ILi192EEENS7_ILi128EEENS7_ILi96EEEEEELi96ENS_6half_tEfNS_4arch4Sm90ELb0ELb0ELb1ELb0ELb1ELb0ELb0ELb0ELb1ELb1ELb1ELb0EEENS1_21CollectiveEpilogueFwdINS6_IJSA_SC_SB_EEES9_SE_SG_Li384ELb0ELb1ELb1ELb0EEENS1_19SingleTileSchedulerILb0ELb1ELb1ELi192EEEEEEEEEvNT_6ParamsE,"",@"SHT_CUDA_INFO"
	.sectionflags	@""
	.align	4


	//----- nvinfo : EIATTR_CUDA_API_VERSION
	.align		4
        /*0000*/ 	.byte	0x04, 0x37
        /*0002*/ 	.short	(.L_73 - .L_72)
.L_72:
        /*0004*/ 	.word	0x00000082


	//----- nvinfo : EIATTR_KPARAM_INFO
	.align		4
.L_73:
        /*0008*/ 	.byte	0x04, 0x17
        /*000a*/ 	.short	(.L_75 - .L_74)
.L_74:
        /*000c*/ 	.word	0x00000000
        /*0010*/ 	.short	0x0000
        /*0012*/ 	.short	0x0070
        /*0014*/ 	.byte	0x00, 0xf0, 0x01, 0x28


	//----- nvinfo : EIATTR_SPARSE_MMA_MASK
	.align		4
.L_75:
        /*0018*/ 	.byte	0x03, 0x50
        /*001a*/ 	.short	0x0000


	//----- nvinfo : EIATTR_MAXREG_COUNT
	.align		4
        /*001c*/ 	.byte	0x03, 0x1b
        /*001e*/ 	.short	0x0080


	//----- nvinfo : EIATTR_NUM_BARRIERS
	.align		4
        /*0020*/ 	.byte	0x02, 0x4c
        /*0022*/ 	.byte	0x10
	.zero		1


	//----- nvinfo : EIATTR_EXTERNS
	.align		4
        /*0024*/ 	.byte	0x04, 0x0f
        /*0026*/ 	.short	(.L_77 - .L_76)


	//   ....[0]....
	.align		4
.L_76:
        /*0028*/ 	.word	index@(__assertfail)


	//----- nvinfo : EIATTR_ANNOTATIONS
	.align		4
.L_77:
        /*002c*/ 	.byte	0x04, 0x55
        /*002e*/ 	.short	(.L_79 - .L_78)


	//   ....[0]....
.L_78:
        /*0030*/ 	.word	0x00000001
        /*0034*/ 	.byte	0x60, 0x93, 0x00, 0x00, 0x01, 0x00, 0x00, 0x00, 0x70, 0x93, 0x00, 0x00, 0x01, 0x00, 0x00, 0x00
        /*0044*/ 	.byte	0xe0, 0xaa, 0x00, 0x00, 0x01, 0x00, 0x00, 0x00, 0x00, 0xab, 0x00, 0x00


	//----- nvinfo : EIATTR_MERCURY_ISA_VERSION
	.align		4
.L_79:
        /*0050*/ 	.byte	0x03, 0x5f
        /*0052*/ 	.short	0x0101


	//----- nvinfo : EIATTR_INT_WARP_WIDE_INSTR_OFFSETS
	.align		4
        /*0054*/ 	.byte	0x04, 0x31
        /*0056*/ 	.short	(.L_81 - .L_80)


	//   ....[0]....
.L_80:
        /*0058*/ 	.word	0x000000c0


	//   ....[1]....
        /*005c*/ 	.word	0x000000d0


	//   ....[2]....
        /*0060*/ 	.word	0x00000170


	//----- nvinfo : EIATTR_COOP_GROUP_MASK_REGIDS
	.align		4
.L_81:
        /*0064*/ 	.byte	0x04, 0x29
        /*0066*/ 	.short	(.L_83 - .L_82)


	//   ....[0]....
.L_82:
        /*0068*/ 	.word	0xffffffff


	//   ....[1]....
        /*006c*/ 	.word	0xffffffff


	//   ....[2]....
        /*0070*/ 	.word	0xffffffff


	//   ....[3]....
        /*0074*/ 	.word	0xffffffff


	//   ....[4]....
        /*0078*/ 	.word	0xffffffff


	//   ....[5]....
        /*007c*/ 	.word	0xffffffff


	//   ....[6]....
        /*0080*/ 	.word	0xffffffff


	//   ....[7]....
        /*0084*/ 	.word	0xffffffff


	//   ....[8]....
        /*0088*/ 	.word	0xffffffff


	//   ....[9]....
        /*008c*/ 	.word	0xffffffff


	//   ....[10]....
        /*0090*/ 	.word	0xffffffff


	//   ....[11]....
        /*0094*/ 	.word	0xffffffff


	//   ....[12]....
        /*0098*/ 	.word	0xffffffff


	//   ....[13]....
        /*009c*/ 	.word	0xffffffff


	//   ....[14]....
        /*00a0*/ 	.word	0xffffffff


	//   ....[15]....
        /*00a4*/ 	.word	0xffffffff


	//   ....[16]....
        /*00a8*/ 	.word	0xffffffff


	//   ....[17]....
        /*00ac*/ 	.word	0xffffffff


	//   ....[18]....
        /*00b0*/ 	.word	0xffffffff


	//   ....[19]....
        /*00b4*/ 	.word	0xffffffff


	//   ....[20]....
        /*00b8*/ 	.word	0xffffffff


	//   ....[21]....
        /*00bc*/ 	.word	0xffffffff


	//   ....[22]....
        /*00c0*/ 	.word	0xffffffff


	//   ....[23]....
        /*00c4*/ 	.word	0xffffffff


	//   ....[24]....
        /*00c8*/ 	.word	0xffffffff


	//   ....[25]....
        /*00cc*/ 	.word	0xffffffff


	//   ....[26]....
        /*00d0*/ 	.word	0xffffffff


	//   ....[27]....
        /*00d4*/ 	.word	0xffffffff


	//   ....[28]....
        /*00d8*/ 	.word	0xffffffff


	//   ....[29]....
        /*00dc*/ 	.word	0xffffffff


	//   ....[30]....
        /*00e0*/ 	.word	0xffffffff


	//   ....[31]....
        /*00e4*/ 	.word	0xffffffff


	//   ....[32]....
        /*00e8*/ 	.word	0xffffffff


	//   ....[33]....
        /*00ec*/ 	.word	0xffffffff


	//   ....[34]....
        /*00f0*/ 	.word	0xffffffff


	//   ....[35]....
        /*00f4*/ 	.word	0xffffffff


	//   ....[36]....
        /*00f8*/ 	.word	0xffffffff


	//   ....[37]....
        /*00fc*/ 	.word	0xffffffff


	//   ....[38]....
        /*0100*/ 	.word	0xffffffff


	//   ....[39]....
        /*0104*/ 	.word	0xffffffff


	//   ....[40]....
        /*0108*/ 	.word	0xffffffff


	//   ....[41]....
        /*010c*/ 	.word	0xffffffff


	//   ....[42]....
        /*0110*/ 	.word	0xffffffff


	//   ....[43]....
        /*0114*/ 	.word	0xffffffff


	//   ....[44]....
        /*0118*/ 	.word	0xffffffff


	//   ....[45]....
        /*011c*/ 	.word	0xffffffff


	//   ....[46]....
        /*0120*/ 	.word	0xffffffff


	//   ....[47]....
        /*0124*/ 	.word	0xffffffff


	//   ....[48]....
        /*0128*/ 	.word	0xffffffff


	//   ....[49]....
        /*012c*/ 	.word	0xffffffff


	//   ....[50]....
        /*0130*/ 	.word	0xffffffff


	//   ....[51]....
        /*0134*/ 	.word	0xffffffff


	//   ....[52]....
        /*0138*/ 	.word	0xffffffff


	//   ....[53]....
        /*013c*/ 	.word	0xffffffff


	//   ....[54]....
        /*0140*/ 	.word	0xffffffff


	//   ....[55]....
        /*0144*/ 	.word	0xffffffff


	//   ....[56]....
        /*0148*/ 	.word	0xffffffff


	//   ....[57]....
        /*014c*/ 	.word	0xffffffff


	//   ....[58]....
        /*0150*/ 	.word	0xffffffff


	//   ....[59]....
        /*0154*/ 	.word	0xffffffff


	//   ....[60]....
        /*0158*/ 	.word	0xffffffff


	//   ....[61]....
        /*015c*/ 	.word	0xffffffff


	//   ....[62]....
        /*0160*/ 	.word	0xffffffff


	//   ....[63]....
        /*0164*/ 	.word	0xffffffff


	//   ....[64]....
        /*0168*/ 	.word	0xffffffff


	//   ....[65]....
        /*016c*/ 	.word	0xffffffff


	//   ....[66]....
        /*0170*/ 	.word	0xffffffff


	//   ....[67]....
        /*0174*/ 	.word	0xffffffff


	//   ....[68]....
        /*0178*/ 	.word	0xffffffff


	//   ....[69]....
        /*017c*/ 	.word	0xffffffff


	//   ....[70]....
        /*0180*/ 	.word	0xffffffff


	//   ....[71]....
        /*0184*/ 	.word	0xffffffff


	//   ....[72]....
        /*0188*/ 	.word	0xffffffff


	//   ....[73]....
        /*018c*/ 	.word	0xffffffff


	//   ....[74]....
        /*0190*/ 	.word	0xffffffff


	//   ....[75]....
        /*0194*/ 	.word	0x0500000f


	//   ....[76]....
        /*0198*/ 	.word	0x0500000f


	//   ....[77]....
        /*019c*/ 	.word	0x0500000f


	//   ....[78]....
        /*01a0*/ 	.word	0x0500000f


	//   ....[79]....
        /*01a4*/ 	.word	0x0500000f


	//   ....[80]....
        /*01a8*/ 	.word	0x0500000f


	//   ....[81]....
        /*01ac*/ 	.word	0x0500000f


	//   ....[82]....
        /*01b0*/ 	.word	0x0500000f


	//   ....[83]....
        /*01b4*/ 	.word	0x0500000f


	//   ....[84]....
        /*01b8*/ 	.word	0x0500000f


	//   ....[85]....
        /*01bc*/ 	.word	0x0500000f


	//   ....[86]....
        /*01c0*/ 	.word	0x0500000f


	//   ....[87]....
        /*01c4*/ 	.word	0x0500000f


	//   ....[88]....
        /*01c8*/ 	.word	0x0500000f


	//   ....[89]....
        /*01cc*/ 	.word	0x0500000f


	//   ....[90]....
        /*01d0*/ 	.word	0x0500000f


	//   ....[91]....
        /*01d4*/ 	.word	0x0500000f


	//   ....[92]....
        /*01d8*/ 	.word	0x0500000f


	//   ....[93]....
        /*01dc*/ 	.word	0x0500000f


	//   ....[94]....
        /*01e0*/ 	.word	0x0500000f


	//   ....[95]....
        /*01e4*/ 	.word	0x0500000f


	//   ....[96]....
        /*01e8*/ 	.word	0x0500000f


	//   ....[97]....
        /*01ec*/ 	.word	0x0500000f


	//   ....[98]....
        /*01f0*/ 	.word	0x0500000f


	//   ....[99]....
        /*01f4*/ 	.word	0x0500000f


	//   ....[100]....
        /*01f8*/ 	.word	0x0500000f


	//   ....[101]....
        /*01fc*/ 	.word	0x0500000f


	//   ....[102]....
        /*0200*/ 	.word	0x0500000f


	//   ....[103]....
        /*0204*/ 	.word	0x0500000f


	//   ....[104]....
        /*0208*/ 	.word	0x0500000f


	//   ....[105]....
        /*020c*/ 	.word	0x0500000f


	//   ....[106]....
        /*0210*/ 	.word	0x0500000f


	//   ....[107]....
        /*0214*/ 	.word	0x0500000f


	//   ....[108]....
        /*0218*/ 	.word	0x0500000f


	//   ....[109]....
        /*021c*/ 	.word	0x0500000f


	//   ....[110]....
        /*0220*/ 	.word	0x0500000f


	//   ....[111]....
        /*0224*/ 	.word	0x0500000f


	//   ....[112]....
        /*0228*/ 	.word	0x0500000f


	//   ....[113]....
        /*022c*/ 	.word	0x0500000f


	//   ....[114]....
        /*0230*/ 	.word	0x0500000f


	//   ....[115]....
        /*0234*/ 	.word	0x0500000f


	//   ....[116]....
        /*0238*/ 	.word	0x0500000f


	//   ....[117]....
        /*023c*/ 	.word	0x0500000f


	//   ....[118]....
        /*0240*/ 	.word	0x0500000f


	//   ....[119]....
        /*0244*/ 	.word	0x0500000f


	//   ....[120]....
        /*0248*/ 	.word	0x0500000f


	//----- nvinfo : EIATTR_COOP_GROUP_INSTR_OFFSETS
	.align		4
.L_83:
        /*024c*/ 	.byte	0x04, 0x28
        /*024e*/ 	.short	(.L_85 - .L_84)


	//   ....[0]....
.L_84:
        /*0250*/ 	.word	0x00000080


	//   ....[1]....
        /*0254*/ 	.word	0x00000090


	//   ....[2]....
        /*0258*/ 	.word	0x000002d0


	//   ....[3]....
        /*025c*/ 	.word	0x00000430


	//   ....[4]....
        /*0260*/ 	.word	0x00000550


	//   ....[5]....
        /*0264*/ 	.word	0x000006b0


	//   ....[6]....
        /*0268*/ 	.word	0x00000f50


	//   ....[7]....
        /*026c*/ 	.word	0x000029e0


	//   ....[8]....
        /*0270*/ 	.word	0x00002a30


	//   ....[9]....
        /*0274*/ 	.word	0x00002f90


	//   ....[10]....
        /*0278*/ 	.word	0x00002fe0


	//   ....[11]....
        /*027c*/ 	.word	0x00003d30


	//   ....[12]....
        /*0280*/ 	.word	0x00005400


	//   ....[13]....
        /*0284*/ 	.word	0x00005420


	//   ....[14]....
        /*0288*/ 	.word	0x00005440


	//   ....[15]....
        /*028c*/ 	.word	0x00005460


	//   ....[16]....
        /*0290*/ 	.word	0x000067c0


	//   ....[17]....
        /*0294*/ 	.word	0x00006900


	//   ....[18]....
        /*0298*/ 	.word	0x00006940


	//   ....[19]....
        /*029c*/ 	.word	0x00006a50


	//   ....[20]....
        /*02a0*/ 	.word	0x00006a60


	//   ....[21]....
        /*02a4*/ 	.word	0x00007940


	//   ....[22]....
        /*02a8*/ 	.word	0x00007980


	//   ....[23]....
        /*02ac*/ 	.word	0x000079c0


	//   ....[24]....
        /*02b0*/ 	.word	0x00007a00


	//   ....[25]....
        /*02b4*/ 	.word	0x00007a20


	//   ....[26]....
        /*02b8*/ 	.word	0x00007a50


	//   ....[27]....
        /*02bc*/ 	.word	0x00007f20


	//   ....[28]....
        /*02c0*/ 	.word	0x00007f30


	//   ....[29]....
        /*02c4*/ 	.word	0x000087d0


	//   ....[30]....
        /*02c8*/ 	.word	0x000099e0


	//   ....[31]....
        /*02cc*/ 	.word	0x000099f0


	//   ....[32]....
        /*02d0*/ 	.word	0x00009a00


	//   ....[33]....
        /*02d4*/ 	.word	0x00009a10


	//   ....[34]....
        /*02d8*/ 	.word	0x00009a30


	//   ....[35]....
        /*02dc*/ 	.word	0x00009a40


	//   ....[36]....
        /*02e0*/ 	.word	0x00009a60


	//   ....[37]....
        /*02e4*/ 	.word	0x00009a90


	//   ....[38]....
        /*02e8*/ 	.word	0x0000a3f0


	//   ....[39]....
        /*02ec*/ 	.word	0x0000a430


	//   ....[40]....
        /*02f0*/ 	.word	0x0000a460


	//   ....[41]....
        /*02f4*/ 	.word	0x0000a480


	//   ....[42]....
        /*02f8*/ 	.word	0x0000a4c0


	//   ....[43]....
        /*02fc*/ 	.word	0x0000a530


	//   ....[44]....
        /*0300*/ 	.word	0x0000a560


	//   ....[45]....
        /*0304*/ 	.word	0x0000a5c0


	//   ....[46]....
        /*0308*/ 	.word	0x0000a5f0


	//   ....[47]....
        /*030c*/ 	.word	0x0000a650


	//   ....[48]....
        /*0310*/ 	.word	0x0000a680


	//   ....[49]....
        /*0314*/ 	.word	0x0000a6d0


	//   ....[50]....
        /*0318*/ 	.word	0x0000af30


	//   ....[51]....
        /*031c*/ 	.word	0x0000af40


	//   ....[52]....
        /*0320*/ 	.word	0x0000af50


	//   ....[53]....
        /*0324*/ 	.word	0x0000afe0


	//   ....[54]....
        /*0328*/ 	.word	0x0000aff0


	//   ....[55]....
        /*032c*/ 	.word	0x0000b050


	//   ....[56]....
        /*0330*/ 	.word	0x0000b080


	//   ....[57]....
        /*0334*/ 	.word	0x0000b0c0


	//   ....[58]....
        /*0338*/ 	.word	0x0000b300


	//   ....[59]....
        /*033c*/ 	.word	0x0000b320


	//   ....[60]....
        /*0340*/ 	.word	0x0000b340


	//   ....[61]....
        /*0344*/ 	.word	0x0000b3c0


	//   ....[62]....
        /*0348*/ 	.word	0x0000b3e0


	//   ....[63]....
        /*034c*/ 	.word	0x0000b460


	//   ....[64]....
        /*0350*/ 	.word	0x0000b480


	//   ....[65]....
        /*0354*/ 	.word	0x0000b490


	//   ....[66]....
        /*0358*/ 	.word	0x0000ba20


	//   ....[67]....
        /*035c*/ 	.word	0x0000ba40


	//   ....[68]....
        /*0360*/ 	.word	0x0000ba60


	//   ....[69]....
        /*0364*/ 	.word	0x0000ba70


	//   ....[70]....
        /*0368*/ 	.word	0x0000bb10


	//   ....[71]....
        /*036c*/ 	.word	0x0000bb40


	//   ....[72]....
        /*0370*/ 	.word	0x0000bb50


	//   ....[73]....
        /*0374*/ 	.word	0x0000bbc0


	//   ....[74]....
        /*0378*/ 	.word	0x0000bf60


	//   ....[75]....
        /*037c*/ 	.word	0x0000c400


	//   ....[76]....
        /*0380*/ 	.word	0x0000c4f0


	//   ....[77]....
        /*0384*/ 	.word	0x0000c5a0


	//   ....[78]....
        /*0388*/ 	.word	0x0000c610


	//   ....[79]....
        /*038c*/ 	.word	0x0000c700


	//   ....[80]....
        /*0390*/ 	.word	0x0000c770


	//   ....[81]....
        /*0394*/ 	.word	0x0000c850


	//   ....[82]....
        /*0398*/ 	.word	0x0000c910


	//   ....[83]....
        /*039c*/ 	.word	0x0000ca00


	//   ....[84]....
        /*03a0*/ 	.word	0x0000caa0


	//   ....[85]....
        /*03a4*/ 	.word	0x0000cb00


	//   ....[86]....
        /*03a8*/ 	.word	0x0000cbb0


	//   ....[87]....
        /*03ac*/ 	.word	0x0000cc80


	//   ....[88]....
        /*03b0*/ 	.word	0x0000cd00


	//   ....[89]....
        /*03b4*/ 	.word	0x0000cdd0


	//   ....[90]....
        /*03b8*/ 	.word	0x0000ce40


	//   ....[91]....
        /*03bc*/ 	.word	0x0000cf00


	//   ....[92]....
        /*03c0*/ 	.word	0x0000cfa0


	//   ....[93]....
        /*03c4*/ 	.word	0x0000d070


	//   ....[94]....
        /*03c8*/ 	.word	0x0000d0e0


	//   ....[95]....
        /*03cc*/ 	.word	0x0000d1a0


	//   ....[96]....
        /*03d0*/ 	.word	0x0000d2e0


	//   ....[97]....
        /*03d4*/ 	.word	0x0000d3b0


	//   ....[98]....
        /*03d8*/ 	.word	0x0000d440


	//   ....[99]....
        /*03dc*/ 	.word	0x0000d520


	//   ....[100]....
        /*03e0*/ 	.word	0x0000d580


	//   ....[101]....
        /*03e4*/ 	.word	0x0000d650


	//   ....[102]....
        /*03e8*/ 	.word	0x0000d6b0


	//   ....[103]....
        /*03ec*/ 	.word	0x0000d790


	//   ....[104]....
        /*03f0*/ 	.word	0x0000d880


	//   ....[105]....
        /*03f4*/ 	.word	0x0000d920


	//   ....[106]....
        /*03f8*/ 	.word	0x0000d980


	//   ....[107]....
        /*03fc*/ 	.word	0x0000da70


	//   ....[108]....
        /*0400*/ 	.word	0x0000dad0


	//   ....[109]....
        /*0404*/ 	.word	0x0000dbc0


	//   ....[110]....
        /*0408*/ 	.word	0x0000dc20


	//   ....[111]....
        /*040c*/ 	.word	0x0000dce0


	//   ....[112]....
        /*0410*/ 	.word	0x0000de20


	//   ....[113]....
        /*0414*/ 	.word	0x0000ded0


	//   ....[114]....
        /*0418*/ 	.word	0x0000dfc0


	//   ....[115]....
        /*041c*/ 	.word	0x0000e0d0


	//   ....[116]....
        /*0420*/ 	.word	0x0000e150


	//   ....[117]....
        /*0424*/ 	.word	0x0000e240


	//   ....[118]....
        /*0428*/ 	.word	0x0000e2b0


	//   ....[119]....
        /*042c*/ 	.word	0x0000e380


	//   ....[120]....
        /*0430*/ 	.word	0x0000e490


	//----- nvinfo : EIATTR_REG_RECONFIG
	.align		4
.L_85:
        /*0434*/ 	.byte	0x01, 0x54
	.zero		2


	//----- nvinfo : EIATTR_SYSCALL_OFFSETS
	.align		4
        /*0438*/ 	.byte	0x04, 0x46
        /*043a*/ 	.short	(.L_87 - .L_86)


	//   ....[0]....
.L_86:
        /*043c*/ 	.word	0x00001110


	//   ....[1]....
        /*0440*/ 	.word	0x00008f10


	//   ....[2]....
        /*0444*/ 	.word	0x00009050


	//   ....[3]....
        /*0448*/ 	.word	0x00009140


	//   ....[4]....
        /*044c*/ 	.word	0x00009f30


	//----- nvinfo : EIATTR_MBARRIER_INSTR_OFFSETS
	.align		4
.L_87:
        /*0450*/ 	.byte	0x04, 0x39
        /*0452*/ 	.short	(.L_89 - .L_88)


	//   ....[0]....
.L_88:
        /*0454*/ 	.word	0x00000180
        /*0458*/ 	.word	0x000000ff
        /*045c*/ 	.word	0x0002d800
        /*0460*/ 	.short	0x0100
        /*0462*/ 	.byte	0x08
	.zero		1


	//   ....[1]....
        /*0464*/ 	.word	0x00000190
        /*0468*/ 	.word	0x000000ff
        /*046c*/ 	.word	0x0002d820
        /*0470*/ 	.short	0x0100
        /*0472*/ 	.byte	0x08
	.zero		1


	//   ....[2]....
        /*0474*/ 	.word	0x00000280
        /*0478*/ 	.word	0x000000ff
        /*047c*/ 	.word	0x0002d830
        /*0480*/ 	.short	0x0100
        /*0482*/ 	.byte	0x08
	.zero		1


	//   ....[3]....
        /*0484*/ 	.word	0x00000290
        /*0488*/ 	.word	0x000000ff
        /*048c*/ 	.word	0x0002d840
        /*0490*/ 	.short	0x0100
        /*0492*/ 	.byte	0x08
	.zero		1


	//   ....[4]....
        /*0494*/ 	.word	0x000002a0
        /*0498*/ 	.word	0x000000ff
        /*049c*/ 	.word	0x0002d838
        /*04a0*/ 	.short	0x0100
        /*04a2*/ 	.byte	0x08
	.zero		1


	//   ....[5]....
        /*04a4*/ 	.word	0x000002b0
        /*04a8*/ 	.word	0x000000ff
        /*04ac*/ 	.word	0x0002d848
        /*04b0*/ 	.short	0x0100
        /*04b2*/ 	.byte	0x08
	.zero		1


	//   ....[6]....
        /*04b4*/ 	.word	0x000003e0
        /*04b8*/ 	.word	0x000000ff
        /*04bc*/ 	.word	0x0002d850
        /*04c0*/ 	.short	0x0100
        /*04c2*/ 	.byte	0x08
	.zero		1


	//   ....[7]....
        /*04c4*/ 	.word	0x000003f0
        /*04c8*/ 	.word	0x000000ff
        /*04cc*/ 	.word	0x0002d860
        /*04d0*/ 	.short	0x0100
        /*04d2*/ 	.byte	0x08
	.zero		1


	//   ....[8]....
        /*04d4*/ 	.word	0x00000400
        /*04d8*/ 	.word	0x000000ff
        /*04dc*/ 	.word	0x0002d858
        /*04e0*/ 	.short	0x0100
        /*04e2*/ 	.byte	0x08
	.zero		1


	//   ....[9]....
        /*04e4*/ 	.word	0x00000410
        /*04e8*/ 	.word	0x000000ff
        /*04ec*/ 	.word	0x0002d868
        /*04f0*/ 	.short	0x0100
        /*04f2*/ 	.byte	0x08
	.zero		1


	//   ....[10]....
        /*04f4*/ 	.word	0x00000500
        /*04f8*/ 	.word	0x000000ff
        /*04fc*/ 	.word	0x0002d870
        /*0500*/ 	.short	0x0100
        /*0502*/ 	.byte	0x06
	.zero		1


	//   ....[11]....
        /*0504*/ 	.word	0x00000510
        /*0508*/ 	.word	0x000000ff
        /*050c*/ 	.word	0x0002d880
        /*0510*/ 	.short	0x0100
        /*0512*/ 	.byte	0x06
	.zero		1


	//   ....[12]....
        /*0514*/ 	.word	0x00000520
        /*0518*/ 	.word	0x000000ff
        /*051c*/ 	.word	0x0002d878
        /*0520*/ 	.short	0x0100
        /*0522*/ 	.byte	0x06
	.zero		1


	//   ....[13]....
        /*0524*/ 	.word	0x00000530
        /*0528*/ 	.word	0x000000ff
        /*052c*/ 	.word	0x0002d888
        /*0530*/ 	.short	0x0100
        /*0532*/ 	.byte	0x06
	.zero		1


	//   ....[14]....
        /*0534*/ 	.word	0x00000660
        /*0538*/ 	.word	0x000000ff
        /*053c*/ 	.word	0x0002d890
        /*0540*/ 	.short	0x0100
        /*0542*/ 	.byte	0x08
	.zero		1


	//   ....[15]....
        /*0544*/ 	.word	0x00000670
        /*0548*/ 	.word	0x000000ff
        /*054c*/ 	.word	0x0002d8a0
        /*0550*/ 	.short	0x0100
        /*0552*/ 	.byte	0x08
	.zero		1


	//   ....[16]....
        /*0554*/ 	.word	0x00000680
        /*0558*/ 	.word	0x000000ff
        /*055c*/ 	.word	0x0002d898
        /*0560*/ 	.short	0x0100
        /*0562*/ 	.byte	0x08
	.zero		1


	//   ....[17]....
        /*0564*/ 	.word	0x00000690
        /*0568*/ 	.word	0x000000ff
        /*056c*/ 	.word	0x0002d8a8
        /*0570*/ 	.short	0x0100
        /*0572*/ 	.byte	0x08
	.zero		1


	//   ....[18]....
        /*0574*/ 	.word	0x000007d0
        /*0578*/ 	.word	0x000000ff
        /*057c*/ 	.word	0x0002d8b0
        /*0580*/ 	.short	0x0100
        /*0582*/ 	.byte	0x08
	.zero		1


	//   ....[19]....
        /*0584*/ 	.word	0x000007e0
        /*0588*/ 	.word	0x000000ff
        /*058c*/ 	.word	0x0002d8c0
        /*0590*/ 	.short	0x0100
        /*0592*/ 	.byte	0x08
	.zero		1


	//   ....[20]....
        /*0594*/ 	.word	0x000007f0
        /*0598*/ 	.word	0x000000ff
        /*059c*/ 	.word	0x0002d8b8
        /*05a0*/ 	.short	0x0100
        /*05a2*/ 	.byte	0x08
	.zero		1


	//   ....[21]....
        /*05a4*/ 	.word	0x00000800
        /*05a8*/ 	.word	0x000000ff
        /*05ac*/ 	.word	0x0002d8c8
        /*05b0*/ 	.short	0x0100
        /*05b2*/ 	.byte	0x08
	.zero		1


	//   ....[22]....
        /*05b4*/ 	.word	0x00001140
        /*05b8*/ 	.word	0x000000ff
        /*05bc*/ 	.word	0x0002d800
        /*05c0*/ 	.short	0x010a
        /*05c2*/ 	.byte	0x29
	.zero		1


	//   ....[23]....
        /*05c4*/ 	.word	0x00001240
        /*05c8*/ 	.word	0x000000ff
        /*05cc*/ 	.word	0x0002d830
        /*05d0*/ 	.short	0x010a
        /*05d2*/ 	.byte	0x29
	.zero		1


	//   ....[24]....
        /*05d4*/ 	.word	0x00001280
        /*05d8*/ 	.word	0x000000ff
        /*05dc*/ 	.word	0x0002d830
        /*05e0*/ 	.short	0x010a
        /*05e2*/ 	.byte	0x29
	.zero		1


	//   ....[25]....
        /*05e4*/ 	.word	0x00001f00
        /*05e8*/ 	.word	0x000000ff
        /*05ec*/ 	.word	0x00000000
        /*05f0*/ 	.short	0x0101
        /*05f2*/ 	.byte	0x04
	.zero		1


	//   ....[26]....
        /*05f4*/ 	.word	0x00004000
        /*05f8*/ 	.word	0x000000ff
        /*05fc*/ 	.word	0x0002d830
        /*0600*/ 	.short	0x010a
        /*0602*/ 	.byte	0x0a
	.zero		1


	//   ....[27]....
        /*0604*/ 	.word	0x00004040
        /*0608*/ 	.word	0x000000ff
        /*060c*/ 	.word	0x0002d830
        /*0610*/ 	.short	0x010a
        /*0612*/ 	.byte	0x0a
	.zero		1


	//   ....[28]....
        /*0614*/ 	.word	0x00004320
        /*0618*/ 	.word	0x000000ff
        /*061c*/ 	.word	0x0002d850
        /*0620*/ 	.short	0x010a
        /*0622*/ 	.byte	0x0a
	.zero		1


	//   ....[29]....
        /*0624*/ 	.word	0x00004360
        /*0628*/ 	.word	0x000000ff
        /*062c*/ 	.word	0x0002d850
        /*0630*/ 	.short	0x010a
        /*0632*/ 	.byte	0x0a
	.zero		1


	//   ....[30]....
        /*0634*/ 	.word	0x00004d00
        /*0638*/ 	.word	0x000000ff
        /*063c*/ 	.word	0x00000000
        /*0640*/ 	.short	0x0101
        /*0642*/ 	.byte	0x0a
	.zero		1


	//   ....[31]....
        /*0644*/ 	.word	0x00006250
        /*0648*/ 	.word	0x000000ff
        /*064c*/ 	.word	0x00000000
        /*0650*/ 	.short	0x0101
        /*0652*/ 	.byte	0x07
	.zero		1


	//   ....[32]....
        /*0654*/ 	.word	0x00006850
        /*0658*/ 	.word	0x000000ff
        /*065c*/ 	.word	0x0002d850
        /*0660*/ 	.short	0x010a
        /*0662*/ 	.byte	0x04
	.zero		1


	//   ....[33]....
        /*0664*/ 	.word	0x00006890
        /*0668*/ 	.word	0x000000ff
        /*066c*/ 	.word	0x0002d850
        /*0670*/ 	.short	0x010a
        /*0672*/ 	.byte	0x04
	.zero		1


	//   ....[34]....
        /*0674*/ 	.word	0x00006f30
        /*0678*/ 	.word	0x000000ff
        /*067c*/ 	.word	0x00000000
        /*0680*/ 	.short	0x0101
        /*0682*/ 	.byte	0x04
	.zero		1


	//   ....[35]....
        /*0684*/ 	.word	0x00007a40
        /*0688*/ 	.word	0x000000ff
        /*068c*/ 	.word	0x00000000
        /*0690*/ 	.short	0x0101
        /*0692*/ 	.byte	0x04
	.zero		1


	//   ....[36]....
        /*0694*/ 	.word	0x000096a0
        /*0698*/ 	.word	0x000000ff
        /*069c*/ 	.word	0x0002d840
        /*06a0*/ 	.short	0x010a
        /*06a2*/ 	.byte	0x2d
	.zero		1


	//   ....[37]....
        /*06a4*/ 	.word	0x00009cd0
        /*06a8*/ 	.word	0x000000ff
        /*06ac*/ 	.word	0x0002d830
        /*06b0*/ 	.short	0x0107
        /*06b2*/ 	.byte	0x2d
	.zero		1


	//   ....[38]....
        /*06b4*/ 	.word	0x00009d60
        /*06b8*/ 	.word	0x000000ff
        /*06bc*/ 	.word	0x0002d830
        /*06c0*/ 	.short	0x0101
        /*06c2*/ 	.byte	0x2d
	.zero		1


	//   ....[39]....
        /*06c4*/ 	.word	0x0000a820
        /*06c8*/ 	.word	0x000000ff
        /*06cc*/ 	.word	0x0002d800
        /*06d0*/ 	.short	0x0107
        /*06d2*/ 	.byte	0x2d
	.zero		1


	//   ....[40]....
        /*06d4*/ 	.word	0x0000a880
        /*06d8*/ 	.word	0x000000ff
        /*06dc*/ 	.word	0x0002d800
        /*06e0*/ 	.short	0x0101
        /*06e2*/ 	.byte	0x2d
	.zero		1


	//   ....[41]....
        /*06e4*/ 	.word	0x0000a890
        /*06e8*/ 	.word	0x000000ff
        /*06ec*/ 	.word	0x0002d820
        /*06f0*/ 	.short	0x010a
        /*06f2*/ 	.byte	0x2d
	.zero		1


	//   ....[42]....
        /*06f4*/ 	.word	0x0000ad00
        /*06f8*/ 	.word	0x00000007
        /*06fc*/ 	.word	0x0002d840
        /*0700*/ 	.short	0x010a
        /*0702*/ 	.byte	0x3f
	.zero		1


	//   ....[43]....
        /*0704*/ 	.word	0x0000b170
        /*0708*/ 	.word	0x00000007
        /*070c*/ 	.word	0x0002d830
        /*0710*/ 	.short	0x0107
        /*0712*/ 	.byte	0x3f
	.zero		1


	//   ....[44]....
        /*0714*/ 	.word	0x0000b240
        /*0718*/ 	.word	0x00000007
        /*071c*/ 	.word	0x0002d830
        /*0720*/ 	.short	0x0101
        /*0722*/ 	.byte	0x3f
	.zero		1


	//   ....[45]....
        /*0724*/ 	.word	0x0000b2a0
        /*0728*/ 	.word	0x00000007
        /*072c*/ 	.word	0x0002d860
        /*0730*/ 	.short	0x010a
        /*0732*/ 	.byte	0x3f
	.zero		1


	//   ....[46]....
        /*0734*/ 	.word	0x0000b600
        /*0738*/ 	.word	0x00000007
        /*073c*/ 	.word	0x0002d850
        /*0740*/ 	.short	0x0107
        /*0742*/ 	.byte	0x3f
	.zero		1


	//   ....[47]....
        /*0744*/ 	.word	0x0000b780
        /*0748*/ 	.word	0x00000007
        /*074c*/ 	.word	0x0002d850
        /*0750*/ 	.short	0x0101
        /*0752*/ 	.byte	0x3f
	.zero		1


	//   ....[48]....
        /*0754*/ 	.word	0x0000b930
        /*0758*/ 	.word	0x00000000
        /*075c*/ 	.word	0x0002d860
        /*0760*/ 	.short	0x010a
        /*0762*/ 	.byte	0x3f
	.zero		1


	//   ....[49]....
        /*0764*/ 	.word	0x0000bd80
        /*0768*/ 	.word	0x00000000
        /*076c*/ 	.word	0x0002d850
        /*0770*/ 	.short	0x0107
        /*0772*/ 	.byte	0x3f
	.zero		1


	//   ....[50]....
        /*0774*/ 	.word	0x0000be60
        /*0778*/ 	.word	0x00000000
        /*077c*/ 	.word	0x0002d850
        /*0780*/ 	.short	0x0101
        /*0782*/ 	.byte	0x3f
	.zero		1


	//   ....[51]....
        /*0784*/ 	.word	0x0000bef0
        /*0788*/ 	.word	0x00000007
        /*078c*/ 	.word	0x0002d820
        /*0790*/ 	.short	0x010a
        /*0792*/ 	.byte	0x3f
	.zero		1


	//   ....[52]....
        /*0794*/ 	.word	0x0000c050
        /*0798*/ 	.word	0x00000005
        /*079c*/ 	.word	0x0002d840
        /*07a0*/ 	.short	0x010a
        /*07a2*/ 	.byte	0x3f
	.zero		1


	//   ....[53]....
        /*07a4*/ 	.word	0x0000c0f0
        /*07a8*/ 	.word	0x00000003
        /*07ac*/ 	.word	0x0002d840
        /*07b0*/ 	.short	0x010a
        /*07b2*/ 	.byte	0x3f
	.zero		1


	//   ....[54]....
        /*07b4*/ 	.word	0x0000c130
        /*07b8*/ 	.word	0x00000005
        /*07bc*/ 	.word	0x0002d860
        /*07c0*/ 	.short	0x010a
        /*07c2*/ 	.byte	0x3f
	.zero		1


	//   ....[55]....
        /*07c4*/ 	.word	0x0000c170
        /*07c8*/ 	.word	0x00000003
        /*07cc*/ 	.word	0x0002d860
        /*07d0*/ 	.short	0x010a
        /*07d2*/ 	.byte	0x3f
	.zero		1


	//   ....[56]....
        /*07d4*/ 	.word	0x0000c1e0
        /*07d8*/ 	.word	0x00000009
        /*07dc*/ 	.word	0x0002d800
        /*07e0*/ 	.short	0x010a
        /*07e2*/ 	.byte	0x3f
	.zero		1


	//   ....[57]....
        /*07e4*/ 	.word	0x0000c240
        /*07e8*/ 	.word	0x00000003
        /*07ec*/ 	.word	0x0002d830
        /*07f0*/ 	.short	0x010a
        /*07f2*/ 	.byte	0x3f
	.zero		1


	//   ....[58]....
        /*07f4*/ 	.word	0x0000c2a0
        /*07f8*/ 	.word	0x0000000d
        /*07fc*/ 	.word	0x0002d830
        /*0800*/ 	.short	0x010a
        /*0802*/ 	.byte	0x3f
	.zero		1


	//   ....[59]....
        /*0804*/ 	.word	0x0000c300
        /*0808*/ 	.word	0x0000000d
        /*080c*/ 	.word	0x0002d850
        /*0810*/ 	.short	0x010a
        /*0812*/ 	.byte	0x3f
	.zero		1


	//   ....[60]....
        /*0814*/ 	.word	0x0000c360
        /*0818*/ 	.word	0x00000003
        /*081c*/ 	.word	0x0002d850
        /*0820*/ 	.short	0x010a
        /*0822*/ 	.byte	0x3f
	.zero		1


	//   ....[61]....
        /*0824*/ 	.word	0x0000c440
        /*0828*/ 	.word	0x00000002
        /*082c*/ 	.word	0x0002d840
        /*0830*/ 	.short	0x010a
        /*0832*/ 	.byte	0x3f
	.zero		1


	//   ....[62]....
        /*0834*/ 	.word	0x0000d1e0
        /*0838*/ 	.word	0x00000003
        /*083c*/ 	.word	0x0002d820
        /*0840*/ 	.short	0x010a
        /*0842*/ 	.byte	0x3f
	.zero		1


	//   ....[63]....
        /*0844*/ 	.word	0x0000d230
        /*0848*/ 	.word	0x00000007
        /*084c*/ 	.word	0x0002d840
        /*0850*/ 	.short	0x010a
        /*0852*/ 	.byte	0x3f
	.zero		1


	//   ....[64]....
        /*0854*/ 	.word	0x0000d7d0
        /*0858*/ 	.word	0x00000007
        /*085c*/ 	.word	0x0002d860
        /*0860*/ 	.short	0x010a
        /*0862*/ 	.byte	0x3f
	.zero		1


	//   ....[65]....
        /*0864*/ 	.word	0x0000dd70
        /*0868*/ 	.word	0x00000000
        /*086c*/ 	.word	0x0002d860
        /*0870*/ 	.short	0x010a
        /*0872*/ 	.byte	0x3f
	.zero		1


	//   ....[66]....
        /*0874*/ 	.word	0x0000e3b0
        /*0878*/ 	.word	0x00000007
        /*087c*/ 	.word	0x0002d820
        /*0880*/ 	.short	0x010a
        /*0882*/ 	.byte	0x3f
	.zero		1


	//   ....[67]....
        /*0884*/ 	.word	0x0000e550
        /*0888*/ 	.word	0x00000005
        /*088c*/ 	.word	0x0002d840
        /*0890*/ 	.short	0x010a
        /*0892*/ 	.byte	0x3f
	.zero		1


	//   ....[68]....
        /*0894*/ 	.word	0x0000e5a0
        /*0898*/ 	.word	0x00000003
        /*089c*/ 	.word	0x0002d840
        /*08a0*/ 	.short	0x010a
        /*08a2*/ 	.byte	0x3f
	.zero		1


	//   ....[69]....
        /*08a4*/ 	.word	0x0000e5f0
        /*08a8*/ 	.word	0x00000005
        /*08ac*/ 	.word	0x0002d860
        /*08b0*/ 	.short	0x010a
        /*08b2*/ 	.byte	0x3f
	.zero		1


	//----- nvinfo : EIATTR_NUM_MBARRIERS
	.align		4
.L_89:
        /*08b4*/ 	.byte	0x03, 0x38
        /*08b6*/ 	.short	0x0016


	//----- nvinfo : EIATTR_EXIT_INSTR_OFFSETS
	.align		4
        /*08b8*/ 	.byte	0x04, 0x1c
        /*08ba*/ 	.short	(.L_91 - .L_90)


	//   ....[0]....
.L_90:
        /*08bc*/ 	.word	0x0000c1c0


	//----- nvinfo : EIATTR_MAX_THREADS
	.align		4
.L_91:
        /*08c0*/ 	.byte	0x04, 0x05
        /*08c2*/ 	.short	(.L_93 - .L_92)
.L_92:
        /*08c4*/ 	.word	0x00000200
        /*08c8*/ 	.word	0x00000001
        /*08cc*/ 	.word	0x00000001


	//----- nvinfo : EIATTR_CRS_STACK_SIZE
	.align		4
.L_93:
        /*08d0*/ 	.byte	0x04, 0x1e
        /*08d2*/ 	.short	(.L_95 - .L_94)
.L_94:
        /*08d4*/ 	.word	0x00000000


	//----- nvinfo : EIATTR_CBANK_PARAM_SIZE
	.align		4
.L_95:
        /*08d8*/ 	.byte	0x03, 0x19
        /*08da*/ 	.short	0x0a70


	//----- nvinfo : EIATTR_PARAM_CBANK
	.align		4
        /*08dc*/ 	.byte	0x04, 0x0a
        /*08de*/ 	.short	(.L_97 - .L_96)
	.align		4
.L_96:
        /*08e0*/ 	.word	index@(.nv.constant0._ZN7cutlass13device_kernelIN5flash11enable_sm90INS1_16FlashAttnFwdSm90INS1_25CollectiveMainloopFwdSm90ILi2EN4cute5tupleIJNS5_1CILi1EEES8_S8_EEENS6_IJNS7_ILi192EEENS7_ILi128EEENS7_ILi96EEEEEELi96ENS_6half_tEfNS_4arch4Sm90ELb0ELb0ELb1ELb0ELb1ELb0ELb0ELb0ELb1ELb1ELb1ELb0EEENS1_21CollectiveEpilogueFwdINS6_IJSA_SC_SB_EEES9_SE_SG_Li384ELb0ELb1ELb1ELb0EEENS1_19SingleTileSchedulerILb0ELb1ELb1ELi192EEEEEEEEEvNT_6ParamsE)
        /*08e4*/ 	.short	0x0210
        /*08e6*/ 	.short	0x0a70


	//----- nvinfo : EIATTR_SW_WAR
	.align		4
.L_97:
        /*08e8*/ 	.byte	0x04, 0x36
        /*08ea*/ 	.short	(.L_99 - .L_98)
.L_98:
        /*08ec*/ 	.word	0x00000008
.L_99:


//--------------------- .nv.info._ZN7cutlass13device_kernelIN5flash11enable_sm90INS1_16FlashAttnFwdSm90INS1_25CollectiveMainloopFwdSm90ILi2EN4cute5tupleIJNS5_1CILi1EEES8_S8_EEENS6_IJNS7_ILi192EEENS7_ILi128EEENS7_ILi96EEEEEELi96ENS_6half_tEfNS_4arch4Sm90ELb0ELb0ELb1ELb1ELb1ELb0ELb0ELb0ELb1ELb1ELb1ELb0EEENS1_21CollectiveEpilogueFwdINS6_IJSA_SC_SB_EEES9_SE_SG_Li384ELb1ELb1ELb1ELb0EEENS1_36VarlenDynamicPersistentTileSchedulerILi192ELi128ELi384ELi128ELb1ELb1ELb1ELb0ELb1ELb1EEEEEEEEEvNT_6ParamsE --------------------------
	.section	.nv.info._ZN7cutlass13device_kernelIN5flash11enable_sm90INS1_16FlashAttnFwdSm90INS1_25CollectiveMainloopFwdSm90ILi2EN4cute5tupleIJNS5_1CILi1EEES8_S8_EEENS6_IJNS7_ILi192EEENS7_ILi128EEENS7_ILi96EEEEEELi96ENS_6half_tEfNS_4arch4Sm90ELb0ELb0ELb1ELb1ELb1ELb0ELb0ELb0ELb1ELb1ELb1ELb0EEENS1_21CollectiveEpilogueFwdINS6_IJSA_SC_SB_EEES9_SE_SG_Li384ELb1ELb1ELb1ELb0EEENS1_36VarlenDynamicPersistentTileSchedulerILi192ELi128ELi384ELi128ELb1ELb1ELb1ELb0ELb1ELb1EEEEEEEEEvNT_6ParamsE,"",@"SHT_CUDA_INFO"
	.sectionflags	@""
	.align	4


	//----- nvinfo : EIATTR_CUDA_API_VERSION
	.align		4
        /*0000*/ 	.byte	0x04, 0x37
        /*0002*/ 	.short	(.L_101 - .L_100)
.L_100:
        /*0004*/ 	.word	0x00000082


	//----- nvinfo : EIATTR_KPARAM_INFO
	.align		4
.L_101:
        /*0008*/ 	.byte	0x04, 0x17
        /*000a*/ 	.short	(.L_103 - .L_102)
.L_102:
        /*000c*/ 	.word	0x00000000
        /*0010*/ 	.short	0x0000
        /*0012*/ 	.short	0x0070
        /*0014*/ 	.byte	0x00, 0xf0, 0x01, 0x2a


	//----- nvinfo : EIATTR_SPARSE_MMA_MASK
	.align		4
.L_103:
        /*0018*/ 	.byte	0x03, 0x50
        /*001a*/ 	.short	0x0000


	//----- nvinfo : EIATTR_MAXREG_COUNT
	.align		4
        /*001c*/ 	.byte	0x03, 0x1b
        /*001e*/ 	.short	0x0080


	//----- nvinfo : EIATTR_NUM_BARRIERS
	.align		4
        /*0020*/ 	.byte	0x02, 0x4c
        /*0022*/ 	.byte	0x10
	.zero		1


	//----- nvinfo : EIATTR_EXTERNS
	.align		4
        /*0024*/ 	.byte	0x04, 0x0f
        /*0026*/ 	.short	(.L_105 - .L_104)


	//   ....[0]....
	.align		4
.L_104:
        /*0028*/ 	.word	index@(__assertfail)


	//----- nvinfo : EIATTR_ANNOTATIONS
	.align		4
.L_105:
        /*002c*/ 	.byte	0x04, 0x55
        /*002e*/ 	.short	(.L_107 - .L_106)


	//   ....[0]....
.L_106:
        /*0030*/ 	.word	0x00000001
        /*0034*/ 	.byte	0x60, 0x08, 0x00, 0x00, 0x01, 0x00, 0x00, 0x00, 0xb0, 0x09, 0x00, 0x00, 0x01, 0x00, 0x00, 0x00
        /* <DEDUP_REMOVED lines=33> */
        /*0254*/ 	.byte	0x10, 0x01, 0x01, 0x00


	//----- nvinfo : EIATTR_MERCURY_ISA_VERSION
	.align		4
.L_107:
        /*0258*/ 	.byte	0x03, 0x5f
        /*025a*/ 	.short	0x0101


	//----- nvinfo : EIATTR_UNUSED_LOAD_BYTE_OFFSET
	.align		4
        /*025c*/ 	.byte	0x04, 0x44
        /*025e*/ 	.short	(.L_109 - .L_108)


	//   ....[0]....
.L_108:
        /*0260*/ 	.word	0x00000970
        /*0264*/ 	.word	0x0000fff0


	//   ....[1]....
        /*0268*/ 	.word	0x00007790
        /*026c*/ 	.word	0x0000fff0


	//----- nvinfo : EIATTR_INT_WARP_WIDE_INSTR_OFFSETS
	.align		4
.L_109:
        /*0270*/ 	.byte	0x04, 0x31
        /*0272*/ 	.short	(.L_111 - .L_110)


	//   ....[0]....
.L_110:
        /*0274*/ 	.word	0x000000c0


	//   ....[1]....
        /*0278*/ 	.word	0x000000d0


	//   ....[2]....
        /*027c*/ 	.word	0x00000170


	//   ....[3]....
        /*0280*/ 	.word	0x0000b470


	//   ....[4]....
        /*0284*/ 	.word	0x0000b500


	//   ....[5]....
        /*0288*/ 	.word	0x0000e1b0


	//   ....[6]....
        /*028c*/ 	.word	0x0000e240


	//----- nvinfo : EIATTR_COOP_GROUP_MASK_REGIDS
	.align		4
.L_111:
        /*0290*/ 	.byte	0x04, 0x29
        /*0292*/ 	.short	(.L_113 - .L_112)


	//   ....[0]....
.L_112:
        /*0294*/ 	.word	0xffffffff


	//   ....[1]....
        /*0298*/ 	.word	0xffffffff


	//   ....[2]....
        /*029c*/ 	.word	0xffffffff


	//   ....[3]....
        /*02a0*/ 	.word	0xffffffff


	//   ....[4]....
        /*02a4*/ 	.word	0xffffffff


	//   ....[5]....
        /*02a8*/ 	.word	0xffffffff


	//   ....[6]....
        /*02ac*/ 	.word	0xffffffff


	//   ....[7]....
        /*02b0*/ 	.word	0xffffffff


	//   ....[8]....
        /*02b4*/ 	.word	0xffffffff


	//   ....[9]....
        /*02b8*/ 	.word	0xffffffff


	//   ....[10]....
        /*02bc*/ 	.word	0xffffffff


	//   ....[11]....
        /*02c0*/ 	.word	0xffffffff


	//   ....[12]....
        /*02c4*/ 	.word	0xffffffff


	//   ....[13]....
        /*02c8*/ 	.word	0xffffffff


	//   ....[14]....
        /*02cc*/ 	.word	0xffffffff


	//   ....[15]....
        /*02d0*/ 	.word	0xffffffff


	//   ....[16]....
        /*02d4*/ 	.word	0xffffffff


	//   ....[17]....
        /*02d8*/ 	.word	0xffffffff


	//   ....[18]....
        /*02dc*/ 	.word	0xffffffff


	//   ....[19]....
        /*02e0*/ 	.word	0xffffffff


	//   ....[20]....
        /*02e4*/ 	.word	0xffffffff


	//   ....[21]....
        /*02e8*/ 	.word	0xffffffff


	//   ....[22]....
        /*02ec*/ 	.word	0xffffffff


	//   ....[23]....
        /*02f0*/ 	.word	0xffffffff


	//   ....[24]....
        /*02f4*/ 	.word	0xffffffff


	//   ....[25]....
        /*02f8*/ 	.word	0xffffffff


	//   ....[26]....
        /*02fc*/ 	.word	0xffffffff


	//   ....[27]....
        /*0300*/ 	.word	0xffffffff


	//   ....[28]....
        /*0304*/ 	.word	0xffffffff


	//   ....[29]....
        /*0308*/ 	.word	0xffffffff


	//   ....[30]....
        /*030c*/ 	.word	0xffffffff


	//   ....[31]....
        /*0310*/ 	.word	0xffffffff


	//   ....[32]....
        /*0314*/ 	.word	0xffffffff


	//   ....[33]....
        /*0318*/ 	.word	0xffffffff


	//   ....[34]....
        /*031c*/ 	.word	0xffffffff


	//   ....[35]....
        /*0320*/ 	.word	0xffffffff


	//   ....[36]....
        /*0324*/ 	.word	0xffffffff


	//   ....[37]....
        /*0328*/ 	.word	0xffffffff


	//   ....[38]....
        /*032c*/ 	.word	0xffffffff


	//   ....[39]....
        /*0330*/ 	.word	0xffffffff


	//   ....[40]....
        /*0334*/ 	.word	0xffffffff


	//   ....[41]....
        /*0338*/ 	.word	0xffffffff


	//   ....[42]....
        /*033c*/ 	.word	0xffffffff


	//   ....[43]....
        /*0340*/ 	.word	0xffffffff


	//   ....[44]....
        /*0344*/ 	.word	0xffffffff


	//   ....[45]....
        /*0348*/ 	.word	0xffffffff


	//   ....[46]....
        /*034c*/ 	.word	0xffffffff


	//   ....[47]....
        /*0350*/ 	.word	0xffffffff


	//   ....[48]....
        /*0354*/ 	.word	0xffffffff


	//   ....[49]....
        /*0358*/ 	.word	0xffffffff


	//   ....[50]....
        /*035c*/ 	.word	0xffffffff


	//   ....[51]....
        /*0360*/ 	.word	0xffffffff


	//   ....[52]....
        /*0364*/ 	.word	0xffffffff


	//   ....[53]....
        /*0368*/ 	.word	0xffffffff


	//   ....[54]....
        /*036c*/ 	.word	0xffffffff


	//   ....[55]....
        /*0370*/ 	.word	0xffffffff


	//   ....[56]....
        /*0374*/ 	.word	0xffffffff


	//   ....[57]....
        /*0378*/ 	.word	0xffffffff


	//   ....[58]....
        /*037c*/ 	.word	0xffffffff


	//   ....[59]....
        /*0380*/ 	.word	0xffffffff


	//   ....[60]....
        /*0384*/ 	.word	0xffffffff


	//   ....[61]....
        /*0388*/ 	.word	0xffffffff


	//   ....[62]....
        /*038c*/ 	.word	0xffffffff


	//   ....[63]....
        /*0390*/ 	.word	0xffffffff


	//   ....[64]....
        /*0394*/ 	.word	0xffffffff


	//   ....[65]....
        /*0398*/ 	.word	0xffffffff


	//   ....[66]....
        /*039c*/ 	.word	0xffffffff


	//   ....[67]....
        /*03a0*/ 	.word	0xffffffff


	//   ....[68]....
        /*03a4*/ 	.word	0xffffffff


	//   ....[69]....
        /*03a8*/ 	.word	0xffffffff


	//   ....[70]....
        /*03ac*/ 	.word	0xffffffff


	//   ....[71]....
        /*03b0*/ 	.word	0xffffffff


	//   ....[72]....
        /*03b4*/ 	.word	0xffffffff


	//   ....[73]....
        /*03b8*/ 	.word	0xffffffff


	//   ....[74]....
        /*03bc*/ 	.word	0xffffffff


	//   ....[75]....
        /*03c0*/ 	.word	0xffffffff


	//   ....[76]....
        /*03c4*/ 	.word	0xffffffff


	//   ....[77]....
        /*03c8*/ 	.word	0xffffffff


	//   ....[78]....
        /*03cc*/ 	.word	0xffffffff


	//   ....[79]....
        /*03d0*/ 	.word	0xffffffff


	//   ....[80]....
        /*03d4*/ 	.word	0xffffffff


	//   ....[81]....
        /*03d8*/ 	.word	0xffffffff


	//   ....[82]....
        /*03dc*/ 	.word	0xffffffff


	//   ....[83]....
        /*03e0*/ 	.word	0xffffffff


	//   ....[84]....
        /*03e4*/ 	.word	0xffffffff


	//   ....[85]....
        /*03e8*/ 	.word	0xffffffff


	//   ....[86]....
        /*03ec*/ 	.word	0xffffffff


	//   ....[87]....
        /*03f0*/ 	.word	0xffffffff


	//   ....[88]....
        /*03f4*/ 	.word	0xffffffff


	//   ....[89]....
        /*03f8*/ 	.word	0xffffffff


	//   ....[90]....
        /*03fc*/ 	.word	0xffffffff


	//   ....[91]....
        /*0400*/ 	.word	0xffffffff


	//   ....[92]....
        /*0404*/ 	.word	0xffffffff


	//   ....[93]....
        /*0408*/ 	.word	0xffffffff


	//   ....[94]....
        /*040c*/ 	.word	0xffffffff


	//   ....[95]....
        /*0410*/ 	.word	0xffffffff


	//   ....[96]....
        /*0414*/ 	.word	0xffffffff


	//   ....[97]....
        /*0418*/ 	.word	0xffffffff


	//   ....[98]....
        /*041c*/ 	.word	0xffffffff


	//   ....[99]....
        /*0420*/ 	.word	0xffffffff


	//   ....[100]....
        /*0424*/ 	.word	0xffffffff


	//   ....[101]....
        /*0428*/ 	.word	0xffffffff


	//   ....[102]....
        /*042c*/ 	.word	0xffffffff


	//   ....[103]....
        /*0430*/ 	.word	0xffffffff


	//   ....[104]....
        /*0434*/ 	.word	0xffffffff


	//   ....[105]....
        /*0438*/ 	.word	0xffffffff


	//   ....[106]....
        /*043c*/ 	.word	0xffffffff


	//   ....[107]....
        /*0440*/ 	.word	0xffffffff


	//   ....[108]....
        /*0444*/ 	.word	0xffffffff


	//   ....[109]....
        /*0448*/ 	.word	0xffffffff


	//   ....[110]....
        /*044c*/ 	.word	0xffffffff


	//   ....[111]....
        /*0450*/ 	.word	0xffffffff


	//   ....[112]....
        /*0454*/ 	.word	0xffffffff


	//   ....[113]....
        /*0458*/ 	.word	0xffffffff


	//   ....[114]....
        /*045c*/ 	.word	0xffffffff


	//   ....[115]....
        /*0460*/ 	.word	0xffffffff


	//   ....[116]....
        /*0464*/ 	.word	0xffffffff


	//   ....[117]....
        /*0468*/ 	.word	0x0500000f


	//   ....[118]....
        /*046c*/ 	.word	0x0500000f


	//   ....[119]....
        /*0470*/ 	.word	0x0500000f


	//   ....[120]....
        /*0474*/ 	.word	0x0500000f


	//   ....[121]....
        /*0478*/ 	.word	0x0500000f


	//   ....[122]....
        /*047c*/ 	.word	0x0500000f


	//   ....[123]....
        /*0480*/ 	.word	0x0500000f


	//   ....[124]....
        /*0484*/ 	.word	0x0500000f


	//   ....[125]....
        /*0488*/ 	.word	0x0500000f


	//   ....[126]....
        /*048c*/ 	.word	0x0500000f


	//   ....[127]....
        /*0490*/ 	.word	0x0500000f


	//   ....[128]....
        /*0494*/ 	.word	0x0500000f


	//   ....[129]....
        /*0498*/ 	.word	0x0500000f


	//   ....[130]....
        /*049c*/ 	.word	0x0500000f


	//   ....[131]....
        /*04a0*/ 	.word	0x0500000f


	//   ....[132]....
        /*04a4*/ 	.word	0x0500000f


	//   ....[133]....
        /*04a8*/ 	.word	0x0500000f


	//   ....[134]....
        /*04ac*/ 	.word	0x0500000f


	//   ....[135]....
        /*04b0*/ 	.word	0x0500000f


	//   ....[136]....
        /*04b4*/ 	.word	0x0500000f


	//   ....[137]....
        /*04b8*/ 	.word	0x0500000f


	//   ....[138]....
        /*04bc*/ 	.word	0x0500000f


	//   ....[139]....
        /*04c0*/ 	.word	0x0500000f


	//   ....[140]....
        /*04c4*/ 	.word	0x0500000f


	//   ....[141]....
        /*04c8*/ 	.word	0x0500000f


	//   ....[142]....
        /*04cc*/ 	.word	0x0500000f


	//   ....[143]....
        /*04d0*/ 	.word	0x0500000f


	//   ....[144]....
        /*04d4*/ 	.word	0x0500000f


	//   ....[145]....
        /*04d8*/ 	.word	0x0500000f


	//   ....[146]....
        /*04dc*/ 	.word	0x0500000f


	//   ....[147]....
        /*04e0*/ 	.word	0x0500000f


	//   ....[148]....
        /*04e4*/ 	.word	0x0500000f


	//   ....[149]....
        /*04e8*/ 	.word	0x0500000f


	//   ....[150]....
        /*04ec*/ 	.word	0x0500000f


	//   ....[151]....
        /*04f0*/ 	.word	0x0500000f


	//   ....[152]....
        /*04f4*/ 	.word	0x0500000f


	//   ....[153]....
        /*04f8*/ 	.word	0x0500000f


	//   ....[154]....
        /*04fc*/ 	.word	0x0500000f


	//   ....[155]....
        /*0500*/ 	.word	0x0500000f


	//   ....[156]....
        /*0504*/ 	.word	0x0500000f


	//   ....[157]....
        /*0508*/ 	.word	0x0500000f


	//   ....[158]....
        /*050c*/ 	.word	0x0500000f


	//   ....[159]....
        /*0510*/ 	.word	0x0500000f


	//   ....[160]....
        /*0514*/ 	.word	0x0500000f


	//   ....[161]....
        /*0518*/ 	.word	0x0500000f


	//   ....[162]....
        /*051c*/ 	.word	0x0500000f


	//   ....[163]....
        /*0520*/ 	.word	0x0500000f


	//   ....[164]....
        /*0524*/ 	.word	0x0500000f


	//   ....[165]....
        /*0528*/ 	.word	0x0500000f


	//   ....[166]....
        /*052c*/ 	.word	0x0500000f


	//   ....[167]....
        /*0530*/ 	.word	0x0500000f


	//   ....[168]....
        /*0534*/ 	.word	0x0500000f


	//   ....[169]....
        /*0538*/ 	.word	0x0500000f


	//   ....[170]....
        /*053c*/ 	.word	0x0500000f


	//   ....[171]....
        /*0540*/ 	.word	0x0500000f


	//   ....[172]....
        /*0544*/ 	.word	0x0500000f


	//   ....[173]....
        /*0548*/ 	.word	0x0500000f


	//   ....[174]....
        /*054c*/ 	.word	0x0500000f


	//   ....[175]....
        /*0550*/ 	.word	0x0500000f


	//   ....[176]....
        /*0554*/ 	.word	0x0500000f


	//   ....[177]....
        /*0558*/ 	.word	0x0500000f


	//   ....[178]....
        /*055c*/ 	.word	0x0500000f


	//   ....[179]....
        /*0560*/ 	.word	0x0500000f


	//   ....[180]....
        /*0564*/ 	.word	0x0500000f


	//----- nvinfo : EIATTR_COOP_GROUP_INSTR_OFFSETS
	.align		4
.L_113:
        /*0568*/ 	.byte	0x04, 0x28
        /*056a*/ 	.short	(.L_115 - .L_114)


	//   ....[0]....
.L_114:
        /*056c*/ 	.word	0x00000080


	//   ....[1]....
        /*0570*/ 	.word	0x000000b0


	//   ....[2]....
        /*0574*/ 	.word	0x000002d0


	//   ....[3]....
        /*0578*/ 	.word	0x00000430


	//   ....[4]....
        /*057c*/ 	.word	0x00000550


	//   ....[5]....
        /*0580*/ 	.word	0x000006b0


	//   ....[6]....
        /*0584*/ 	.word	0x00001790


	//   ....[7]....
        /*0588*/ 	.word	0x000030b0


	//   ....[8]....
        /*058c*/ 	.word	0x00003100


	//   ....[9]....
        /*0590*/ 	.word	0x00003450


	//   ....[10]....
        /*0594*/ 	.word	0x00003560


	//   ....[11]....
        /*0598*/ 	.word	0x000042b0


	//   ....[12]....
        /*059c*/ 	.word	0x00005580


	//   ....[13]....
        /*05a0*/ 	.word	0x000055e0


	//   ....[14]....
        /*05a4*/ 	.word	0x000059d0


	//   ....[15]....
        /*05a8*/ 	.word	0x000059f0


	//   ....[16]....
        /*05ac*/ 	.word	0x00006d30


	//   ....[17]....
        /*05b0*/ 	.word	0x00006e30


	//   ....[18]....
        /*05b4*/ 	.word	0x00006e90


	//   ....[19]....
        /*05b8*/ 	.word	0x00006f50


	//   ....[20]....
        /*05bc*/ 	.word	0x00006f60


	//   ....[21]....
        /*05c0*/ 	.word	0x00008110


	//   ....[22]....
        /*05c4*/ 	.word	0x00008120


	//   ....[23]....
        /*05c8*/ 	.word	0x00008130


	//   ....[24]....
        /*05cc*/ 	.word	0x00008180


	//   ....[25]....
        /*05d0*/ 	.word	0x00008820


	//   ....[26]....
        /*05d4*/ 	.word	0x00008850


	//   ....[27]....
        /*05d8*/ 	.word	0x00008970


	//   ....[28]....
        /*05dc*/ 	.word	0x00008990


	//   ....[29]....
        /*05e0*/ 	.word	0x00008df0


	//   ....[30]....
        /*05e4*/ 	.word	0x00008e00


	//   ....[31]....
        /*05e8*/ 	.word	0x00009130


	//   ....[32]....
        /*05ec*/ 	.word	0x00009140


	//   ....[33]....
        /*05f0*/ 	.word	0x00009ce0


	//   ....[34]....
        /*05f4*/ 	.word	0x00009cf0


	//   ....[35]....
        /*05f8*/ 	.word	0x00009df0


	//   ....[36]....
        /*05fc*/ 	.word	0x00009e10


	//   ....[37]....
        /*0600*/ 	.word	0x00009f80


	//   ....[38]....
        /*0604*/ 	.word	0x0000a190


	//   ....[39]....
        /*0608*/ 	.word	0x0000a1c0


	//   ....[40]....
        /*060c*/ 	.word	0x0000a1f0


	//   ....[41]....
        /*0610*/ 	.word	0x0000a220


	//   ....[42]....
        /*0614*/ 	.word	0x0000a250


	//   ....[43]....
        /*0618*/ 	.word	0x0000a280


	//   ....[44]....
        /*061c*/ 	.word	0x0000a3f0


	//   ....[45]....
        /*0620*/ 	.word	0x0000a420


	//   ....[46]....
        /*0624*/ 	.word	0x0000a450


	//   ....[47]....
        /*0628*/ 	.word	0x0000a480


	//   ....[48]....
        /*062c*/ 	.word	0x0000a4b0


	//   ....[49]....
        /*0630*/ 	.word	0x0000a4e0


	//   ....[50]....
        /*0634*/ 	.word	0x0000a570


	//   ....[51]....
        /*0638*/ 	.word	0x0000a5a0


	//   ....[52]....
        /*063c*/ 	.word	0x0000a5b0


	//   ....[53]....
        /*0640*/ 	.word	0x0000a650


	//   ....[54]....
        /*0644*/ 	.word	0x0000c0d0


	//   ....[55]....
        /*0648*/ 	.word	0x0000c0f0


	//   ....[56]....
        /*064c*/ 	.word	0x0000c1a0


	//   ....[57]....
        /*0650*/ 	.word	0x0000c1c0


	//   ....[58]....
        /*0654*/ 	.word	0x0000c260


	//   ....[59]....
        /*0658*/ 	.word	0x0000c280


	//   ....[60]....
        /*065c*/ 	.word	0x0000c290


	//   ....[61]....
        /*0660*/ 	.word	0x0000c2a0


	//   ....[62]....
        /*0664*/ 	.word	0x0000cc30


	//   ....[63]....
        /*0668*/ 	.word	0x0000cc50


	//   ....[64]....
        /*066c*/ 	.word	0x0000ccb0


	//   ....[65]....
        /*0670*/ 	.word	0x0000ccf0


	//   ....[66]....
        /*0674*/ 	.word	0x0000cd50


	//   ....[67]....
        /*0678*/ 	.word	0x0000cd90


	//   ....[68]....
        /*067c*/ 	.word	0x0000cda0


	//   ....[69]....
        /*0680*/ 	.word	0x0000cdc0


	//   ....[70]....
        /*0684*/ 	.word	0x0000ce90


	//   ....[71]....
        /*0688*/ 	.word	0x0000ced0


	//   ....[72]....
        /*068c*/ 	.word	0x0000cee0


	//   ....[73]....
        /*0690*/ 	.word	0x0000cf00


	//   ....[74]....
        /*0694*/ 	.word	0x0000d790


	//   ....[75]....
        /*0698*/ 	.word	0x0000d7a0


	//   ....[76]....
        /*069c*/ 	.word	0x0000d7c0


	//   ....[77]....
        /*06a0*/ 	.word	0x0000d840


	//   ....[78]....
        /*06a4*/ 	.word	0x0000d850


	//   ....[79]....
        /*06a8*/ 	.word	0x0000d8b0


	//   ....[80]....
        /*06ac*/ 	.word	0x0000d8e0


	//   ....[81]....
        /*06b0*/ 	.word	0x0000d920


	//   ....[82]....
        /*06b4*/ 	.word	0x0000dc10


	//   ....[83]....
        /*06b8*/ 	.word	0x0000dc30


	//   ....[84]....
        /*06bc*/ 	.word	0x0000dcd0


	//   ....[85]....
        /*06c0*/ 	.word	0x0000dce0


	//   ....[86]....
        /*06c4*/ 	.word	0x0000dd70


	//   ....[87]....
        /*06c8*/ 	.word	0x0000dd80


	//   ....[88]....
        /*06cc*/ 	.word	0x0000dd90


	//   ....[89]....
        /*06d0*/ 	.word	0x0000de20


	//   ....[90]....
        /*06d4*/ 	.word	0x0000e430


	//   ....[91]....
        /*06d8*/ 	.word	0x0000e440


	//   ....[92]....
        /*06dc*/ 	.word	0x0000e4d0


	//   ....[93]....
        /*06e0*/ 	.word	0x0000e570


	//   ....[94]....
        /*06e4*/ 	.word	0x0000e590


	//   ....[95]....
        /*06e8*/ 	.word	0x0000e610


	//   ....[96]....
        /*06ec*/ 	.word	0x0000e630


	//   ....[97]....
        /*06f0*/ 	.word	0x0000e640


	//   ....[98]....
        /*06f4*/ 	.word	0x0000ea60


	//   ....[99]....
        /*06f8*/ 	.word	0x0000ea90


	//   ....[100]....
        /*06fc*/ 	.word	0x0000eb00


	//   ....[101]....
        /*0700*/ 	.word	0x0000eb30


	//   ....[102]....
        /*0704*/ 	.word	0x0000eb60


	//   ....[103]....
        /*0708*/ 	.word	0x0000eb90


	//   ....[104]....
        /*070c*/ 	.word	0x0000ebc0


	//   ....[105]....
        /*0710*/ 	.word	0x0000ebf0


	//   ....[106]....
        /*0714*/ 	.word	0x0000ed90


	//   ....[107]....
        /*0718*/ 	.word	0x0000edc0


	//   ....[108]....
        /*071c*/ 	.word	0x0000edf0


	//   ....[109]....
        /*0720*/ 	.word	0x0000ee20


	//   ....[110]....
        /*0724*/ 	.word	0x0000ee50


	//   ....[111]....
        /*0728*/ 	.word	0x0000ee80


	//   ....[112]....
        /*072c*/ 	.word	0x0000ef40


	//   ....[113]....
        /*0730*/ 	.word	0x0000ef60


	//   ....[114]....
        /*0734*/ 	.word	0x0000ef70


	//   ....[115]....
        /*0738*/ 	.word	0x0000efd0


	//   ....[116]....
        /*073c*/ 	.word	0x0000f5f0


	//   ....[117]....
        /*0740*/ 	.word	0x0000fad0


	//   ....[118]....
        /*0744*/ 	.word	0x0000fbc0


	//   ....[119]....
        /*0748*/ 	.word	0x0000fc60


	//   ....[120]....
        /*074c*/ 	.word	0x0000fcc0


	//   ....[121]....
        /*0750*/ 	.word	0x0000fdd0


	//   ....[122]....
        /*0754*/ 	.word	0x0000fe40


	//   ....[123]....
        /*0758*/ 	.word	0x0000ff50


	//   ....[124]....
        /*075c*/ 	.word	0x0000ffc0


	//   ....[125]....
        /*0760*/ 	.word	0x00010060


	//   ....[126]....
        /*0764*/ 	.word	0x00010190


	//   ....[127]....
        /*0768*/ 	.word	0x000101e0


	//   ....[128]....
        /*076c*/ 	.word	0x00010250


	//   ....[129]....
        /*0770*/ 	.word	0x00010340


	//   ....[130]....
        /*0774*/ 	.word	0x000103c0


	//   ....[131]....
        /*0778*/ 	.word	0x000104a0


	//   ....[132]....
        /*077c*/ 	.word	0x00010520


	//   ....[133]....
        /*0780*/ 	.word	0x00010580


	//   ....[134]....
        /*0784*/ 	.word	0x00010680


	//   ....[135]....
        /*0788*/ 	.word	0x00010780


	//   ....[136]....
        /*078c*/ 	.word	0x000107e0


	//   ....[137]....
        /*0790*/ 	.word	0x000108c0


	//   ....[138]....
        /*0794*/ 	.word	0x00010a00


	//   ....[139]....
        /*0798*/ 	.word	0x00010ad0


	//   ....[140]....
        /*079c*/ 	.word	0x00010b50


	//   ....[141]....
        /*07a0*/ 	.word	0x00010c40


	//   ....[142]....
        /*07a4*/ 	.word	0x00010ca0


	//   ....[143]....
        /*07a8*/ 	.word	0x00010d70


	//   ....[144]....
        /*07ac*/ 	.word	0x00010dd0


	//   ....[145]....
        /*07b0*/ 	.word	0x00010eb0


	//   ....[146]....
        /*07b4*/ 	.word	0x00010fa0


	//   ....[147]....
        /*07b8*/ 	.word	0x00011040


	//   ....[148]....
        /*07bc*/ 	.word	0x000110a0


	//   ....[149]....
        /*07c0*/ 	.word	0x000111a0


	//   ....[150]....
        /*07c4*/ 	.word	0x00011200


	//   ....[151]....
        /*07c8*/ 	.word	0x00011300


	//   ....[152]....
        /*07cc*/ 	.word	0x00011360


	//   ....[153]....
        /*07d0*/ 	.word	0x00011430


	//   ....[154]....
        /*07d4*/ 	.word	0x00011580


	//   ....[155]....
        /*07d8*/ 	.word	0x00011630


	//   ....[156]....
        /*07dc*/ 	.word	0x00011740


	//   ....[157]....
        /*07e0*/ 	.word	0x00011820


	//   ....[158]....
        /*07e4*/ 	.word	0x00011880


	//   ....[159]....
        /*07e8*/ 	.word	0x00011970


	//   ....[160]....
        /*07ec*/ 	.word	0x000119d0


	//   ....[161]....
        /*07f0*/ 	.word	0x00011ab0


	//   ....[162]....
        /*07f4*/ 	.word	0x00011b40


	//   ....[163]....
        /*07f8*/ 	.word	0x00011be0


	//   ....[164]....
        /*07fc*/ 	.word	0x00011d60


	//   ....[165]....
        /*0800*/ 	.word	0x00011dd0


	//   ....[166]....
        /*0804*/ 	.word	0x00011e40


	//   ....[167]....
        /*0808*/ 	.word	0x00011eb0


	//   ....[168]....
        /*080c*/ 	.word	0x00011f20


	//   ....[169]....
        /*0810*/ 	.word	0x00011fa0


	//   ....[170]....
        /*0814*/ 	.word	0x00012020


	//   ....[171]....
        /*0818*/ 	.word	0x000120b0


	//   ....[172]....
        /*081c*/ 	.word	0x00012120


	//   ....[173]....
        /*0820*/ 	.word	0x00012190


	//   ....[174]....
        /*0824*/ 	.word	0x00012200


	//   ....[175]....
        /*0828*/ 	.word	0x00012280


	//   ....[176]....
        /*082c*/ 	.word	0x000122f0


	//   ....[177]....
        /*0830*/ 	.word	0x00012390


	//   ....[178]....
        /*0834*/ 	.word	0x000123e0


	//   ....[179]....
        /*0838*/ 	.word	0x00012470


	//   ....[180]....
        /*083c*/ 	.word	0x000125a0


	//----- nvinfo : EIATTR_REG_RECONFIG
	.align		4
.L_115:
        /*0840*/ 	.byte	0x01, 0x54
	.zero		2


	//----- nvinfo : EIATTR_SYSCALL_OFFSETS
	.align		4
        /*0844*/ 	.byte	0x04, 0x46
        /*0846*/ 	.short	(.L_117 - .L_116)


	//   ....[0]....
.L_116:
        /*0848*/ 	.word	0x00001910


	//   ....[1]....
        /*084c*/ 	.word	0x0000b660


	//   ....[2]....
        /*0850*/ 	.word	0x0000b7b0


	//   ....[3]....
        /*0854*/ 	.word	0x0000b8a0


	//   ....[4]....
        /*0858*/ 	.word	0x0000c6e0


	//----- nvinfo : EIATTR_MBARRIER_INSTR_OFFSETS
	.align		4
.L_117:
        /*085c*/ 	.byte	0x04, 0x39
        /*085e*/ 	.short	(.L_119 - .L_118)


	//   ....[0]....
.L_118:
        /*0860*/ 	.word	0x00000180
        /*0864*/ 	.word	0x000000ff
        /*0868*/ 	.word	0x0002d800
        /*086c*/ 	.short	0x0100
        /*086e*/ 	.byte	0x08
	.zero		1


	//   ....[1]....
        /*0870*/ 	.word	0x00000190
        /*0874*/ 	.word	0x000000ff
        /*0878*/ 	.word	0x0002d820
        /*087c*/ 	.short	0x0100
        /*087e*/ 	.byte	0x08
	.zero		1


	//   ....[2]....
        /*0880*/ 	.word	0x00000280
        /*0884*/ 	.word	0x000000ff
        /*0888*/ 	.word	0x0002d830
        /*088c*/ 	.short	0x0100
        /*088e*/ 	.byte	0x08
	.zero		1


	//   ....[3]....
        /*0890*/ 	.word	0x00000290
        /*0894*/ 	.word	0x000000ff
        /*0898*/ 	.word	0x0002d840
        /*089c*/ 	.short	0x0100
        /*089e*/ 	.byte	0x08
	.zero		1


	//   ....[4]....
        /*08a0*/ 	.word	0x000002a0
        /*08a4*/ 	.word	0x000000ff
        /*08a8*/ 	.word	0x0002d838
        /*08ac*/ 	.short	0x0100
        /*08ae*/ 	.byte	0x08
	.zero		1


	//   ....[5]....
        /*08b0*/ 	.word	0x000002b0
        /*08b4*/ 	.word	0x000000ff
        /*08b8*/ 	.word	0x0002d848
        /*08bc*/ 	.short	0x0100
        /*08be*/ 	.byte	0x08
	.zero		1


	//   ....[6]....
        /*08c0*/ 	.word	0x000003e0
        /*08c4*/ 	.word	0x000000ff
        /*08c8*/ 	.word	0x0002d850
        /*08cc*/ 	.short	0x0100
        /*08ce*/ 	.byte	0x08
	.zero		1


	//   ....[7]....
        /*08d0*/ 	.word	0x000003f0
        /*08d4*/ 	.word	0x000000ff
        /*08d8*/ 	.word	0x0002d860
        /*08dc*/ 	.short	0x0100
        /*08de*/ 	.byte	0x08
	.zero		1


	//   ....[8]....
        /*08e0*/ 	.word	0x00000400
        /*08e4*/ 	.word	0x000000ff
        /*08e8*/ 	.word	0x0002d858
        /*08ec*/ 	.short	0x0100
        /*08ee*/ 	.byte	0x08
	.zero		1


	//   ....[9]....
        /*08f0*/ 	.word	0x00000410
        /*08f4*/ 	.word	0x000000ff
        /*08f8*/ 	.word	0x0002d868
        /*08fc*/ 	.short	0x0100
        /*08fe*/ 	.byte	0x08
	.zero		1


	//   ....[10]....
        /*0900*/ 	.word	0x00000500
        /*0904*/ 	.word	0x000000ff
        /*0908*/ 	.word	0x0002d870
        /*090c*/ 	.short	0x0100
        /*090e*/ 	.byte	0x06
	.zero		1


	//   ....[11]....
        /*0910*/ 	.word	0x00000510
        /*0914*/ 	.word	0x000000ff
        /*0918*/ 	.word	0x0002d880
        /*091c*/ 	.short	0x0100
        /*091e*/ 	.byte	0x06
	.zero		1


	//   ....[12]....
        /*0920*/ 	.word	0x00000520
        /*0924*/ 	.word	0x000000ff
        /*0928*/ 	.word	0x0002d878
        /*092c*/ 	.short	0x0100
        /*092e*/ 	.byte	0x06
	.zero		1


	//   ....[13]....
        /*0930*/ 	.word	0x00000530
        /*0934*/ 	.word	0x000000ff
        /*0938*/ 	.word	0x0002d888
        /*093c*/ 	.short	0x0100
        /*093e*/ 	.byte	0x06
	.zero		1


	//   ....[14]....
        /*0940*/ 	.word	0x00000660
        /*0944*/ 	.word	0x000000ff
        /*0948*/ 	.word	0x0002d890
        /*094c*/ 	.short	0x0100
        /*094e*/ 	.byte	0x08
	.zero		1


	//   ....[15]....
        /*0950*/ 	.word	0x00000670
        /*0954*/ 	.word	0x000000ff
        /*0958*/ 	.word	0x0002d8a0
        /*095c*/ 	.short	0x0100
        /*095e*/ 	.byte	0x08
	.zero		1


	//   ....[16]....
        /*0960*/ 	.word	0x00000680
        /*0964*/ 	.word	0x000000ff
        /*0968*/ 	.word	0x0002d898
        /*096c*/ 	.short	0x0100
        /*096e*/ 	.byte	0x08
	.zero		1


	//   ....[17]....
        /*0970*/ 	.word	0x00000690
        /*0974*/ 	.word	0x000000ff
        /*0978*/ 	.word	0x0002d8a8
        /*097c*/ 	.short	0x0100
        /*097e*/ 	.byte	0x08
	.zero		1


	//   ....[18]....
        /*0980*/ 	.word	0x000007c0
        /*0984*/ 	.word	0x000000ff
        /*0988*/ 	.word	0x0002d8b0
        /*098c*/ 	.short	0x0100
        /*098e*/ 	.byte	0x08
	.zero		1


	//   ....[19]....
        /*0990*/ 	.word	0x000007d0
        /*0994*/ 	.word	0x000000ff
        /*0998*/ 	.word	0x0002d8c0
        /*099c*/ 	.short	0x0100
        /*099e*/ 	.byte	0x08
	.zero		1


	//   ....[20]....
        /*09a0*/ 	.word	0x000007e0
        /*09a4*/ 	.word	0x000000ff
        /*09a8*/ 	.word	0x0002d8b8
        /*09ac*/ 	.short	0x0100
        /*09ae*/ 	.byte	0x08
	.zero		1


	//   ....[21]....
        /*09b0*/ 	.word	0x000007f0
        /*09b4*/ 	.word	0x000000ff
        /*09b8*/ 	.word	0x0002d8c8
        /*09bc*/ 	.short	0x0100
        /*09be*/ 	.byte	0x08
	.zero		1


	//   ....[22]....
        /*09c0*/ 	.word	0x00001980
        /*09c4*/ 	.word	0x000000ff
        /*09c8*/ 	.word	0x0002d800
        /*09cc*/ 	.short	0x010a
        /*09ce*/ 	.byte	0x29
	.zero		1


	//   ....[23]....
        /*09d0*/ 	.word	0x000019f0
        /*09d4*/ 	.word	0x00000000
        /*09d8*/ 	.word	0x0002d830
        /*09dc*/ 	.short	0x010a
        /*09de*/ 	.byte	0x3f
	.zero		1


	//   ....[24]....
        /*09e0*/ 	.word	0x00001a40
        /*09e4*/ 	.word	0x00000000
        /*09e8*/ 	.word	0x0002d830
        /*09ec*/ 	.short	0x010a
        /*09ee*/ 	.byte	0x3f
	.zero		1


	//   ....[25]....
        /*09f0*/ 	.word	0x00002b60
        /*09f4*/ 	.word	0x000000ff
        /*09f8*/ 	.word	0x00000000
        /*09fc*/ 	.short	0x0101
        /*09fe*/ 	.byte	0x06
	.zero		1


	//   ....[26]....
        /*0a00*/ 	.word	0x00004560
        /*0a04*/ 	.word	0x000000ff
        /*0a08*/ 	.word	0x0002d830
        /*0a0c*/ 	.short	0x010a
        /*0a0e*/ 	.byte	0x06
	.zero		1


	//   ....[27]....
        /*0a10*/ 	.word	0x000045a0
        /*0a14*/ 	.word	0x000000ff
        /*0a18*/ 	.word	0x0002d830
        /*0a1c*/ 	.short	0x010a
        /*0a1e*/ 	.byte	0x06
	.zero		1


	//   ....[28]....
        /*0a20*/ 	.word	0x00004880
        /*0a24*/ 	.word	0x000000ff
        /*0a28*/ 	.word	0x0002d850
        /*0a2c*/ 	.short	0x010a
        /*0a2e*/ 	.byte	0x06
	.zero		1


	//   ....[29]....
        /*0a30*/ 	.word	0x000048c0
        /*0a34*/ 	.word	0x000000ff
        /*0a38*/ 	.word	0x0002d850
        /*0a3c*/ 	.short	0x010a
        /*0a3e*/ 	.byte	0x06
	.zero		1


	//   ....[30]....
        /*0a40*/ 	.word	0x00005230
        /*0a44*/ 	.word	0x000000ff
        /*0a48*/ 	.word	0x00000000
        /*0a4c*/ 	.short	0x0101
        /*0a4e*/ 	.byte	0x06
	.zero		1


	//   ....[31]....
        /*0a50*/ 	.word	0x000067d0
        /*0a54*/ 	.word	0x000000ff
        /*0a58*/ 	.word	0x00000000
        /*0a5c*/ 	.short	0x0101
        /*0a5e*/ 	.byte	0x06
	.zero		1


	//   ....[32]....
        /*0a60*/ 	.word	0x00006da0
        /*0a64*/ 	.word	0x000000ff
        /*0a68*/ 	.word	0x0002d850
        /*0a6c*/ 	.short	0x010a
        /*0a6e*/ 	.byte	0x04
	.zero		1


	//   ....[33]....
        /*0a70*/ 	.word	0x00006de0
        /*0a74*/ 	.word	0x000000ff
        /*0a78*/ 	.word	0x0002d850
        /*0a7c*/ 	.short	0x010a
        /*0a7e*/ 	.byte	0x04
	.zero		1


	//   ....[34]....
        /*0a80*/ 	.word	0x00007460
        /*0a84*/ 	.word	0x000000ff
        /*0a88*/ 	.word	0x00000000
        /*0a8c*/ 	.short	0x0101
        /*0a8e*/ 	.byte	0x04
	.zero		1


	//   ....[35]....
        /*0a90*/ 	.word	0x00008840
        /*0a94*/ 	.word	0x000000ff
        /*0a98*/ 	.word	0x00000000
        /*0a9c*/ 	.short	0x0101
        /*0a9e*/ 	.byte	0x04
	.zero		1


	//   ....[36]....
        /*0aa0*/ 	.word	0x00008d60
        /*0aa4*/ 	.word	0x000000ff
        /*0aa8*/ 	.word	0x00000000
        /*0aac*/ 	.short	0x0101
        /*0aae*/ 	.byte	0x04
	.zero		1


	//   ....[37]....
        /*0ab0*/ 	.word	0x0000be60
        /*0ab4*/ 	.word	0x00000002
        /*0ab8*/ 	.word	0x0002d840
        /*0abc*/ 	.short	0x010a
        /*0abe*/ 	.byte	0x3f
	.zero		1


	//   ....[38]....
        /*0ac0*/ 	.word	0x0000c3e0
        /*0ac4*/ 	.word	0x00000002
        /*0ac8*/ 	.word	0x0002d830
        /*0acc*/ 	.short	0x0107
        /*0ace*/ 	.byte	0x3f
	.zero		1


	//   ....[39]....
        /*0ad0*/ 	.word	0x0000c4b0
        /*0ad4*/ 	.word	0x00000002
        /*0ad8*/ 	.word	0x0002d830
        /*0adc*/ 	.short	0x0101
        /*0ade*/ 	.byte	0x3f
	.zero		1


	//   ....[40]....
        /*0ae0*/ 	.word	0x0000d040
        /*0ae4*/ 	.word	0x00000011
        /*0ae8*/ 	.word	0x0002d800
        /*0aec*/ 	.short	0x0107
        /*0aee*/ 	.byte	0x3f
	.zero		1


	//   ....[41]....
        /*0af0*/ 	.word	0x0000d130
        /*0af4*/ 	.word	0x00000011
        /*0af8*/ 	.word	0x0002d800
        /*0afc*/ 	.short	0x0101
        /*0afe*/ 	.byte	0x3f
	.zero		1


	//   ....[42]....
        /*0b00*/ 	.word	0x0000d150
        /*0b04*/ 	.word	0x00000011
        /*0b08*/ 	.word	0x0002d820
        /*0b0c*/ 	.short	0x010a
        /*0b0e*/ 	.byte	0x3f
	.zero		1


	//   ....[43]....
        /*0b10*/ 	.word	0x0000d570
        /*0b14*/ 	.word	0x00000005
        /*0b18*/ 	.word	0x0002d840
        /*0b1c*/ 	.short	0x010a
        /*0b1e*/ 	.byte	0x3f
	.zero		1


	//   ....[44]....
        /*0b20*/ 	.word	0x0000d9d0
        /*0b24*/ 	.word	0x00000005
        /*0b28*/ 	.word	0x0002d830
        /*0b2c*/ 	.short	0x0107
        /*0b2e*/ 	.byte	0x3f
	.zero		1


	//   ....[45]....
        /*0b30*/ 	.word	0x0000da90
        /*0b34*/ 	.word	0x00000005
        /*0b38*/ 	.word	0x0002d830
        /*0b3c*/ 	.short	0x0101
        /*0b3e*/ 	.byte	0x3f
	.zero		1


	//   ....[46]....
        /*0b40*/ 	.word	0x0000daf0
        /*0b44*/ 	.word	0x00000005
        /*0b48*/ 	.word	0x0002d860
        /*0b4c*/ 	.short	0x010a
        /*0b4e*/ 	.byte	0x3f
	.zero		1


	//   ....[47]....
        /*0b50*/ 	.word	0x0000dfe0
        /*0b54*/ 	.word	0x00000005
        /*0b58*/ 	.word	0x0002d850
        /*0b5c*/ 	.short	0x0107
        /*0b5e*/ 	.byte	0x3f
	.zero		1


	//   ....[48]....
        /*0b60*/ 	.word	0x0000e0d0
        /*0b64*/ 	.word	0x00000005
        /*0b68*/ 	.word	0x0002d850
        /*0b6c*/ 	.short	0x0101
        /*0b6e*/ 	.byte	0x3f
	.zero		1


	//   ....[49]....
        /*0b70*/ 	.word	0x0000e2f0
        /*0b74*/ 	.word	0x00000000
        /*0b78*/ 	.word	0x0002d860
        /*0b7c*/ 	.short	0x010a
        /*0b7e*/ 	.byte	0x3f
	.zero		1


	//   ....[50]....
        /*0b80*/ 	.word	0x0000e770
        /*0b84*/ 	.word	0x00000000
        /*0b88*/ 	.word	0x0002d850
        /*0b8c*/ 	.short	0x0107
        /*0b8e*/ 	.byte	0x3f
	.zero		1


	//   ....[51]....
        /*0b90*/ 	.word	0x0000e840
        /*0b94*/ 	.word	0x00000000
        /*0b98*/ 	.word	0x0002d850
        /*0b9c*/ 	.short	0x0101
        /*0b9e*/ 	.byte	0x3f
	.zero		1


	//   ....[52]....
        /*0ba0*/ 	.word	0x0000f570
        /*0ba4*/ 	.word	0x00000005
        /*0ba8*/ 	.word	0x0002d820
        /*0bac*/ 	.short	0x010a
        /*0bae*/ 	.byte	0x3f
	.zero		1


	//   ....[53]....
        /*0bb0*/ 	.word	0x0000f6f0
        /*0bb4*/ 	.word	0x00000003
        /*0bb8*/ 	.word	0x0002d840
        /*0bbc*/ 	.short	0x010a
        /*0bbe*/ 	.byte	0x3f
	.zero		1


	//   ....[54]....
        /*0bc0*/ 	.word	0x0000f790
        /*0bc4*/ 	.word	0x00000005
        /*0bc8*/ 	.word	0x0002d840
        /*0bcc*/ 	.short	0x010a
        /*0bce*/ 	.byte	0x3f
	.zero		1


	//   ....[55]....
        /*0bd0*/ 	.word	0x0000f7d0
        /*0bd4*/ 	.word	0x00000003
        /*0bd8*/ 	.word	0x0002d860
        /*0bdc*/ 	.short	0x010a
        /*0bde*/ 	.byte	0x3f
	.zero		1


	//   ....[56]....
        /*0be0*/ 	.word	0x0000f810
        /*0be4*/ 	.word	0x00000005
        /*0be8*/ 	.word	0x0002d860
        /*0bec*/ 	.short	0x010a
        /*0bee*/ 	.byte	0x3f
	.zero		1


	//   ....[57]....
        /*0bf0*/ 	.word	0x0000f880
        /*0bf4*/ 	.word	0x00000003
        /*0bf8*/ 	.word	0x0002d800
        /*0bfc*/ 	.short	0x010a
        /*0bfe*/ 	.byte	0x3f
	.zero		1


	//   ....[58]....
        /*0c00*/ 	.word	0x0000f8d0
        /*0c04*/ 	.word	0x00000000
        /*0c08*/ 	.word	0x0002d830
        /*0c0c*/ 	.short	0x010a
        /*0c0e*/ 	.byte	0x3f
	.zero		1


	//   ....[59]....
        /*0c10*/ 	.word	0x0000f930
        /*0c14*/ 	.word	0x00000009
        /*0c18*/ 	.word	0x0002d830
        /*0c1c*/ 	.short	0x010a
        /*0c1e*/ 	.byte	0x3f
	.zero		1


	//   ....[60]....
        /*0c20*/ 	.word	0x0000f990
        /*0c24*/ 	.word	0x00000008
        /*0c28*/ 	.word	0x0002d850
        /*0c2c*/ 	.short	0x010a
        /*0c2e*/ 	.byte	0x3f
	.zero		1


	//   ....[61]....
        /*0c30*/ 	.word	0x0000f9f0
        /*0c34*/ 	.word	0x00000003
        /*0c38*/ 	.word	0x0002d850
        /*0c3c*/ 	.short	0x010a
        /*0c3e*/ 	.byte	0x3f
	.zero		1


	//   ....[62]....
        /*0c40*/ 	.word	0x0000fb10
        /*0c44*/ 	.word	0x00000002
        /*0c48*/ 	.word	0x0002d840
        /*0c4c*/ 	.short	0x010a
        /*0c4e*/ 	.byte	0x3f
	.zero		1


	//   ....[63]....
        /*0c50*/ 	.word	0x00010900
        /*0c54*/ 	.word	0x00000011
        /*0c58*/ 	.word	0x0002d820
        /*0c5c*/ 	.short	0x010a
        /*0c5e*/ 	.byte	0x3f
	.zero		1


	//   ....[64]....
        /*0c60*/ 	.word	0x00010950
        /*0c64*/ 	.word	0x00000005
        /*0c68*/ 	.word	0x0002d840
        /*0c6c*/ 	.short	0x010a
        /*0c6e*/ 	.byte	0x3f
	.zero		1


	//   ....[65]....
        /*0c70*/ 	.word	0x00010ef0
        /*0c74*/ 	.word	0x00000005
        /*0c78*/ 	.word	0x0002d860
        /*0c7c*/ 	.short	0x010a
        /*0c7e*/ 	.byte	0x3f
	.zero		1


	//   ....[66]....
        /*0c80*/ 	.word	0x000114d0
        /*0c84*/ 	.word	0x00000000
        /*0c88*/ 	.word	0x0002d860
        /*0c8c*/ 	.short	0x010a
        /*0c8e*/ 	.byte	0x3f
	.zero		1


	//   ....[67]....
        /*0c90*/ 	.word	0x000124c0
        /*0c94*/ 	.word	0x00000005
        /*0c98*/ 	.word	0x0002d820
        /*0c9c*/ 	.short	0x010a
        /*0c9e*/ 	.byte	0x3f
	.zero		1


	//   ....[68]....
        /*0ca0*/ 	.word	0x00012660
        /*0ca4*/ 	.word	0x00000003
        /*0ca8*/ 	.word	0x0002d840
        /*0cac*/ 	.short	0x010a
        /*0cae*/ 	.byte	0x3f
	.zero		1


	//   ....[69]....
        /*0cb0*/ 	.word	0x000126b0
        /*0cb4*/ 	.word	0x00000005
        /*0cb8*/ 	.word	0x0002d840
        /*0cbc*/ 	.short	0x010a
        /*0cbe*/ 	.byte	0x3f
	.zero		1


	//   ....[70]....
        /*0cc0*/ 	.word	0x00012700
        /*0cc4*/ 	.word	0x00000003
        /*0cc8*/ 	.word	0x0002d860
        /*0ccc*/ 	.short	0x010a
        /*0cce*/ 	.byte	0x3f
	.zero		1


	//----- nvinfo : EIATTR_NUM_MBARRIERS
	.align		4
.L_119:
        /*0cd0*/ 	.byte	0x03, 0x38
        /*0cd2*/ 	.short	0x0016


	//----- nvinfo : EIATTR_EXIT_INSTR_OFFSETS
	.align		4
        /*0cd4*/ 	.byte	0x04, 0x1c
        /*0cd6*/ 	.short	(.L_121 - .L_120)


	//   ....[0]....
.L_120:
        /*0cd8*/ 	.word	0x000009a0


	//   ....[1]....
        /*0cdc*/ 	.word	0x00009f30


	//   ....[2]....
        /*0ce0*/ 	.word	0x0000f860


	//----- nvinfo : EIATTR_MAX_THREADS
	.align		4
.L_121:
        /*0ce4*/ 	.byte	0x04, 0x05
        /*0ce6*/ 	.short	(.L_123 - .L_122)
.L_122:
        /*0ce8*/ 	.word	0x00000200
        /*0cec*/ 	.word	0x00000001
        /*0cf0*/ 	.word	0x00000001


	//----- nvinfo : EIATTR_CRS_STACK_SIZE
	.align		4
.L_123:
        /*0cf4*/ 	.byte	0x04, 0x1e
        /*0cf6*/ 	.short	(.L_125 - .L_124)
.L_124:
        /*0cf8*/ 	.word	0x00000000


	//----- nvinfo : EIATTR_CBANK_PARAM_SIZE
	.align		4
.L_125:
        /*0cfc*/ 	.byte	0x03, 0x19
        /*0cfe*/ 	.short	0x0af0


	//----- nvinfo : EIATTR_PARAM_CBANK
	.align		4
        /*0d00*/ 	.byte	0x04, 0x0a
        /*0d02*/ 	.short	(.L_127 - .L_126)
	.align		4
.L_126:
        /*0d04*/ 	.word	index@(.nv.constant0._ZN7cutlass13device_kernelIN5flash11enable_sm90INS1_16FlashAttnFwdSm90INS1_25CollectiveMainloopFwdSm90ILi2EN4cute5tupleIJNS5_1CILi1EEES8_S8_EEENS6_IJNS7_ILi192EEENS7_ILi128EEENS7_ILi96EEEEEELi96ENS_6half_tEfNS_4arch4Sm90ELb0ELb0ELb1ELb1ELb1ELb0ELb0ELb0ELb1ELb1ELb1ELb0EEENS1_21CollectiveEpilogueFwdINS6_IJSA_SC_SB_EEES9_SE_SG_Li384ELb1ELb1ELb1ELb0EEENS1_36VarlenDynamicPersistentTileSchedulerILi192ELi128ELi384ELi128ELb1ELb1ELb1ELb0ELb1ELb1EEEEEEEEEvNT_6ParamsE)
        /*0d08*/ 	.short	0x0210
        /*0d0a*/ 	.short	0x0af0


	//----- nvinfo : EIATTR_SW_WAR
	.align		4
.L_127:
        /*0d0c*/ 	.byte	0x04, 0x36
        /*0d0e*/ 	.short	(.L_129 - .L_128)
.L_128:
        /*0d10*/ 	.word	0x00000008
.L_129:


//--------------------- .nv.info._ZN7cutlass13device_kernelIN5flash11enable_sm90INS1_16FlashAttnFwdSm90INS1_25CollectiveMainloopFwdSm90ILi2EN4cute5tupleIJNS5_1CILi1EEES8_S8_EEENS6_IJNS7_ILi192EEENS7_ILi128EEENS7_ILi96EEEEEELi96ENS_6half_tEfNS_4arch4Sm90ELb0ELb0ELb1ELb1ELb1ELb1ELb0ELb0ELb1ELb1ELb1ELb0EEENS1_21CollectiveEpilogueFwdINS6_IJSA_SC_SB_EEES9_SE_SG_Li384ELb1ELb1ELb1ELb0EEENS1_36VarlenDynamicPersistentTileSchedulerILi192ELi128ELi384ELi128ELb1ELb1ELb1ELb0ELb1ELb1EEEEEEEEEvNT_6ParamsE --------------------------
	.section	.nv.info._ZN7cutlass13device_kernelIN5flash11enable_sm90INS1_16FlashAttnFwdSm90INS1_25CollectiveMainloopFwdSm90ILi2EN4cute5tupleIJNS5_1CILi1EEES8_S8_EEENS6_IJNS7_ILi192EEENS7_ILi128EEENS7_ILi96EEEEEELi96ENS_6half_tEfNS_4arch4Sm90ELb0ELb0ELb1ELb1ELb1ELb1ELb0ELb0ELb1ELb1ELb1ELb0EEENS1_21CollectiveEpilogueFwdINS6_IJSA_SC_SB_EEES9_SE_SG_Li384ELb1ELb1ELb1ELb0EEENS1_36VarlenDynamicPersistentTileSchedulerILi192ELi128ELi384ELi128ELb1ELb1ELb1ELb0ELb1ELb1EEEEEEEEEvNT_6ParamsE,"",@"SHT_CUDA_INFO"
	.sectionflags	@""
	.align	4


	//----- nvinfo : EIATTR_CUDA_API_VERSION
	.align		4
        /*0000*/ 	.byte	0x04, 0x37
        /*0002*/ 	.short	(.L_131 - .L_130)
.L_130:
        /*0004*/ 	.word	0x00000082


	//----- nvinfo : EIATTR_KPARAM_INFO
	.align		4
.L_131:
        /*0008*/ 	.byte	0x04, 0x17
        /*000a*/ 	.short	(.L_133 - .L_132)
.L_132:
        /*000c*/ 	.word	0x00000000
        /*0010*/ 	.short	0x0000
        /*0012*/ 	.short	0x0070
        /*0014*/ 	.byte	0x00, 0xf0, 0x01, 0x2a


	//----- nvinfo : EIATTR_SPARSE_MMA_MASK
	.align		4
.L_133:
        /*0018*/ 	.byte	0x03, 0x50
        /*001a*/ 	.short	0x0000


	//----- nvinfo : EIATTR_MAXREG_COUNT
	.align		4
        /*001c*/ 	.byte	0x03, 0x1b
        /*001e*/ 	.short	0x0080


	//----- nvinfo : EIATTR_NUM_BARRIERS
	.align		4
        /*0020*/ 	.byte	0x02, 0x4c
        /*0022*/ 	.byte	0x10
	.zero		1


	//----- nvinfo : EIATTR_EXTERNS
	.align		4
        /*0024*/ 	.byte	0x04, 0x0f
        /*0026*/ 	.short	(.L_135 - .L_134)


	//   ....[0]....
	.align		4
.L_134:
        /*0028*/ 	.word	index@(__assertfail)


	//----- nvinfo : EIATTR_ANNOTATIONS
	.align		4
.L_135:
        /*002c*/ 	.byte	0x04, 0x55
        /*002e*/ 	.short	(.L_137 - .L_136)


	//   ....[0]....
.L_136:
        /* <DEDUP_REMOVED lines=130> */


	//----- nvinfo : EIATTR_MERCURY_ISA_VERSION
	.align		4
.L_137:
        /*0838*/ 	.byte	0x03, 0x5f
        /*083a*/ 	.short	0x0101


	//----- nvinfo : EIATTR_UNUSED_LOAD_BYTE_OFFSET
	.align		4
        /*083c*/ 	.byte	0x04, 0x44
        /*083e*/ 	.short	(.L_139 - .L_138)


	//   ....[0]....
.L_138:
        /*0840*/ 	.word	0x00000a90
        /*0844*/ 	.word	0x0000fff0


	//   ....[1]....
        /*0848*/ 	.word	0x00011d50
        /*084c*/ 	.word	0x0000fff0


	//----- nvinfo : EIATTR_INT_WARP_WIDE_INSTR_OFFSETS
	.align		4
.L_139:
        /*0850*/ 	.byte	0x04, 0x31
        /*0852*/ 	.short	(.L_141 - .L_140)


	//   ....[0]....
.L_140:
        /*0854*/ 	.word	0x00000130


	//   ....[1]....
        /*0858*/ 	.word	0x00000170


	//   ....[2]....
        /*085c*/ 	.word	0x000001e0


	//   ....[3]....
        /*0860*/ 	.word	0x00017710


	//   ....[4]....
        /*0864*/ 	.word	0x000177a0


	//   ....[5]....
        /*0868*/ 	.word	0x0001a410


	//   ....[6]....
        /*086c*/ 	.word	0x0001a4a0


	//----- nvinfo : EIATTR_COOP_GROUP_MASK_REGIDS
	.align		4
.L_141:
        /*0870*/ 	.byte	0x04, 0x29
        /*0872*/ 	.short	(.L_143 - .L_142)


	//   ....[0]....
.L_142:
        /*0874*/ 	.word	0xffffffff


	//   ....[1]....
        /*0878*/ 	.word	0xffffffff


	//   ....[2]....
        /*087c*/ 	.word	0xffffffff


	//   ....[3]....
        /*0880*/ 	.word	0xffffffff


	//   ....[4]....
        /*0884*/ 	.word	0xffffffff


	//   ....[5]....
        /*0888*/ 	.word	0xffffffff


	//   ....[6]....
        /*088c*/ 	.word	0xffffffff


	//   ....[7]....
        /*0890*/ 	.word	0xffffffff


	//   ....[8]....
        /*0894*/ 	.word	0xffffffff


	//   ....[9]....
        /*0898*/ 	.word	0xffffffff


	//   ....[10]....
        /*089c*/ 	.word	0xffffffff


	//   ....[11]....
        /*08a0*/ 	.word	0xffffffff


	//   ....[12]....
        /*08a4*/ 	.word	0xffffffff


	//   ....[13]....
        /*08a8*/ 	.word	0xffffffff


	//   ....[14]....
        /*08ac*/ 	.word	0xffffffff


	//   ....[15]....
        /*08b0*/ 	.word	0xffffffff


	//   ....[16]....
        /*08b4*/ 	.word	0xffffffff


	//   ....[17]....
        /*08b8*/ 	.word	0xffffffff


	//   ....[18]....
        /*08bc*/ 	.word	0xffffffff


	//   ....[19]....
        /*08c0*/ 	.word	0xffffffff


	//   ....[20]....
        /*08c4*/ 	.word	0xffffffff


	//   ....[21]....
        /*08c8*/ 	.word	0xffffffff


	//   ....[22]....
        /*08cc*/ 	.word	0xffffffff


	//   ....[23]....
        /*08d0*/ 	.word	0xffffffff


	//   ....[24]....
        /*08d4*/ 	.word	0xffffffff


	//   ....[25]....
        /*08d8*/ 	.word	0xffffffff


	//   ....[26]....
        /*08dc*/ 	.word	0xffffffff


	//   ....[27]....
        /*08e0*/ 	.word	0xffffffff


	//   ....[28]....
        /*08e4*/ 	.word	0xffffffff


	//   ....[29]....
        /*08e8*/ 	.word	0xffffffff


	//   ....[30]....
        /*08ec*/ 	.word	0xffffffff


	//   ....[31]....
        /*08f0*/ 	.word	0xffffffff


	//   ....[32]....
        /*08f4*/ 	.word	0xffffffff


	//   ....[33]....
        /*08f8*/ 	.word	0xffffffff


	//   ....[34]....
        /*08fc*/ 	.word	0xffffffff


	//   ....[35]....
        /*0900*/ 	.word	0xffffffff


	//   ....[36]....
        /*0904*/ 	.word	0xffffffff


	//   ....[37]....
        /*0908*/ 	.word	0xffffffff


	//   ....[38]....
        /*090c*/ 	.word	0xffffffff


	//   ....[39]....
        /*0910*/ 	.word	0xffffffff


	//   ....[40]....
        /*0914*/ 	.word	0xffffffff


	//   ....[41]....
        /*0918*/ 	.word	0xffffffff


	//   ....[42]....
        /*091c*/ 	.word	0xffffffff


	//   ....[43]....
        /*0920*/ 	.word	0xffffffff


	//   ....[44]....
        /*0924*/ 	.word	0xffffffff


	//   ....[45]....
        /*0928*/ 	.word	0xffffffff


	//   ....[46]....
        /*092c*/ 	.word	0xffffffff


	//   ....[47]....
        /*0930*/ 	.word	0xffffffff


	//   ....[48]....
        /*0934*/ 	.word	0xffffffff


	//   ....[49]....
        /*0938*/ 	.word	0xffffffff


	//   ....[50]....
        /*093c*/ 	.word	0xffffffff


	//   ....[51]....
        /*0940*/ 	.word	0xffffffff


	//   ....[52]....
        /*0944*/ 	.word	0xffffffff


	//   ....[53]....
        /*0948*/ 	.word	0xffffffff


	//   ....[54]....
        /*094c*/ 	.word	0xffffffff


	//   ....[55]....
        /*0950*/ 	.word	0xffffffff


	//   ....[56]....
        /*0954*/ 	.word	0xffffffff


	//   ....[57]....
        /*0958*/ 	.word	0xffffffff


	//   ....[58]....
        /*095c*/ 	.word	0xffffffff


	//   ....[59]....
        /*0960*/ 	.word	0xffffffff


	//   ....[60]....
        /*0964*/ 	.word	0xffffffff


	//   ....[61]....
        /*0968*/ 	.word	0xffffffff


	//   ....[62]....
        /*096c*/ 	.word	0xffffffff


	//   ....[63]....
        /*0970*/ 	.word	0xffffffff


	//   ....[64]....
        /*0974*/ 	.word	0xffffffff


	//   ....[65]....
        /*0978*/ 	.word	0xffffffff


	//   ....[66]....
        /*097c*/ 	.word	0xffffffff


	//   ....[67]....
        /*0980*/ 	.word	0xffffffff


	//   ....[68]....
        /*0984*/ 	.word	0xffffffff


	//   ....[69]....
        /*0988*/ 	.word	0xffffffff


	//   ....[70]....
        /*098c*/ 	.word	0xffffffff


	//   ....[71]....
        /*0990*/ 	.word	0xffffffff


	//   ....[72]....
        /*0994*/ 	.word	0xffffffff


	//   ....[73]....
        /*0998*/ 	.word	0xffffffff


	//   ....[74]....
        /*099c*/ 	.word	0xffffffff


	//   ....[75]....
        /*09a0*/ 	.word	0xffffffff


	//   ....[76]....
        /*09a4*/ 	.word	0xffffffff


	//   ....[77]....
        /*09a8*/ 	.word	0xffffffff


	//   ....[78]....
        /*09ac*/ 	.word	0xffffffff


	//   ....[79]....
        /*09b0*/ 	.word	0xffffffff


	//   ....[80]....
        /*09b4*/ 	.word	0xffffffff


	//   ....[81]....
        /*09b8*/ 	.word	0xffffffff


	//   ....[82]....
        /*09bc*/ 	.word	0xffffffff


	//   ....[83]....
        /*09c0*/ 	.word	0xffffffff


	//   ....[84]....
        /*09c4*/ 	.word	0xffffffff


	//   ....[85]....
        /*09c8*/ 	.word	0xffffffff


	//   ....[86]....
        /*09cc*/ 	.word	0xffffffff


	//   ....[87]....
        /*09d0*/ 	.word	0xffffffff


	//   ....[88]....
        /*09d4*/ 	.word	0xffffffff


	//   ....[89]....
        /*09d8*/ 	.word	0xffffffff


	//   ....[90]....
        /*09dc*/ 	.word	0xffffffff


	//   ....[91]....
        /*09e0*/ 	.word	0xffffffff


	//   ....[92]....
        /*09e4*/ 	.word	0xffffffff


	//   ....[93]....
        /*09e8*/ 	.word	0xffffffff


	//   ....[94]....
        /*09ec*/ 	.word	0xffffffff


	//   ....[95]....
        /*09f0*/ 	.word	0xffffffff


	//   ....[96]....
        /*09f4*/ 	.word	0xffffffff


	//   ....[97]....
        /*09f8*/ 	.word	0xffffffff


	//   ....[98]....
        /*09fc*/ 	.word	0xffffffff


	//   ....[99]....
        /*0a00*/ 	.word	0xffffffff


	//   ....[100]....
        /*0a04*/ 	.word	0xffffffff


	//   ....[101]....
        /*0a08*/ 	.word	0xffffffff


	//   ....[102]....
        /*0a0c*/ 	.word	0xffffffff


	//   ....[103]....
        /*0a10*/ 	.word	0xffffffff


	//   ....[104]....
        /*0a14*/ 	.word	0xffffffff


	//   ....[105]....
        /*0a18*/ 	.word	0xffffffff


	//   ....[106]....
        /*0a1c*/ 	.word	0xffffffff


	//   ....[107]....
        /*0a20*/ 	.word	0xffffffff


	//   ....[108]....
        /*0a24*/ 	.word	0xffffffff


	//   ....[109]....
        /*0a28*/ 	.word	0xffffffff


	//   ....[110]....
        /*0a2c*/ 	.word	0xffffffff


	//   ....[111]....
        /*0a30*/ 	.word	0xffffffff


	//   ....[112]....
        /*0a34*/ 	.word	0xffffffff


	//   ....[113]....
        /*0a38*/ 	.word	0xffffffff


	//   ....[114]....
        /*0a3c*/ 	.word	0xffffffff


	//   ....[115]....
        /*0a40*/ 	.word	0xffffffff


	//   ....[116]....
        /*0a44*/ 	.word	0xffffffff


	//   ....[117]....
        /*0a48*/ 	.word	0xffffffff


	//   ....[118]....
        /*0a4c*/ 	.word	0xffffffff


	//   ....[119]....
        /*0a50*/ 	.word	0xffffffff


	//   ....[120]....
        /*0a54*/ 	.word	0xffffffff


	//   ....[121]....
        /*0a58*/ 	.word	0xffffffff


	//   ....[122]....
        /*0a5c*/ 	.word	0xffffffff


	//   ....[123]....
        /*0a60*/ 	.word	0xffffffff


	//   ....[124]....
        /*0a64*/ 	.word	0xffffffff


	//   ....[125]....
        /*0a68*/ 	.word	0xffffffff


	//   ....[126]....
        /*0a6c*/ 	.word	0xffffffff


	//   ....[127]....
        /*0a70*/ 	.word	0xffffffff


	//   ....[128]....
        /*0a74*/ 	.word	0xffffffff


	//   ....[129]....
        /*0a78*/ 	.word	0xffffffff


	//   ....[130]....
        /*0a7c*/ 	.word	0xffffffff


	//   ....[131]....
        /*0a80*/ 	.word	0xffffffff


	//   ....[132]....
        /*0a84*/ 	.word	0xffffffff


	//   ....[133]....
        /*0a88*/ 	.word	0xffffffff


	//   ....[134]....
        /*0a8c*/ 	.word	0xffffffff


	//   ....[135]....
        /*0a90*/ 	.word	0x0500000f


	//   ....[136]....
        /*0a94*/ 	.word	0x0500000f


	//   ....[137]....
        /*0a98*/ 	.word	0x0500000f


	//   ....[138]....
        /*0a9c*/ 	.word	0x0500000f


	//   ....[139]....
        /*0aa0*/ 	.word	0x0500000f


	//   ....[140]....
        /*0aa4*/ 	.word	0x0500000f


	//   ....[141]....
        /*0aa8*/ 	.word	0x0500000f


	//   ....[142]....
        /*0aac*/ 	.word	0x0500000f


	//   ....[143]....
        /*0ab0*/ 	.word	0x0500000f


	//   ....[144]....
        /*0ab4*/ 	.word	0x0500000f


	//   ....[145]....
        /*0ab8*/ 	.word	0x0500000f


	//   ....[146]....
        /*0abc*/ 	.word	0x0500000f


	//   ....[147]....
        /*0ac0*/ 	.word	0x0500000f


	//   ....[148]....
        /*0ac4*/ 	.word	0x0500000f


	//   ....[149]....
        /*0ac8*/ 	.word	0x0500000f


	//   ....[150]....
        /*0acc*/ 	.word	0x0500000f


	//   ....[151]....
        /*0ad0*/ 	.word	0x0500000f


	//   ....[152]....
        /*0ad4*/ 	.word	0x0500000f


	//   ....[153]....
        /*0ad8*/ 	.word	0x0500000f


	//   ....[154]....
        /*0adc*/ 	.word	0x0500000f


	//   ....[155]....
        /*0ae0*/ 	.word	0x0500000f


	//   ....[156]....
        /*0ae4*/ 	.word	0x0500000f


	//   ....[157]....
        /*0ae8*/ 	.word	0x0500000f


	//   ....[158]....
        /*0aec*/ 	.word	0x0500000f


	//   ....[159]....
        /*0af0*/ 	.word	0x0500000f


	//   ....[160]....
        /*0af4*/ 	.word	0x0500000f


	//   ....[161]....
        /*0af8*/ 	.word	0x0500000f


	//   ....[162]....
        /*0afc*/ 	.word	0x0500000f


	//   ....[163]....
        /*0b00*/ 	.word	0x0500000f


	//   ....[164]....
        /*0b04*/ 	.word	0x0500000f


	//   ....[165]....
        /*0b08*/ 	.word	0x0500000f


	//   ....[166]....
        /*0b0c*/ 	.word	0x0500000f


	//   ....[167]....
        /*0b10*/ 	.word	0x0500000f


	//   ....[168]....
        /*0b14*/ 	.word	0x0500000f


	//   ....[169]....
        /*0b18*/ 	.word	0x0500000f


	//   ....[170]....
        /*0b1c*/ 	.word	0x0500000f


	//   ....[171]....
        /*0b20*/ 	.word	0x0500000f


	//   ....[172]....
        /*0b24*/ 	.word	0x0500000f


	//   ....[173]....
        /*0b28*/ 	.word	0x0500000f


	//   ....[174]....
        /*0b2c*/ 	.word	0x0500000f


	//   ....[175]....
        /*0b30*/ 	.word	0x0500000f


	//   ....[176]....
        /*0b34*/ 	.word	0x0500000f


	//   ....[177]....
        /*0b38*/ 	.word	0x0500000f


	//   ....[178]....
        /*0b3c*/ 	.word	0x0500000f


	//   ....[179]....
        /*0b40*/ 	.word	0x0500000f


	//   ....[180]....
        /*0b44*/ 	.word	0x0500000f


	//   ....[181]....
        /*0b48*/ 	.word	0x0500000f


	//   ....[182]....
        /*0b4c*/ 	.word	0x0500000f


	//   ....[183]....
        /*0b50*/ 	.word	0x0500000f


	//   ....[184]....
        /*0b54*/ 	.word	0x0500000f


	//   ....[185]....
        /*0b58*/ 	.word	0x0500000f


	//   ....[186]....
        /*0b5c*/ 	.word	0x0500000f


	//   ....[187]....
        /*0b60*/ 	.word	0x0500000f


	//   ....[188]....
        /*0b64*/ 	.word	0x0500000f


	//   ....[189]....
        /*0b68*/ 	.word	0x0500000f


	//   ....[190]....
        /*0b6c*/ 	.word	0x0500000f


	//   ....[191]....
        /*0b70*/ 	.word	0x0500000f


	//   ....[192]....
        /*0b74*/ 	.word	0x0500000f


	//   ....[193]....
        /*0b78*/ 	.word	0x0500000f


	//   ....[194]....
        /*0b7c*/ 	.word	0x0500000f


	//   ....[195]....
        /*0b80*/ 	.word	0x0500000f


	//   ....[196]....
        /*0b84*/ 	.word	0x0500000f


	//   ....[197]....
        /*0b88*/ 	.word	0x0500000f


	//   ....[198]....
        /*0b8c*/ 	.word	0x0500000f


	//   ....[199]....
        /*0b90*/ 	.word	0x0500000f


	//   ....[200]....
        /*0b94*/ 	.word	0x0500000f


	//   ....[201]....
        /*0b98*/ 	.word	0x0500000f


	//   ....[202]....
        /*0b9c*/ 	.word	0x0500000f


	//   ....[203]....
        /*0ba0*/ 	.word	0x0500000f


	//   ....[204]....
        /*0ba4*/ 	.word	0x0500000f


	//   ....[205]....
        /*0ba8*/ 	.word	0x0500000f


	//   ....[206]....
        /*0bac*/ 	.word	0x0500000f


	//   ....[207]....
        /*0bb0*/ 	.word	0x0500000f


	//   ....[208]....
        /*0bb4*/ 	.word	0x0500000f


	//   ....[209]....
        /*0bb8*/ 	.word	0x0500000f


	//   ....[210]....
        /*0bbc*/ 	.word	0x0500000f


	//   ....[211]....
        /*0bc0*/ 	.word	0x0500000f


	//   ....[212]....
        /*0bc4*/ 	.word	0x0500000f


	//   ....[213]....
        /*0bc8*/ 	.word	0x0500000f


	//   ....[214]....
        /*0bcc*/ 	.word	0x0500000f


	//   ....[215]....
        /*0bd0*/ 	.word	0x0500000f


	//   ....[216]....
        /*0bd4*/ 	.word	0x0500000f


	//   ....[217]....
        /*0bd8*/ 	.word	0x0500000f


	//   ....[218]....
        /*0bdc*/ 	.word	0x0500000f


	//   ....[219]....
        /*0be0*/ 	.word	0x0500000f


	//   ....[220]....
        /*0be4*/ 	.word	0x0500000f


	//   ....[221]....
        /*0be8*/ 	.word	0x0500000f


	//   ....[222]....
        /*0bec*/ 	.word	0x0500000f


	//   ....[223]....
        /*0bf0*/ 	.word	0x0500000f


	//   ....[224]....
        /*0bf4*/ 	.word	0x0500000f


	//   ....[225]....
        /*0bf8*/ 	.word	0x0500000f


	//   ....[226]....
        /*0bfc*/ 	.word	0x0500000f


	//----- nvinfo : EIATTR_COOP_GROUP_INSTR_OFFSETS
	.align		4
.L_143:
        /*0c00*/ 	.byte	0x04, 0x28
        /*0c02*/ 	.short	(.L_145 - .L_144)


	//   ....[0]....
.L_144:
        /*0c04*/ 	.word	0x00000070


	//   ....[1]....
        /*0c08*/ 	.word	0x00000140


	//   ....[2]....
        /*0c0c*/ 	.word	0x00000190


	//   ....[3]....
        /*0c10*/ 	.word	0x000003c0


	//   ....[4]....
        /*0c14*/ 	.word	0x00000520


	//   ....[5]....
        /*0c18*/ 	.word	0x00000640


	//   ....[6]....
        /*0c1c*/ 	.word	0x000007a0


	//   ....[7]....
        /*0c20*/ 	.word	0x00003560


	//   ....[8]....
        /*0c24*/ 	.word	0x00003570


	//   ....[9]....
        /*0c28*/ 	.word	0x00005140


	//   ....[10]....
        /*0c2c*/ 	.word	0x00005150


	//   ....[11]....
        /*0c30*/ 	.word	0x00006a90


	//   ....[12]....
        /*0c34*/ 	.word	0x00006aa0


	//   ....[13]....
        /*0c38*/ 	.word	0x00006f90


	//   ....[14]....
        /*0c3c*/ 	.word	0x00006fb0


	//   ....[15]....
        /*0c40*/ 	.word	0x00007860


	//   ....[16]....
        /*0c44*/ 	.word	0x00007e30


	//   ....[17]....
        /*0c48*/ 	.word	0x00007e40


	//   ....[18]....
        /*0c4c*/ 	.word	0x00007e50


	//   ....[19]....
        /*0c50*/ 	.word	0x00007e60


	//   ....[20]....
        /*0c54*/ 	.word	0x00009a20


	//   ....[21]....
        /*0c58*/ 	.word	0x00009a30


	//   ....[22]....
        /*0c5c*/ 	.word	0x00009a40


	//   ....[23]....
        /*0c60*/ 	.word	0x00009a50


	//   ....[24]....
        /*0c64*/ 	.word	0x0000ce80


	//   ....[25]....
        /*0c68*/ 	.word	0x0000cec0


	//   ....[26]....
        /*0c6c*/ 	.word	0x0000cee0


	//   ....[27]....
        /*0c70*/ 	.word	0x0000cf00


	//   ....[28]....
        /*0c74*/ 	.word	0x0000e170


	//   ....[29]....
        /*0c78*/ 	.word	0x0000f7d0


	//   ....[30]....
        /*0c7c*/ 	.word	0x0000f8b0


	//   ....[31]....
        /*0c80*/ 	.word	0x0000fee0


	//   ....[32]....
        /*0c84*/ 	.word	0x0000ff40


	//   ....[33]....
        /*0c88*/ 	.word	0x00011080


	//   ....[34]....
        /*0c8c*/ 	.word	0x000112c0


	//   ....[35]....
        /*0c90*/ 	.word	0x000112f0


	//   ....[36]....
        /*0c94*/ 	.word	0x000113c0


	//   ....[37]....
        /*0c98*/ 	.word	0x00011780


	//   ....[38]....
        /*0c9c*/ 	.word	0x00012710


	//   ....[39]....
        /*0ca0*/ 	.word	0x00012730


	//   ....[40]....
        /*0ca4*/ 	.word	0x00012740


	//   ....[41]....
        /*0ca8*/ 	.word	0x00012750


	//   ....[42]....
        /*0cac*/ 	.word	0x00012df0


	//   ....[43]....
        /*0cb0*/ 	.word	0x00012e00


	//   ....[44]....
        /*0cb4*/ 	.word	0x00012f50


	//   ....[45]....
        /*0cb8*/ 	.word	0x00012f60


	//   ....[46]....
        /*0cbc*/ 	.word	0x00013350


	//   ....[47]....
        /*0cc0*/ 	.word	0x00013360


	//   ....[48]....
        /*0cc4*/ 	.word	0x00013860


	//   ....[49]....
        /*0cc8*/ 	.word	0x00013870


	//   ....[50]....
        /*0ccc*/ 	.word	0x00014620


	//   ....[51]....
        /*0cd0*/ 	.word	0x00014630


	//   ....[52]....
        /*0cd4*/ 	.word	0x00014790


	//   ....[53]....
        /*0cd8*/ 	.word	0x000147a0


	//   ....[54]....
        /*0cdc*/ 	.word	0x00014940


	//   ....[55]....
        /*0ce0*/ 	.word	0x00014b50


	//   ....[56]....
        /*0ce4*/ 	.word	0x00014b80


	//   ....[57]....
        /*0ce8*/ 	.word	0x00014bb0


	//   ....[58]....
        /*0cec*/ 	.word	0x00014be0


	//   ....[59]....
        /*0cf0*/ 	.word	0x00014c10


	//   ....[60]....
        /*0cf4*/ 	.word	0x00014c40


	//   ....[61]....
        /*0cf8*/ 	.word	0x00014dd0


	//   ....[62]....
        /*0cfc*/ 	.word	0x00014e00


	//   ....[63]....
        /*0d00*/ 	.word	0x00014e30


	//   ....[64]....
        /*0d04*/ 	.word	0x00014e60


	//   ....[65]....
        /*0d08*/ 	.word	0x00014e90


	//   ....[66]....
        /*0d0c*/ 	.word	0x00014ec0


	//   ....[67]....
        /*0d10*/ 	.word	0x00014f50


	//   ....[68]....
        /*0d14*/ 	.word	0x00014f80


	//   ....[69]....
        /*0d18*/ 	.word	0x00014f90


	//   ....[70]....
        /*0d1c*/ 	.word	0x00015030


	//   ....[71]....
        /*0d20*/ 	.word	0x00016020


	//   ....[72]....
        /*0d24*/ 	.word	0x00018330


	//   ....[73]....
        /*0d28*/ 	.word	0x00018340


	//   ....[74]....
        /*0d2c*/ 	.word	0x00018400


	//   ....[75]....
        /*0d30*/ 	.word	0x00018410


	//   ....[76]....
        /*0d34*/ 	.word	0x000184c0


	//   ....[77]....
        /*0d38*/ 	.word	0x000184d0


	//   ....[78]....
        /*0d3c*/ 	.word	0x000184e0


	//   ....[79]....
        /*0d40*/ 	.word	0x000184f0


	//   ....[80]....
        /*0d44*/ 	.word	0x00018eb0


	//   ....[81]....
        /*0d48*/ 	.word	0x00018ee0


	//   ....[82]....
        /*0d4c*/ 	.word	0x00018fa0


	//   ....[83]....
        /*0d50*/ 	.word	0x00018fc0


	//   ....[84]....
        /*0d54*/ 	.word	0x00019060


	//   ....[85]....
        /*0d58*/ 	.word	0x00019080


	//   ....[86]....
        /*0d5c*/ 	.word	0x00019090


	//   ....[87]....
        /*0d60*/ 	.word	0x000190a0


	//   ....[88]....
        /*0d64*/ 	.word	0x000191c0


	//   ....[89]....
        /*0d68*/ 	.word	0x000191d0


	//   ....[90]....
        /*0d6c*/ 	.word	0x000191e0


	//   ....[91]....
        /*0d70*/ 	.word	0x00019270


	//   ....[92]....
        /*0d74*/ 	.word	0x00019a30


	//   ....[93]....
        /*0d78*/ 	.word	0x00019a40


	//   ....[94]....
        /*0d7c*/ 	.word	0x00019a60


	//   ....[95]....
        /*0d80*/ 	.word	0x00019ae0


	//   ....[96]....
        /*0d84*/ 	.word	0x00019af0


	//   ....[97]....
        /*0d88*/ 	.word	0x00019b50


	//   ....[98]....
        /*0d8c*/ 	.word	0x00019b80


	//   ....[99]....
        /*0d90*/ 	.word	0x00019bc0


	//   ....[100]....
        /*0d94*/ 	.word	0x00019e70


	//   ....[101]....
        /*0d98*/ 	.word	0x00019e90


	//   ....[102]....
        /*0d9c*/ 	.word	0x00019f30


	//   ....[103]....
        /*0da0*/ 	.word	0x00019f40


	//   ....[104]....
        /*0da4*/ 	.word	0x00019fd0


	//   ....[105]....
        /*0da8*/ 	.word	0x00019fe0


	//   ....[106]....
        /*0dac*/ 	.word	0x00019ff0


	//   ....[107]....
        /*0db0*/ 	.word	0x0001a080


	//   ....[108]....
        /*0db4*/ 	.word	0x0001a650


	//   ....[109]....
        /*0db8*/ 	.word	0x0001a660


	//   ....[110]....
        /*0dbc*/ 	.word	0x0001a6e0


	//   ....[111]....
        /*0dc0*/ 	.word	0x0001a790


	//   ....[112]....
        /*0dc4*/ 	.word	0x0001a7b0


	//   ....[113]....
        /*0dc8*/ 	.word	0x0001a830


	//   ....[114]....
        /*0dcc*/ 	.word	0x0001a850


	//   ....[115]....
        /*0dd0*/ 	.word	0x0001a860


	//   ....[116]....
        /*0dd4*/ 	.word	0x0001aca0


	//   ....[117]....
        /*0dd8*/ 	.word	0x0001acd0


	//   ....[118]....
        /*0ddc*/ 	.word	0x0001ad40


	//   ....[119]....
        /*0de0*/ 	.word	0x0001ad70


	//   ....[120]....
        /*0de4*/ 	.word	0x0001ada0


	//   ....[121]....
        /*0de8*/ 	.word	0x0001add0


	//   ....[122]....
        /*0dec*/ 	.word	0x0001ae00


	//   ....[123]....
        /*0df0*/ 	.word	0x0001ae30


	//   ....[124]....
        /*0df4*/ 	.word	0x0001afd0


	//   ....[125]....
        /*0df8*/ 	.word	0x0001b000


	//   ....[126]....
        /*0dfc*/ 	.word	0x0001b030


	//   ....[127]....
        /*0e00*/ 	.word	0x0001b060


	//   ....[128]....
        /*0e04*/ 	.word	0x0001b090


	//   ....[129]....
        /*0e08*/ 	.word	0x0001b0c0


	//   ....[130]....
        /*0e0c*/ 	.word	0x0001b180


	//   ....[131]....
        /*0e10*/ 	.word	0x0001b1a0


	//   ....[132]....
        /*0e14*/ 	.word	0x0001b1b0


	//   ....[133]....
        /*0e18*/ 	.word	0x0001b210


	//   ....[134]....
        /*0e1c*/ 	.word	0x0001b830


	//   ....[135]....
        /*0e20*/ 	.word	0x0001bb70


	//   ....[136]....
        /*0e24*/ 	.word	0x0001bc00


	//   ....[137]....
        /*0e28*/ 	.word	0x0001bcf0


	//   ....[138]....
        /*0e2c*/ 	.word	0x0001bd80


	//   ....[139]....
        /*0e30*/ 	.word	0x0001be60


	//   ....[140]....
        /*0e34*/ 	.word	0x0001bef0


	//   ....[141]....
        /*0e38*/ 	.word	0x0001bfd0


	//   ....[142]....
        /*0e3c*/ 	.word	0x0001c080


	//   ....[143]....
        /*0e40*/ 	.word	0x0001c110


	//   ....[144]....
        /*0e44*/ 	.word	0x0001c160


	//   ....[145]....
        /*0e48*/ 	.word	0x0001c1b0


	//   ....[146]....
        /*0e4c*/ 	.word	0x0001c2a0


	//   ....[147]....
        /*0e50*/ 	.word	0x0001c330


	//   ....[148]....
        /*0e54*/ 	.word	0x0001c380


	//   ....[149]....
        /*0e58*/ 	.word	0x0001c3d0


	//   ....[150]....
        /*0e5c*/ 	.word	0x0001c5f0


	//   ....[151]....
        /*0e60*/ 	.word	0x0001c640


	//   ....[152]....
        /*0e64*/ 	.word	0x0001c6d0


	//   ....[153]....
        /*0e68*/ 	.word	0x0001c760


	//   ....[154]....
        /*0e6c*/ 	.word	0x0001c7e0


	//   ....[155]....
        /*0e70*/ 	.word	0x0001c830


	//   ....[156]....
        /*0e74*/ 	.word	0x0001c8c0


	//   ....[157]....
        /*0e78*/ 	.word	0x0001c950


	//   ....[158]....
        /*0e7c*/ 	.word	0x0001c9d0


	//   ....[159]....
        /*0e80*/ 	.word	0x0001ca20


	//   ....[160]....
        /*0e84*/ 	.word	0x0001cab0


	//   ....[161]....
        /*0e88*/ 	.word	0x0001cb40


	//   ....[162]....
        /*0e8c*/ 	.word	0x0001cc00


	//   ....[163]....
        /*0e90*/ 	.word	0x0001cee0


	//   ....[164]....
        /*0e94*/ 	.word	0x0001cfd0


	//   ....[165]....
        /*0e98*/ 	.word	0x0001d060


	//   ....[166]....
        /*0e9c*/ 	.word	0x0001d0c0


	//   ....[167]....
        /*0ea0*/ 	.word	0x0001d1e0


	//   ....[168]....
        /*0ea4*/ 	.word	0x0001d240


	//   ....[169]....
        /*0ea8*/ 	.word	0x0001d360


	//   ....[170]....
        /*0eac*/ 	.word	0x0001d3c0


	//   ....[171]....
        /*0eb0*/ 	.word	0x0001d4b0


	//   ....[172]....
        /*0eb4*/ 	.word	0x0001d5b0


	//   ....[173]....
        /*0eb8*/ 	.word	0x0001d620


	//   ....[174]....
        /*0ebc*/ 	.word	0x0001d680


	//   ....[175]....
        /*0ec0*/ 	.word	0x0001d790


	//   ....[176]....
        /*0ec4*/ 	.word	0x0001d7f0


	//   ....[177]....
        /*0ec8*/ 	.word	0x0001d910


	//   ....[178]....
        /*0ecc*/ 	.word	0x0001d970


	//   ....[179]....
        /*0ed0*/ 	.word	0x0001da50


	//   ....[180]....
        /*0ed4*/ 	.word	0x0001db20


	//   ....[181]....
        /*0ed8*/ 	.word	0x0001dc10


	//   ....[182]....
        /*0edc*/ 	.word	0x0001dc70


	//   ....[183]....
        /*0ee0*/ 	.word	0x0001dd10


	//   ....[184]....
        /*0ee4*/ 	.word	0x0001deb0


	//   ....[185]....
        /*0ee8*/ 	.word	0x0001df80


	//   ....[186]....
        /*0eec*/ 	.word	0x0001e000


	//   ....[187]....
        /*0ef0*/ 	.word	0x0001e0f0


	//   ....[188]....
        /*0ef4*/ 	.word	0x0001e150


	//   ....[189]....
        /*0ef8*/ 	.word	0x0001e220


	//   ....[190]....
        /*0efc*/ 	.word	0x0001e280


	//   ....[191]....
        /*0f00*/ 	.word	0x0001e360


	//   ....[192]....
        /*0f04*/ 	.word	0x0001e450


	//   ....[193]....
        /*0f08*/ 	.word	0x0001e4f0


	//   ....[194]....
        /*0f0c*/ 	.word	0x0001e550


	//   ....[195]....
        /*0f10*/ 	.word	0x0001e650


	//   ....[196]....
        /*0f14*/ 	.word	0x0001e6b0


	//   ....[197]....
        /*0f18*/ 	.word	0x0001e7b0


	//   ....[198]....
        /*0f1c*/ 	.word	0x0001e810


	//   ....[199]....
        /*0f20*/ 	.word	0x0001e8e0


	//   ....[200]....
        /*0f24*/ 	.word	0x0001ea30


	//   ....[201]....
        /*0f28*/ 	.word	0x0001eae0


	//   ....[202]....
        /*0f2c*/ 	.word	0x0001ebf0


	//   ....[203]....
        /*0f30*/ 	.word	0x0001ecd0


	//   ....[204]....
        /*0f34*/ 	.word	0x0001ed30


	//   ....[205]....
        /*0f38*/ 	.word	0x0001ee20


	//   ....[206]....
        /*0f3c*/ 	.word	0x0001ee80


	//   ....[207]....
        /*0f40*/ 	.word	0x0001ef60


	//   ....[208]....
        /*0f44*/ 	.word	0x0001eff0


	//   ....[209]....
        /*0f48*/ 	.word	0x0001f090


	//   ....[210]....
        /*0f4c*/ 	.word	0x0001f210


	//   ....[211]....
        /*0f50*/ 	.word	0x0001f280


	//   ....[212]....
        /*0f54*/ 	.word	0x0001f2f0


	//   ....[213]....
        /*0f58*/ 	.word	0x0001f360


	//   ....[214]....
        /*0f5c*/ 	.word	0x0001f3d0


	//   ....[215]....
        /*0f60*/ 	.word	0x0001f450


	//   ....[216]....
        /*0f64*/ 	.word	0x0001f4d0


	//   ....[217]....
        /*0f68*/ 	.word	0x0001f560


	//   ....[218]....
        /*0f6c*/ 	.word	0x0001f5d0


	//   ....[219]....
        /*0f70*/ 	.word	0x0001f640


	//   ....[220]....
        /*0f74*/ 	.word	0x0001f6b0


	//   ....[221]....
        /*0f78*/ 	.word	0x0001f730


	//   ....[222]....
        /*0f7c*/ 	.word	0x0001f7a0


	//   ....[223]....
        /*0f80*/ 	.word	0x0001f840


	//   ....[224]....
        /*0f84*/ 	.word	0x0001f890


	//   ....[225]....
        /*0f88*/ 	.word	0x0001f920


	//   ....[226]....
        /*0f8c*/ 	.word	0x0001fa50


	//----- nvinfo : EIATTR_REG_RECONFIG
	.align		4
.L_145:
        /*0f90*/ 	.byte	0x01, 0x54
	.zero		2


	//----- nvinfo : EIATTR_SYSCALL_OFFSETS
	.align		4
        /*0f94*/ 	.byte	0x04, 0x46
        /*0f96*/ 	.short	(.L_147 - .L_146)


	//   ....[0]....
.L_146:
        /*0f98*/ 	.word	0x00002070


	//   ....[1]....
        /*0f9c*/ 	.word	0x000021c0


	//   ....[2]....
        /*0fa0*/ 	.word	0x00007a30


	//   ....[3]....
        /*0fa4*/ 	.word	0x00007db0


	//   ....[4]....
        /*0fa8*/ 	.word	0x00017900


	//   ....[5]....
        /*0fac*/ 	.word	0x00017a50


	//   ....[6]....
        /*0fb0*/ 	.word	0x00017b40


	//   ....[7]....
        /*0fb4*/ 	.word	0x00018970


	//----- nvinfo : EIATTR_MBARRIER_INSTR_OFFSETS
	.align		4
.L_147:
        /*0fb8*/ 	.byte	0x04, 0x39
        /*0fba*/ 	.short	(.L_149 - .L_148)


	//   ....[0]....
.L_148:
        /*0fbc*/ 	.word	0x00000270
        /*0fc0*/ 	.word	0x000000ff
        /*0fc4*/ 	.word	0x0002d800
        /*0fc8*/ 	.short	0x0100
        /*0fca*/ 	.byte	0x08
	.zero		1


	//   ....[1]....
        /*0fcc*/ 	.word	0x00000280
        /*0fd0*/ 	.word	0x000000ff
        /*0fd4*/ 	.word	0x0002d820
        /*0fd8*/ 	.short	0x0100
        /*0fda*/ 	.byte	0x08
	.zero		1


	//   ....[2]....
        /*0fdc*/ 	.word	0x00000370
        /*0fe0*/ 	.word	0x000000ff
        /*0fe4*/ 	.word	0x0002d830
        /*0fe8*/ 	.short	0x0100
        /*0fea*/ 	.byte	0x08
	.zero		1


	//   ....[3]....
        /*0fec*/ 	.word	0x00000380
        /*0ff0*/ 	.word	0x000000ff
        /*0ff4*/ 	.word	0x0002d840
        /*0ff8*/ 	.short	0x0100
        /*0ffa*/ 	.byte	0x08
	.zero		1


	//   ....[4]....
        /*0ffc*/ 	.word	0x00000390
        /*1000*/ 	.word	0x000000ff
        /*1004*/ 	.word	0x0002d838
        /*1008*/ 	.short	0x0100
        /*100a*/ 	.byte	0x08
	.zero		1


	//   ....[5]....
        /*100c*/ 	.word	0x000003a0
        /*1010*/ 	.word	0x000000ff
        /*1014*/ 	.word	0x0002d848
        /*1018*/ 	.short	0x0100
        /*101a*/ 	.byte	0x08
	.zero		1


	//   ....[6]....
        /*101c*/ 	.word	0x000004d0
        /*1020*/ 	.word	0x000000ff
        /*1024*/ 	.word	0x0002d850
        /*1028*/ 	.short	0x0100
        /*102a*/ 	.byte	0x08
	.zero		1


	//   ....[7]....
        /*102c*/ 	.word	0x000004e0
        /*1030*/ 	.word	0x000000ff
        /*1034*/ 	.word	0x0002d860
        /*1038*/ 	.short	0x0100
        /*103a*/ 	.byte	0x08
	.zero		1


	//   ....[8]....
        /*103c*/ 	.word	0x000004f0
        /*1040*/ 	.word	0x000000ff
        /*1044*/ 	.word	0x0002d858
        /*1048*/ 	.short	0x0100
        /*104a*/ 	.byte	0x08
	.zero		1


	//   ....[9]....
        /*104c*/ 	.word	0x00000500
        /*1050*/ 	.word	0x000000ff
        /*1054*/ 	.word	0x0002d868
        /*1058*/ 	.short	0x0100
        /*105a*/ 	.byte	0x08
	.zero		1


	//   ....[10]....
        /*105c*/ 	.word	0x000005f0
        /*1060*/ 	.word	0x000000ff
        /*1064*/ 	.word	0x0002d870
        /*1068*/ 	.short	0x0100
        /*106a*/ 	.byte	0x06
	.zero		1


	//   ....[11]....
        /*106c*/ 	.word	0x00000600
        /*1070*/ 	.word	0x000000ff
        /*1074*/ 	.word	0x0002d880
        /*1078*/ 	.short	0x0100
        /*107a*/ 	.byte	0x06
	.zero		1


	//   ....[12]....
        /*107c*/ 	.word	0x00000610
        /*1080*/ 	.word	0x000000ff
        /*1084*/ 	.word	0x0002d878
        /*1088*/ 	.short	0x0100
        /*108a*/ 	.byte	0x06
	.zero		1


	//   ....[13]....
        /*108c*/ 	.word	0x00000620
        /*1090*/ 	.word	0x000000ff
        /*1094*/ 	.word	0x0002d888
        /*1098*/ 	.short	0x0100
        /*109a*/ 	.byte	0x06
	.zero		1


	//   ....[14]....
        /*109c*/ 	.word	0x00000750
        /*10a0*/ 	.word	0x000000ff
        /*10a4*/ 	.word	0x0002d890
        /*10a8*/ 	.short	0x0100
        /*10aa*/ 	.byte	0x08
	.zero		1


	//   ....[15]....
        /*10ac*/ 	.word	0x00000760
        /*10b0*/ 	.word	0x000000ff
        /*10b4*/ 	.word	0x0002d8a0
        /*10b8*/ 	.short	0x0100
        /*10ba*/ 	.byte	0x08
	.zero		1


	//   ....[16]....
        /*10bc*/ 	.word	0x00000770
        /*10c0*/ 	.word	0x000000ff
        /*10c4*/ 	.word	0x0002d898
        /*10c8*/ 	.short	0x0100
        /*10ca*/ 	.byte	0x08
	.zero		1


	//   ....[17]....
        /*10cc*/ 	.word	0x00000780
        /*10d0*/ 	.word	0x000000ff
        /*10d4*/ 	.word	0x0002d8a8
        /*10d8*/ 	.short	0x0100
        /*10da*/ 	.byte	0x08
	.zero		1


	//   ....[18]....
        /*10dc*/ 	.word	0x000008b0
        /*10e0*/ 	.word	0x000000ff
        /*10e4*/ 	.word	0x0002d8b0
        /*10e8*/ 	.short	0x0100
        /*10ea*/ 	.byte	0x08
	.zero		1


	//   ....[19]....
        /*10ec*/ 	.word	0x000008c0
        /*10f0*/ 	.word	0x000000ff
        /*10f4*/ 	.word	0x0002d8c0
        /*10f8*/ 	.short	0x0100
        /*10fa*/ 	.byte	0x08
	.zero		1


	//   ....[20]....
        /*10fc*/ 	.word	0x000008d0
        /*1100*/ 	.word	0x000000ff
        /*1104*/ 	.word	0x0002d8b8
        /*1108*/ 	.short	0x0100
        /*110a*/ 	.byte	0x08
	.zero		1


	//   ....[21]....
        /*110c*/ 	.word	0x000008e0
        /*1110*/ 	.word	0x000000ff
        /*1114*/ 	.word	0x0002d8c8
        /*1118*/ 	.short	0x0100
        /*111a*/ 	.byte	0x08
	.zero		1


	//   ....[22]....
        /*111c*/ 	.word	0x00003510
        /*1120*/ 	.word	0x00000035
        /*1124*/ 	.word	0x0002d890
        /*1128*/ 	.short	0x010a
        /*112a*/ 	.byte	0x3f
	.zero		1


	//   ....[23]....
        /*112c*/ 	.word	0x000050f0
        /*1130*/ 	.word	0x00000035
        /*1134*/ 	.word	0x0002d890
        /*1138*/ 	.short	0x010a
        /*113a*/ 	.byte	0x3f
	.zero		1


	//   ....[24]....
        /*113c*/ 	.word	0x00006900
        /*1140*/ 	.word	0x00000035
        /*1144*/ 	.word	0x0002d890
        /*1148*/ 	.short	0x010a
        /*114a*/ 	.byte	0x3f
	.zero		1


	//   ....[25]....
        /*114c*/ 	.word	0x00006e00
        /*1150*/ 	.word	0x0000000b
        /*1154*/ 	.word	0x00000000
        /*1158*/ 	.short	0x0101
        /*115a*/ 	.byte	0x3f
	.zero		1


	//   ....[26]....
        /*115c*/ 	.word	0x00006e40
        /*1160*/ 	.word	0x00000035
        /*1164*/ 	.word	0x0002d8b0
        /*1168*/ 	.short	0x010a
        /*116a*/ 	.byte	0x3f
	.zero		1


	//   ....[27]....
        /*116c*/ 	.word	0x00007300
        /*1170*/ 	.word	0x00000035
        /*1174*/ 	.word	0x00000000
        /*1178*/ 	.short	0x0101
        /*117a*/ 	.byte	0x3f
	.zero		1


	//   ....[28]....
        /*117c*/ 	.word	0x00007ad0
        /*1180*/ 	.word	0x00000002
        /*1184*/ 	.word	0x0002d800
        /*1188*/ 	.short	0x010a
        /*118a*/ 	.byte	0x3f
	.zero		1


	//   ....[29]....
        /*118c*/ 	.word	0x00007b20
        /*1190*/ 	.word	0x00000002
        /*1194*/ 	.word	0x0002d800
        /*1198*/ 	.short	0x010a
        /*119a*/ 	.byte	0x3f
	.zero		1


	//   ....[30]....
        /*119c*/ 	.word	0x000085d0
        /*11a0*/ 	.word	0x00000002
        /*11a4*/ 	.word	0x0002d800
        /*11a8*/ 	.short	0x010a
        /*11aa*/ 	.byte	0x3f
	.zero		1


	//   ....[31]....
        /*11ac*/ 	.word	0x00009f80
        /*11b0*/ 	.word	0x00000002
        /*11b4*/ 	.word	0x0002d800
        /*11b8*/ 	.short	0x010a
        /*11ba*/ 	.byte	0x3f
	.zero		1


	//   ....[32]....
        /*11bc*/ 	.word	0x0000b650
        /*11c0*/ 	.word	0x00000000
        /*11c4*/ 	.word	0x0002d830
        /*11c8*/ 	.short	0x010a
        /*11ca*/ 	.byte	0x3f
	.zero		1


	//   ....[33]....
        /*11cc*/ 	.word	0x0000b720
        /*11d0*/ 	.word	0x00000000
        /*11d4*/ 	.word	0x0002d830
        /*11d8*/ 	.short	0x010a
        /*11da*/ 	.byte	0x3f
	.zero		1


	//   ....[34]....
        /*11dc*/ 	.word	0x0000d100
        /*11e0*/ 	.word	0x00000000
        /*11e4*/ 	.word	0x00000000
        /*11e8*/ 	.short	0x0101
        /*11ea*/ 	.byte	0x3f
	.zero		1


	//   ....[35]....
        /*11ec*/ 	.word	0x0000e440
        /*11f0*/ 	.word	0x00000009
        /*11f4*/ 	.word	0x0002d830
        /*11f8*/ 	.short	0x010a
        /*11fa*/ 	.byte	0x3f
	.zero		1


	//   ....[36]....
        /*11fc*/ 	.word	0x0000e490
        /*1200*/ 	.word	0x00000009
        /*1204*/ 	.word	0x0002d830
        /*1208*/ 	.short	0x010a
        /*120a*/ 	.byte	0x3f
	.zero		1


	//   ....[37]....
        /*120c*/ 	.word	0x0000e940
        /*1210*/ 	.word	0x00000009
        /*1214*/ 	.word	0x0002d850
        /*1218*/ 	.short	0x010a
        /*121a*/ 	.byte	0x3f
	.zero		1


	//   ....[38]....
        /*121c*/ 	.word	0x0000e980
        /*1220*/ 	.word	0x00000009
        /*1224*/ 	.word	0x0002d850
        /*1228*/ 	.short	0x010a
        /*122a*/ 	.byte	0x3f
	.zero		1


	//   ....[39]....
        /*122c*/ 	.word	0x0000f0a0
        /*1230*/ 	.word	0x00000006
        /*1234*/ 	.word	0x00000000
        /*1238*/ 	.short	0x0101
        /*123a*/ 	.byte	0x3f
	.zero		1


	//   ....[40]....
        /*123c*/ 	.word	0x00010a20
        /*1240*/ 	.word	0x00000005
        /*1244*/ 	.word	0x00000000
        /*1248*/ 	.short	0x0101
        /*124a*/ 	.byte	0x3f
	.zero		1


	//   ....[41]....
        /*124c*/ 	.word	0x00011110
        /*1250*/ 	.word	0x00000005
        /*1254*/ 	.word	0x0002d850
        /*1258*/ 	.short	0x010a
        /*125a*/ 	.byte	0x3f
	.zero		1


	//   ....[42]....
        /*125c*/ 	.word	0x000111c0
        /*1260*/ 	.word	0x00000005
        /*1264*/ 	.word	0x0002d850
        /*1268*/ 	.short	0x010a
        /*126a*/ 	.byte	0x3f
	.zero		1


	//   ....[43]....
        /*126c*/ 	.word	0x000119e0
        /*1270*/ 	.word	0x00000005
        /*1274*/ 	.word	0x00000000
        /*1278*/ 	.short	0x0101
        /*127a*/ 	.byte	0x3f
	.zero		1


	//   ....[44]....
        /*127c*/ 	.word	0x00012d50
        /*1280*/ 	.word	0x00000000
        /*1284*/ 	.word	0x00000000
        /*1288*/ 	.short	0x0101
        /*128a*/ 	.byte	0x3f
	.zero		1


	//   ....[45]....
        /*128c*/ 	.word	0x00013270
        /*1290*/ 	.word	0x00000006
        /*1294*/ 	.word	0x00000000
        /*1298*/ 	.short	0x0101
        /*129a*/ 	.byte	0x3f
	.zero		1


	//   ....[46]....
        /*129c*/ 	.word	0x00016100
        /*12a0*/ 	.word	0x00000010
        /*12a4*/ 	.word	0x0002d820
        /*12a8*/ 	.short	0x010a
        /*12aa*/ 	.byte	0x3f
	.zero		1


	//   ....[47]....
        /*12ac*/ 	.word	0x000161c0
        /*12b0*/ 	.word	0x00000009
        /*12b4*/ 	.word	0x0002d8a0
        /*12b8*/ 	.short	0x010a
        /*12ba*/ 	.byte	0x3f
	.zero		1


	//   ....[48]....
        /*12bc*/ 	.word	0x000165f0
        /*12c0*/ 	.word	0x00000009
        /*12c4*/ 	.word	0x0002d8c0
        /*12c8*/ 	.short	0x010a
        /*12ca*/ 	.byte	0x3f
	.zero		1


	//   ....[49]....
        /*12cc*/ 	.word	0x00016b50
        /*12d0*/ 	.word	0x00000009
        /*12d4*/ 	.word	0x0002d8a0
        /*12d8*/ 	.short	0x010a
        /*12da*/ 	.byte	0x3f
	.zero		1


	//   ....[50]....
        /*12dc*/ 	.word	0x00016f70
        /*12e0*/ 	.word	0x00000009
        /*12e4*/ 	.word	0x0002d8c0
        /*12e8*/ 	.short	0x010a
        /*12ea*/ 	.byte	0x3f
	.zero		1


	//   ....[51]....
        /*12ec*/ 	.word	0x000180f0
        /*12f0*/ 	.word	0x00000000
        /*12f4*/ 	.word	0x0002d840
        /*12f8*/ 	.short	0x010a
        /*12fa*/ 	.byte	0x3f
	.zero		1


	//   ....[52]....
        /*12fc*/ 	.word	0x00018640
        /*1300*/ 	.word	0x00000000
        /*1304*/ 	.word	0x0002d830
        /*1308*/ 	.short	0x0107
        /*130a*/ 	.byte	0x3f
	.zero		1


	//   ....[53]....
        /*130c*/ 	.word	0x00018710
        /*1310*/ 	.word	0x00000000
        /*1314*/ 	.word	0x0002d830
        /*1318*/ 	.short	0x0101
        /*131a*/ 	.byte	0x3f
	.zero		1


	//   ....[54]....
        /*131c*/ 	.word	0x00019330
        /*1320*/ 	.word	0x00000010
        /*1324*/ 	.word	0x0002d800
        /*1328*/ 	.short	0x0107
        /*132a*/ 	.byte	0x3f
	.zero		1


	//   ....[55]....
        /*132c*/ 	.word	0x00019420
        /*1330*/ 	.word	0x00000010
        /*1334*/ 	.word	0x0002d800
        /*1338*/ 	.short	0x0101
        /*133a*/ 	.byte	0x3f
	.zero		1


	//   ....[56]....
        /*133c*/ 	.word	0x00019440
        /*1340*/ 	.word	0x00000010
        /*1344*/ 	.word	0x0002d820
        /*1348*/ 	.short	0x010a
        /*134a*/ 	.byte	0x3f
	.zero		1


	//   ....[57]....
        /*134c*/ 	.word	0x00019860
        /*1350*/ 	.word	0x00000005
        /*1354*/ 	.word	0x0002d840
        /*1358*/ 	.short	0x010a
        /*135a*/ 	.byte	0x3f
	.zero		1


	//   ....[58]....
        /*135c*/ 	.word	0x00019c70
        /*1360*/ 	.word	0x00000005
        /*1364*/ 	.word	0x0002d830
        /*1368*/ 	.short	0x0107
        /*136a*/ 	.byte	0x3f
	.zero		1


	//   ....[59]....
        /*136c*/ 	.word	0x00019d30
        /*1370*/ 	.word	0x00000005
        /*1374*/ 	.word	0x0002d830
        /*1378*/ 	.short	0x0101
        /*137a*/ 	.byte	0x3f
	.zero		1


	//   ....[60]....
        /*137c*/ 	.word	0x00019d90
        /*1380*/ 	.word	0x00000005
        /*1384*/ 	.word	0x0002d860
        /*1388*/ 	.short	0x010a
        /*138a*/ 	.byte	0x3f
	.zero		1


	//   ....[61]....
        /*138c*/ 	.word	0x0001a240
        /*1390*/ 	.word	0x00000005
        /*1394*/ 	.word	0x0002d850
        /*1398*/ 	.short	0x0107
        /*139a*/ 	.byte	0x3f
	.zero		1


	//   ....[62]....
        /*139c*/ 	.word	0x0001a330
        /*13a0*/ 	.word	0x00000005
        /*13a4*/ 	.word	0x0002d850
        /*13a8*/ 	.short	0x0101
        /*13aa*/ 	.byte	0x3f
	.zero		1


	//   ....[63]....
        /*13ac*/ 	.word	0x0001a560
        /*13b0*/ 	.word	0x00000000
        /*13b4*/ 	.word	0x0002d860
        /*13b8*/ 	.short	0x010a
        /*13ba*/ 	.byte	0x3f
	.zero		1


	//   ....[64]....
        /*13bc*/ 	.word	0x0001a990
        /*13c0*/ 	.word	0x00000000
        /*13c4*/ 	.word	0x0002d850
        /*13c8*/ 	.short	0x0107
        /*13ca*/ 	.byte	0x3f
	.zero		1


	//   ....[65]....
        /*13cc*/ 	.word	0x0001aa70
        /*13d0*/ 	.word	0x00000000
        /*13d4*/ 	.word	0x0002d850
        /*13d8*/ 	.short	0x0101
        /*13da*/ 	.byte	0x3f
	.zero		1


	//   ....[66]....
        /*13dc*/ 	.word	0x0001b7b0
        /*13e0*/ 	.word	0x00000005
        /*13e4*/ 	.word	0x0002d820
        /*13e8*/ 	.short	0x010a
        /*13ea*/ 	.byte	0x3f
	.zero		1


	//   ....[67]....
        /*13ec*/ 	.word	0x0001b950
        /*13f0*/ 	.word	0x00000003
        /*13f4*/ 	.word	0x0002d840
        /*13f8*/ 	.short	0x010a
        /*13fa*/ 	.byte	0x3f
	.zero		1


	//   ....[68]....
        /*13fc*/ 	.word	0x0001b9e0
        /*1400*/ 	.word	0x00000005
        /*1404*/ 	.word	0x0002d840
        /*1408*/ 	.short	0x010a
        /*140a*/ 	.byte	0x3f
	.zero		1


	//   ....[69]....
        /*140c*/ 	.word	0x0001ba20
        /*1410*/ 	.word	0x00000003
        /*1414*/ 	.word	0x0002d860
        /*1418*/ 	.short	0x010a
        /*141a*/ 	.byte	0x3f
	.zero		1


	//   ....[70]....
        /*141c*/ 	.word	0x0001ba60
        /*1420*/ 	.word	0x00000005
        /*1424*/ 	.word	0x0002d860
        /*1428*/ 	.short	0x010a
        /*142a*/ 	.byte	0x3f
	.zero		1


	//   ....[71]....
        /*142c*/ 	.word	0x0001bac0
        /*1430*/ 	.word	0x00000035
        /*1434*/ 	.word	0x0002d890
        /*1438*/ 	.short	0x010a
        /*143a*/ 	.byte	0x3f
	.zero		1


	//   ....[72]....
        /*143c*/ 	.word	0x0001bc40
        /*1440*/ 	.word	0x00000035
        /*1444*/ 	.word	0x0002d890
        /*1448*/ 	.short	0x010a
        /*144a*/ 	.byte	0x3f
	.zero		1


	//   ....[73]....
        /*144c*/ 	.word	0x0001bdc0
        /*1450*/ 	.word	0x00000035
        /*1454*/ 	.word	0x0002d890
        /*1458*/ 	.short	0x010a
        /*145a*/ 	.byte	0x3f
	.zero		1


	//   ....[74]....
        /*145c*/ 	.word	0x0001bf30
        /*1460*/ 	.word	0x00000035
        /*1464*/ 	.word	0x0002d8b0
        /*1468*/ 	.short	0x010a
        /*146a*/ 	.byte	0x3f
	.zero		1


	//   ....[75]....
        /*146c*/ 	.word	0x0001c1f0
        /*1470*/ 	.word	0x00000002
        /*1474*/ 	.word	0x0002d800
        /*1478*/ 	.short	0x010a
        /*147a*/ 	.byte	0x3f
	.zero		1


	//   ....[76]....
        /*147c*/ 	.word	0x0001c410
        /*1480*/ 	.word	0x00000002
        /*1484*/ 	.word	0x0002d800
        /*1488*/ 	.short	0x010a
        /*148a*/ 	.byte	0x3f
	.zero		1


	//   ....[77]....
        /*148c*/ 	.word	0x0001c460
        /*1490*/ 	.word	0x00000000
        /*1494*/ 	.word	0x0002d830
        /*1498*/ 	.short	0x010a
        /*149a*/ 	.byte	0x3f
	.zero		1


	//   ....[78]....
        /*149c*/ 	.word	0x0001c4b0
        /*14a0*/ 	.word	0x00000009
        /*14a4*/ 	.word	0x0002d830
        /*14a8*/ 	.short	0x010a
        /*14aa*/ 	.byte	0x3f
	.zero		1


	//   ....[79]....
        /*14ac*/ 	.word	0x0001c500
        /*14b0*/ 	.word	0x00000009
        /*14b4*/ 	.word	0x0002d850
        /*14b8*/ 	.short	0x010a
        /*14ba*/ 	.byte	0x3f
	.zero		1


	//   ....[80]....
        /*14bc*/ 	.word	0x0001c550
        /*14c0*/ 	.word	0x00000005
        /*14c4*/ 	.word	0x0002d850
        /*14c8*/ 	.short	0x010a
        /*14ca*/ 	.byte	0x3f
	.zero		1


	//   ....[81]....
        /*14cc*/ 	.word	0x0001ccc0
        /*14d0*/ 	.word	0x00000010
        /*14d4*/ 	.word	0x0002d820
        /*14d8*/ 	.short	0x010a
        /*14da*/ 	.byte	0x3f
	.zero		1


	//   ....[82]....
        /*14dc*/ 	.word	0x0001cd10
        /*14e0*/ 	.word	0x00000009
        /*14e4*/ 	.word	0x0002d8a0
        /*14e8*/ 	.short	0x010a
        /*14ea*/ 	.byte	0x3f
	.zero		1


	//   ....[83]....
        /*14ec*/ 	.word	0x0001cd60
        /*14f0*/ 	.word	0x00000009
        /*14f4*/ 	.word	0x0002d8c0
        /*14f8*/ 	.short	0x010a
        /*14fa*/ 	.byte	0x3f
	.zero		1


	//   ....[84]....
        /*14fc*/ 	.word	0x0001cdb0
        /*1500*/ 	.word	0x00000009
        /*1504*/ 	.word	0x0002d8a0
        /*1508*/ 	.short	0x010a
        /*150a*/ 	.byte	0x3f
	.zero		1


	//   ....[85]....
        /*150c*/ 	.word	0x0001ce00
        /*1510*/ 	.word	0x00000009
        /*1514*/ 	.word	0x0002d8c0
        /*1518*/ 	.short	0x010a
        /*151a*/ 	.byte	0x3f
	.zero		1


	//   ....[86]....
        /*151c*/ 	.word	0x0001cf20
        /*1520*/ 	.word	0x00000000
        /*1524*/ 	.word	0x0002d840
        /*1528*/ 	.short	0x010a
        /*152a*/ 	.byte	0x3f
	.zero		1


	//   ....[87]....
        /*152c*/ 	.word	0x0001ddb0
        /*1530*/ 	.word	0x00000010
        /*1534*/ 	.word	0x0002d820
        /*1538*/ 	.short	0x010a
        /*153a*/ 	.byte	0x3f
	.zero		1


	//   ....[88]....
        /*153c*/ 	.word	0x0001de00
        /*1540*/ 	.word	0x00000005
        /*1544*/ 	.word	0x0002d840
        /*1548*/ 	.short	0x010a
        /*154a*/ 	.byte	0x3f
	.zero		1


	//   ....[89]....
        /*154c*/ 	.word	0x0001e3a0
        /*1550*/ 	.word	0x00000005
        /*1554*/ 	.word	0x0002d860
        /*1558*/ 	.short	0x010a
        /*155a*/ 	.byte	0x3f
	.zero		1


	//   ....[90]....
        /*155c*/ 	.word	0x0001e980
        /*1560*/ 	.word	0x00000000
        /*1564*/ 	.word	0x0002d860
        /*1568*/ 	.short	0x010a
        /*156a*/ 	.byte	0x3f
	.zero		1


	//   ....[91]....
        /*156c*/ 	.word	0x0001f970
        /*1570*/ 	.word	0x00000005
        /*1574*/ 	.word	0x0002d820
        /*1578*/ 	.short	0x010a
        /*157a*/ 	.byte	0x3f
	.zero		1


	//   ....[92]....
        /*157c*/ 	.word	0x0001fb10
        /*1580*/ 	.word	0x00000003
        /*1584*/ 	.word	0x0002d840
        /*1588*/ 	.short	0x010a
        /*158a*/ 	.byte	0x3f
	.zero		1


	//   ....[93]....
        /*158c*/ 	.word	0x0001fb60
        /*1590*/ 	.word	0x00000005
        /*1594*/ 	.word	0x0002d840
        /*1598*/ 	.short	0x010a
        /*159a*/ 	.byte	0x3f
	.zero		1


	//   ....[94]....
        /*159c*/ 	.word	0x0001fbb0
        /*15a0*/ 	.word	0x00000003
        /*15a4*/ 	.word	0x0002d860
        /*15a8*/ 	.short	0x010a
        /*15aa*/ 	.byte	0x3f
	.zero		1


	//----- nvinfo : EIATTR_NUM_MBARRIERS
	.align		4
.L_149:
        /*15ac*/ 	.byte	0x03, 0x38
        /*15ae*/ 	.short	0x0016


	//----- nvinfo : EIATTR_EXIT_INSTR_OFFSETS
	.align		4
        /*15b0*/ 	.byte	0x04, 0x1c
        /*15b2*/ 	.short	(.L_151 - .L_150)


	//   ....[0]....
.L_150:
        /*15b4*/ 	.word	0x0001bab0


	//----- nvinfo : EIATTR_MAX_THREADS
	.align		4
.L_151:
        /*15b8*/ 	.byte	0x04, 0x05
        /*15ba*/ 	.short	(.L_153 - .L_152)
.L_152:
        /*15bc*/ 	.word	0x00000200
        /*15c0*/ 	.word	0x00000001
        /*15c4*/ 	.word	0x00000001


	//----- nvinfo : EIATTR_CRS_STACK_SIZE
	.align		4
.L_153:
        /*15c8*/ 	.byte	0x04, 0x1e
        /*15ca*/ 	.short	(.L_155 - .L_154)
.L_154:
        /*15cc*/ 	.word	0x00000000


	//----- nvinfo : EIATTR_CBANK_PARAM_SIZE
	.align		4
.L_155:
        /*15d0*/ 	.byte	0x03, 0x19
        /*15d2*/ 	.short	0x0af0


	//----- nvinfo : EIATTR_PARAM_CBANK
	.align		4
        /*15d4*/ 	.byte	0x04, 0x0a
        /*15d6*/ 	.short	(.L_157 - .L_156)
	.align		4
.L_156:
        /*15d8*/ 	.word	index@(.nv.constant0._ZN7cutlass13device_kernelIN5flash11enable_sm90INS1_16FlashAttnFwdSm90INS1_25CollectiveMainloopFwdSm90ILi2EN4cute5tupleIJNS5_1CILi1EEES8_S8_EEENS6_IJNS7_ILi192EEENS7_ILi128EEENS7_ILi96EEEEEELi96ENS_6half_tEfNS_4arch4Sm90ELb0ELb0ELb1ELb1ELb1ELb1ELb0ELb0ELb1ELb1ELb1ELb0EEENS1_21CollectiveEpilogueFwdINS6_IJSA_SC_SB_EEES9_SE_SG_Li384ELb1ELb1ELb1ELb0EEENS1_36VarlenDynamicPersistentTileSchedulerILi192ELi128ELi384ELi128ELb1ELb1ELb1ELb0ELb1ELb1EEEEEEEEEvNT_6ParamsE)
        /*15dc*/ 	.short	0x0210
        /*15de*/ 	.short	0x0af0


	//----- nvinfo : EIATTR_SW_WAR
	.align		4
.L_157:
        /*15e0*/ 	.byte	0x04, 0x36
        /*15e2*/ 	.short	(.L_159 - .L_158)
.L_158:
        /*15e4*/ 	.word	0x00000008
.L_159:


//--------------------- .nv.info._ZN7cutlass13device_kernelIN5flash11enable_sm90INS1_16FlashAttnFwdSm90INS1_25CollectiveMainloopFwdSm90ILi2EN4cute5tupleIJNS5_1CILi1EEES8_S8_EEENS6_IJNS7_ILi192EEENS7_ILi128EEENS7_ILi96EEEEEELi96ENS_6half_tEfNS_4arch4Sm90ELb0ELb1ELb1ELb0ELb1ELb0ELb0ELb0ELb1ELb1ELb1ELb0EEENS1_21CollectiveEpilogueFwdINS6_IJSA_SC_SB_EEES9_SE_SG_Li384ELb0ELb1ELb1ELb0EEENS1_19SingleTileSchedulerILb0ELb1ELb1ELi192EEEEEEEEEvNT_6ParamsE --------------------------
	.section	.nv.info._ZN7cutlass13device_kernelIN5flash11enable_sm90INS1_16FlashAttnFwdSm90INS1_25CollectiveMainloopFwdSm90ILi2EN4cute5tupleIJNS5_1CILi1EEES8_S8_EEENS6_IJNS7_ILi192EEENS7_ILi128EEENS7_ILi96EEEEEELi96ENS_6half_tEfNS_4arch4Sm90ELb0ELb1ELb1ELb0ELb1ELb0ELb0ELb0ELb1ELb1ELb1ELb0EEENS1_21CollectiveEpilogueFwdINS6_IJSA_SC_SB_EEES9_SE_SG_Li384ELb0ELb1ELb1ELb0EEENS1_19SingleTileSchedulerILb0ELb1ELb1ELi192EEEEEEEEEvNT_6ParamsE,"",@"SHT_CUDA_INFO"
	.sectionflags	@""
	.align	4


	//----- nvinfo : EIATTR_CUDA_API_VERSION
	.align		4
        /*0000*/ 	.byte	0x04, 0x37
        /*0002*/ 	.short	(.L_161 - .L_160)
.L_160:
        /*0004*/ 	.word	0x00000082


	//----- nvinfo : EIATTR_KPARAM_INFO
	.align		4
.L_161:
        /*0008*/ 	.byte	0x04, 0x17
        /*000a*/ 	.short	(.L_163 - .L_162)
.L_162:
        /*000c*/ 	.word	0x00000000
        /*0010*/ 	.short	0x0000
        /*0012*/ 	.short	0x0070
        /*0014*/ 	.byte	0x00, 0xf0, 0x01, 0x28


	//----- nvinfo : EIATTR_SPARSE_MMA_MASK
	.align		4
.L_163:
        /*0018*/ 	.byte	0x03, 0x50
        /*001a*/ 	.short	0x0000


	//----- nvinfo : EIATTR_MAXREG_COUNT
	.align		4
        /*001c*/ 	.byte	0x03, 0x1b
        /*001e*/ 	.short	0x0080


	//----- nvinfo : EIATTR_NUM_BARRIERS
	.align		4
        /*0020*/ 	.byte	0x02, 0x4c
        /*0022*/ 	.byte	0x10
	.zero		1


	//----- nvinfo : EIATTR_EXTERNS
	.align		4
        /*0024*/ 	.byte	0x04, 0x0f
        /*0026*/ 	.short	(.L_165 - .L_164)


	//   ....[0]....
	.align		4
.L_164:
        /*0028*/ 	.word	index@(__assertfail)


	//----- nvinfo : EIATTR_ANNOTATIONS
	.align		4
.L_165:
        /*002c*/ 	.byte	0x04, 0x55
        /*002e*/ 	.short	(.L_167 - .L_166)


	//   ....[0]....
.L_166:
        /*0030*/ 	.word	0x00000001
        /*0034*/ 	.byte	0xb0, 0x08, 0x00, 0x00, 0x01, 0x00, 0x00, 0x00, 0x10, 0x0a, 0x00, 0x00, 0x01, 0x00, 0x00, 0x00
        /*0044*/ 	.byte	0xd0, 0x17, 0x00, 0x00, 0x01, 0x00, 0x00, 0x00, 0x90, 0x04, 0x01, 0x00, 0x01, 0x00, 0x00, 0x00
        /*0054*/ 	.byte	0xa0, 0x17, 0x01, 0x00, 0x01, 0x00, 0x00, 0x00, 0x20, 0x2b, 0x01, 0x00, 0x01, 0x00, 0x00, 0x00
        /*0064*/ 	.byte	0x40, 0x2b, 0x01, 0x00, 0x01, 0x00, 0x00, 0x00, 0xa0, 0x2c, 0x01, 0x00, 0x01, 0x00, 0x00, 0x00
        /*0074*/ 	.byte	0xf0, 0x42, 0x01, 0x00, 0x01, 0x00, 0x00, 0x00, 0x10, 0x43, 0x01, 0x00, 0x01, 0x00, 0x00, 0x00
        /*0084*/ 	.byte	0x30, 0x57, 0x01, 0x00


	//----- nvinfo : EIATTR_MERCURY_ISA_VERSION
	.align		4
.L_167:
        /*0088*/ 	.byte	0x03, 0x5f
        /*008a*/ 	.short	0x0101


	//----- nvinfo : EIATTR_INT_WARP_WIDE_INSTR_OFFSETS
	.align		4
        /*008c*/ 	.byte	0x04, 0x31
        /*008e*/ 	.short	(.L_169 - .L_168)


	//   ....[0]....
.L_168:
        /*0090*/ 	.word	0x000000c0


	//   ....[1]....
        /*0094*/ 	.word	0x000000d0


	//   ....[2]....
        /*0098*/ 	.word	0x00000170


	//----- nvinfo : EIATTR_COOP_GROUP_MASK_REGIDS
	.align		4
.L_169:
        /*009c*/ 	.byte	0x04, 0x29
        /*009e*/ 	.short	(.L_171 - .L_170)


	//   ....[0]....
.L_170:
        /*00a0*/ 	.word	0xffffffff


	//   ....[1]....
        /*00a4*/ 	.word	0xffffffff


	//   ....[2]....
        /*00a8*/ 	.word	0xffffffff


	//   ....[3]....
        /*00ac*/ 	.word	0xffffffff


	//   ....[4]....
        /*00b0*/ 	.word	0xffffffff


	//   ....[5]....
        /*00b4*/ 	.word	0xffffffff


	//   ....[6]....
        /*00b8*/ 	.word	0xffffffff


	//   ....[7]....
        /*00bc*/ 	.word	0xffffffff


	//   ....[8]....
        /*00c0*/ 	.word	0xffffffff


	//   ....[9]....
        /*00c4*/ 	.word	0xffffffff


	//   ....[10]....
        /*00c8*/ 	.word	0xffffffff


	//   ....[11]....
        /*00cc*/ 	.word	0xffffffff


	//   ....[12]....
        /*00d0*/ 	.word	0xffffffff


	//   ....[13]....
        /*00d4*/ 	.word	0xffffffff


	//   ....[14]....
        /*00d8*/ 	.word	0xffffffff


	//   ....[15]....
        /*00dc*/ 	.word	0xffffffff


	//   ....[16]....
        /*00e0*/ 	.word	0xffffffff


	//   ....[17]....
        /*00e4*/ 	.word	0xffffffff


	//   ....[18]....
        /*00e8*/ 	.word	0xffffffff


	//   ....[19]....
        /*00ec*/ 	.word	0xffffffff


	//   ....[20]....
        /*00f0*/ 	.word	0xffffffff


	//   ....[21]....
        /*00f4*/ 	.word	0xffffffff


	//   ....[22]....
        /*00f8*/ 	.word	0xffffffff


	//   ....[23]....
        /*00fc*/ 	.word	0xffffffff


	//   ....[24]....
        /*0100*/ 	.word	0xffffffff


	//   ....[25]....
        /*0104*/ 	.word	0xffffffff


	//   ....[26]....
        /*0108*/ 	.word	0xffffffff


	//   ....[27]....
        /*010c*/ 	.word	0xffffffff


	//   ....[28]....
        /*0110*/ 	.word	0xffffffff


	//   ....[29]....
        /*0114*/ 	.word	0xffffffff


	//   ....[30]....
        /*0118*/ 	.word	0xffffffff


	//   ....[31]....
        /*011c*/ 	.word	0xffffffff


	//   ....[32]....
        /*0120*/ 	.word	0xffffffff


	//   ....[33]....
        /*0124*/ 	.word	0xffffffff


	//   ....[34]....
        /*0128*/ 	.word	0xffffffff


	//   ....[35]....
        /*012c*/ 	.word	0xffffffff


	//   ....[36]....
        /*0130*/ 	.word	0xffffffff


	//   ....[37]....
        /*0134*/ 	.word	0xffffffff


	//   ....[38]....
        /*0138*/ 	.word	0xffffffff


	//   ....[39]....
        /*013c*/ 	.word	0xffffffff


	//   ....[40]....
        /*0140*/ 	.word	0xffffffff


	//   ....[41]....
        /*0144*/ 	.word	0xffffffff


	//   ....[42]....
        /*0148*/ 	.word	0xffffffff


	//   ....[43]....
        /*014c*/ 	.word	0xffffffff


	//   ....[44]....
        /*0150*/ 	.word	0xffffffff


	//   ....[45]....
        /*0154*/ 	.word	0xffffffff


	//   ....[46]....
        /*0158*/ 	.word	0xffffffff


	//   ....[47]....
        /*015c*/ 	.word	0xffffffff


	//   ....[48]....
        /*0160*/ 	.word	0xffffffff


	//   ....[49]....
        /*0164*/ 	.word	0xffffffff


	//   ....[50]....
        /*0168*/ 	.word	0xffffffff


	//   ....[51]....
        /*016c*/ 	.word	0xffffffff


	//   ....[52]....
        /*0170*/ 	.word	0xffffffff


	//   ....[53]....
        /*0174*/ 	.word	0xffffffff


	//   ....[54]....
        /*0178*/ 	.word	0xffffffff


	//   ....[55]....
        /*017c*/ 	.word	0xffffffff


	//   ....[56]....
        /*0180*/ 	.word	0xffffffff


	//   ....[57]....
        /*0184*/ 	.word	0xffffffff


	//   ....[58]....
        /*0188*/ 	.word	0xffffffff


	//   ....[59]....
        /*018c*/ 	.word	0xffffffff


	//   ....[60]....
        /*0190*/ 	.word	0xffffffff


	//   ....[61]....
        /*0194*/ 	.word	0xffffffff


	//   ....[62]....
        /*0198*/ 	.word	0xffffffff


	//   ....[63]....
        /*019c*/ 	.word	0xffffffff


	//   ....[64]....
        /*01a0*/ 	.word	0xffffffff


	//   ....[65]....
        /*01a4*/ 	.word	0xffffffff


	//   ....[66]....
        /*01a8*/ 	.word	0xffffffff


	//   ....[67]....
        /*01ac*/ 	.word	0xffffffff


	//   ....[68]....
        /*01b0*/ 	.word	0xffffffff


	//   ....[69]....
        /*01b4*/ 	.word	0xffffffff


	//   ....[70]....
        /*01b8*/ 	.word	0xffffffff


	//   ....[71]....
        /*01bc*/ 	.word	0xffffffff


	//   ....[72]....
        /*01c0*/ 	.word	0xffffffff


	//   ....[73]....
        /*01c4*/ 	.word	0xffffffff


	//   ....[74]....
        /*01c8*/ 	.word	0xffffffff


	//   ....[75]....
        /*01cc*/ 	.word	0xffffffff


	//   ....[76]....
        /*01d0*/ 	.word	0xffffffff


	//   ....[77]....
        /*01d4*/ 	.word	0xffffffff


	//   ....[78]....
        /*01d8*/ 	.word	0xffffffff


	//   ....[79]....
        /*01dc*/ 	.word	0xffffffff


	//   ....[80]....
        /*01e0*/ 	.word	0xffffffff


	//   ....[81]....
        /*01e4*/ 	.word	0xffffffff


	//   ....[82]....
        /*01e8*/ 	.word	0xffffffff


	//   ....[83]....
        /*01ec*/ 	.word	0xffffffff


	//   ....[84]....
        /*01f0*/ 	.word	0xffffffff


	//   ....[85]....
        /*01f4*/ 	.word	0xffffffff


	//   ....[86]....
        /*01f8*/ 	.word	0xffffffff


	//   ....[87]....
        /*01fc*/ 	.word	0xffffffff


	//   ....[88]....
        /*0200*/ 	.word	0xffffffff


	//   ....[89]....
        /*0204*/ 	.word	0xffffffff


	//   ....[90]....
        /*0208*/ 	.word	0xffffffff


	//   ....[91]....
        /*020c*/ 	.word	0x0500000f


	//   ....[92]....
        /*0210*/ 	.word	0x0500000f


	//   ....[93]....
        /*0214*/ 	.word	0x0500000f


	//   ....[94]....
        /*0218*/ 	.word	0x0500000f


	//   ....[95]....
        /*021c*/ 	.word	0x0500000f


	//   ....[96]....
        /*0220*/ 	.word	0x0500000f


	//   ....[97]....
        /*0224*/ 	.word	0x0500000f


	//   ....[98]....
        /*0228*/ 	.word	0x0500000f


	//   ....[99]....
        /*022c*/ 	.word	0x0500000f


	//   ....[100]....
        /*0230*/ 	.word	0x0500000f


	//   ....[101]....
        /*0234*/ 	.word	0x0500000f


	//   ....[102]....
        /*0238*/ 	.word	0x0500000f


	//   ....[103]....
        /*023c*/ 	.word	0x0500000f


	//   ....[104]....
        /*0240*/ 	.word	0x0500000f


	//   ....[105]....
        /*0244*/ 	.word	0x0500000f


	//   ....[106]....
        /*0248*/ 	.word	0x0500000f


	//   ....[107]....
        /*024c*/ 	.word	0x0500000f


	//   ....[108]....
        /*0250*/ 	.word	0x0500000f


	//   ....[109]....
        /*0254*/ 	.word	0x0500000f


	//   ....[110]....
        /*0258*/ 	.word	0x0500000f


	//   ....[111]....
        /*025c*/ 	.word	0x0500000f


	//   ....[112]....
        /*0260*/ 	.word	0x0500000f


	//   ....[113]....
        /*0264*/ 	.word	0x0500000f


	//   ....[114]....
        /*0268*/ 	.word	0x0500000f


	//   ....[115]....
        /*026c*/ 	.word	0x0500000f


	//   ....[116]....
        /*0270*/ 	.word	0x0500000f


	//   ....[117]....
        /*0274*/ 	.word	0x0500000f


	//   ....[118]....
        /*0278*/ 	.word	0x0500000f


	//   ....[119]....
        /*027c*/ 	.word	0x0500000f


	//   ....[120]....
        /*0280*/ 	.word	0x0500000f


	//   ....[121]....
        /*0284*/ 	.word	0x0500000f


	//   ....[122]....
        /*0288*/ 	.word	0x0500000f


	//   ....[123]....
        /*028c*/ 	.word	0x0500000f


	//   ....[124]....
        /*0290*/ 	.word	0x0500000f


	//   ....[125]....
        /*0294*/ 	.word	0x0500000f


	//   ....[126]....
        /*0298*/ 	.word	0x0500000f


	//   ....[127]....
        /*029c*/ 	.word	0x0500000f


	//   ....[128]....
        /*02a0*/ 	.word	0x0500000f


	//   ....[129]....
        /*02a4*/ 	.word	0x0500000f


	//   ....[130]....
        /*02a8*/ 	.word	0x0500000f


	//   ....[131]....
        /*02ac*/ 	.word	0x0500000f


	//   ....[132]....
        /*02b0*/ 	.word	0x0500000f


	//   ....[133]....
        /*02b4*/ 	.word	0x0500000f


	//   ....[134]....
        /*02b8*/ 	.word	0x0500000f


	//   ....[135]....
        /*02bc*/ 	.word	0x0500000f


	//   ....[136]....
        /*02c0*/ 	.word	0x0500000f


	//----- nvinfo : EIATTR_COOP_GROUP_INSTR_OFFSETS
	.align		4
.L_171:
        /*02c4*/ 	.byte	0x04, 0x28
        /*02c6*/ 	.short	(.L_173 - .L_172)


	//   ....[0]....
.L_172:
        /*02c8*/ 	.word	0x00000080


	//   ....[1]....
        /*02cc*/ 	.word	0x00000090


	//   ....[2]....
        /*02d0*/ 	.word	0x000002d0


	//   ....[3]....
        /*02d4*/ 	.word	0x00000430


	//   ....[4]....
        /*02d8*/ 	.word	0x00000550


	//   ....[5]....
        /*02dc*/ 	.word	0x000006b0


	//   ....[6]....
        /*02e0*/ 	.word	0x00001520


	//   ....[7]....
        /*02e4*/ 	.word	0x000023d0


	//   ....[8]....
        /*02e8*/ 	.word	0x00002b10


	//   ....[9]....
        /*02ec*/ 	.word	0x00003e00


	//   ....[10]....
        /*02f0*/ 	.word	0x00003f10


	//   ....[11]....
        /*02f4*/ 	.word	0x000047d0


	//   ....[12]....
        /*02f8*/ 	.word	0x00004850


	//   ....[13]....
        /*02fc*/ 	.word	0x00005480


	//   ....[14]....
        /*0300*/ 	.word	0x00006410


	//   ....[15]....
        /*0304*/ 	.word	0x00006cc0


	//   ....[16]....
        /*0308*/ 	.word	0x000078b0


	//   ....[17]....
        /*030c*/ 	.word	0x000079b0


	//   ....[18]....
        /*0310*/ 	.word	0x00008170


	//   ....[19]....
        /*0314*/ 	.word	0x00008200


	//   ....[20]....
        /*0318*/ 	.word	0x000092b0


	//   ....[21]....
        /*031c*/ 	.word	0x0000ab60


	//   ....[22]....
        /*0320*/ 	.word	0x0000ab80


	//   ....[23]....
        /*0324*/ 	.word	0x0000abb0


	//   ....[24]....
        /*0328*/ 	.word	0x0000abc0


	//   ....[25]....
        /*032c*/ 	.word	0x0000bf20


	//   ....[26]....
        /*0330*/ 	.word	0x0000cb40


	//   ....[27]....
        /*0334*/ 	.word	0x0000d450


	//   ....[28]....
        /*0338*/ 	.word	0x0000e090


	//   ....[29]....
        /*033c*/ 	.word	0x0000e190


	//   ....[30]....
        /*0340*/ 	.word	0x0000ea00


	//   ....[31]....
        /*0344*/ 	.word	0x0000ea80


	//   ....[32]....
        /*0348*/ 	.word	0x0000faa0


	//   ....[33]....
        /*034c*/ 	.word	0x0000fbd0


	//   ....[34]....
        /*0350*/ 	.word	0x0000fc10


	//   ....[35]....
        /*0354*/ 	.word	0x0000fd00


	//   ....[36]....
        /*0358*/ 	.word	0x0000fd10


	//   ....[37]....
        /*035c*/ 	.word	0x00010c60


	//   ....[38]....
        /*0360*/ 	.word	0x00010ca0


	//   ....[39]....
        /*0364*/ 	.word	0x00010ce0


	//   ....[40]....
        /*0368*/ 	.word	0x00010d20


	//   ....[41]....
        /*036c*/ 	.word	0x00010d40


	//   ....[42]....
        /*0370*/ 	.word	0x00010d70


	//   ....[43]....
        /*0374*/ 	.word	0x00011230


	//   ....[44]....
        /*0378*/ 	.word	0x00011240


	//   ....[45]....
        /*037c*/ 	.word	0x00011b10


	//   ....[46]....
        /*0380*/ 	.word	0x000131d0


	//   ....[47]....
        /*0384*/ 	.word	0x000131e0


	//   ....[48]....
        /*0388*/ 	.word	0x000131f0


	//   ....[49]....
        /*038c*/ 	.word	0x00013200


	//   ....[50]....
        /*0390*/ 	.word	0x00013220


	//   ....[51]....
        /*0394*/ 	.word	0x00013250


	//   ....[52]....
        /*0398*/ 	.word	0x00013280


	//   ....[53]....
        /*039c*/ 	.word	0x000132b0


	//   ....[54]....
        /*03a0*/ 	.word	0x00013bc0


	//   ....[55]....
        /*03a4*/ 	.word	0x00013be0


	//   ....[56]....
        /*03a8*/ 	.word	0x00013bf0


	//   ....[57]....
        /*03ac*/ 	.word	0x00013c70


	//   ....[58]....
        /*03b0*/ 	.word	0x00013d10


	//   ....[59]....
        /*03b4*/ 	.word	0x00013d20


	//   ....[60]....
        /*03b8*/ 	.word	0x00013dc0


	//   ....[61]....
        /*03bc*/ 	.word	0x00013df0


	//   ....[62]....
        /*03c0*/ 	.word	0x00013e50


	//   ....[63]....
        /*03c4*/ 	.word	0x00013e60


	//   ....[64]....
        /*03c8*/ 	.word	0x00013e90


	//   ....[65]....
        /*03cc*/ 	.word	0x00013ee0


	//   ....[66]....
        /*03d0*/ 	.word	0x00014720


	//   ....[67]....
        /*03d4*/ 	.word	0x00014730


	//   ....[68]....
        /*03d8*/ 	.word	0x00014750


	//   ....[69]....
        /*03dc*/ 	.word	0x000147d0


	//   ....[70]....
        /*03e0*/ 	.word	0x000147e0


	//   ....[71]....
        /*03e4*/ 	.word	0x00014840


	//   ....[72]....
        /*03e8*/ 	.word	0x00014870


	//   ....[73]....
        /*03ec*/ 	.word	0x000148b0


	//   ....[74]....
        /*03f0*/ 	.word	0x00014ad0


	//   ....[75]....
        /*03f4*/ 	.word	0x00014af0


	//   ....[76]....
        /*03f8*/ 	.word	0x00014b10


	//   ....[77]....
        /*03fc*/ 	.word	0x00014b90


	//   ....[78]....
        /*0400*/ 	.word	0x00014bb0


	//   ....[79]....
        /*0404*/ 	.word	0x00014c30


	//   ....[80]....
        /*0408*/ 	.word	0x00014c50


	//   ....[81]....
        /*040c*/ 	.word	0x00014c60


	//   ....[82]....
        /*0410*/ 	.word	0x00015190


	//   ....[83]....
        /*0414*/ 	.word	0x000151c0


	//   ....[84]....
        /*0418*/ 	.word	0x000151f0


	//   ....[85]....
        /*041c*/ 	.word	0x00015220


	//   ....[86]....
        /*0420*/ 	.word	0x00015250


	//   ....[87]....
        /*0424*/ 	.word	0x00015280


	//   ....[88]....
        /*0428*/ 	.word	0x000152a0


	//   ....[89]....
        /*042c*/ 	.word	0x00015340


	//   ....[90]....
        /*0430*/ 	.word	0x000156c0


	//   ....[91]....
        /*0434*/ 	.word	0x00015d00


	//   ....[92]....
        /*0438*/ 	.word	0x00015df0


	//   ....[93]....
        /*043c*/ 	.word	0x00015e90


	//   ....[94]....
        /*0440*/ 	.word	0x00015f20


	//   ....[95]....
        /*0444*/ 	.word	0x00016000


	//   ....[96]....
        /*0448*/ 	.word	0x00016070


	//   ....[97]....
        /*044c*/ 	.word	0x00016150


	//   ....[98]....
        /*0450*/ 	.word	0x00016200


	//   ....[99]....
        /*0454*/ 	.word	0x00016300


	//   ....[100]....
        /*0458*/ 	.word	0x000163a0


	//   ....[101]....
        /*045c*/ 	.word	0x00016400


	//   ....[102]....
        /*0460*/ 	.word	0x000164b0


	//   ....[103]....
        /*0464*/ 	.word	0x00016580


	//   ....[104]....
        /*0468*/ 	.word	0x00016610


	//   ....[105]....
        /*046c*/ 	.word	0x000166e0


	//   ....[106]....
        /*0470*/ 	.word	0x00016760


	//   ....[107]....
        /*0474*/ 	.word	0x00016820


	//   ....[108]....
        /*0478*/ 	.word	0x000168c0


	//   ....[109]....
        /*047c*/ 	.word	0x00016990


	//   ....[110]....
        /*0480*/ 	.word	0x00016a00


	//   ....[111]....
        /*0484*/ 	.word	0x00016ac0


	//   ....[112]....
        /*0488*/ 	.word	0x00016c00


	//   ....[113]....
        /*048c*/ 	.word	0x00016ce0


	//   ....[114]....
        /*0490*/ 	.word	0x00016d60


	//   ....[115]....
        /*0494*/ 	.word	0x00016e40


	//   ....[116]....
        /*0498*/ 	.word	0x00016ea0


	//   ....[117]....
        /*049c*/ 	.word	0x00016f70


	//   ....[118]....
        /*04a0*/ 	.word	0x00016fd0


	//   ....[119]....
        /*04a4*/ 	.word	0x000170b0


	//   ....[120]....
        /*04a8*/ 	.word	0x000171a0


	//   ....[121]....
        /*04ac*/ 	.word	0x00017240


	//   ....[122]....
        /*04b0*/ 	.word	0x000172a0


	//   ....[123]....
        /*04b4*/ 	.word	0x00017390


	//   ....[124]....
        /*04b8*/ 	.word	0x000173f0


	//   ....[125]....
        /*04bc*/ 	.word	0x000174e0


	//   ....[126]....
        /*04c0*/ 	.word	0x00017540


	//   ....[127]....
        /*04c4*/ 	.word	0x00017600


	//   ....[128]....
        /*04c8*/ 	.word	0x00017740


	//   ....[129]....
        /*04cc*/ 	.word	0x000177f0


	//   ....[130]....
        /*04d0*/ 	.word	0x000178e0


	//   ....[131]....
        /*04d4*/ 	.word	0x000179f0


	//   ....[132]....
        /*04d8*/ 	.word	0x00017a70


	//   ....[133]....
        /*04dc*/ 	.word	0x00017b60


	//   ....[134]....
        /*04e0*/ 	.word	0x00017bd0


	//   ....[135]....
        /*04e4*/ 	.word	0x00017ca0


	//   ....[136]....
        /*04e8*/ 	.word	0x00017db0


	//----- nvinfo : EIATTR_REG_RECONFIG
	.align		4
.L_173:
        /*04ec*/ 	.byte	0x01, 0x54
	.zero		2


	//----- nvinfo : EIATTR_SYSCALL_OFFSETS
	.align		4
        /*04f0*/ 	.byte	0x04, 0x46
        /*04f2*/ 	.short	(.L_175 - .L_174)


	//   ....[0]....
.L_174:
        /*04f4*/ 	.word	0x00001740


	//   ....[1]....
        /*04f8*/ 	.word	0x000126d0


	//   ....[2]....
        /*04fc*/ 	.word	0x00012810


	//   ....[3]....
        /*0500*/ 	.word	0x00012900


	//   ....[4]....
        /*0504*/ 	.word	0x000136f0


	//----- nvinfo : EIATTR_MBARRIER_INSTR_OFFSETS
	.align		4
.L_175:
        /*0508*/ 	.byte	0x04, 0x39
        /*050a*/ 	.short	(.L_177 - .L_176)


	//   ....[0]....
.L_176:
        /*050c*/ 	.word	0x00000180
        /*0510*/ 	.word	0x000000ff
        /*0514*/ 	.word	0x0002d800
        /*0518*/ 	.short	0x0100
        /*051a*/ 	.byte	0x08
	.zero		1


	//   ....[1]....
        /*051c*/ 	.word	0x00000190
        /*0520*/ 	.word	0x000000ff
        /*0524*/ 	.word	0x0002d820
        /*0528*/ 	.short	0x0100
        /*052a*/ 	.byte	0x08
	.zero		1


	//   ....[2]....
        /*052c*/ 	.word	0x00000280
        /*0530*/ 	.word	0x000000ff
        /*0534*/ 	.word	0x0002d830
        /*0538*/ 	.short	0x0100
        /*053a*/ 	.byte	0x08
	.zero		1


	//   ....[3]....
        /*053c*/ 	.word	0x00000290
        /*0540*/ 	.word	0x000000ff
        /*0544*/ 	.word	0x0002d840
        /*0548*/ 	.short	0x0100
        /*054a*/ 	.byte	0x08
	.zero		1


	//   ....[4]....
        /*054c*/ 	.word	0x000002a0
        /*0550*/ 	.word	0x000000ff
        /*0554*/ 	.word	0x0002d838
        /*0558*/ 	.short	0x0100
        /*055a*/ 	.byte	0x08
	.zero		1


	//   ....[5]....
        /*055c*/ 	.word	0x000002b0
        /*0560*/ 	.word	0x000000ff
        /*0564*/ 	.word	0x0002d848
        /*0568*/ 	.short	0x0100
        /*056a*/ 	.byte	0x08
	.zero		1


	//   ....[6]....
        /*056c*/ 	.word	0x000003e0
        /*0570*/ 	.word	0x000000ff
        /*0574*/ 	.word	0x0002d850
        /*0578*/ 	.short	0x0100
        /*057a*/ 	.byte	0x08
	.zero		1


	//   ....[7]....
        /*057c*/ 	.word	0x000003f0
        /*0580*/ 	.word	0x000000ff
        /*0584*/ 	.word	0x0002d860
        /*0588*/ 	.short	0x0100
        /*058a*/ 	.byte	0x08
	.zero		1


	//   ....[8]....
        /*058c*/ 	.word	0x00000400
        /*0590*/ 	.word	0x000000ff
        /*0594*/ 	.word	0x0002d858
        /*0598*/ 	.short	0x0100
        /*059a*/ 	.byte	0x08
	.zero		1


	//   ....[9]....
        /*059c*/ 	.word	0x00000410
        /*05a0*/ 	.word	0x000000ff
        /*05a4*/ 	.word	0x0002d868
        /*05a8*/ 	.short	0x0100
        /*05aa*/ 	.byte	0x08
	.zero		1


	//   ....[10]....
        /*05ac*/ 	.word	0x00000500
        /*05b0*/ 	.word	0x000000ff
        /*05b4*/ 	.word	0x0002d870
        /*05b8*/ 	.short	0x0100
        /*05ba*/ 	.byte	0x06
	.zero		1


	//   ....[11]....
        /*05bc*/ 	.word	0x00000510
        /*05c0*/ 	.word	0x000000ff
        /*05c4*/ 	.word	0x0002d880
        /*05c8*/ 	.short	0x0100
        /*05ca*/ 	.byte	0x06
	.zero		1


	//   ....[12]....
        /*05cc*/ 	.word	0x00000520
        /*05d0*/ 	.word	0x000000ff
        /*05d4*/ 	.word	0x0002d878
        /*05d8*/ 	.short	0x0100
        /*05da*/ 	.byte	0x06
	.zero		1


	//   ....[13]....
        /*05dc*/ 	.word	0x00000530
        /*05e0*/ 	.word	0x000000ff
        /*05e4*/ 	.word	0x0002d888
        /*05e8*/ 	.short	0x0100
        /*05ea*/ 	.byte	0x06
	.zero		1


	//   ....[14]....
        /*05ec*/ 	.word	0x00000660
        /*05f0*/ 	.word	0x000000ff
        /*05f4*/ 	.word	0x0002d890
        /*05f8*/ 	.short	0x0100
        /*05fa*/ 	.byte	0x08
	.zero		1


	//   ....[15]....
        /*05fc*/ 	.word	0x00000670
        /*0600*/ 	.word	0x000000ff
        /*0604*/ 	.word	0x0002d8a0
        /*0608*/ 	.short	0x0100
        /*060a*/ 	.byte	0x08
	.zero		1


	//   ....[16]....
        /*060c*/ 	.word	0x00000680
        /*0610*/ 	.word	0x000000ff
        /*0614*/ 	.word	0x0002d898
        /*0618*/ 	.short	0x0100
        /*061a*/ 	.byte	0x08
	.zero		1


	//   ....[17]....
        /*061c*/ 	.word	0x00000690
        /*0620*/ 	.word	0x000000ff
        /*0624*/ 	.word	0x0002d8a8
        /*0628*/ 	.short	0x0100
        /*062a*/ 	.byte	0x08
	.zero		1


	//   ....[18]....
        /*062c*/ 	.word	0x000007d0
        /*0630*/ 	.word	0x000000ff
        /*0634*/ 	.word	0x0002d8b0
        /*0638*/ 	.short	0x0100
        /*063a*/ 	.byte	0x08
	.zero		1


	//   ....[19]....
        /*063c*/ 	.word	0x000007e0
        /*0640*/ 	.word	0x000000ff
        /*0644*/ 	.word	0x0002d8c0
        /*0648*/ 	.short	0x0100
        /*064a*/ 	.byte	0x08
	.zero		1


	//   ....[20]....
        /*064c*/ 	.word	0x000007f0
        /*0650*/ 	.word	0x000000ff
        /*0654*/ 	.word	0x0002d8b8
        /*0658*/ 	.short	0x0100
        /*065a*/ 	.byte	0x08
	.zero		1


	//   ....[21]....
        /*065c*/ 	.word	0x00000800
        /*0660*/ 	.word	0x000000ff
        /*0664*/ 	.word	0x0002d8c8
        /*0668*/ 	.short	0x0100
        /*066a*/ 	.byte	0x08
	.zero		1


	//   ....[22]....
        /*066c*/ 	.word	0x00001770
        /*0670*/ 	.word	0x000000ff
        /*0674*/ 	.word	0x0002d800
        /*0678*/ 	.short	0x010a
        /*067a*/ 	.byte	0x26
	.zero		1


	//   ....[23]....
        /*067c*/ 	.word	0x00001890
        /*0680*/ 	.word	0x000000ff
        /*0684*/ 	.word	0x0002d830
        /*0688*/ 	.short	0x010a
        /*068a*/ 	.byte	0x26
	.zero		1


	//   ....[24]....
        /*068c*/ 	.word	0x000018f0
        /*0690*/ 	.word	0x000000ff
        /*0694*/ 	.word	0x0002d830
        /*0698*/ 	.short	0x010a
        /*069a*/ 	.byte	0x26
	.zero		1


	//   ....[25]....
        /*069c*/ 	.word	0x00002460
        /*06a0*/ 	.word	0x000000ff
        /*06a4*/ 	.word	0x00000000
        /*06a8*/ 	.short	0x0101
        /*06aa*/ 	.byte	0x04
	.zero		1


	//   ....[26]....
        /*06ac*/ 	.word	0x00005970
        /*06b0*/ 	.word	0x000000ff
        /*06b4*/ 	.word	0x0002d830
        /*06b8*/ 	.short	0x010a
        /*06ba*/ 	.byte	0x04
	.zero		1


	//   ....[27]....
        /*06bc*/ 	.word	0x000059b0
        /*06c0*/ 	.word	0x000000ff
        /*06c4*/ 	.word	0x0002d830
        /*06c8*/ 	.short	0x010a
        /*06ca*/ 	.byte	0x04
	.zero		1


	//   ....[28]....
        /*06cc*/ 	.word	0x00005ca0
        /*06d0*/ 	.word	0x000000ff
        /*06d4*/ 	.word	0x0002d850
        /*06d8*/ 	.short	0x010a
        /*06da*/ 	.byte	0x0a
	.zero		1


	//   ....[29]....
        /*06dc*/ 	.word	0x00005ce0
        /*06e0*/ 	.word	0x000000ff
        /*06e4*/ 	.word	0x0002d850
        /*06e8*/ 	.short	0x010a
        /*06ea*/ 	.byte	0x0a
	.zero		1


	//   ....[30]....
        /*06ec*/ 	.word	0x00006710
        /*06f0*/ 	.word	0x000000ff
        /*06f4*/ 	.word	0x00000000
        /*06f8*/ 	.short	0x0101
        /*06fa*/ 	.byte	0x0a
	.zero		1


	//   ....[31]....
        /*06fc*/ 	.word	0x00008e30
        /*0700*/ 	.word	0x000000ff
        /*0704*/ 	.word	0x00000000
        /*0708*/ 	.short	0x0101
        /*070a*/ 	.byte	0x06
	.zero		1


	//   ....[32]....
        /*070c*/ 	.word	0x000096f0
        /*0710*/ 	.word	0x000000ff
        /*0714*/ 	.word	0x0002d830
        /*0718*/ 	.short	0x010a
        /*071a*/ 	.byte	0x04
	.zero		1


	//   ....[33]....
        /*071c*/ 	.word	0x00009730
        /*0720*/ 	.word	0x000000ff
        /*0724*/ 	.word	0x0002d830
        /*0728*/ 	.short	0x010a
        /*072a*/ 	.byte	0x04
	.zero		1


	//   ....[34]....
        /*072c*/ 	.word	0x00009a50
        /*0730*/ 	.word	0x000000ff
        /*0734*/ 	.word	0x0002d850
        /*0738*/ 	.short	0x010a
        /*073a*/ 	.byte	0x0e
	.zero		1


	//   ....[35]....
        /*073c*/ 	.word	0x00009a90
        /*0740*/ 	.word	0x000000ff
        /*0744*/ 	.word	0x0002d850
        /*0748*/ 	.short	0x010a
        /*074a*/ 	.byte	0x0e
	.zero		1


	//   ....[36]....
        /*074c*/ 	.word	0x0000a420
        /*0750*/ 	.word	0x000000ff
        /*0754*/ 	.word	0x00000000
        /*0758*/ 	.short	0x0101
        /*075a*/ 	.byte	0x0e
	.zero		1


	//   ....[37]....
        /*075c*/ 	.word	0x0000bab0
        /*0760*/ 	.word	0x000000ff
        /*0764*/ 	.word	0x00000000
        /*0768*/ 	.short	0x0101
        /*076a*/ 	.byte	0x07
	.zero		1


	//   ....[38]....
        /*076c*/ 	.word	0x0000c210
        /*0770*/ 	.word	0x000000ff
        /*0774*/ 	.word	0x0002d830
        /*0778*/ 	.short	0x010a
        /*077a*/ 	.byte	0x0a
	.zero		1


	//   ....[39]....
        /*077c*/ 	.word	0x0000c250
        /*0780*/ 	.word	0x000000ff
        /*0784*/ 	.word	0x0002d830
        /*0788*/ 	.short	0x010a
        /*078a*/ 	.byte	0x0a
	.zero		1


	//   ....[40]....
        /*078c*/ 	.word	0x0000c4f0
        /*0790*/ 	.word	0x000000ff
        /*0794*/ 	.word	0x0002d850
        /*0798*/ 	.short	0x010a
        /*079a*/ 	.byte	0x0a
	.zero		1


	//   ....[41]....
        /*079c*/ 	.word	0x0000c530
        /*07a0*/ 	.word	0x000000ff
        /*07a4*/ 	.word	0x0002d850
        /*07a8*/ 	.short	0x010a
        /*07aa*/ 	.byte	0x0a
	.zero		1


	//   ....[42]....
        /*07ac*/ 	.word	0x0000ce50
        /*07b0*/ 	.word	0x000000ff
        /*07b4*/ 	.word	0x00000000
        /*07b8*/ 	.short	0x0101
        /*07ba*/ 	.byte	0x0a
	.zero		1


	//   ....[43]....
        /*07bc*/ 	.word	0x0000f620
        /*07c0*/ 	.word	0x000000ff
        /*07c4*/ 	.word	0x00000000
        /*07c8*/ 	.short	0x0101
        /*07ca*/ 	.byte	0x07
	.zero		1


	//   ....[44]....
        /*07cc*/ 	.word	0x0000fb20
        /*07d0*/ 	.word	0x000000ff
        /*07d4*/ 	.word	0x0002d850
        /*07d8*/ 	.short	0x010a
        /*07da*/ 	.byte	0x06
	.zero		1


	//   ....[45]....
        /*07dc*/ 	.word	0x0000fb60
        /*07e0*/ 	.word	0x000000ff
        /*07e4*/ 	.word	0x0002d850
        /*07e8*/ 	.short	0x010a
        /*07ea*/ 	.byte	0x06
	.zero		1


	//   ....[46]....
        /*07ec*/ 	.word	0x00010340
        /*07f0*/ 	.word	0x000000ff
        /*07f4*/ 	.word	0x00000000
        /*07f8*/ 	.short	0x0101
        /*07fa*/ 	.byte	0x06
	.zero		1


	//   ....[47]....
        /*07fc*/ 	.word	0x00010d60
        /*0800*/ 	.word	0x000000ff
        /*0804*/ 	.word	0x00000000
        /*0808*/ 	.short	0x0101
        /*080a*/ 	.byte	0x04
	.zero		1


	//   ....[48]....
        /*080c*/ 	.word	0x00012df0
        /*0810*/ 	.word	0x000000ff
        /*0814*/ 	.word	0x0002d840
        /*0818*/ 	.short	0x010a
        /*081a*/ 	.byte	0x2f
	.zero		1


	//   ....[49]....
        /*081c*/ 	.word	0x000134b0
        /*0820*/ 	.word	0x000000ff
        /*0824*/ 	.word	0x0002d830
        /*0828*/ 	.short	0x0107
        /*082a*/ 	.byte	0x2f
	.zero		1


	//   ....[50]....
        /*082c*/ 	.word	0x00013520
        /*0830*/ 	.word	0x000000ff
        /*0834*/ 	.word	0x0002d830
        /*0838*/ 	.short	0x0101
        /*083a*/ 	.byte	0x2f
	.zero		1


	//   ....[51]....
        /*083c*/ 	.word	0x00014030
        /*0840*/ 	.word	0x000000ff
        /*0844*/ 	.word	0x0002d800
        /*0848*/ 	.short	0x0107
        /*084a*/ 	.byte	0x2f
	.zero		1


	//   ....[52]....
        /*084c*/ 	.word	0x00014090
        /*0850*/ 	.word	0x000000ff
        /*0854*/ 	.word	0x0002d800
        /*0858*/ 	.short	0x0101
        /*085a*/ 	.byte	0x2f
	.zero		1


	//   ....[53]....
        /*085c*/ 	.word	0x000140c0
        /*0860*/ 	.word	0x000000ff
        /*0864*/ 	.word	0x0002d820
        /*0868*/ 	.short	0x010a
        /*086a*/ 	.byte	0x2f
	.zero		1


	//   ....[54]....
        /*086c*/ 	.word	0x000144f0
        /*0870*/ 	.word	0x00000007
        /*0874*/ 	.word	0x0002d840
        /*0878*/ 	.short	0x010a
        /*087a*/ 	.byte	0x3f
	.zero		1


	//   ....[55]....
        /*087c*/ 	.word	0x00014960
        /*0880*/ 	.word	0x00000007
        /*0884*/ 	.word	0x0002d830
        /*0888*/ 	.short	0x0107
        /*088a*/ 	.byte	0x3f
	.zero		1


	//   ....[56]....
        /*088c*/ 	.word	0x00014a10
        /*0890*/ 	.word	0x00000007
        /*0894*/ 	.word	0x0002d830
        /*0898*/ 	.short	0x0101
        /*089a*/ 	.byte	0x3f
	.zero		1


	//   ....[57]....
        /*089c*/ 	.word	0x00014a70
        /*08a0*/ 	.word	0x00000007
        /*08a4*/ 	.word	0x0002d860
        /*08a8*/ 	.short	0x010a
        /*08aa*/ 	.byte	0x3f
	.zero		1


	//   ....[58]....
        /*08ac*/ 	.word	0x00014dd0
        /*08b0*/ 	.word	0x00000007
        /*08b4*/ 	.word	0x0002d850
        /*08b8*/ 	.short	0x0107
        /*08ba*/ 	.byte	0x3f
	.zero		1


	//   ....[59]....
        /*08bc*/ 	.word	0x00014f20
        /*08c0*/ 	.word	0x00000007
        /*08c4*/ 	.word	0x0002d850
        /*08c8*/ 	.short	0x0101
        /*08ca*/ 	.byte	0x3f
	.zero		1


	//   ....[60]....
        /*08cc*/ 	.word	0x000150c0
        /*08d0*/ 	.word	0x00000000
        /*08d4*/ 	.word	0x0002d860
        /*08d8*/ 	.short	0x010a
        /*08da*/ 	.byte	0x3f
	.zero		1


	//   ....[61]....
        /*08dc*/ 	.word	0x00015500
        /*08e0*/ 	.word	0x00000000
        /*08e4*/ 	.word	0x0002d850
        /*08e8*/ 	.short	0x0107
        /*08ea*/ 	.byte	0x3f
	.zero		1


	//   ....[62]....
        /*08ec*/ 	.word	0x000155c0
        /*08f0*/ 	.word	0x00000000
        /*08f4*/ 	.word	0x0002d850
        /*08f8*/ 	.short	0x0101
        /*08fa*/ 	.byte	0x3f
	.zero		1


	//   ....[63]....
        /*08fc*/ 	.word	0x00015650
        /*0900*/ 	.word	0x00000007
        /*0904*/ 	.word	0x0002d820
        /*0908*/ 	.short	0x010a
        /*090a*/ 	.byte	0x3f
	.zero		1


	//   ....[64]....
        /*090c*/ 	.word	0x000157d0
        /*0910*/ 	.word	0x00000005
        /*0914*/ 	.word	0x0002d840
        /*0918*/ 	.short	0x010a
        /*091a*/ 	.byte	0x3f
	.zero		1


	//   ....[65]....
        /*091c*/ 	.word	0x00015870
        /*0920*/ 	.word	0x00000003
        /*0924*/ 	.word	0x0002d840
        /*0928*/ 	.short	0x010a
        /*092a*/ 	.byte	0x3f
	.zero		1


	//   ....[66]....
        /*092c*/ 	.word	0x000158b0
        /*0930*/ 	.word	0x00000005
        /*0934*/ 	.word	0x0002d860
        /*0938*/ 	.short	0x010a
        /*093a*/ 	.byte	0x3f
	.zero		1


	//   ....[67]....
        /*093c*/ 	.word	0x000158f0
        /*0940*/ 	.word	0x00000003
        /*0944*/ 	.word	0x0002d860
        /*0948*/ 	.short	0x010a
        /*094a*/ 	.byte	0x3f
	.zero		1


	//   ....[68]....
        /*094c*/ 	.word	0x00015960
        /*0950*/ 	.word	0x00000005
        /*0954*/ 	.word	0x0002d800
        /*0958*/ 	.short	0x010a
        /*095a*/ 	.byte	0x3f
	.zero		1


	//   ....[69]....
        /*095c*/ 	.word	0x000159c0
        /*0960*/ 	.word	0x00000003
        /*0964*/ 	.word	0x0002d830
        /*0968*/ 	.short	0x010a
        /*096a*/ 	.byte	0x3f
	.zero		1


	//   ....[70]....
        /*096c*/ 	.word	0x00015a20
        /*0970*/ 	.word	0x0000000e
        /*0974*/ 	.word	0x0002d830
        /*0978*/ 	.short	0x010a
        /*097a*/ 	.byte	0x3f
	.zero		1


	//   ....[71]....
        /*097c*/ 	.word	0x00015a80
        /*0980*/ 	.word	0x0000000e
        /*0984*/ 	.word	0x0002d850
        /*0988*/ 	.short	0x010a
        /*098a*/ 	.byte	0x3f
	.zero		1


	//   ....[72]....
        /*098c*/ 	.word	0x00015ae0
        /*0990*/ 	.word	0x0000000e
        /*0994*/ 	.word	0x0002d830
        /*0998*/ 	.short	0x010a
        /*099a*/ 	.byte	0x3f
	.zero		1


	//   ....[73]....
        /*099c*/ 	.word	0x00015b40
        /*09a0*/ 	.word	0x0000000e
        /*09a4*/ 	.word	0x0002d850
        /*09a8*/ 	.short	0x010a
        /*09aa*/ 	.byte	0x3f
	.zero		1


	//   ....[74]....
        /*09ac*/ 	.word	0x00015ba0
        /*09b0*/ 	.word	0x0000000e
        /*09b4*/ 	.word	0x0002d830
        /*09b8*/ 	.short	0x010a
        /*09ba*/ 	.byte	0x3f
	.zero		1


	//   ....[75]....
        /*09bc*/ 	.word	0x00015c00
        /*09c0*/ 	.word	0x0000000e
        /*09c4*/ 	.word	0x0002d850
        /*09c8*/ 	.short	0x010a
        /*09ca*/ 	.byte	0x3f
	.zero		1


	//   ....[76]....
        /*09cc*/ 	.word	0x00015c60
        /*09d0*/ 	.word	0x00000005
        /*09d4*/ 	.word	0x0002d850
        /*09d8*/ 	.short	0x010a
        /*09da*/ 	.byte	0x3f
	.zero		1


	//   ....[77]....
        /*09dc*/ 	.word	0x00015d40
        /*09e0*/ 	.word	0x00000003
        /*09e4*/ 	.word	0x0002d840
        /*09e8*/ 	.short	0x010a
        /*09ea*/ 	.byte	0x3f
	.zero		1


	//   ....[78]....
        /*09ec*/ 	.word	0x00016b00
        /*09f0*/ 	.word	0x00000003
        /*09f4*/ 	.word	0x0002d820
        /*09f8*/ 	.short	0x010a
        /*09fa*/ 	.byte	0x3f
	.zero		1


	//   ....[79]....
        /*09fc*/ 	.word	0x00016b50
        /*0a00*/ 	.word	0x00000007
        /*0a04*/ 	.word	0x0002d840
        /*0a08*/ 	.short	0x010a
        /*0a0a*/ 	.byte	0x3f
	.zero		1


	//   ....[80]....
        /*0a0c*/ 	.word	0x000170f0
        /*0a10*/ 	.word	0x00000007
        /*0a14*/ 	.word	0x0002d860
        /*0a18*/ 	.short	0x010a
        /*0a1a*/ 	.byte	0x3f
	.zero		1


	//   ....[81]....
        /*0a1c*/ 	.word	0x00017690
        /*0a20*/ 	.word	0x00000000
        /*0a24*/ 	.word	0x0002d860
        /*0a28*/ 	.short	0x010a
        /*0a2a*/ 	.byte	0x3f
	.zero		1


	//   ....[82]....
        /*0a2c*/ 	.word	0x00017cd0
        /*0a30*/ 	.word	0x00000007
        /*0a34*/ 	.word	0x0002d820
        /*0a38*/ 	.short	0x010a
        /*0a3a*/ 	.byte	0x3f
	.zero		1


	//   ....[83]....
        /*0a3c*/ 	.word	0x00017e70
        /*0a40*/ 	.word	0x00000005
        /*0a44*/ 	.word	0x0002d840
        /*0a48*/ 	.short	0x010a
        /*0a4a*/ 	.byte	0x3f
	.zero		1


	//   ....[84]....
        /*0a4c*/ 	.word	0x00017ec0
        /*0a50*/ 	.word	0x00000003
        /*0a54*/ 	.word	0x0002d840
        /*0a58*/ 	.short	0x010a
        /*0a5a*/ 	.byte	0x3f
	.zero		1


	//   ....[85]....
        /*0a5c*/ 	.word	0x00017f10
        /*0a60*/ 	.word	0x00000005
        /*0a64*/ 	.word	0x0002d860
        /*0a68*/ 	.short	0x010a
        /*0a6a*/ 	.byte	0x3f
	.zero		1


	//----- nvinfo : EIATTR_NUM_MBARRIERS
	.align		4
.L_177:
        /*0a6c*/ 	.byte	0x03, 0x38
        /*0a6e*/ 	.short	0x0016


	//----- nvinfo : EIATTR_EXIT_INSTR_OFFSETS
	.align		4
        /*0a70*/ 	.byte	0x04, 0x1c
        /*0a72*/ 	.short	(.L_179 - .L_178)


	//   ....[0]....
.L_178:
        /*0a74*/ 	.word	0x00015940


	//----- nvinfo : EIATTR_MAX_THREADS
	.align		4
.L_179:
        /*0a78*/ 	.byte	0x04, 0x05
        /*0a7a*/ 	.short	(.L_181 - .L_180)
.L_180:
        /*0a7c*/ 	.word	0x00000200
        /*0a80*/ 	.word	0x00000001
        /*0a84*/ 	.word	0x00000001


	//----- nvinfo : EIATTR_CRS_STACK_SIZE
	.align		4
.L_181:
        /*0a88*/ 	.byte	0x04, 0x1e
        /*0a8a*/ 	.short	(.L_183 - .L_182)
.L_182:
        /*0a8c*/ 	.word	0x00000000


	//----- nvinfo : EIATTR_CBANK_PARAM_SIZE
	.align		4
.L_183:
        /*0a90*/ 	.byte	0x03, 0x19
        /*0a92*/ 	.short	0x0a70


	//----- nvinfo : EIATTR_PARAM_CBANK
	.align		4
        /*0a94*/ 	.byte	0x04, 0x0a
        /*0a96*/ 	.short	(.L_185 - .L_184)
	.align		4
.L_184:
        /*0a98*/ 	.word	index@(.nv.constant0._ZN7cutlass13device_kernelIN5flash11enable_sm90INS1_16FlashAttnFwdSm90INS1_25CollectiveMainloopFwdSm90ILi2EN4cute5tupleIJNS5_1CILi1EEES8_S8_EEENS6_IJNS7_ILi192EEENS7_ILi128EEENS7_ILi96EEEEEELi96ENS_6half_tEfNS_4arch4Sm90ELb0ELb1ELb1ELb0ELb1ELb0ELb0ELb0ELb1ELb1ELb1ELb0EEENS1_21CollectiveEpilogueFwdINS6_IJSA_SC_SB_EEES9_SE_SG_Li384ELb0ELb1ELb1ELb0EEENS1_19SingleTileSchedulerILb0ELb1ELb1ELi192EEEEEEEEEvNT_6ParamsE)
        /*0a9c*/ 	.short	0x0210
        /*0a9e*/ 	.short	0x0a70


	//----- nvinfo : EIATTR_SW_WAR
	.align		4
.L_185:
        /*0aa0*/ 	.byte	0x04, 0x36
        /*0aa2*/ 	.short	(.L_187 - .L_186)
.L_186:
        /*0aa4*/ 	.word	0x00000008
.L_187:


//--------------------- .nv.info._ZN7cutlass13device_kernelIN5flash11enable_sm90INS1_16FlashAttnFwdSm90INS1_25CollectiveMainloopFwdSm90ILi2EN4cute5tupleIJNS5_1CILi1EEES8_S8_EEENS6_IJNS7_ILi192EEENS7_ILi128EEENS7_ILi96EEEEEELi96ENS_6half_tEfNS_4arch4Sm90ELb0ELb1ELb1ELb1ELb1ELb0ELb0ELb0ELb1ELb1ELb1ELb0EEENS1_21CollectiveEpilogueFwdINS6_IJSA_SC_SB_EEES9_SE_SG_Li384ELb1ELb1ELb1ELb0EEENS1_36VarlenDynamicPersistentTileSchedulerILi192ELi128ELi384ELi128ELb1ELb1ELb1ELb1ELb0ELb1EEEEEEEEEvNT_6ParamsE --------------------------
	.section	.nv.info._ZN7cutlass13device_kernelIN5flash11enable_sm90INS1_16FlashAttnFwdSm90INS1_25CollectiveMainloopFwdSm90ILi2EN4cute5tupleIJNS5_1CILi1EEES8_S8_EEENS6_IJNS7_ILi192EEENS7_ILi128EEENS7_ILi96EEEEEELi96ENS_6half_tEfNS_4arch4Sm90ELb0ELb1ELb1ELb1ELb1ELb0ELb0ELb0ELb1ELb1ELb1ELb0EEENS1_21CollectiveEpilogueFwdINS6_IJSA_SC_SB_EEES9_SE_SG_Li384ELb1ELb1ELb1ELb0EEENS1_36VarlenDynamicPersistentTileSchedulerILi192ELi128ELi384ELi128ELb1ELb1ELb1ELb1ELb0ELb1EEEEEEEEEvNT_6ParamsE,"",@"SHT_CUDA_INFO"
	.sectionflags	@""
	.align	4


	//----- nvinfo : EIATTR_CUDA_API_VERSION
	.align		4
        /*0000*/ 	.byte	0x04, 0x37
        /*0002*/ 	.short	(.L_189 - .L_188)
.L_188:
        /*0004*/ 	.word	0x00000082


	//----- nvinfo : EIATTR_KPARAM_INFO
	.align		4
.L_189:
        /*0008*/ 	.byte	0x04, 0x17
        /*000a*/ 	.short	(.L_191 - .L_190)
.L_190:
        /*000c*/ 	.word	0x00000000
        /*0010*/ 	.short	0x0000
        /*0012*/ 	.short	0x0070
        /*0014*/ 	.byte	0x00, 0xf0, 0x01, 0x2a


	//----- nvinfo : EIATTR_SPARSE_MMA_MASK
	.align		4
.L_191:
        /*0018*/ 	.byte	0x03, 0x50
        /*001a*/ 	.short	0x0000


	//----- nvinfo : EIATTR_MAXREG_COUNT
	.align		4
        /*001c*/ 	.byte	0x03, 0x1b
        /*001e*/ 	.short	0x0080


	//----- nvinfo : EIATTR_NUM_BARRIERS
	.align		4
        /*0020*/ 	.byte	0x02, 0x4c
        /*0022*/ 	.byte	0x10
	.zero		1


	//----- nvinfo : EIATTR_EXTERNS
	.align		4
        /*0024*/ 	.byte	0x04, 0x0f
        /*0026*/ 	.short	(.L_193 - .L_192)


	//   ....[0]....
	.align		4
.L_192:
        /*0028*/ 	.word	index@(__assertfail)


	//----- nvinfo : EIATTR_ANNOTATIONS
	.align		4
.L_193:
        /*002c*/ 	.byte	0x04, 0x55
        /*002e*/ 	.short	(.L_195 - .L_194)


	//   ....[0]....
.L_194:
        /* <DEDUP_REMOVED lines=19> */
        /*0154*/ 	.byte	0xd0, 0x95, 0x01, 0x00, 0x01, 0x00, 0x00, 0x00, 0x80, 0xa3, 0x01, 0x00


	//----- nvinfo : EIATTR_MERCURY_ISA_VERSION
	.align		4
.L_195:
        /*0160*/ 	.byte	0x03, 0x5f
        /*0162*/ 	.short	0x0101


	//----- nvinfo : EIATTR_UNUSED_LOAD_BYTE_OFFSET
	.align		4
        /*0164*/ 	.byte	0x04, 0x44
        /*0166*/ 	.short	(.L_197 - .L_196)


	//   ....[0]....
.L_196:
        /*0168*/ 	.word	0x00000980
        /*016c*/ 	.word	0x0000fff0


	//   ....[1]....
        /*0170*/ 	.word	0x00010c30
        /*0174*/ 	.word	0x0000fff0


	//----- nvinfo : EIATTR_INT_WARP_WIDE_INSTR_OFFSETS
	.align		4
.L_197:
        /*0178*/ 	.byte	0x04, 0x31
        /*017a*/ 	.short	(.L_199 - .L_198)


	//   ....[0]....
.L_198:
        /*017c*/ 	.word	0x000000c0


	//   ....[1]....
        /*0180*/ 	.word	0x000000d0


	//   ....[2]....
        /*0184*/ 	.word	0x00000170


	//   ....[3]....
        /*0188*/ 	.word	0x00015160


	//   ....[4]....
        /*018c*/ 	.word	0x000151f0


	//   ....[5]....
        /*0190*/ 	.word	0x00017e90


	//   ....[6]....
        /*0194*/ 	.word	0x00017f20


	//----- nvinfo : EIATTR_COOP_GROUP_MASK_REGIDS
	.align		4
.L_199:
        /*0198*/ 	.byte	0x04, 0x29
        /*019a*/ 	.short	(.L_201 - .L_200)


	//   ....[0]....
.L_200:
        /*019c*/ 	.word	0xffffffff


	//   ....[1]....
        /*01a0*/ 	.word	0xffffffff


	//   ....[2]....
        /*01a4*/ 	.word	0xffffffff


	//   ....[3]....
        /*01a8*/ 	.word	0xffffffff


	//   ....[4]....
        /*01ac*/ 	.word	0xffffffff


	//   ....[5]....
        /*01b0*/ 	.word	0xffffffff


	//   ....[6]....
        /*01b4*/ 	.word	0xffffffff


	//   ....[7]....
        /*01b8*/ 	.word	0xffffffff


	//   ....[8]....
        /*01bc*/ 	.word	0xffffffff


	//   ....[9]....
        /*01c0*/ 	.word	0xffffffff


	//   ....[10]....
        /*01c4*/ 	.word	0xffffffff


	//   ....[11]....
        /*01c8*/ 	.word	0xffffffff


	//   ....[12]....
        /*01cc*/ 	.word	0xffffffff


	//   ....[13]....
        /*01d0*/ 	.word	0xffffffff


	//   ....[14]....
        /*01d4*/ 	.word	0xffffffff


	//   ....[15]....
        /*01d8*/ 	.word	0xffffffff


	//   ....[16]....
        /*01dc*/ 	.word	0xffffffff


	//   ....[17]....
        /*01e0*/ 	.word	0xffffffff


	//   ....[18]....
        /*01e4*/ 	.word	0xffffffff


	//   ....[19]....
        /*01e8*/ 	.word	0xffffffff


	//   ....[20]....
        /*01ec*/ 	.word	0xffffffff


	//   ....[21]....
        /*01f0*/ 	.word	0xffffffff


	//   ....[22]....
        /*01f4*/ 	.word	0xffffffff


	//   ....[23]....
        /*01f8*/ 	.word	0xffffffff


	//   ....[24]....
        /*01fc*/ 	.word	0xffffffff


	//   ....[25]....
        /*0200*/ 	.word	0xffffffff


	//   ....[26]....
        /*0204*/ 	.word	0xffffffff


	//   ....[27]....
        /*0208*/ 	.word	0xffffffff


	//   ....[28]....
        /*020c*/ 	.word	0xffffffff


	//   ....[29]....
        /*0210*/ 	.word	0xffffffff


	//   ....[30]....
        /*0214*/ 	.word	0xffffffff


	//   ....[31]....
        /*0218*/ 	.word	0xffffffff


	//   ....[32]....
        /*021c*/ 	.word	0xffffffff


	//   ....[33]....
        /*0220*/ 	.word	0xffffffff


	//   ....[34]....
        /*0224*/ 	.word	0xffffffff


	//   ....[35]....
        /*0228*/ 	.word	0xffffffff


	//   ....[36]....
        /*022c*/ 	.word	0xffffffff


	//   ....[37]....
        /*0230*/ 	.word	0xffffffff


	//   ....[38]....
        /*0234*/ 	.word	0xffffffff


	//   ....[39]....
        /*0238*/ 	.word	0xffffffff


	//   ....[40]....
        /*023c*/ 	.word	0xffffffff


	//   ....[41]....
        /*0240*/ 	.word	0xffffffff


	//   ....[42]....
        /*0244*/ 	.word	0xffffffff


	//   ....[43]....
        /*0248*/ 	.word	0xffffffff


	//   ....[44]....
        /*024c*/ 	.word	0xffffffff


	//   ....[45]....
        /*0250*/ 	.word	0xffffffff


	//   ....[46]....
        /*0254*/ 	.word	0xffffffff


	//   ....[47]....
        /*0258*/ 	.word	0xffffffff


	//   ....[48]....
        /*025c*/ 	.word	0xffffffff


	//   ....[49]....
        /*0260*/ 	.word	0xffffffff


	//   ....[50]....
        /*0264*/ 	.word	0xffffffff


	//   ....[51]....
        /*0268*/ 	.word	0xffffffff


	//   ....[52]....
        /*026c*/ 	.word	0xffffffff


	//   ....[53]....
        /*0270*/ 	.word	0xffffffff


	//   ....[54]....
        /*0274*/ 	.word	0xffffffff


	//   ....[55]....
        /*0278*/ 	.word	0xffffffff


	//   ....[56]....
        /*027c*/ 	.word	0xffffffff


	//   ....[57]....
        /*0280*/ 	.word	0xffffffff


	//   ....[58]....
        /*0284*/ 	.word	0xffffffff


	//   ....[59]....
        /*0288*/ 	.word	0xffffffff


	//   ....[60]....
        /*028c*/ 	.word	0xffffffff


	//   ....[61]....
        /*0290*/ 	.word	0xffffffff


	//   ....[62]....
        /*0294*/ 	.word	0xffffffff


	//   ....[63]....
        /*0298*/ 	.word	0xffffffff


	//   ....[64]....
        /*029c*/ 	.word	0xffffffff


	//   ....[65]....
        /*02a0*/ 	.word	0xffffffff


	//   ....[66]....
        /*02a4*/ 	.word	0xffffffff


	//   ....[67]....
        /*02a8*/ 	.word	0xffffffff


	//   ....[68]....
        /*02ac*/ 	.word	0xffffffff


	//   ....[69]....
        /*02b0*/ 	.word	0xffffffff


	//   ....[70]....
        /*02b4*/ 	.word	0xffffffff


	//   ....[71]....
        /*02b8*/ 	.word	0xffffffff


	//   ....[72]....
        /*02bc*/ 	.word	0xffffffff


	//   ....[73]....
        /*02c0*/ 	.word	0xffffffff


	//   ....[74]....
        /*02c4*/ 	.word	0xffffffff


	//   ....[75]....
        /*02c8*/ 	.word	0xffffffff


	//   ....[76]....
        /*02cc*/ 	.word	0xffffffff


	//   ....[77]....
        /*02d0*/ 	.word	0xffffffff


	//   ....[78]....
        /*02d4*/ 	.word	0xffffffff


	//   ....[79]....
        /*02d8*/ 	.word	0xffffffff


	//   ....[80]....
        /*02dc*/ 	.word	0xffffffff


	//   ....[81]....
        /*02e0*/ 	.word	0xffffffff


	//   ....[82]....
        /*02e4*/ 	.word	0xffffffff


	//   ....[83]....
        /*02e8*/ 	.word	0xffffffff


	//   ....[84]....
        /*02ec*/ 	.word	0xffffffff


	//   ....[85]....
        /*02f0*/ 	.word	0xffffffff


	//   ....[86]....
        /*02f4*/ 	.word	0xffffffff


	//   ....[87]....
        /*02f8*/ 	.word	0xffffffff


	//   ....[88]....
        /*02fc*/ 	.word	0xffffffff


	//   ....[89]....
        /*0300*/ 	.word	0xffffffff


	//   ....[90]....
        /*0304*/ 	.word	0xffffffff


	//   ....[91]....
        /*0308*/ 	.word	0xffffffff


	//   ....[92]....
        /*030c*/ 	.word	0xffffffff


	//   ....[93]....
        /*0310*/ 	.word	0xffffffff


	//   ....[94]....
        /*0314*/ 	.word	0xffffffff


	//   ....[95]....
        /*0318*/ 	.word	0xffffffff


	//   ....[96]....
        /*031c*/ 	.word	0xffffffff


	//   ....[97]....
        /*0320*/ 	.word	0xffffffff


	//   ....[98]....
        /*0324*/ 	.word	0xffffffff


	//   ....[99]....
        /*0328*/ 	.word	0xffffffff


	//   ....[100]....
        /*032c*/ 	.word	0xffffffff


	//   ....[101]....
        /*0330*/ 	.word	0xffffffff


	//   ....[102]....
        /*0334*/ 	.word	0xffffffff


	//   ....[103]....
        /*0338*/ 	.word	0xffffffff


	//   ....[104]....
        /*033c*/ 	.word	0xffffffff


	//   ....[105]....
        /*0340*/ 	.word	0xffffffff


	//   ....[106]....
        /*0344*/ 	.word	0xffffffff


	//   ....[107]....
        /*0348*/ 	.word	0xffffffff


	//   ....[108]....
        /*034c*/ 	.word	0xffffffff


	//   ....[109]....
        /*0350*/ 	.word	0xffffffff


	//   ....[110]....
        /*0354*/ 	.word	0xffffffff


	//   ....[111]....
        /*0358*/ 	.word	0xffffffff


	//   ....[112]....
        /*035c*/ 	.word	0xffffffff


	//   ....[113]....
        /*0360*/ 	.word	0xffffffff


	//   ....[114]....
        /*0364*/ 	.word	0xffffffff


	//   ....[115]....
        /*0368*/ 	.word	0xffffffff


	//   ....[116]....
        /*036c*/ 	.word	0xffffffff


	//   ....[117]....
        /*0370*/ 	.word	0xffffffff


	//   ....[118]....
        /*0374*/ 	.word	0xffffffff


	//   ....[119]....
        /*0378*/ 	.word	0xffffffff


	//   ....[120]....
        /*037c*/ 	.word	0xffffffff


	//   ....[121]....
        /*0380*/ 	.word	0xffffffff


	//   ....[122]....
        /*0384*/ 	.word	0xffffffff


	//   ....[123]....
        /*0388*/ 	.word	0xffffffff


	//   ....[124]....
        /*038c*/ 	.word	0xffffffff


	//   ....[125]....
        /*0390*/ 	.word	0xffffffff


	//   ....[126]....
        /*0394*/ 	.word	0xffffffff


	//   ....[127]....
        /*0398*/ 	.word	0xffffffff


	//   ....[128]....
        /*039c*/ 	.word	0xffffffff


	//   ....[129]....
        /*03a0*/ 	.word	0xffffffff


	//   ....[130]....
        /*03a4*/ 	.word	0xffffffff


	//   ....[131]....
        /*03a8*/ 	.word	0xffffffff


	//   ....[132]....
        /*03ac*/ 	.word	0xffffffff


	//   ....[133]....
        /*03b0*/ 	.word	0x0500000f


	//   ....[134]....
        /*03b4*/ 	.word	0x0500000f


	//   ....[135]....
        /*03b8*/ 	.word	0x0500000f


	//   ....[136]....
        /*03bc*/ 	.word	0x0500000f


	//   ....[137]....
        /*03c0*/ 	.word	0x0500000f


	//   ....[138]....
        /*03c4*/ 	.word	0x0500000f


	//   ....[139]....
        /*03c8*/ 	.word	0x0500000f


	//   ....[140]....
        /*03cc*/ 	.word	0x0500000f


	//   ....[141]....
        /*03d0*/ 	.word	0x0500000f


	//   ....[142]....
        /*03d4*/ 	.word	0x0500000f


	//   ....[143]....
        /*03d8*/ 	.word	0x0500000f


	//   ....[144]....
        /*03dc*/ 	.word	0x0500000f


	//   ....[145]....
        /*03e0*/ 	.word	0x0500000f


	//   ....[146]....
        /*03e4*/ 	.word	0x0500000f


	//   ....[147]....
        /*03e8*/ 	.word	0x0500000f


	//   ....[148]....
        /*03ec*/ 	.word	0x0500000f


	//   ....[149]....
        /*03f0*/ 	.word	0x0500000f


	//   ....[150]....
        /*03f4*/ 	.word	0x0500000f


	//   ....[151]....
        /*03f8*/ 	.word	0x0500000f


	//   ....[152]....
        /*03fc*/ 	.word	0x0500000f


	//   ....[153]....
        /*0400*/ 	.word	0x0500000f


	//   ....[154]....
        /*0404*/ 	.word	0x0500000f


	//   ....[155]....
        /*0408*/ 	.word	0x0500000f


	//   ....[156]....
        /*040c*/ 	.word	0x0500000f


	//   ....[157]....
        /*0410*/ 	.word	0x0500000f


	//   ....[158]....
        /*0414*/ 	.word	0x0500000f


	//   ....[159]....
        /*0418*/ 	.word	0x0500000f


	//   ....[160]....
        /*041c*/ 	.word	0x0500000f


	//   ....[161]....
        /*0420*/ 	.word	0x0500000f


	//   ....[162]....
        /*0424*/ 	.word	0x0500000f


	//   ....[163]....
        /*0428*/ 	.word	0x0500000f


	//   ....[164]....
        /*042c*/ 	.word	0x0500000f


	//   ....[165]....
        /*0430*/ 	.word	0x0500000f


	//   ....[166]....
        /*0434*/ 	.word	0x0500000f


	//   ....[167]....
        /*0438*/ 	.word	0x0500000f


	//   ....[168]....
        /*043c*/ 	.word	0x0500000f


	//   ....[169]....
        /*0440*/ 	.word	0x0500000f


	//   ....[170]....
        /*0444*/ 	.word	0x0500000f


	//   ....[171]....
        /*0448*/ 	.word	0x0500000f


	//   ....[172]....
        /*044c*/ 	.word	0x0500000f


	//   ....[173]....
        /*0450*/ 	.word	0x0500000f


	//   ....[174]....
        /*0454*/ 	.word	0x0500000f


	//   ....[175]....
        /*0458*/ 	.word	0x0500000f


	//   ....[176]....
        /*045c*/ 	.word	0x0500000f


	//   ....[177]....
        /*0460*/ 	.word	0x0500000f


	//   ....[178]....
        /*0464*/ 	.word	0x0500000f


	//   ....[179]....
        /*0468*/ 	.word	0x0500000f


	//   ....[180]....
        /*046c*/ 	.word	0x0500000f


	//   ....[181]....
        /*0470*/ 	.word	0x0500000f


	//   ....[182]....
        /*0474*/ 	.word	0x0500000f


	//   ....[183]....
        /*0478*/ 	.word	0x0500000f


	//   ....[184]....
        /*047c*/ 	.word	0x0500000f


	//   ....[185]....
        /*0480*/ 	.word	0x0500000f


	//   ....[186]....
        /*0484*/ 	.word	0x0500000f


	//   ....[187]....
        /*0488*/ 	.word	0x0500000f


	//   ....[188]....
        /*048c*/ 	.word	0x0500000f


	//   ....[189]....
        /*0490*/ 	.word	0x0500000f


	//   ....[190]....
        /*0494*/ 	.word	0x0500000f


	//   ....[191]....
        /*0498*/ 	.word	0x0500000f


	//   ....[192]....
        /*049c*/ 	.word	0x0500000f


	//   ....[193]....
        /*04a0*/ 	.word	0x0500000f


	//   ....[194]....
        /*04a4*/ 	.word	0x0500000f


	//   ....[195]....
        /*04a8*/ 	.word	0x0500000f


	//   ....[196]....
        /*04ac*/ 	.word	0x0500000f


	//----- nvinfo : EIATTR_COOP_GROUP_INSTR_OFFSETS
	.align		4
.L_201:
        /*04b0*/ 	.byte	0x04, 0x28
        /*04b2*/ 	.short	(.L_203 - .L_202)


	//   ....[0]....
.L_202:
        /*04b4*/ 	.word	0x00000080


	//   ....[1]....
        /*04b8*/ 	.word	0x00000090


	//   ....[2]....
        /*04bc*/ 	.word	0x000002d0


	//   ....[3]....
        /*04c0*/ 	.word	0x00000430


	//   ....[4]....
        /*04c4*/ 	.word	0x00000550


	//   ....[5]....
        /*04c8*/ 	.word	0x000006b0


	//   ....[6]....
        /*04cc*/ 	.word	0x00001e90


	//   ....[7]....
        /*04d0*/ 	.word	0x000026c0


	//   ....[8]....
        /*04d4*/ 	.word	0x00003080


	//   ....[9]....
        /*04d8*/ 	.word	0x00004660


	//   ....[10]....
        /*04dc*/ 	.word	0x00004750


	//   ....[11]....
        /*04e0*/ 	.word	0x00004d30


	//   ....[12]....
        /*04e4*/ 	.word	0x00004da0


	//   ....[13]....
        /*04e8*/ 	.word	0x00005970


	//   ....[14]....
        /*04ec*/ 	.word	0x00006830


	//   ....[15]....
        /*04f0*/ 	.word	0x00007160


	//   ....[16]....
        /*04f4*/ 	.word	0x000080b0


	//   ....[17]....
        /*04f8*/ 	.word	0x000081a0


	//   ....[18]....
        /*04fc*/ 	.word	0x00008890


	//   ....[19]....
        /*0500*/ 	.word	0x000088f0


	//   ....[20]....
        /*0504*/ 	.word	0x00009970


	//   ....[21]....
        /*0508*/ 	.word	0x0000ad90


	//   ....[22]....
        /*050c*/ 	.word	0x0000adf0


	//   ....[23]....
        /*0510*/ 	.word	0x0000b1b0


	//   ....[24]....
        /*0514*/ 	.word	0x0000b1d0


	//   ....[25]....
        /*0518*/ 	.word	0x0000c510


	//   ....[26]....
        /*051c*/ 	.word	0x0000d080


	//   ....[27]....
        /*0520*/ 	.word	0x0000d9b0


	//   ....[28]....
        /*0524*/ 	.word	0x0000e900


	//   ....[29]....
        /*0528*/ 	.word	0x0000e9f0


	//   ....[30]....
        /*052c*/ 	.word	0x0000f190


	//   ....[31]....
        /*0530*/ 	.word	0x0000f1f0


	//   ....[32]....
        /*0534*/ 	.word	0x000101c0


	//   ....[33]....
        /*0538*/ 	.word	0x000102d0


	//   ....[34]....
        /*053c*/ 	.word	0x00010330


	//   ....[35]....
        /*0540*/ 	.word	0x000103f0


	//   ....[36]....
        /*0544*/ 	.word	0x00010420


	//   ....[37]....
        /*0548*/ 	.word	0x00011660


	//   ....[38]....
        /*054c*/ 	.word	0x00011680


	//   ....[39]....
        /*0550*/ 	.word	0x00011690


	//   ....[40]....
        /*0554*/ 	.word	0x000116a0


	//   ....[41]....
        /*0558*/ 	.word	0x00011cc0


	//   ....[42]....
        /*055c*/ 	.word	0x00011ce0


	//   ....[43]....
        /*0560*/ 	.word	0x00011e10


	//   ....[44]....
        /*0564*/ 	.word	0x00011e30


	//   ....[45]....
        /*0568*/ 	.word	0x000122a0


	//   ....[46]....
        /*056c*/ 	.word	0x000122b0


	//   ....[47]....
        /*0570*/ 	.word	0x000125f0


	//   ....[48]....
        /*0574*/ 	.word	0x00012600


	//   ....[49]....
        /*0578*/ 	.word	0x00013240


	//   ....[50]....
        /*057c*/ 	.word	0x00013250


	//   ....[51]....
        /*0580*/ 	.word	0x00013350


	//   ....[52]....
        /*0584*/ 	.word	0x00013370


	//   ....[53]....
        /*0588*/ 	.word	0x00013500


	//   ....[54]....
        /*058c*/ 	.word	0x00013700


	//   ....[55]....
        /*0590*/ 	.word	0x00013730


	//   ....[56]....
        /*0594*/ 	.word	0x00013760


	//   ....[57]....
        /*0598*/ 	.word	0x00013790


	//   ....[58]....
        /*059c*/ 	.word	0x000137c0


	//   ....[59]....
        /*05a0*/ 	.word	0x000137f0


	//   ....[60]....
        /*05a4*/ 	.word	0x00013950


	//   ....[61]....
        /*05a8*/ 	.word	0x00013980


	//   ....[62]....
        /*05ac*/ 	.word	0x000139b0


	//   ....[63]....
        /*05b0*/ 	.word	0x000139e0


	//   ....[64]....
        /*05b4*/ 	.word	0x00013a10


	//   ....[65]....
        /*05b8*/ 	.word	0x00013a40


	//   ....[66]....
        /*05bc*/ 	.word	0x00013ad0


	//   ....[67]....
        /*05c0*/ 	.word	0x00013b00


	//   ....[68]....
        /*05c4*/ 	.word	0x00013b10


	//   ....[69]....
        /*05c8*/ 	.word	0x00013b50


	//   ....[70]....
        /*05cc*/ 	.word	0x00015dc0


	//   ....[71]....
        /*05d0*/ 	.word	0x00015de0


	//   ....[72]....
        /*05d4*/ 	.word	0x00015e90


	//   ....[73]....
        /*05d8*/ 	.word	0x00015eb0


	//   ....[74]....
        /*05dc*/ 	.word	0x00015f50


	//   ....[75]....
        /*05e0*/ 	.word	0x00015f70


	//   ....[76]....
        /*05e4*/ 	.word	0x00015f80


	//   ....[77]....
        /*05e8*/ 	.word	0x00015f90


	//   ....[78]....
        /*05ec*/ 	.word	0x00016910


	//   ....[79]....
        /*05f0*/ 	.word	0x00016920


	//   ....[80]....
        /*05f4*/ 	.word	0x00016980


	//   ....[81]....
        /*05f8*/ 	.word	0x000169c0


	//   ....[82]....
        /*05fc*/ 	.word	0x00016a20


	//   ....[83]....
        /*0600*/ 	.word	0x00016a60


	//   ....[84]....
        /*0604*/ 	.word	0x00016a70


	//   ....[85]....
        /*0608*/ 	.word	0x00016a90


	//   ....[86]....
        /*060c*/ 	.word	0x00016b70


	//   ....[87]....
        /*0610*/ 	.word	0x00016bb0


	//   ....[88]....
        /*0614*/ 	.word	0x00016bc0


	//   ....[89]....
        /*0618*/ 	.word	0x00016be0


	//   ....[90]....
        /*061c*/ 	.word	0x00017470


	//   ....[91]....
        /*0620*/ 	.word	0x00017480


	//   ....[92]....
        /*0624*/ 	.word	0x000174a0


	//   ....[93]....
        /*0628*/ 	.word	0x00017520


	//   ....[94]....
        /*062c*/ 	.word	0x00017530


	//   ....[95]....
        /*0630*/ 	.word	0x00017590


	//   ....[96]....
        /*0634*/ 	.word	0x000175c0


	//   ....[97]....
        /*0638*/ 	.word	0x00017600


	//   ....[98]....
        /*063c*/ 	.word	0x000178f0


	//   ....[99]....
        /*0640*/ 	.word	0x00017910


	//   ....[100]....
        /*0644*/ 	.word	0x000179b0


	//   ....[101]....
        /*0648*/ 	.word	0x000179c0


	//   ....[102]....
        /*064c*/ 	.word	0x00017a50


	//   ....[103]....
        /*0650*/ 	.word	0x00017a60


	//   ....[104]....
        /*0654*/ 	.word	0x00017a70


	//   ....[105]....
        /*0658*/ 	.word	0x00017b00


	//   ....[106]....
        /*065c*/ 	.word	0x00018110


	//   ....[107]....
        /*0660*/ 	.word	0x00018120


	//   ....[108]....
        /*0664*/ 	.word	0x000181b0


	//   ....[109]....
        /*0668*/ 	.word	0x00018250


	//   ....[110]....
        /*066c*/ 	.word	0x00018270


	//   ....[111]....
        /*0670*/ 	.word	0x000182f0


	//   ....[112]....
        /*0674*/ 	.word	0x00018310


	//   ....[113]....
        /*0678*/ 	.word	0x00018320


	//   ....[114]....
        /*067c*/ 	.word	0x00018750


	//   ....[115]....
        /*0680*/ 	.word	0x00018780


	//   ....[116]....
        /*0684*/ 	.word	0x000187e0


	//   ....[117]....
        /*0688*/ 	.word	0x00018810


	//   ....[118]....
        /*068c*/ 	.word	0x00018840


	//   ....[119]....
        /*0690*/ 	.word	0x00018870


	//   ....[120]....
        /*0694*/ 	.word	0x000188a0


	//   ....[121]....
        /*0698*/ 	.word	0x000188d0


	//   ....[122]....
        /*069c*/ 	.word	0x00018a70


	//   ....[123]....
        /*06a0*/ 	.word	0x00018aa0


	//   ....[124]....
        /*06a4*/ 	.word	0x00018ad0


	//   ....[125]....
        /*06a8*/ 	.word	0x00018b00


	//   ....[126]....
        /*06ac*/ 	.word	0x00018b30


	//   ....[127]....
        /*06b0*/ 	.word	0x00018b60


	//   ....[128]....
        /*06b4*/ 	.word	0x00018c20


	//   ....[129]....
        /*06b8*/ 	.word	0x00018c40


	//   ....[130]....
        /*06bc*/ 	.word	0x00018c60


	//   ....[131]....
        /*06c0*/ 	.word	0x00018cc0


	//   ....[132]....
        /*06c4*/ 	.word	0x000196f0


	//   ....[133]....
        /*06c8*/ 	.word	0x00019d50


	//   ....[134]....
        /*06cc*/ 	.word	0x00019e40


	//   ....[135]....
        /*06d0*/ 	.word	0x00019ee0


	//   ....[136]....
        /*06d4*/ 	.word	0x00019f40


	//   ....[137]....
        /*06d8*/ 	.word	0x0001a050


	//   ....[138]....
        /*06dc*/ 	.word	0x0001a0c0


	//   ....[139]....
        /*06e0*/ 	.word	0x0001a1d0


	//   ....[140]....
        /*06e4*/ 	.word	0x0001a240


	//   ....[141]....
        /*06e8*/ 	.word	0x0001a2e0


	//   ....[142]....
        /*06ec*/ 	.word	0x0001a400


	//   ....[143]....
        /*06f0*/ 	.word	0x0001a460


	//   ....[144]....
        /*06f4*/ 	.word	0x0001a4c0


	//   ....[145]....
        /*06f8*/ 	.word	0x0001a5d0


	//   ....[146]....
        /*06fc*/ 	.word	0x0001a630


	//   ....[147]....
        /*0700*/ 	.word	0x0001a730


	//   ....[148]....
        /*0704*/ 	.word	0x0001a790


	//   ....[149]....
        /*0708*/ 	.word	0x0001a890


	//   ....[150]....
        /*070c*/ 	.word	0x0001a8f0


	//   ....[151]....
        /*0710*/ 	.word	0x0001aa00


	//   ....[152]....
        /*0714*/ 	.word	0x0001aa60


	//   ....[153]....
        /*0718*/ 	.word	0x0001ab40


	//   ....[154]....
        /*071c*/ 	.word	0x0001ac80


	//   ....[155]....
        /*0720*/ 	.word	0x0001ad60


	//   ....[156]....
        /*0724*/ 	.word	0x0001ade0


	//   ....[157]....
        /*0728*/ 	.word	0x0001aec0


	//   ....[158]....
        /*072c*/ 	.word	0x0001af20


	//   ....[159]....
        /*0730*/ 	.word	0x0001aff0


	//   ....[160]....
        /*0734*/ 	.word	0x0001b050


	//   ....[161]....
        /*0738*/ 	.word	0x0001b130


	//   ....[162]....
        /*073c*/ 	.word	0x0001b220


	//   ....[163]....
        /*0740*/ 	.word	0x0001b2c0


	//   ....[164]....
        /*0744*/ 	.word	0x0001b320


	//   ....[165]....
        /*0748*/ 	.word	0x0001b420


	//   ....[166]....
        /*074c*/ 	.word	0x0001b480


	//   ....[167]....
        /*0750*/ 	.word	0x0001b580


	//   ....[168]....
        /*0754*/ 	.word	0x0001b5e0


	//   ....[169]....
        /*0758*/ 	.word	0x0001b6b0


	//   ....[170]....
        /*075c*/ 	.word	0x0001b800


	//   ....[171]....
        /*0760*/ 	.word	0x0001b8b0


	//   ....[172]....
        /*0764*/ 	.word	0x0001b9c0


	//   ....[173]....
        /*0768*/ 	.word	0x0001baa0


	//   ....[174]....
        /*076c*/ 	.word	0x0001bb00


	//   ....[175]....
        /*0770*/ 	.word	0x0001bbf0


	//   ....[176]....
        /*0774*/ 	.word	0x0001bc50


	//   ....[177]....
        /*0778*/ 	.word	0x0001bd30


	//   ....[178]....
        /*077c*/ 	.word	0x0001bdc0


	//   ....[179]....
        /*0780*/ 	.word	0x0001be60


	//   ....[180]....
        /*0784*/ 	.word	0x0001bfd0


	//   ....[181]....
        /*0788*/ 	.word	0x0001c040


	//   ....[182]....
        /*078c*/ 	.word	0x0001c0b0


	//   ....[183]....
        /*0790*/ 	.word	0x0001c120


	//   ....[184]....
        /*0794*/ 	.word	0x0001c190


	//   ....[185]....
        /*0798*/ 	.word	0x0001c210


	//   ....[186]....
        /*079c*/ 	.word	0x0001c290


	//   ....[187]....
        /*07a0*/ 	.word	0x0001c320


	//   ....[188]....
        /*07a4*/ 	.word	0x0001c390


	//   ....[189]....
        /*07a8*/ 	.word	0x0001c400


	//   ....[190]....
        /*07ac*/ 	.word	0x0001c470


	//   ....[191]....
        /*07b0*/ 	.word	0x0001c4f0


	//   ....[192]....
        /*07b4*/ 	.word	0x0001c560


	//   ....[193]....
        /*07b8*/ 	.word	0x0001c610


	//   ....[194]....
        /*07bc*/ 	.word	0x0001c660


	//   ....[195]....
        /*07c0*/ 	.word	0x0001c6f0


	//   ....[196]....
        /*07c4*/ 	.word	0x0001c820


	//----- nvinfo : EIATTR_REG_RECONFIG
	.align		4
.L_203:
        /*07c8*/ 	.byte	0x01, 0x54
	.zero		2


	//----- nvinfo : EIATTR_SYSCALL_OFFSETS
	.align		4
        /*07cc*/ 	.byte	0x04, 0x46
        /*07ce*/ 	.short	(.L_205 - .L_204)


	//   ....[0]....
.L_204:
        /*07d0*/ 	.word	0x00002080


	//   ....[1]....
        /*07d4*/ 	.word	0x00015350


	//   ....[2]....
        /*07d8*/ 	.word	0x000154a0


	//   ....[3]....
        /*07dc*/ 	.word	0x00015590


	//   ....[4]....
        /*07e0*/ 	.word	0x00016380


	//----- nvinfo : EIATTR_MBARRIER_INSTR_OFFSETS
	.align		4
.L_205:
        /*07e4*/ 	.byte	0x04, 0x39
        /*07e6*/ 	.short	(.L_207 - .L_206)


	//   ....[0]....
.L_206:
        /*07e8*/ 	.word	0x00000180
        /*07ec*/ 	.word	0x000000ff
        /*07f0*/ 	.word	0x0002d800
        /*07f4*/ 	.short	0x0100
        /*07f6*/ 	.byte	0x08
	.zero		1


	//   ....[1]....
        /*07f8*/ 	.word	0x00000190
        /*07fc*/ 	.word	0x000000ff
        /*0800*/ 	.word	0x0002d820
        /*0804*/ 	.short	0x0100
        /*0806*/ 	.byte	0x08
	.zero		1


	//   ....[2]....
        /*0808*/ 	.word	0x00000280
        /*080c*/ 	.word	0x000000ff
        /*0810*/ 	.word	0x0002d830
        /*0814*/ 	.short	0x0100
        /*0816*/ 	.byte	0x08
	.zero		1


	//   ....[3]....
        /*0818*/ 	.word	0x00000290
        /*081c*/ 	.word	0x000000ff
        /*0820*/ 	.word	0x0002d840
        /*0824*/ 	.short	0x0100
        /*0826*/ 	.byte	0x08
	.zero		1


	//   ....[4]....
        /*0828*/ 	.word	0x000002a0
        /*082c*/ 	.word	0x000000ff
        /*0830*/ 	.word	0x0002d838
        /*0834*/ 	.short	0x0100
        /*0836*/ 	.byte	0x08
	.zero		1


	//   ....[5]....
        /*0838*/ 	.word	0x000002b0
        /*083c*/ 	.word	0x000000ff
        /*0840*/ 	.word	0x0002d848
        /*0844*/ 	.short	0x0100
        /*0846*/ 	.byte	0x08
	.zero		1


	//   ....[6]....
        /*0848*/ 	.word	0x000003e0
        /*084c*/ 	.word	0x000000ff
        /*0850*/ 	.word	0x0002d850
        /*0854*/ 	.short	0x0100
        /*0856*/ 	.byte	0x08
	.zero		1


	//   ....[7]....
        /*0858*/ 	.word	0x000003f0
        /*085c*/ 	.word	0x000000ff
        /*0860*/ 	.word	0x0002d860
        /*0864*/ 	.short	0x0100
        /*0866*/ 	.byte	0x08
	.zero		1


	//   ....[8]....
        /*0868*/ 	.word	0x00000400
        /*086c*/ 	.word	0x000000ff
        /*0870*/ 	.word	0x0002d858
        /*0874*/ 	.short	0x0100
        /*0876*/ 	.byte	0x08
	.zero		1


	//   ....[9]....
        /*0878*/ 	.word	0x00000410
        /*087c*/ 	.word	0x000000ff
        /*0880*/ 	.word	0x0002d868
        /*0884*/ 	.short	0x0100
        /*0886*/ 	.byte	0x08
	.zero		1


	//   ....[10]....
        /*0888*/ 	.word	0x00000500
        /*088c*/ 	.word	0x000000ff
        /*0890*/ 	.word	0x0002d870
        /*0894*/ 	.short	0x0100
        /*0896*/ 	.byte	0x06
	.zero		1


	//   ....[11]....
        /*0898*/ 	.word	0x00000510
        /*089c*/ 	.word	0x000000ff
        /*08a0*/ 	.word	0x0002d880
        /*08a4*/ 	.short	0x0100
        /*08a6*/ 	.byte	0x06
	.zero		1


	//   ....[12]....
        /*08a8*/ 	.word	0x00000520
        /*08ac*/ 	.word	0x000000ff
        /*08b0*/ 	.word	0x0002d878
        /*08b4*/ 	.short	0x0100
        /*08b6*/ 	.byte	0x06
	.zero		1


	//   ....[13]....
        /*08b8*/ 	.word	0x00000530
        /*08bc*/ 	.word	0x000000ff
        /*08c0*/ 	.word	0x0002d888
        /*08c4*/ 	.short	0x0100
        /*08c6*/ 	.byte	0x06
	.zero		1


	//   ....[14]....
        /*08c8*/ 	.word	0x00000660
        /*08cc*/ 	.word	0x000000ff
        /*08d0*/ 	.word	0x0002d890
        /*08d4*/ 	.short	0x0100
        /*08d6*/ 	.byte	0x08
	.zero		1


	//   ....[15]....
        /*08d8*/ 	.word	0x00000670
        /*08dc*/ 	.word	0x000000ff
        /*08e0*/ 	.word	0x0002d8a0
        /*08e4*/ 	.short	0x0100
        /*08e6*/ 	.byte	0x08
	.zero		1


	//   ....[16]....
        /*08e8*/ 	.word	0x00000680
        /*08ec*/ 	.word	0x000000ff
        /*08f0*/ 	.word	0x0002d898
        /*08f4*/ 	.short	0x0100
        /*08f6*/ 	.byte	0x08
	.zero		1


	//   ....[17]....
        /*08f8*/ 	.word	0x00000690
        /*08fc*/ 	.word	0x000000ff
        /*0900*/ 	.word	0x0002d8a8
        /*0904*/ 	.short	0x0100
        /*0906*/ 	.byte	0x08
	.zero		1


	//   ....[18]....
        /*0908*/ 	.word	0x000007d0
        /*090c*/ 	.word	0x000000ff
        /*0910*/ 	.word	0x0002d8b0
        /*0914*/ 	.short	0x0100
        /*0916*/ 	.byte	0x08
	.zero		1


	//   ....[19]....
        /*0918*/ 	.word	0x000007e0
        /*091c*/ 	.word	0x000000ff
        /*0920*/ 	.word	0x0002d8c0
        /*0924*/ 	.short	0x0100
        /*0926*/ 	.byte	0x08
	.zero		1


	//   ....[20]....
        /*0928*/ 	.word	0x000007f0
        /*092c*/ 	.word	0x000000ff
        /*0930*/ 	.word	0x0002d8b8
        /*0934*/ 	.short	0x0100
        /*0936*/ 	.byte	0x08
	.zero		1


	//   ....[21]....
        /*0938*/ 	.word	0x00000800
        /*093c*/ 	.word	0x000000ff
        /*0940*/ 	.word	0x0002d8c8
        /*0944*/ 	.short	0x0100
        /*0946*/ 	.byte	0x08
	.zero		1


	//   ....[22]....
        /*0948*/ 	.word	0x00002100
        /*094c*/ 	.word	0x000000ff
        /*0950*/ 	.word	0x0002d800
        /*0954*/ 	.short	0x010a
        /*0956*/ 	.byte	0x29
	.zero		1


	//   ....[23]....
        /*0958*/ 	.word	0x00002180
        /*095c*/ 	.word	0x00000002
        /*0960*/ 	.word	0x0002d830
        /*0964*/ 	.short	0x010a
        /*0966*/ 	.byte	0x3f
	.zero		1


	//   ....[24]....
        /*0968*/ 	.word	0x000021c0
        /*096c*/ 	.word	0x00000002
        /*0970*/ 	.word	0x0002d830
        /*0974*/ 	.short	0x010a
        /*0976*/ 	.byte	0x3f
	.zero		1


	//   ....[25]....
        /*0978*/ 	.word	0x00002a40
        /*097c*/ 	.word	0x000000ff
        /*0980*/ 	.word	0x00000000
        /*0984*/ 	.short	0x0101
        /*0986*/ 	.byte	0x06
	.zero		1


	//   ....[26]....
        /*0988*/ 	.word	0x00005e30
        /*098c*/ 	.word	0x000000ff
        /*0990*/ 	.word	0x0002d830
        /*0994*/ 	.short	0x010a
        /*0996*/ 	.byte	0x06
	.zero		1


	//   ....[27]....
        /*0998*/ 	.word	0x00005e70
        /*099c*/ 	.word	0x000000ff
        /*09a0*/ 	.word	0x0002d830
        /*09a4*/ 	.short	0x010a
        /*09a6*/ 	.byte	0x06
	.zero		1


	//   ....[28]....
        /*09a8*/ 	.word	0x00006140
        /*09ac*/ 	.word	0x000000ff
        /*09b0*/ 	.word	0x0002d850
        /*09b4*/ 	.short	0x010a
        /*09b6*/ 	.byte	0x06
	.zero		1


	//   ....[29]....
        /*09b8*/ 	.word	0x00006180
        /*09bc*/ 	.word	0x000000ff
        /*09c0*/ 	.word	0x0002d850
        /*09c4*/ 	.short	0x010a
        /*09c6*/ 	.byte	0x06
	.zero		1


	//   ....[30]....
        /*09c8*/ 	.word	0x00006b70
        /*09cc*/ 	.word	0x000000ff
        /*09d0*/ 	.word	0x00000000
        /*09d4*/ 	.short	0x0101
        /*09d6*/ 	.byte	0x06
	.zero		1


	//   ....[31]....
        /*09d8*/ 	.word	0x00009410
        /*09dc*/ 	.word	0x000000ff
        /*09e0*/ 	.word	0x00000000
        /*09e4*/ 	.short	0x0101
        /*09e6*/ 	.byte	0x06
	.zero		1


	//   ....[32]....
        /*09e8*/ 	.word	0x00009d60
        /*09ec*/ 	.word	0x000000ff
        /*09f0*/ 	.word	0x0002d830
        /*09f4*/ 	.short	0x010a
        /*09f6*/ 	.byte	0x06
	.zero		1


	//   ....[33]....
        /*09f8*/ 	.word	0x00009da0
        /*09fc*/ 	.word	0x000000ff
        /*0a00*/ 	.word	0x0002d830
        /*0a04*/ 	.short	0x010a
        /*0a06*/ 	.byte	0x06
	.zero		1


	//   ....[34]....
        /*0a08*/ 	.word	0x0000a070
        /*0a0c*/ 	.word	0x000000ff
        /*0a10*/ 	.word	0x0002d850
        /*0a14*/ 	.short	0x010a
        /*0a16*/ 	.byte	0x06
	.zero		1


	//   ....[35]....
        /*0a18*/ 	.word	0x0000a0b0
        /*0a1c*/ 	.word	0x000000ff
        /*0a20*/ 	.word	0x0002d850
        /*0a24*/ 	.short	0x010a
        /*0a26*/ 	.byte	0x06
	.zero		1


	//   ....[36]....
        /*0a28*/ 	.word	0x0000aac0
        /*0a2c*/ 	.word	0x000000ff
        /*0a30*/ 	.word	0x00000000
        /*0a34*/ 	.short	0x0101
        /*0a36*/ 	.byte	0x06
	.zero		1


	//   ....[37]....
        /*0a38*/ 	.word	0x0000bfb0
        /*0a3c*/ 	.word	0x000000ff
        /*0a40*/ 	.word	0x00000000
        /*0a44*/ 	.short	0x0101
        /*0a46*/ 	.byte	0x06
	.zero		1


	//   ....[38]....
        /*0a48*/ 	.word	0x0000c6c0
        /*0a4c*/ 	.word	0x000000ff
        /*0a50*/ 	.word	0x0002d830
        /*0a54*/ 	.short	0x010a
        /*0a56*/ 	.byte	0x06
	.zero		1


	//   ....[39]....
        /*0a58*/ 	.word	0x0000c700
        /*0a5c*/ 	.word	0x000000ff
        /*0a60*/ 	.word	0x0002d830
        /*0a64*/ 	.short	0x010a
        /*0a66*/ 	.byte	0x06
	.zero		1


	//   ....[40]....
        /*0a68*/ 	.word	0x0000c9d0
        /*0a6c*/ 	.word	0x000000ff
        /*0a70*/ 	.word	0x0002d850
        /*0a74*/ 	.short	0x010a
        /*0a76*/ 	.byte	0x06
	.zero		1


	//   ....[41]....
        /*0a78*/ 	.word	0x0000ca10
        /*0a7c*/ 	.word	0x000000ff
        /*0a80*/ 	.word	0x0002d850
        /*0a84*/ 	.short	0x010a
        /*0a86*/ 	.byte	0x06
	.zero		1


	//   ....[42]....
        /*0a88*/ 	.word	0x0000d3c0
        /*0a8c*/ 	.word	0x000000ff
        /*0a90*/ 	.word	0x00000000
        /*0a94*/ 	.short	0x0101
        /*0a96*/ 	.byte	0x06
	.zero		1


	//   ....[43]....
        /*0a98*/ 	.word	0x0000fc60
        /*0a9c*/ 	.word	0x000000ff
        /*0aa0*/ 	.word	0x00000000
        /*0aa4*/ 	.short	0x0101
        /*0aa6*/ 	.byte	0x06
	.zero		1


	//   ....[44]....
        /*0aa8*/ 	.word	0x00010240
        /*0aac*/ 	.word	0x000000ff
        /*0ab0*/ 	.word	0x0002d850
        /*0ab4*/ 	.short	0x010a
        /*0ab6*/ 	.byte	0x08
	.zero		1


	//   ....[45]....
        /*0ab8*/ 	.word	0x00010280
        /*0abc*/ 	.word	0x000000ff
        /*0ac0*/ 	.word	0x0002d850
        /*0ac4*/ 	.short	0x010a
        /*0ac6*/ 	.byte	0x08
	.zero		1


	//   ....[46]....
        /*0ac8*/ 	.word	0x00010910
        /*0acc*/ 	.word	0x000000ff
        /*0ad0*/ 	.word	0x00000000
        /*0ad4*/ 	.short	0x0101
        /*0ad6*/ 	.byte	0x08
	.zero		1


	//   ....[47]....
        /*0ad8*/ 	.word	0x00011cf0
        /*0adc*/ 	.word	0x000000ff
        /*0ae0*/ 	.word	0x00000000
        /*0ae4*/ 	.short	0x0101
        /*0ae6*/ 	.byte	0x04
	.zero		1


	//   ....[48]....
        /*0ae8*/ 	.word	0x000121b0
        /*0aec*/ 	.word	0x000000ff
        /*0af0*/ 	.word	0x00000000
        /*0af4*/ 	.short	0x0101
        /*0af6*/ 	.byte	0x04
	.zero		1


	//   ....[49]....
        /*0af8*/ 	.word	0x00015b40
        /*0afc*/ 	.word	0x00000004
        /*0b00*/ 	.word	0x0002d840
        /*0b04*/ 	.short	0x010a
        /*0b06*/ 	.byte	0x3f
	.zero		1


	//   ....[50]....
        /*0b08*/ 	.word	0x000160d0
        /*0b0c*/ 	.word	0x00000004
        /*0b10*/ 	.word	0x0002d830
        /*0b14*/ 	.short	0x0107
        /*0b16*/ 	.byte	0x3f
	.zero		1


	//   ....[51]....
        /*0b18*/ 	.word	0x000161a0
        /*0b1c*/ 	.word	0x00000004
        /*0b20*/ 	.word	0x0002d830
        /*0b24*/ 	.short	0x0101
        /*0b26*/ 	.byte	0x3f
	.zero		1


	//   ....[52]....
        /*0b28*/ 	.word	0x00016d20
        /*0b2c*/ 	.word	0x00000011
        /*0b30*/ 	.word	0x0002d800
        /*0b34*/ 	.short	0x0107
        /*0b36*/ 	.byte	0x3f
	.zero		1


	//   ....[53]....
        /*0b38*/ 	.word	0x00016e10
        /*0b3c*/ 	.word	0x00000011
        /*0b40*/ 	.word	0x0002d800
        /*0b44*/ 	.short	0x0101
        /*0b46*/ 	.byte	0x3f
	.zero		1


	//   ....[54]....
        /*0b48*/ 	.word	0x00016e30
        /*0b4c*/ 	.word	0x00000011
        /*0b50*/ 	.word	0x0002d820
        /*0b54*/ 	.short	0x010a
        /*0b56*/ 	.byte	0x3f
	.zero		1


	//   ....[55]....
        /*0b58*/ 	.word	0x00017250
        /*0b5c*/ 	.word	0x00000005
        /*0b60*/ 	.word	0x0002d840
        /*0b64*/ 	.short	0x010a
        /*0b66*/ 	.byte	0x3f
	.zero		1


	//   ....[56]....
        /*0b68*/ 	.word	0x000176b0
        /*0b6c*/ 	.word	0x00000005
        /*0b70*/ 	.word	0x0002d830
        /*0b74*/ 	.short	0x0107
        /*0b76*/ 	.byte	0x3f
	.zero		1


	//   ....[57]....
        /*0b78*/ 	.word	0x00017770
        /*0b7c*/ 	.word	0x00000005
        /*0b80*/ 	.word	0x0002d830
        /*0b84*/ 	.short	0x0101
        /*0b86*/ 	.byte	0x3f
	.zero		1


	//   ....[58]....
        /*0b88*/ 	.word	0x000177d0
        /*0b8c*/ 	.word	0x00000005
        /*0b90*/ 	.word	0x0002d860
        /*0b94*/ 	.short	0x010a
        /*0b96*/ 	.byte	0x3f
	.zero		1


	//   ....[59]....
        /*0b98*/ 	.word	0x00017cc0
        /*0b9c*/ 	.word	0x00000005
        /*0ba0*/ 	.word	0x0002d850
        /*0ba4*/ 	.short	0x0107
        /*0ba6*/ 	.byte	0x3f
	.zero		1


	//   ....[60]....
        /*0ba8*/ 	.word	0x00017db0
        /*0bac*/ 	.word	0x00000005
        /*0bb0*/ 	.word	0x0002d850
        /*0bb4*/ 	.short	0x0101
        /*0bb6*/ 	.byte	0x3f
	.zero		1


	//   ....[61]....
        /*0bb8*/ 	.word	0x00017fd0
        /*0bbc*/ 	.word	0x00000000
        /*0bc0*/ 	.word	0x0002d860
        /*0bc4*/ 	.short	0x010a
        /*0bc6*/ 	.byte	0x3f
	.zero		1


	//   ....[62]....
        /*0bc8*/ 	.word	0x00018450
        /*0bcc*/ 	.word	0x00000000
        /*0bd0*/ 	.word	0x0002d850
        /*0bd4*/ 	.short	0x0107
        /*0bd6*/ 	.byte	0x3f
	.zero		1


	//   ....[63]....
        /*0bd8*/ 	.word	0x00018520
        /*0bdc*/ 	.word	0x00000000
        /*0be0*/ 	.word	0x0002d850
        /*0be4*/ 	.short	0x0101
        /*0be6*/ 	.byte	0x3f
	.zero		1


	//   ....[64]....
        /*0be8*/ 	.word	0x00019670
        /*0bec*/ 	.word	0x00000005
        /*0bf0*/ 	.word	0x0002d820
        /*0bf4*/ 	.short	0x010a
        /*0bf6*/ 	.byte	0x3f
	.zero		1


	//   ....[65]....
        /*0bf8*/ 	.word	0x000197f0
        /*0bfc*/ 	.word	0x00000003
        /*0c00*/ 	.word	0x0002d840
        /*0c04*/ 	.short	0x010a
        /*0c06*/ 	.byte	0x3f
	.zero		1


	//   ....[66]....
        /*0c08*/ 	.word	0x00019890
        /*0c0c*/ 	.word	0x00000017
        /*0c10*/ 	.word	0x0002d840
        /*0c14*/ 	.short	0x010a
        /*0c16*/ 	.byte	0x3f
	.zero		1


	//   ....[67]....
        /*0c18*/ 	.word	0x000198d0
        /*0c1c*/ 	.word	0x00000003
        /*0c20*/ 	.word	0x0002d860
        /*0c24*/ 	.short	0x010a
        /*0c26*/ 	.byte	0x3f
	.zero		1


	//   ....[68]....
        /*0c28*/ 	.word	0x00019910
        /*0c2c*/ 	.word	0x00000017
        /*0c30*/ 	.word	0x0002d860
        /*0c34*/ 	.short	0x010a
        /*0c36*/ 	.byte	0x3f
	.zero		1


	//   ....[69]....
        /*0c38*/ 	.word	0x00019980
        /*0c3c*/ 	.word	0x00000003
        /*0c40*/ 	.word	0x0002d800
        /*0c44*/ 	.short	0x010a
        /*0c46*/ 	.byte	0x3f
	.zero		1


	//   ....[70]....
        /*0c48*/ 	.word	0x000199d0
        /*0c4c*/ 	.word	0x00000002
        /*0c50*/ 	.word	0x0002d830
        /*0c54*/ 	.short	0x010a
        /*0c56*/ 	.byte	0x3f
	.zero		1


	//   ....[71]....
        /*0c58*/ 	.word	0x00019a30
        /*0c5c*/ 	.word	0x00000007
        /*0c60*/ 	.word	0x0002d830
        /*0c64*/ 	.short	0x010a
        /*0c66*/ 	.byte	0x3f
	.zero		1


	//   ....[72]....
        /*0c68*/ 	.word	0x00019a90
        /*0c6c*/ 	.word	0x00000007
        /*0c70*/ 	.word	0x0002d850
        /*0c74*/ 	.short	0x010a
        /*0c76*/ 	.byte	0x3f
	.zero		1


	//   ....[73]....
        /*0c78*/ 	.word	0x00019af0
        /*0c7c*/ 	.word	0x00000007
        /*0c80*/ 	.word	0x0002d830
        /*0c84*/ 	.short	0x010a
        /*0c86*/ 	.byte	0x3f
	.zero		1


	//   ....[74]....
        /*0c88*/ 	.word	0x00019b50
        /*0c8c*/ 	.word	0x00000007
        /*0c90*/ 	.word	0x0002d850
        /*0c94*/ 	.short	0x010a
        /*0c96*/ 	.byte	0x3f
	.zero		1


	//   ....[75]....
        /*0c98*/ 	.word	0x00019bb0
        /*0c9c*/ 	.word	0x00000008
        /*0ca0*/ 	.word	0x0002d830
        /*0ca4*/ 	.short	0x010a
        /*0ca6*/ 	.byte	0x3f
	.zero		1


	//   ....[76]....
        /*0ca8*/ 	.word	0x00019c10
        /*0cac*/ 	.word	0x00000007
        /*0cb0*/ 	.word	0x0002d850
        /*0cb4*/ 	.short	0x010a
        /*0cb6*/ 	.byte	0x3f
	.zero		1


	//   ....[77]....
        /*0cb8*/ 	.word	0x00019c70
        /*0cbc*/ 	.word	0x00000004
        /*0cc0*/ 	.word	0x0002d850
        /*0cc4*/ 	.short	0x010a
        /*0cc6*/ 	.byte	0x3f
	.zero		1


	//   ....[78]....
        /*0cc8*/ 	.word	0x00019d90
        /*0ccc*/ 	.word	0x00000004
        /*0cd0*/ 	.word	0x0002d840
        /*0cd4*/ 	.short	0x010a
        /*0cd6*/ 	.byte	0x3f
	.zero		1


	//   ....[79]....
        /*0cd8*/ 	.word	0x0001ab80
        /*0cdc*/ 	.word	0x00000011
        /*0ce0*/ 	.word	0x0002d820
        /*0ce4*/ 	.short	0x010a
        /*0ce6*/ 	.byte	0x3f
	.zero		1


	//   ....[80]....
        /*0ce8*/ 	.word	0x0001abd0
        /*0cec*/ 	.word	0x00000005
        /*0cf0*/ 	.word	0x0002d840
        /*0cf4*/ 	.short	0x010a
        /*0cf6*/ 	.byte	0x3f
	.zero		1


	//   ....[81]....
        /*0cf8*/ 	.word	0x0001b170
        /*0cfc*/ 	.word	0x00000005
        /*0d00*/ 	.word	0x0002d860
        /*0d04*/ 	.short	0x010a
        /*0d06*/ 	.byte	0x3f
	.zero		1


	//   ....[82]....
        /*0d08*/ 	.word	0x0001b750
        /*0d0c*/ 	.word	0x00000000
        /*0d10*/ 	.word	0x0002d860
        /*0d14*/ 	.short	0x010a
        /*0d16*/ 	.byte	0x3f
	.zero		1


	//   ....[83]....
        /*0d18*/ 	.word	0x0001c740
        /*0d1c*/ 	.word	0x00000005
        /*0d20*/ 	.word	0x0002d820
        /*0d24*/ 	.short	0x010a
        /*0d26*/ 	.byte	0x3f
	.zero		1


	//   ....[84]....
        /*0d28*/ 	.word	0x0001c8e0
        /*0d2c*/ 	.word	0x00000003
        /*0d30*/ 	.word	0x0002d840
        /*0d34*/ 	.short	0x010a
        /*0d36*/ 	.byte	0x3f
	.zero		1


	//   ....[85]....
        /*0d38*/ 	.word	0x0001c930
        /*0d3c*/ 	.word	0x00000017
        /*0d40*/ 	.word	0x0002d840
        /*0d44*/ 	.short	0x010a
        /*0d46*/ 	.byte	0x3f
	.zero		1


	//   ....[86]....
        /*0d48*/ 	.word	0x0001c980
        /*0d4c*/ 	.word	0x00000003
        /*0d50*/ 	.word	0x0002d860
        /*0d54*/ 	.short	0x010a
        /*0d56*/ 	.byte	0x3f
	.zero		1


	//----- nvinfo : EIATTR_NUM_MBARRIERS
	.align		4
.L_207:
        /*0d58*/ 	.byte	0x03, 0x38
        /*0d5a*/ 	.short	0x0016


	//----- nvinfo : EIATTR_EXIT_INSTR_OFFSETS
	.align		4
        /*0d5c*/ 	.byte	0x04, 0x1c
        /*0d5e*/ 	.short	(.L_209 - .L_208)


	//   ....[0]....
.L_208:
        /*0d60*/ 	.word	0x000009b0


	//   ....[1]....
        /*0d64*/ 	.word	0x000134a0


	//   ....[2]....
        /*0d68*/ 	.word	0x00019960


	//----- nvinfo : EIATTR_MAX_THREADS
	.align		4
.L_209:
        /*0d6c*/ 	.byte	0x04, 0x05
        /*0d6e*/ 	.short	(.L_211 - .L_210)
.L_210:
        /*0d70*/ 	.word	0x00000200
        /*0d74*/ 	.word	0x00000001
        /*0d78*/ 	.word	0x00000001


	//----- nvinfo : EIATTR_CRS_STACK_SIZE
	.align		4
.L_211:
        /*0d7c*/ 	.byte	0x04, 0x1e
        /*0d7e*/ 	.short	(.L_213 - .L_212)
.L_212:
        /*0d80*/ 	.word	0x00000000


	//----- nvinfo : EIATTR_CBANK_PARAM_SIZE
	.align		4
.L_213:
        /*0d84*/ 	.byte	0x03, 0x19
        /*0d86*/ 	.short	0x0af0


	//----- nvinfo : EIATTR_PARAM_CBANK
	.align		4
        /*0d88*/ 	.byte	0x04, 0x0a
        /*0d8a*/ 	.short	(.L_215 - .L_214)
	.align		4
.L_214:
        /*0d8c*/ 	.word	index@(.nv.constant0._ZN7cutlass13device_kernelIN5flash11enable_sm90INS1_16FlashAttnFwdSm90INS1_25CollectiveMainloopFwdSm90ILi2EN4cute5tupleIJNS5_1CILi1EEES8_S8_EEENS6_IJNS7_ILi192EEENS7_ILi128EEENS7_ILi96EEEEEELi96ENS_6half_tEfNS_4arch4Sm90ELb0ELb1ELb1ELb1ELb1ELb0ELb0ELb0ELb1ELb1ELb1ELb0EEENS1_21CollectiveEpilogueFwdINS6_IJSA_SC_SB_EEES9_SE_SG_Li384ELb1ELb1ELb1ELb0EEENS1_36VarlenDynamicPersistentTileSchedulerILi192ELi128ELi384ELi128ELb1ELb1ELb1ELb1ELb0ELb1EEEEEEEEEvNT_6ParamsE)
        /*0d90*/ 	.short	0x0210
        /*0d92*/ 	.short	0x0af0


	//----- nvinfo : EIATTR_SW_WAR
	.align		4
.L_215:
        /*0d94*/ 	.byte	0x04, 0x36
        /*0d96*/ 	.short	(.L_217 - .L_216)
.L_216:
        /*0d98*/ 	.word	0x00000008
.L_217:


//--------------------- .nv.info._ZN7cutlass13device_kernelIN5flash11enable_sm90INS1_16FlashAttnFwdSm90INS1_25CollectiveMainloopFwdSm90ILi2EN4cute5tupleIJNS5_1CILi1EEES8_S8_EEENS6_IJNS7_ILi192EEENS7_ILi128EEENS7_ILi96EEEEEELi96ENS_6half_tEfNS_4arch4Sm90ELb0ELb1ELb1ELb1ELb1ELb1ELb0ELb0ELb1ELb1ELb1ELb0EEENS1_21CollectiveEpilogueFwdINS6_IJSA_SC_SB_EEES9_SE_SG_Li384ELb1ELb1ELb1ELb0EEENS1_36VarlenDynamicPersistentTileSchedulerILi192ELi128ELi384ELi128ELb1ELb1ELb1ELb1ELb0ELb1EEEEEEEEEvNT_6ParamsE --------------------------
	.section	.nv.info._ZN7cutlass13device_kernelIN5flash11enable_sm90INS1_16FlashAttnFwdSm90INS1_25CollectiveMainloopFwdSm90ILi2EN4cute5tupleIJNS5_1CILi1EEES8_S8_EEENS6_IJNS7_ILi192EEENS7_ILi128EEENS7_ILi96EEEEEELi96ENS_6half_tEfNS_4arch4Sm90ELb0ELb1ELb1ELb1ELb1ELb1ELb0ELb0ELb1ELb1ELb1ELb0EEENS1_21CollectiveEpilogueFwdINS6_IJSA_SC_SB_EEES9_SE_SG_Li384ELb1ELb1ELb1ELb0EEENS1_36VarlenDynamicPersistentTileSchedulerILi192ELi128ELi384ELi128ELb1ELb1ELb1ELb1ELb0ELb1EEEEEEEEEvNT_6ParamsE,"",@"SHT_CUDA_INFO"
	.sectionflags	@""
	.align	4


	//----- nvinfo : EIATTR_CUDA_API_VERSION
	.align		4
        /*0000*/ 	.byte	0x04, 0x37
        /*0002*/ 	.short	(.L_219 - .L_218)
.L_218:
        /*0004*/ 	.word	0x00000082


	//----- nvinfo : EIATTR_KPARAM_INFO
	.align		4
.L_219:
        /*0008*/ 	.byte	0x04, 0x17
        /*000a*/ 	.short	(.L_221 - .L_220)
.L_220:
        /*000c*/ 	.word	0x00000000
        /*0010*/ 	.short	0x0000
        /*0012*/ 	.short	0x0070
        /*0014*/ 	.byte	0x00, 0xf0, 0x01, 0x2a


	//----- nvinfo : EIATTR_SPARSE_MMA_MASK
	.align		4
.L_221:
        /*0018*/ 	.byte	0x03, 0x50
        /*001a*/ 	.short	0x0000


	//----- nvinfo : EIATTR_MAXREG_COUNT
	.align		4
        /*001c*/ 	.byte	0x03, 0x1b
        /*001e*/ 	.short	0x0080


	//----- nvinfo : EIATTR_NUM_BARRIERS
	.align		4
        /*0020*/ 	.byte	0x02, 0x4c
        /*0022*/ 	.byte	0x10
	.zero		1


	//----- nvinfo : EIATTR_EXTERNS
	.align		4
        /*0024*/ 	.byte	0x04, 0x0f
        /*0026*/ 	.short	(.L_223 - .L_222)


	//   ....[0]....
	.align		4
.L_222:
        /*0028*/ 	.word	index@(__assertfail)


	//----- nvinfo : EIATTR_ANNOTATIONS
	.align		4
.L_223:
        /*002c*/ 	.byte	0x04, 0x55
        /*002e*/ 	.short	(.L_225 - .L_224)


	//   ....[0]....
.L_224:
        /* <DEDUP_REMOVED lines=131> */


	//----- nvinfo : EIATTR_MERCURY_ISA_VERSION
	.align		4
.L_225:
        /*0850*/ 	.byte	0x03, 0x5f
        /*0852*/ 	.short	0x0101


	//----- nvinfo : EIATTR_UNUSED_LOAD_BYTE_OFFSET
	.align		4
        /*0854*/ 	.byte	0x04, 0x44
        /*0856*/ 	.short	(.L_227 - .L_226)


	//   ....[0]....
.L_226:
        /*0858*/ 	.word	0x00000a90
        /*085c*/ 	.word	0x0000fff0


	//   ....[1]....
        /*0860*/ 	.word	0x0001bc20
        /*0864*/ 	.word	0x0000fff0


	//----- nvinfo : EIATTR_INT_WARP_WIDE_INSTR_OFFSETS
	.align		4
.L_227:
        /*0868*/ 	.byte	0x04, 0x31
        /*086a*/ 	.short	(.L_229 - .L_228)


	//   ....[0]....
.L_228:
        /*086c*/ 	.word	0x00000130


	//   ....[1]....
        /*0870*/ 	.word	0x00000170


	//   ....[2]....
        /*0874*/ 	.word	0x000001e0


	//   ....[3]....
        /*0878*/ 	.word	0x000222d0


	//   ....[4]....
        /*087c*/ 	.word	0x00022360


	//   ....[5]....
        /*0880*/ 	.word	0x00024fa0


	//   ....[6]....
        /*0884*/ 	.word	0x00025030


	//----- nvinfo : EIATTR_COOP_GROUP_MASK_REGIDS
	.align		4
.L_229:
        /*0888*/ 	.byte	0x04, 0x29
        /*088a*/ 	.short	(.L_231 - .L_230)


	//   ....[0]....
.L_230:
        /*088c*/ 	.word	0xffffffff


	//   ....[1]....
        /*0890*/ 	.word	0xffffffff


	//   ....[2]....
        /*0894*/ 	.word	0xffffffff


	//   ....[3]....
        /*0898*/ 	.word	0xffffffff


	//   ....[4]....
        /*089c*/ 	.word	0xffffffff


	//   ....[5]....
        /*08a0*/ 	.word	0xffffffff


	//   ....[6]....
        /*08a4*/ 	.word	0xffffffff


	//   ....[7]....
        /*08a8*/ 	.word	0xffffffff


	//   ....[8]....
        /*08ac*/ 	.word	0xffffffff


	//   ....[9]....
        /*08b0*/ 	.word	0xffffffff


	//   ....[10]....
        /*08b4*/ 	.word	0xffffffff


	//   ....[11]....
        /*08b8*/ 	.word	0xffffffff


	//   ....[12]....
        /*08bc*/ 	.word	0xffffffff


	//   ....[13]....
        /*08c0*/ 	.word	0xffffffff


	//   ....[14]....
        /*08c4*/ 	.word	0xffffffff


	//   ....[15]....
        /*08c8*/ 	.word	0xffffffff


	//   ....[16]....
        /*08cc*/ 	.word	0xffffffff


	//   ....[17]....
        /*08d0*/ 	.word	0xffffffff


	//   ....[18]....
        /*08d4*/ 	.word	0xffffffff


	//   ....[19]....
        /*08d8*/ 	.word	0xffffffff


	//   ....[20]....
        /*08dc*/ 	.word	0xffffffff


	//   ....[21]....
        /*08e0*/ 	.word	0xffffffff


	//   ....[22]....
        /*08e4*/ 	.word	0xffffffff


	//   ....[23]....
        /*08e8*/ 	.word	0xffffffff


	//   ....[24]....
        /*08ec*/ 	.word	0xffffffff


	//   ....[25]....
        /*08f0*/ 	.word	0xffffffff


	//   ....[26]....
        /*08f4*/ 	.word	0xffffffff


	//   ....[27]....
        /*08f8*/ 	.word	0xffffffff


	//   ....[28]....
        /*08fc*/ 	.word	0xffffffff


	//   ....[29]....
        /*0900*/ 	.word	0xffffffff


	//   ....[30]....
        /*0904*/ 	.word	0xffffffff


	//   ....[31]....
        /*0908*/ 	.word	0xffffffff


	//   ....[32]....
        /*090c*/ 	.word	0xffffffff


	//   ....[33]....
        /*0910*/ 	.word	0xffffffff


	//   ....[34]....
        /*0914*/ 	.word	0xffffffff


	//   ....[35]....
        /*0918*/ 	.word	0xffffffff


	//   ....[36]....
        /*091c*/ 	.word	0xffffffff


	//   ....[37]....
        /*0920*/ 	.word	0xffffffff


	//   ....[38]....
        /*0924*/ 	.word	0xffffffff


	//   ....[39]....
        /*0928*/ 	.word	0xffffffff


	//   ....[40]....
        /*092c*/ 	.word	0xffffffff


	//   ....[41]....
        /*0930*/ 	.word	0xffffffff


	//   ....[42]....
        /*0934*/ 	.word	0xffffffff


	//   ....[43]....
        /*0938*/ 	.word	0xffffffff


	//   ....[44]....
        /*093c*/ 	.word	0xffffffff


	//   ....[45]....
        /*0940*/ 	.word	0xffffffff


	//   ....[46]....
        /*0944*/ 	.word	0xffffffff


	//   ....[47]....
        /*0948*/ 	.word	0xffffffff


	//   ....[48]....
        /*094c*/ 	.word	0xffffffff


	//   ....[49]....
        /*0950*/ 	.word	0xffffffff


	//   ....[50]....
        /*0954*/ 	.word	0xffffffff


	//   ....[51]....
        /*0958*/ 	.word	0xffffffff


	//   ....[52]....
        /*095c*/ 	.word	0xffffffff


	//   ....[53]....
        /*0960*/ 	.word	0xffffffff


	//   ....[54]....
        /*0964*/ 	.word	0xffffffff


	//   ....[55]....
        /*0968*/ 	.word	0xffffffff


	//   ....[56]....
        /*096c*/ 	.word	0xffffffff


	//   ....[57]....
        /*0970*/ 	.word	0xffffffff


	//   ....[58]....
        /*0974*/ 	.word	0xffffffff


	//   ....[59]....
        /*0978*/ 	.word	0xffffffff


	//   ....[60]....
        /*097c*/ 	.word	0xffffffff


	//   ....[61]....
        /*0980*/ 	.word	0xffffffff


	//   ....[62]....
        /*0984*/ 	.word	0xffffffff


	//   ....[63]....
        /*0988*/ 	.word	0xffffffff


	//   ....[64]....
        /*098c*/ 	.word	0xffffffff


	//   ....[65]....
        /*0990*/ 	.word	0xffffffff


	//   ....[66]....
        /*0994*/ 	.word	0xffffffff


	//   ....[67]....
        /*0998*/ 	.word	0xffffffff


	//   ....[68]....
        /*099c*/ 	.word	0xffffffff


	//   ....[69]....
        /*09a0*/ 	.word	0xffffffff


	//   ....[70]....
        /*09a4*/ 	.word	0xffffffff


	//   ....[71]....
        /*09a8*/ 	.word	0xffffffff


	//   ....[72]....
        /*09ac*/ 	.word	0xffffffff


	//   ....[73]....
        /*09b0*/ 	.word	0xffffffff


	//   ....[74]....
        /*09b4*/ 	.word	0xffffffff


	//   ....[75]....
        /*09b8*/ 	.word	0xffffffff


	//   ....[76]....
        /*09bc*/ 	.word	0xffffffff


	//   ....[77]....
        /*09c0*/ 	.word	0xffffffff


	//   ....[78]....
        /*09c4*/ 	.word	0xffffffff


	//   ....[79]....
        /*09c8*/ 	.word	0xffffffff


	//   ....[80]....
        /*09cc*/ 	.word	0xffffffff


	//   ....[81]....
        /*09d0*/ 	.word	0xffffffff


	//   ....[82]....
        /*09d4*/ 	.word	0xffffffff


	//   ....[83]....
        /*09d8*/ 	.word	0xffffffff


	//   ....[84]....
        /*09dc*/ 	.word	0xffffffff


	//   ....[85]....
        /*09e0*/ 	.word	0xffffffff


	//   ....[86]....
        /*09e4*/ 	.word	0xffffffff


	//   ....[87]....
        /*09e8*/ 	.word	0xffffffff


	//   ....[88]....
        /*09ec*/ 	.word	0xffffffff


	//   ....[89]....
        /*09f0*/ 	.word	0xffffffff


	//   ....[90]....
        /*09f4*/ 	.word	0xffffffff


	//   ....[91]....
        /*09f8*/ 	.word	0xffffffff


	//   ....[92]....
        /*09fc*/ 	.word	0xffffffff


	//   ....[93]....
        /*0a00*/ 	.word	0xffffffff


	//   ....[94]....
        /*0a04*/ 	.word	0xffffffff


	//   ....[95]....
        /*0a08*/ 	.word	0xffffffff


	//   ....[96]....
        /*0a0c*/ 	.word	0xffffffff


	//   ....[97]....
        /*0a10*/ 	.word	0xffffffff


	//   ....[98]....
        /*0a14*/ 	.word	0xffffffff


	//   ....[99]....
        /*0a18*/ 	.word	0xffffffff


	//   ....[100]....
        /*0a1c*/ 	.word	0xffffffff


	//   ....[101]....
        /*0a20*/ 	.word	0xffffffff


	//   ....[102]....
        /*0a24*/ 	.word	0xffffffff


	//   ....[103]....
        /*0a28*/ 	.word	0xffffffff


	//   ....[104]....
        /*0a2c*/ 	.word	0xffffffff


	//   ....[105]....
        /*0a30*/ 	.word	0xffffffff


	//   ....[106]....
        /*0a34*/ 	.word	0xffffffff


	//   ....[107]....
        /*0a38*/ 	.word	0xffffffff


	//   ....[108]....
        /*0a3c*/ 	.word	0xffffffff


	//   ....[109]....
        /*0a40*/ 	.word	0xffffffff


	//   ....[110]....
        /*0a44*/ 	.word	0xffffffff


	//   ....[111]....
        /*0a48*/ 	.word	0xffffffff


	//   ....[112]....
        /*0a4c*/ 	.word	0xffffffff


	//   ....[113]....
        /*0a50*/ 	.word	0xffffffff


	//   ....[114]....
        /*0a54*/ 	.word	0xffffffff


	//   ....[115]....
        /*0a58*/ 	.word	0xffffffff


	//   ....[116]....
        /*0a5c*/ 	.word	0xffffffff


	//   ....[117]....
        /*0a60*/ 	.word	0xffffffff


	//   ....[118]....
        /*0a64*/ 	.word	0xffffffff


	//   ....[119]....
        /*0a68*/ 	.word	0xffffffff


	//   ....[120]....
        /*0a6c*/ 	.word	0xffffffff


	//   ....[121]....
        /*0a70*/ 	.word	0xffffffff


	//   ....[122]....
        /*0a74*/ 	.word	0xffffffff


	//   ....[123]....
        /*0a78*/ 	.word	0xffffffff


	//   ....[124]....
        /*0a7c*/ 	.word	0xffffffff


	//   ....[125]....
        /*0a80*/ 	.word	0xffffffff


	//   ....[126]....
        /*0a84*/ 	.word	0xffffffff


	//   ....[127]....
        /*0a88*/ 	.word	0xffffffff


	//   ....[128]....
        /*0a8c*/ 	.word	0xffffffff


	//   ....[129]....
        /*0a90*/ 	.word	0xffffffff


	//   ....[130]....
        /*0a94*/ 	.word	0xffffffff


	//   ....[131]....
        /*0a98*/ 	.word	0xffffffff


	//   ....[132]....
        /*0a9c*/ 	.word	0xffffffff


	//   ....[133]....
        /*0aa0*/ 	.word	0xffffffff


	//   ....[134]....
        /*0aa4*/ 	.word	0xffffffff


	//   ....[135]....
        /*0aa8*/ 	.word	0xffffffff


	//   ....[136]....
        /*0aac*/ 	.word	0xffffffff


	//   ....[137]....
        /*0ab0*/ 	.word	0xffffffff


	//   ....[138]....
        /*0ab4*/ 	.word	0xffffffff


	//   ....[139]....
        /*0ab8*/ 	.word	0xffffffff


	//   ....[140]....
        /*0abc*/ 	.word	0xffffffff


	//   ....[141]....
        /*0ac0*/ 	.word	0xffffffff


	//   ....[142]....
        /*0ac4*/ 	.word	0xffffffff


	//   ....[143]....
        /*0ac8*/ 	.word	0xffffffff


	//   ....[144]....
        /*0acc*/ 	.word	0xffffffff


	//   ....[145]....
        /*0ad0*/ 	.word	0xffffffff


	//   ....[146]....
        /*0ad4*/ 	.word	0xffffffff


	//   ....[147]....
        /*0ad8*/ 	.word	0xffffffff


	//   ....[148]....
        /*0adc*/ 	.word	0xffffffff


	//   ....[149]....
        /*0ae0*/ 	.word	0xffffffff


	//   ....[150]....
        /*0ae4*/ 	.word	0xffffffff


	//   ....[151]....
        /*0ae8*/ 	.word	0x0500000f


	//   ....[152]....
        /*0aec*/ 	.word	0x0500000f


	//   ....[153]....
        /*0af0*/ 	.word	0x0500000f


	//   ....[154]....
        /*0af4*/ 	.word	0x0500000f


	//   ....[155]....
        /*0af8*/ 	.word	0x0500000f


	//   ....[156]....
        /*0afc*/ 	.word	0x0500000f


	//   ....[157]....
        /*0b00*/ 	.word	0x0500000f


	//   ....[158]....
        /*0b04*/ 	.word	0x0500000f


	//   ....[159]....
        /*0b08*/ 	.word	0x0500000f


	//   ....[160]....
        /*0b0c*/ 	.word	0x0500000f


	//   ....[161]....
        /*0b10*/ 	.word	0x0500000f


	//   ....[162]....
        /*0b14*/ 	.word	0x0500000f


	//   ....[163]....
        /*0b18*/ 	.word	0x0500000f


	//   ....[164]....
        /*0b1c*/ 	.word	0x0500000f


	//   ....[165]....
        /*0b20*/ 	.word	0x0500000f


	//   ....[166]....
        /*0b24*/ 	.word	0x0500000f


	//   ....[167]....
        /*0b28*/ 	.word	0x0500000f


	//   ....[168]....
        /*0b2c*/ 	.word	0x0500000f


	//   ....[169]....
        /*0b30*/ 	.word	0x0500000f


	//   ....[170]....
        /*0b34*/ 	.word	0x0500000f


	//   ....[171]....
        /*0b38*/ 	.word	0x0500000f


	//   ....[172]....
        /*0b3c*/ 	.word	0x0500000f


	//   ....[173]....
        /*0b40*/ 	.word	0x0500000f


	//   ....[174]....
        /*0b44*/ 	.word	0x0500000f


	//   ....[175]....
        /*0b48*/ 	.word	0x0500000f


	//   ....[176]....
        /*0b4c*/ 	.word	0x0500000f


	//   ....[177]....
        /*0b50*/ 	.word	0x0500000f


	//   ....[178]....
        /*0b54*/ 	.word	0x0500000f


	//   ....[179]....
        /*0b58*/ 	.word	0x0500000f


	//   ....[180]....
        /*0b5c*/ 	.word	0x0500000f


	//   ....[181]....
        /*0b60*/ 	.word	0x0500000f


	//   ....[182]....
        /*0b64*/ 	.word	0x0500000f


	//   ....[183]....
        /*0b68*/ 	.word	0x0500000f


	//   ....[184]....
        /*0b6c*/ 	.word	0x0500000f


	//   ....[185]....
        /*0b70*/ 	.word	0x0500000f


	//   ....[186]....
        /*0b74*/ 	.word	0x0500000f


	//   ....[187]....
        /*0b78*/ 	.word	0x0500000f


	//   ....[188]....
        /*0b7c*/ 	.word	0x0500000f


	//   ....[189]....
        /*0b80*/ 	.word	0x0500000f


	//   ....[190]....
        /*0b84*/ 	.word	0x0500000f


	//   ....[191]....
        /*0b88*/ 	.word	0x0500000f


	//   ....[192]....
        /*0b8c*/ 	.word	0x0500000f


	//   ....[193]....
        /*0b90*/ 	.word	0x0500000f


	//   ....[194]....
        /*0b94*/ 	.word	0x0500000f


	//   ....[195]....
        /*0b98*/ 	.word	0x0500000f


	//   ....[196]....
        /*0b9c*/ 	.word	0x0500000f


	//   ....[197]....
        /*0ba0*/ 	.word	0x0500000f


	//   ....[198]....
        /*0ba4*/ 	.word	0x0500000f


	//   ....[199]....
        /*0ba8*/ 	.word	0x0500000f


	//   ....[200]....
        /*0bac*/ 	.word	0x0500000f


	//   ....[201]....
        /*0bb0*/ 	.word	0x0500000f


	//   ....[202]....
        /*0bb4*/ 	.word	0x0500000f


	//   ....[203]....
        /*0bb8*/ 	.word	0x0500000f


	//   ....[204]....
        /*0bbc*/ 	.word	0x0500000f


	//   ....[205]....
        /*0bc0*/ 	.word	0x0500000f


	//   ....[206]....
        /*0bc4*/ 	.word	0x0500000f


	//   ....[207]....
        /*0bc8*/ 	.word	0x0500000f


	//   ....[208]....
        /*0bcc*/ 	.word	0x0500000f


	//   ....[209]....
        /*0bd0*/ 	.word	0x0500000f


	//   ....[210]....
        /*0bd4*/ 	.word	0x0500000f


	//   ....[211]....
        /*0bd8*/ 	.word	0x0500000f


	//   ....[212]....
        /*0bdc*/ 	.word	0x0500000f


	//   ....[213]....
        /*0be0*/ 	.word	0x0500000f


	//   ....[214]....
        /*0be4*/ 	.word	0x0500000f


	//   ....[215]....
        /*0be8*/ 	.word	0x0500000f


	//   ....[216]....
        /*0bec*/ 	.word	0x0500000f


	//   ....[217]....
        /*0bf0*/ 	.word	0x0500000f


	//   ....[218]....
        /*0bf4*/ 	.word	0x0500000f


	//   ....[219]....
        /*0bf8*/ 	.word	0x0500000f


	//   ....[220]....
        /*0bfc*/ 	.word	0x0500000f


	//   ....[221]....
        /*0c00*/ 	.word	0x0500000f


	//   ....[222]....
        /*0c04*/ 	.word	0x0500000f


	//   ....[223]....
        /*0c08*/ 	.word	0x0500000f


	//   ....[224]....
        /*0c0c*/ 	.word	0x0500000f


	//   ....[225]....
        /*0c10*/ 	.word	0x0500000f


	//   ....[226]....
        /*0c14*/ 	.word	0x0500000f


	//   ....[227]....
        /*0c18*/ 	.word	0x0500000f


	//   ....[228]....
        /*0c1c*/ 	.word	0x0500000f


	//   ....[229]....
        /*0c20*/ 	.word	0x0500000f


	//   ....[230]....
        /*0c24*/ 	.word	0x0500000f


	//   ....[231]....
        /*0c28*/ 	.word	0x0500000f


	//   ....[232]....
        /*0c2c*/ 	.word	0x0500000f


	//   ....[233]....
        /*0c30*/ 	.word	0x0500000f


	//   ....[234]....
        /*0c34*/ 	.word	0x0500000f


	//   ....[235]....
        /*0c38*/ 	.word	0x0500000f


	//   ....[236]....
        /*0c3c*/ 	.word	0x0500000f


	//   ....[237]....
        /*0c40*/ 	.word	0x0500000f


	//   ....[238]....
        /*0c44*/ 	.word	0x0500000f


	//   ....[239]....
        /*0c48*/ 	.word	0x0500000f


	//   ....[240]....
        /*0c4c*/ 	.word	0x0500000f


	//   ....[241]....
        /*0c50*/ 	.word	0x0500000f


	//   ....[242]....
        /*0c54*/ 	.word	0x0500000f


	//----- nvinfo : EIATTR_COOP_GROUP_INSTR_OFFSETS
	.align		4
.L_231:
        /*0c58*/ 	.byte	0x04, 0x28
        /*0c5a*/ 	.short	(.L_233 - .L_232)


	//   ....[0]....
.L_232:
        /*0c5c*/ 	.word	0x00000070


	//   ....[1]....
        /*0c60*/ 	.word	0x00000140


	//   ....[2]....
        /*0c64*/ 	.word	0x00000190


	//   ....[3]....
        /*0c68*/ 	.word	0x000003c0


	//   ....[4]....
        /*0c6c*/ 	.word	0x00000520


	//   ....[5]....
        /*0c70*/ 	.word	0x00000640


	//   ....[6]....
        /*0c74*/ 	.word	0x000007a0


	//   ....[7]....
        /*0c78*/ 	.word	0x00003980


	//   ....[8]....
        /*0c7c*/ 	.word	0x00003990


	//   ....[9]....
        /*0c80*/ 	.word	0x000055e0


	//   ....[10]....
        /*0c84*/ 	.word	0x000055f0


	//   ....[11]....
        /*0c88*/ 	.word	0x00007000


	//   ....[12]....
        /*0c8c*/ 	.word	0x00007010


	//   ....[13]....
        /*0c90*/ 	.word	0x00007550


	//   ....[14]....
        /*0c94*/ 	.word	0x00007570


	//   ....[15]....
        /*0c98*/ 	.word	0x000082d0


	//   ....[16]....
        /*0c9c*/ 	.word	0x00008a80


	//   ....[17]....
        /*0ca0*/ 	.word	0x00008a90


	//   ....[18]....
        /*0ca4*/ 	.word	0x00008aa0


	//   ....[19]....
        /*0ca8*/ 	.word	0x00008ab0


	//   ....[20]....
        /*0cac*/ 	.word	0x0000a820


	//   ....[21]....
        /*0cb0*/ 	.word	0x0000a830


	//   ....[22]....
        /*0cb4*/ 	.word	0x0000a840


	//   ....[23]....
        /*0cb8*/ 	.word	0x0000a850


	//   ....[24]....
        /*0cbc*/ 	.word	0x0000d200


	//   ....[25]....
        /*0cc0*/ 	.word	0x0000d660


	//   ....[26]....
        /*0cc4*/ 	.word	0x0000eb00


	//   ....[27]....
        /*0cc8*/ 	.word	0x0000eba0


	//   ....[28]....
        /*0ccc*/ 	.word	0x0000f1d0


	//   ....[29]....
        /*0cd0*/ 	.word	0x0000f250


	//   ....[30]....
        /*0cd4*/ 	.word	0x0000ff70


	//   ....[31]....
        /*0cd8*/ 	.word	0x000114e0


	//   ....[32]....
        /*0cdc*/ 	.word	0x000119a0


	//   ....[33]....
        /*0ce0*/ 	.word	0x00012990


	//   ....[34]....
        /*0ce4*/ 	.word	0x00012a90


	//   ....[35]....
        /*0ce8*/ 	.word	0x00012f60


	//   ....[36]....
        /*0cec*/ 	.word	0x00012fe0


	//   ....[37]....
        /*0cf0*/ 	.word	0x00014110


	//   ....[38]....
        /*0cf4*/ 	.word	0x00015940


	//   ....[39]....
        /*0cf8*/ 	.word	0x000159a0


	//   ....[40]....
        /*0cfc*/ 	.word	0x00015d70


	//   ....[41]....
        /*0d00*/ 	.word	0x00015d90


	//   ....[42]....
        /*0d04*/ 	.word	0x00017130


	//   ....[43]....
        /*0d08*/ 	.word	0x00018430


	//   ....[44]....
        /*0d0c*/ 	.word	0x00018900


	//   ....[45]....
        /*0d10*/ 	.word	0x000194c0


	//   ....[46]....
        /*0d14*/ 	.word	0x000195c0


	//   ....[47]....
        /*0d18*/ 	.word	0x00019ef0


	//   ....[48]....
        /*0d1c*/ 	.word	0x00019f50


	//   ....[49]....
        /*0d20*/ 	.word	0x0001af80


	//   ....[50]....
        /*0d24*/ 	.word	0x0001b1a0


	//   ....[51]....
        /*0d28*/ 	.word	0x0001b640


	//   ....[52]....
        /*0d2c*/ 	.word	0x0001b660


	//   ....[53]....
        /*0d30*/ 	.word	0x0001b6a0


	//   ....[54]....
        /*0d34*/ 	.word	0x0001c5c0


	//   ....[55]....
        /*0d38*/ 	.word	0x0001c5e0


	//   ....[56]....
        /*0d3c*/ 	.word	0x0001c5f0


	//   ....[57]....
        /*0d40*/ 	.word	0x0001c600


	//   ....[58]....
        /*0d44*/ 	.word	0x0001cca0


	//   ....[59]....
        /*0d48*/ 	.word	0x0001ccb0


	//   ....[60]....
        /*0d4c*/ 	.word	0x0001ce00


	//   ....[61]....
        /*0d50*/ 	.word	0x0001ce10


	//   ....[62]....
        /*0d54*/ 	.word	0x0001d200


	//   ....[63]....
        /*0d58*/ 	.word	0x0001d210


	//   ....[64]....
        /*0d5c*/ 	.word	0x0001d7a0


	//   ....[65]....
        /*0d60*/ 	.word	0x0001d7b0


	//   ....[66]....
        /*0d64*/ 	.word	0x0001e5d0


	//   ....[67]....
        /*0d68*/ 	.word	0x0001e5e0


	//   ....[68]....
        /*0d6c*/ 	.word	0x0001e740


	//   ....[69]....
        /*0d70*/ 	.word	0x0001e750


	//   ....[70]....
        /*0d74*/ 	.word	0x0001e900


	//   ....[71]....
        /*0d78*/ 	.word	0x0001eb00


	//   ....[72]....
        /*0d7c*/ 	.word	0x0001eb30


	//   ....[73]....
        /*0d80*/ 	.word	0x0001eb60


	//   ....[74]....
        /*0d84*/ 	.word	0x0001eb90


	//   ....[75]....
        /*0d88*/ 	.word	0x0001ebc0


	//   ....[76]....
        /*0d8c*/ 	.word	0x0001ebf0


	//   ....[77]....
        /*0d90*/ 	.word	0x0001ed80


	//   ....[78]....
        /*0d94*/ 	.word	0x0001edb0


	//   ....[79]....
        /*0d98*/ 	.word	0x0001ede0


	//   ....[80]....
        /*0d9c*/ 	.word	0x0001ee10


	//   ....[81]....
        /*0da0*/ 	.word	0x0001ee40


	//   ....[82]....
        /*0da4*/ 	.word	0x0001ee70


	//   ....[83]....
        /*0da8*/ 	.word	0x0001ef00


	//   ....[84]....
        /*0dac*/ 	.word	0x0001ef30


	//   ....[85]....
        /*0db0*/ 	.word	0x0001ef40


	//   ....[86]....
        /*0db4*/ 	.word	0x0001ef80


	//   ....[87]....
        /*0db8*/ 	.word	0x000207b0


	//   ....[88]....
        /*0dbc*/ 	.word	0x00022ed0


	//   ....[89]....
        /*0dc0*/ 	.word	0x00022ef0


	//   ....[90]....
        /*0dc4*/ 	.word	0x00022fa0


	//   ....[91]....
        /*0dc8*/ 	.word	0x00022fc0


	//   ....[92]....
        /*0dcc*/ 	.word	0x00023060


	//   ....[93]....
        /*0dd0*/ 	.word	0x00023080


	//   ....[94]....
        /*0dd4*/ 	.word	0x00023090


	//   ....[95]....
        /*0dd8*/ 	.word	0x000230a0


	//   ....[96]....
        /*0ddc*/ 	.word	0x00023a40


	//   ....[97]....
        /*0de0*/ 	.word	0x00023a70


	//   ....[98]....
        /*0de4*/ 	.word	0x00023b30


	//   ....[99]....
        /*0de8*/ 	.word	0x00023b50


	//   ....[100]....
        /*0dec*/ 	.word	0x00023bf0


	//   ....[101]....
        /*0df0*/ 	.word	0x00023c10


	//   ....[102]....
        /*0df4*/ 	.word	0x00023c20


	//   ....[103]....
        /*0df8*/ 	.word	0x00023c30


	//   ....[104]....
        /*0dfc*/ 	.word	0x00023d50


	//   ....[105]....
        /*0e00*/ 	.word	0x00023d60


	//   ....[106]....
        /*0e04*/ 	.word	0x00023d70


	//   ....[107]....
        /*0e08*/ 	.word	0x00023e00


	//   ....[108]....
        /*0e0c*/ 	.word	0x000245c0


	//   ....[109]....
        /*0e10*/ 	.word	0x000245d0


	//   ....[110]....
        /*0e14*/ 	.word	0x000245f0


	//   ....[111]....
        /*0e18*/ 	.word	0x00024670


	//   ....[112]....
        /*0e1c*/ 	.word	0x00024680


	//   ....[113]....
        /*0e20*/ 	.word	0x000246e0


	//   ....[114]....
        /*0e24*/ 	.word	0x00024710


	//   ....[115]....
        /*0e28*/ 	.word	0x00024750


	//   ....[116]....
        /*0e2c*/ 	.word	0x00024a00


	//   ....[117]....
        /*0e30*/ 	.word	0x00024a20


	//   ....[118]....
        /*0e34*/ 	.word	0x00024ac0


	//   ....[119]....
        /*0e38*/ 	.word	0x00024ad0


	//   ....[120]....
        /*0e3c*/ 	.word	0x00024b60


	//   ....[121]....
        /*0e40*/ 	.word	0x00024b70


	//   ....[122]....
        /*0e44*/ 	.word	0x00024b80


	//   ....[123]....
        /*0e48*/ 	.word	0x00024c10


	//   ....[124]....
        /*0e4c*/ 	.word	0x000251e0


	//   ....[125]....
        /*0e50*/ 	.word	0x000251f0


	//   ....[126]....
        /*0e54*/ 	.word	0x00025280


	//   ....[127]....
        /*0e58*/ 	.word	0x00025320


	//   ....[128]....
        /*0e5c*/ 	.word	0x00025340


	//   ....[129]....
        /*0e60*/ 	.word	0x000253c0


	//   ....[130]....
        /*0e64*/ 	.word	0x000253e0


	//   ....[131]....
        /*0e68*/ 	.word	0x000253f0


	//   ....[132]....
        /*0e6c*/ 	.word	0x00025840


	//   ....[133]....
        /*0e70*/ 	.word	0x00025870


	//   ....[134]....
        /*0e74*/ 	.word	0x000258d0


	//   ....[135]....
        /*0e78*/ 	.word	0x00025900


	//   ....[136]....
        /*0e7c*/ 	.word	0x00025930


	//   ....[137]....
        /*0e80*/ 	.word	0x00025960


	//   ....[138]....
        /*0e84*/ 	.word	0x00025990


	//   ....[139]....
        /*0e88*/ 	.word	0x000259c0


	//   ....[140]....
        /*0e8c*/ 	.word	0x00025b60


	//   ....[141]....
        /*0e90*/ 	.word	0x00025b90


	//   ....[142]....
        /*0e94*/ 	.word	0x00025bc0


	//   ....[143]....
        /*0e98*/ 	.word	0x00025bf0


	//   ....[144]....
        /*0e9c*/ 	.word	0x00025c20


	//   ....[145]....
        /*0ea0*/ 	.word	0x00025c50


	//   ....[146]....
        /*0ea4*/ 	.word	0x00025d10


	//   ....[147]....
        /*0ea8*/ 	.word	0x00025d30


	//   ....[148]....
        /*0eac*/ 	.word	0x00025d50


	//   ....[149]....
        /*0eb0*/ 	.word	0x00025db0


	//   ....[150]....
        /*0eb4*/ 	.word	0x000267e0


	//   ....[151]....
        /*0eb8*/ 	.word	0x00026b20


	//   ....[152]....
        /*0ebc*/ 	.word	0x00026bb0


	//   ....[153]....
        /*0ec0*/ 	.word	0x00026ca0


	//   ....[154]....
        /*0ec4*/ 	.word	0x00026d30


	//   ....[155]....
        /*0ec8*/ 	.word	0x00026e10


	//   ....[156]....
        /*0ecc*/ 	.word	0x00026ea0


	//   ....[157]....
        /*0ed0*/ 	.word	0x00026f80


	//   ....[158]....
        /*0ed4*/ 	.word	0x00027020


	//   ....[159]....
        /*0ed8*/ 	.word	0x000270b0


	//   ....[160]....
        /*0edc*/ 	.word	0x00027100


	//   ....[161]....
        /*0ee0*/ 	.word	0x00027150


	//   ....[162]....
        /*0ee4*/ 	.word	0x00027230


	//   ....[163]....
        /*0ee8*/ 	.word	0x000272c0


	//   ....[164]....
        /*0eec*/ 	.word	0x00027310


	//   ....[165]....
        /*0ef0*/ 	.word	0x00027360


	//   ....[166]....
        /*0ef4*/ 	.word	0x000276c0


	//   ....[167]....
        /*0ef8*/ 	.word	0x00027710


	//   ....[168]....
        /*0efc*/ 	.word	0x000277a0


	//   ....[169]....
        /*0f00*/ 	.word	0x00027830


	//   ....[170]....
        /*0f04*/ 	.word	0x000278b0


	//   ....[171]....
        /*0f08*/ 	.word	0x00027900


	//   ....[172]....
        /*0f0c*/ 	.word	0x00027990


	//   ....[173]....
        /*0f10*/ 	.word	0x00027a20


	//   ....[174]....
        /*0f14*/ 	.word	0x00027aa0


	//   ....[175]....
        /*0f18*/ 	.word	0x00027af0


	//   ....[176]....
        /*0f1c*/ 	.word	0x00027b80


	//   ....[177]....
        /*0f20*/ 	.word	0x00027c10


	//   ....[178]....
        /*0f24*/ 	.word	0x00027cd0


	//   ....[179]....
        /*0f28*/ 	.word	0x00027fb0


	//   ....[180]....
        /*0f2c*/ 	.word	0x000280a0


	//   ....[181]....
        /*0f30*/ 	.word	0x00028140


	//   ....[182]....
        /*0f34*/ 	.word	0x000281a0


	//   ....[183]....
        /*0f38*/ 	.word	0x000282b0


	//   ....[184]....
        /*0f3c*/ 	.word	0x00028320


	//   ....[185]....
        /*0f40*/ 	.word	0x00028430


	//   ....[186]....
        /*0f44*/ 	.word	0x000284a0


	//   ....[187]....
        /*0f48*/ 	.word	0x00028540


	//   ....[188]....
        /*0f4c*/ 	.word	0x00028650


	//   ....[189]....
        /*0f50*/ 	.word	0x000286c0


	//   ....[190]....
        /*0f54*/ 	.word	0x00028720


	//   ....[191]....
        /*0f58*/ 	.word	0x00028830


	//   ....[192]....
        /*0f5c*/ 	.word	0x00028890


	//   ....[193]....
        /*0f60*/ 	.word	0x000289b0


	//   ....[194]....
        /*0f64*/ 	.word	0x00028a10


	//   ....[195]....
        /*0f68*/ 	.word	0x00028ab0


	//   ....[196]....
        /*0f6c*/ 	.word	0x00028b80


	//   ....[197]....
        /*0f70*/ 	.word	0x00028c80


	//   ....[198]....
        /*0f74*/ 	.word	0x00028ce0


	//   ....[199]....
        /*0f78*/ 	.word	0x00028d80


	//   ....[200]....
        /*0f7c*/ 	.word	0x00028f20


	//   ....[201]....
        /*0f80*/ 	.word	0x00029000


	//   ....[202]....
        /*0f84*/ 	.word	0x00029080


	//   ....[203]....
        /*0f88*/ 	.word	0x00029160


	//   ....[204]....
        /*0f8c*/ 	.word	0x000291c0


	//   ....[205]....
        /*0f90*/ 	.word	0x00029290


	//   ....[206]....
        /*0f94*/ 	.word	0x000292f0


	//   ....[207]....
        /*0f98*/ 	.word	0x000293d0


	//   ....[208]....
        /*0f9c*/ 	.word	0x000294c0


	//   ....[209]....
        /*0fa0*/ 	.word	0x00029560


	//   ....[210]....
        /*0fa4*/ 	.word	0x000295c0


	//   ....[211]....
        /*0fa8*/ 	.word	0x000296c0


	//   ....[212]....
        /*0fac*/ 	.word	0x00029720


	//   ....[213]....
        /*0fb0*/ 	.word	0x00029820


	//   ....[214]....
        /*0fb4*/ 	.word	0x00029880


	//   ....[215]....
        /*0fb8*/ 	.word	0x00029950


	//   ....[216]....
        /*0fbc*/ 	.word	0x00029aa0


	//   ....[217]....
        /*0fc0*/ 	.word	0x00029b50


	//   ....[218]....
        /*0fc4*/ 	.word	0x00029c60


	//   ....[219]....
        /*0fc8*/ 	.word	0x00029d40


	//   ....[220]....
        /*0fcc*/ 	.word	0x00029da0


	//   ....[221]....
        /*0fd0*/ 	.word	0x00029e90


	//   ....[222]....
        /*0fd4*/ 	.word	0x00029ef0


	//   ....[223]....
        /*0fd8*/ 	.word	0x00029fd0


	//   ....[224]....
        /*0fdc*/ 	.word	0x0002a060


	//   ....[225]....
        /*0fe0*/ 	.word	0x0002a100


	//   ....[226]....
        /*0fe4*/ 	.word	0x0002a270


	//   ....[227]....
        /*0fe8*/ 	.word	0x0002a2e0


	//   ....[228]....
        /*0fec*/ 	.word	0x0002a350


	//   ....[229]....
        /*0ff0*/ 	.word	0x0002a3c0


	//   ....[230]....
        /*0ff4*/ 	.word	0x0002a430


	//   ....[231]....
        /*0ff8*/ 	.word	0x0002a4b0


	//   ....[232]....
        /*0ffc*/ 	.word	0x0002a530


	//   ....[233]....
        /*1000*/ 	.word	0x0002a5c0


	//   ....[234]....
        /*1004*/ 	.word	0x0002a630


	//   ....[235]....
        /*1008*/ 	.word	0x0002a6a0


	//   ....[236]....
        /*100c*/ 	.word	0x0002a710


	//   ....[237]....
        /*1010*/ 	.word	0x0002a790


	//   ....[238]....
        /*1014*/ 	.word	0x0002a800


	//   ....[239]....
        /*1018*/ 	.word	0x0002a8b0


	//   ....[240]....
        /*101c*/ 	.word	0x0002a900


	//   ....[241]....
        /*1020*/ 	.word	0x0002a990


	//   ....[242]....
        /*1024*/ 	.word	0x0002aac0


	//----- nvinfo : EIATTR_REG_RECONFIG
	.align		4
.L_233:
        /*1028*/ 	.byte	0x01, 0x54
	.zero		2


	//----- nvinfo : EIATTR_SYSCALL_OFFSETS
	.align		4
        /*102c*/ 	.byte	0x04, 0x46
        /*102e*/ 	.short	(.L_235 - .L_234)


	//   ....[0]....
.L_234:
        /*1030*/ 	.word	0x00002370


	//   ....[1]....
        /*1034*/ 	.word	0x000024c0


	//   ....[2]....
        /*1038*/ 	.word	0x000084e0


	//   ....[3]....
        /*103c*/ 	.word	0x00008800


	//   ....[4]....
        /*1040*/ 	.word	0x000224c0


	//   ....[5]....
        /*1044*/ 	.word	0x00022610


	//   ....[6]....
        /*1048*/ 	.word	0x00022700


	//   ....[7]....
        /*104c*/ 	.word	0x00023500


	//----- nvinfo : EIATTR_MBARRIER_INSTR_OFFSETS
	.align		4
.L_235:
        /*1050*/ 	.byte	0x04, 0x39
        /*1052*/ 	.short	(.L_237 - .L_236)


	//   ....[0]....
.L_236:
        /*1054*/ 	.word	0x00000270
        /*1058*/ 	.word	0x000000ff
        /*105c*/ 	.word	0x0002d800
        /*1060*/ 	.short	0x0100
        /*1062*/ 	.byte	0x08
	.zero		1


	//   ....[1]....
        /*1064*/ 	.word	0x00000280
        /*1068*/ 	.word	0x000000ff
        /*106c*/ 	.word	0x0002d820
        /*1070*/ 	.short	0x0100
        /*1072*/ 	.byte	0x08
	.zero		1


	//   ....[2]....
        /*1074*/ 	.word	0x00000370
        /*1078*/ 	.word	0x000000ff
        /*107c*/ 	.word	0x0002d830
        /*1080*/ 	.short	0x0100
        /*1082*/ 	.byte	0x08
	.zero		1


	//   ....[3]....
        /*1084*/ 	.word	0x00000380
        /*1088*/ 	.word	0x000000ff
        /*108c*/ 	.word	0x0002d840
        /*1090*/ 	.short	0x0100
        /*1092*/ 	.byte	0x08
	.zero		1


	//   ....[4]....
        /*1094*/ 	.word	0x00000390
        /*1098*/ 	.word	0x000000ff
        /*109c*/ 	.word	0x0002d838
        /*10a0*/ 	.short	0x0100
        /*10a2*/ 	.byte	0x08
	.zero		1


	//   ....[5]....
        /*10a4*/ 	.word	0x000003a0
        /*10a8*/ 	.word	0x000000ff
        /*10ac*/ 	.word	0x0002d848
        /*10b0*/ 	.short	0x0100
        /*10b2*/ 	.byte	0x08
	.zero		1


	//   ....[6]....
        /*10b4*/ 	.word	0x000004d0
        /*10b8*/ 	.word	0x000000ff
        /*10bc*/ 	.word	0x0002d850
        /*10c0*/ 	.short	0x0100
        /*10c2*/ 	.byte	0x08
	.zero		1


	//   ....[7]....
        /*10c4*/ 	.word	0x000004e0
        /*10c8*/ 	.word	0x000000ff
        /*10cc*/ 	.word	0x0002d860
        /*10d0*/ 	.short	0x0100
        /*10d2*/ 	.byte	0x08
	.zero		1


	//   ....[8]....
        /*10d4*/ 	.word	0x000004f0
        /*10d8*/ 	.word	0x000000ff
        /*10dc*/ 	.word	0x0002d858
        /*10e0*/ 	.short	0x0100
        /*10e2*/ 	.byte	0x08
	.zero		1


	//   ....[9]....
        /*10e4*/ 	.word	0x00000500
        /*10e8*/ 	.word	0x000000ff
        /*10ec*/ 	.word	0x0002d868
        /*10f0*/ 	.short	0x0100
        /*10f2*/ 	.byte	0x08
	.zero		1


	//   ....[10]....
        /*10f4*/ 	.word	0x000005f0
        /*10f8*/ 	.word	0x000000ff
        /*10fc*/ 	.word	0x0002d870
        /*1100*/ 	.short	0x0100
        /*1102*/ 	.byte	0x06
	.zero		1


	//   ....[11]....
        /*1104*/ 	.word	0x00000600
        /*1108*/ 	.word	0x000000ff
        /*110c*/ 	.word	0x0002d880
        /*1110*/ 	.short	0x0100
        /*1112*/ 	.byte	0x06
	.zero		1


	//   ....[12]....
        /*1114*/ 	.word	0x00000610
        /*1118*/ 	.word	0x000000ff
        /*111c*/ 	.word	0x0002d878
        /*1120*/ 	.short	0x0100
        /*1122*/ 	.byte	0x06
	.zero		1


	//   ....[13]....
        /*1124*/ 	.word	0x00000620
        /*1128*/ 	.word	0x000000ff
        /*112c*/ 	.word	0x0002d888
        /*1130*/ 	.short	0x0100
        /*1132*/ 	.byte	0x06
	.zero		1


	//   ....[14]....
        /*1134*/ 	.word	0x00000750
        /*1138*/ 	.word	0x000000ff
        /*113c*/ 	.word	0x0002d890
        /*1140*/ 	.short	0x0100
        /*1142*/ 	.byte	0x08
	.zero		1


	//   ....[15]....
        /*1144*/ 	.word	0x00000760
        /*1148*/ 	.word	0x000000ff
        /*114c*/ 	.word	0x0002d8a0
        /*1150*/ 	.short	0x0100
        /*1152*/ 	.byte	0x08
	.zero		1


	//   ....[16]....
        /*1154*/ 	.word	0x00000770
        /*1158*/ 	.word	0x000000ff
        /*115c*/ 	.word	0x0002d898
        /*1160*/ 	.short	0x0100
        /*1162*/ 	.byte	0x08
	.zero		1


	//   ....[17]....
        /*1164*/ 	.word	0x00000780
        /*1168*/ 	.word	0x000000ff
        /*116c*/ 	.word	0x0002d8a8
        /*1170*/ 	.short	0x0100
        /*1172*/ 	.byte	0x08
	.zero		1


	//   ....[18]....
        /*1174*/ 	.word	0x000008b0
        /*1178*/ 	.word	0x000000ff
        /*117c*/ 	.word	0x0002d8b0
        /*1180*/ 	.short	0x0100
        /*1182*/ 	.byte	0x08
	.zero		1


	//   ....[19]....
        /*1184*/ 	.word	0x000008c0
        /*1188*/ 	.word	0x000000ff
        /*118c*/ 	.word	0x0002d8c0
        /*1190*/ 	.short	0x0100
        /*1192*/ 	.byte	0x08
	.zero		1


	//   ....[20]....
        /*1194*/ 	.word	0x000008d0
        /*1198*/ 	.word	0x000000ff
        /*119c*/ 	.word	0x0002d8b8
        /*11a0*/ 	.short	0x0100
        /*11a2*/ 	.byte	0x08
	.zero		1


	//   ....[21]....
        /*11a4*/ 	.word	0x000008e0
        /*11a8*/ 	.word	0x000000ff
        /*11ac*/ 	.word	0x0002d8c8
        /*11b0*/ 	.short	0x0100
        /*11b2*/ 	.byte	0x08
	.zero		1


	//   ....[22]....
        /*11b4*/ 	.word	0x00003930
        /*11b8*/ 	.word	0x00000022
        /*11bc*/ 	.word	0x0002d890
        /*11c0*/ 	.short	0x010a
        /*11c2*/ 	.byte	0x3f
	.zero		1


	//   ....[23]....
        /*11c4*/ 	.word	0x00005590
        /*11c8*/ 	.word	0x00000022
        /*11cc*/ 	.word	0x0002d890
        /*11d0*/ 	.short	0x010a
        /*11d2*/ 	.byte	0x3f
	.zero		1


	//   ....[24]....
        /*11d4*/ 	.word	0x00006e20
        /*11d8*/ 	.word	0x00000022
        /*11dc*/ 	.word	0x0002d890
        /*11e0*/ 	.short	0x010a
        /*11e2*/ 	.byte	0x3f
	.zero		1


	//   ....[25]....
        /*11e4*/ 	.word	0x00007390
        /*11e8*/ 	.word	0x0000000b
        /*11ec*/ 	.word	0x00000000
        /*11f0*/ 	.short	0x0101
        /*11f2*/ 	.byte	0x3f
	.zero		1


	//   ....[26]....
        /*11f4*/ 	.word	0x000073d0
        /*11f8*/ 	.word	0x00000022
        /*11fc*/ 	.word	0x0002d8b0
        /*1200*/ 	.short	0x010a
        /*1202*/ 	.byte	0x3f
	.zero		1


	//   ....[27]....
        /*1204*/ 	.word	0x00007900
        /*1208*/ 	.word	0x00000022
        /*120c*/ 	.word	0x00000000
        /*1210*/ 	.short	0x0101
        /*1212*/ 	.byte	0x3f
	.zero		1


	//   ....[28]....
        /*1214*/ 	.word	0x00008580
        /*1218*/ 	.word	0x00000002
        /*121c*/ 	.word	0x0002d800
        /*1220*/ 	.short	0x010a
        /*1222*/ 	.byte	0x3f
	.zero		1


	//   ....[29]....
        /*1224*/ 	.word	0x000085d0
        /*1228*/ 	.word	0x00000002
        /*122c*/ 	.word	0x0002d800
        /*1230*/ 	.short	0x010a
        /*1232*/ 	.byte	0x3f
	.zero		1


	//   ....[30]....
        /*1234*/ 	.word	0x00009230
        /*1238*/ 	.word	0x00000002
        /*123c*/ 	.word	0x0002d800
        /*1240*/ 	.short	0x010a
        /*1242*/ 	.byte	0x3f
	.zero		1


	//   ....[31]....
        /*1244*/ 	.word	0x0000ae90
        /*1248*/ 	.word	0x00000002
        /*124c*/ 	.word	0x0002d800
        /*1250*/ 	.short	0x010a
        /*1252*/ 	.byte	0x3f
	.zero		1


	//   ....[32]....
        /*1254*/ 	.word	0x0000c560
        /*1258*/ 	.word	0x00000000
        /*125c*/ 	.word	0x0002d830
        /*1260*/ 	.short	0x010a
        /*1262*/ 	.byte	0x3f
	.zero		1


	//   ....[33]....
        /*1264*/ 	.word	0x0000c620
        /*1268*/ 	.word	0x00000000
        /*126c*/ 	.word	0x0002d830
        /*1270*/ 	.short	0x010a
        /*1272*/ 	.byte	0x3f
	.zero		1


	//   ....[34]....
        /*1274*/ 	.word	0x0000ce80
        /*1278*/ 	.word	0x00000000
        /*127c*/ 	.word	0x00000000
        /*1280*/ 	.short	0x0101
        /*1282*/ 	.byte	0x3f
	.zero		1


	//   ....[35]....
        /*1284*/ 	.word	0x00010450
        /*1288*/ 	.word	0x00000009
        /*128c*/ 	.word	0x0002d830
        /*1290*/ 	.short	0x010a
        /*1292*/ 	.byte	0x3f
	.zero		1


	//   ....[36]....
        /*1294*/ 	.word	0x000104a0
        /*1298*/ 	.word	0x00000009
        /*129c*/ 	.word	0x0002d830
        /*12a0*/ 	.short	0x010a
        /*12a2*/ 	.byte	0x3f
	.zero		1


	//   ....[37]....
        /*12a4*/ 	.word	0x00010920
        /*12a8*/ 	.word	0x00000009
        /*12ac*/ 	.word	0x0002d850
        /*12b0*/ 	.short	0x010a
        /*12b2*/ 	.byte	0x3f
	.zero		1


	//   ....[38]....
        /*12b4*/ 	.word	0x00010960
        /*12b8*/ 	.word	0x00000009
        /*12bc*/ 	.word	0x0002d850
        /*12c0*/ 	.short	0x010a
        /*12c2*/ 	.byte	0x3f
	.zero		1


	//   ....[39]....
        /*12c4*/ 	.word	0x00011200
        /*12c8*/ 	.word	0x00000034
        /*12cc*/ 	.word	0x00000000
        /*12d0*/ 	.short	0x0101
        /*12d2*/ 	.byte	0x3f
	.zero		1


	//   ....[40]....
        /*12d4*/ 	.word	0x00013b00
        /*12d8*/ 	.word	0x00000011
        /*12dc*/ 	.word	0x00000000
        /*12e0*/ 	.short	0x0101
        /*12e2*/ 	.byte	0x3f
	.zero		1


	//   ....[41]....
        /*12e4*/ 	.word	0x00014560
        /*12e8*/ 	.word	0x00000005
        /*12ec*/ 	.word	0x0002d830
        /*12f0*/ 	.short	0x010a
        /*12f2*/ 	.byte	0x3f
	.zero		1


	//   ....[42]....
        /*12f4*/ 	.word	0x000145b0
        /*12f8*/ 	.word	0x00000005
        /*12fc*/ 	.word	0x0002d830
        /*1300*/ 	.short	0x010a
        /*1302*/ 	.byte	0x3f
	.zero		1


	//   ....[43]....
        /*1304*/ 	.word	0x00014a60
        /*1308*/ 	.word	0x00000006
        /*130c*/ 	.word	0x0002d850
        /*1310*/ 	.short	0x010a
        /*1312*/ 	.byte	0x3f
	.zero		1


	//   ....[44]....
        /*1314*/ 	.word	0x00014aa0
        /*1318*/ 	.word	0x00000006
        /*131c*/ 	.word	0x0002d850
        /*1320*/ 	.short	0x010a
        /*1322*/ 	.byte	0x3f
	.zero		1


	//   ....[45]....
        /*1324*/ 	.word	0x000151f0
        /*1328*/ 	.word	0x00000005
        /*132c*/ 	.word	0x00000000
        /*1330*/ 	.short	0x0101
        /*1332*/ 	.byte	0x3f
	.zero		1


	//   ....[46]....
        /*1334*/ 	.word	0x00016ad0
        /*1338*/ 	.word	0x00000009
        /*133c*/ 	.word	0x00000000
        /*1340*/ 	.short	0x0101
        /*1342*/ 	.byte	0x3f
	.zero		1


	//   ....[47]....
        /*1344*/ 	.word	0x000172a0
        /*1348*/ 	.word	0x00000005
        /*134c*/ 	.word	0x0002d830
        /*1350*/ 	.short	0x010a
        /*1352*/ 	.byte	0x3f
	.zero		1


	//   ....[48]....
        /*1354*/ 	.word	0x000172f0
        /*1358*/ 	.word	0x00000005
        /*135c*/ 	.word	0x0002d830
        /*1360*/ 	.short	0x010a
        /*1362*/ 	.byte	0x3f
	.zero		1


	//   ....[49]....
        /*1364*/ 	.word	0x000177a0
        /*1368*/ 	.word	0x00000006
        /*136c*/ 	.word	0x0002d850
        /*1370*/ 	.short	0x010a
        /*1372*/ 	.byte	0x3f
	.zero		1


	//   ....[50]....
        /*1374*/ 	.word	0x000177e0
        /*1378*/ 	.word	0x00000006
        /*137c*/ 	.word	0x0002d850
        /*1380*/ 	.short	0x010a
        /*1382*/ 	.byte	0x3f
	.zero		1


	//   ....[51]....
        /*1384*/ 	.word	0x000186c0
        /*1388*/ 	.word	0x00000026
        /*138c*/ 	.word	0x00000000
        /*1390*/ 	.short	0x0101
        /*1392*/ 	.byte	0x3f
	.zero		1


	//   ....[52]....
        /*1394*/ 	.word	0x0001a920
        /*1398*/ 	.word	0x00000007
        /*139c*/ 	.word	0x00000000
        /*13a0*/ 	.short	0x0101
        /*13a2*/ 	.byte	0x3f
	.zero		1


	//   ....[53]....
        /*13a4*/ 	.word	0x0001b000
        /*13a8*/ 	.word	0x00000007
        /*13ac*/ 	.word	0x0002d850
        /*13b0*/ 	.short	0x010a
        /*13b2*/ 	.byte	0x3f
	.zero		1


	//   ....[54]....
        /*13b4*/ 	.word	0x0001b0b0
        /*13b8*/ 	.word	0x00000007
        /*13bc*/ 	.word	0x0002d850
        /*13c0*/ 	.short	0x010a
        /*13c2*/ 	.byte	0x3f
	.zero		1


	//   ....[55]....
        /*13c4*/ 	.word	0x0001b8b0
        /*13c8*/ 	.word	0x00000007
        /*13cc*/ 	.word	0x00000000
        /*13d0*/ 	.short	0x0101
        /*13d2*/ 	.byte	0x3f
	.zero		1


	//   ....[56]....
        /*13d4*/ 	.word	0x0001cc50
        /*13d8*/ 	.word	0x00000000
        /*13dc*/ 	.word	0x00000000
        /*13e0*/ 	.short	0x0101
        /*13e2*/ 	.byte	0x3f
	.zero		1


	//   ....[57]....
        /*13e4*/ 	.word	0x0001d100
        /*13e8*/ 	.word	0x00000006
        /*13ec*/ 	.word	0x00000000
        /*13f0*/ 	.short	0x0101
        /*13f2*/ 	.byte	0x3f
	.zero		1


	//   ....[58]....
        /*13f4*/ 	.word	0x00020890
        /*13f8*/ 	.word	0x00000012
        /*13fc*/ 	.word	0x0002d820
        /*1400*/ 	.short	0x010a
        /*1402*/ 	.byte	0x3f
	.zero		1


	//   ....[59]....
        /*1404*/ 	.word	0x00020950
        /*1408*/ 	.word	0x0000000a
        /*140c*/ 	.word	0x0002d8a0
        /*1410*/ 	.short	0x010a
        /*1412*/ 	.byte	0x3f
	.zero		1


	//   ....[60]....
        /*1414*/ 	.word	0x00020d80
        /*1418*/ 	.word	0x0000000a
        /*141c*/ 	.word	0x0002d8c0
        /*1420*/ 	.short	0x010a
        /*1422*/ 	.byte	0x3f
	.zero		1


	//   ....[61]....
        /*1424*/ 	.word	0x000212e0
        /*1428*/ 	.word	0x00000009
        /*142c*/ 	.word	0x0002d8a0
        /*1430*/ 	.short	0x010a
        /*1432*/ 	.byte	0x3f
	.zero		1


	//   ....[62]....
        /*1434*/ 	.word	0x00021700
        /*1438*/ 	.word	0x00000009
        /*143c*/ 	.word	0x0002d8c0
        /*1440*/ 	.short	0x010a
        /*1442*/ 	.byte	0x3f
	.zero		1


	//   ....[63]....
        /*1444*/ 	.word	0x00022ca0
        /*1448*/ 	.word	0x00000002
        /*144c*/ 	.word	0x0002d840
        /*1450*/ 	.short	0x010a
        /*1452*/ 	.byte	0x3f
	.zero		1


	//   ....[64]....
        /*1454*/ 	.word	0x000231e0
        /*1458*/ 	.word	0x00000002
        /*145c*/ 	.word	0x0002d830
        /*1460*/ 	.short	0x0107
        /*1462*/ 	.byte	0x3f
	.zero		1


	//   ....[65]....
        /*1464*/ 	.word	0x000232b0
        /*1468*/ 	.word	0x00000002
        /*146c*/ 	.word	0x0002d830
        /*1470*/ 	.short	0x0101
        /*1472*/ 	.byte	0x3f
	.zero		1


	//   ....[66]....
        /*1474*/ 	.word	0x00023ec0
        /*1478*/ 	.word	0x00000012
        /*147c*/ 	.word	0x0002d800
        /*1480*/ 	.short	0x0107
        /*1482*/ 	.byte	0x3f
	.zero		1


	//   ....[67]....
        /*1484*/ 	.word	0x00023fb0
        /*1488*/ 	.word	0x00000012
        /*148c*/ 	.word	0x0002d800
        /*1490*/ 	.short	0x0101
        /*1492*/ 	.byte	0x3f
	.zero		1


	//   ....[68]....
        /*1494*/ 	.word	0x00023fd0
        /*1498*/ 	.word	0x00000012
        /*149c*/ 	.word	0x0002d820
        /*14a0*/ 	.short	0x010a
        /*14a2*/ 	.byte	0x3f
	.zero		1


	//   ....[69]....
        /*14a4*/ 	.word	0x000243f0
        /*14a8*/ 	.word	0x00000005
        /*14ac*/ 	.word	0x0002d840
        /*14b0*/ 	.short	0x010a
        /*14b2*/ 	.byte	0x3f
	.zero		1


	//   ....[70]....
        /*14b4*/ 	.word	0x00024800
        /*14b8*/ 	.word	0x00000005
        /*14bc*/ 	.word	0x0002d830
        /*14c0*/ 	.short	0x0107
        /*14c2*/ 	.byte	0x3f
	.zero		1


	//   ....[71]....
        /*14c4*/ 	.word	0x000248c0
        /*14c8*/ 	.word	0x00000005
        /*14cc*/ 	.word	0x0002d830
        /*14d0*/ 	.short	0x0101
        /*14d2*/ 	.byte	0x3f
	.zero		1


	//   ....[72]....
        /*14d4*/ 	.word	0x00024920
        /*14d8*/ 	.word	0x00000005
        /*14dc*/ 	.word	0x0002d860
        /*14e0*/ 	.short	0x010a
        /*14e2*/ 	.byte	0x3f
	.zero		1


	//   ....[73]....
        /*14e4*/ 	.word	0x00024dd0
        /*14e8*/ 	.word	0x00000005
        /*14ec*/ 	.word	0x0002d850
        /*14f0*/ 	.short	0x0107
        /*14f2*/ 	.byte	0x3f
	.zero		1


	//   ....[74]....
        /*14f4*/ 	.word	0x00024ec0
        /*14f8*/ 	.word	0x00000005
        /*14fc*/ 	.word	0x0002d850
        /*1500*/ 	.short	0x0101
        /*1502*/ 	.byte	0x3f
	.zero		1


	//   ....[75]....
        /*1504*/ 	.word	0x000250f0
        /*1508*/ 	.word	0x00000000
        /*150c*/ 	.word	0x0002d860
        /*1510*/ 	.short	0x010a
        /*1512*/ 	.byte	0x3f
	.zero		1


	//   ....[76]....
        /*1514*/ 	.word	0x00025520
        /*1518*/ 	.word	0x00000000
        /*151c*/ 	.word	0x0002d850
        /*1520*/ 	.short	0x0107
        /*1522*/ 	.byte	0x3f
	.zero		1


	//   ....[77]....
        /*1524*/ 	.word	0x00025600
        /*1528*/ 	.word	0x00000000
        /*152c*/ 	.word	0x0002d850
        /*1530*/ 	.short	0x0101
        /*1532*/ 	.byte	0x3f
	.zero		1


	//   ....[78]....
        /*1534*/ 	.word	0x00026760
        /*1538*/ 	.word	0x00000005
        /*153c*/ 	.word	0x0002d820
        /*1540*/ 	.short	0x010a
        /*1542*/ 	.byte	0x3f
	.zero		1


	//   ....[79]....
        /*1544*/ 	.word	0x00026900
        /*1548*/ 	.word	0x00000003
        /*154c*/ 	.word	0x0002d840
        /*1550*/ 	.short	0x010a
        /*1552*/ 	.byte	0x3f
	.zero		1


	//   ....[80]....
        /*1554*/ 	.word	0x00026990
        /*1558*/ 	.word	0x00000005
        /*155c*/ 	.word	0x0002d840
        /*1560*/ 	.short	0x010a
        /*1562*/ 	.byte	0x3f
	.zero		1


	//   ....[81]....
        /*1564*/ 	.word	0x000269d0
        /*1568*/ 	.word	0x00000003
        /*156c*/ 	.word	0x0002d860
        /*1570*/ 	.short	0x010a
        /*1572*/ 	.byte	0x3f
	.zero		1


	//   ....[82]....
        /*1574*/ 	.word	0x00026a10
        /*1578*/ 	.word	0x00000005
        /*157c*/ 	.word	0x0002d860
        /*1580*/ 	.short	0x010a
        /*1582*/ 	.byte	0x3f
	.zero		1


	//   ....[83]....
        /*1584*/ 	.word	0x00026a70
        /*1588*/ 	.word	0x00000022
        /*158c*/ 	.word	0x0002d890
        /*1590*/ 	.short	0x010a
        /*1592*/ 	.byte	0x3f
	.zero		1


	//   ....[84]....
        /*1594*/ 	.word	0x00026bf0
        /*1598*/ 	.word	0x00000022
        /*159c*/ 	.word	0x0002d890
        /*15a0*/ 	.short	0x010a
        /*15a2*/ 	.byte	0x3f
	.zero		1


	//   ....[85]....
        /*15a4*/ 	.word	0x00026d70
        /*15a8*/ 	.word	0x00000022
        /*15ac*/ 	.word	0x0002d890
        /*15b0*/ 	.short	0x010a
        /*15b2*/ 	.byte	0x3f
	.zero		1


	//   ....[86]....
        /*15b4*/ 	.word	0x00026ee0
        /*15b8*/ 	.word	0x00000022
        /*15bc*/ 	.word	0x0002d8b0
        /*15c0*/ 	.short	0x010a
        /*15c2*/ 	.byte	0x3f
	.zero		1


	//   ....[87]....
        /*15c4*/ 	.word	0x00027190
        /*15c8*/ 	.word	0x00000002
        /*15cc*/ 	.word	0x0002d800
        /*15d0*/ 	.short	0x010a
        /*15d2*/ 	.byte	0x3f
	.zero		1


	//   ....[88]....
        /*15d4*/ 	.word	0x000273a0
        /*15d8*/ 	.word	0x00000002
        /*15dc*/ 	.word	0x0002d800
        /*15e0*/ 	.short	0x010a
        /*15e2*/ 	.byte	0x3f
	.zero		1


	//   ....[89]....
        /*15e4*/ 	.word	0x000273f0
        /*15e8*/ 	.word	0x00000000
        /*15ec*/ 	.word	0x0002d830
        /*15f0*/ 	.short	0x010a
        /*15f2*/ 	.byte	0x3f
	.zero		1


	//   ....[90]....
        /*15f4*/ 	.word	0x00027440
        /*15f8*/ 	.word	0x00000009
        /*15fc*/ 	.word	0x0002d830
        /*1600*/ 	.short	0x010a
        /*1602*/ 	.byte	0x3f
	.zero		1


	//   ....[91]....
        /*1604*/ 	.word	0x00027490
        /*1608*/ 	.word	0x00000009
        /*160c*/ 	.word	0x0002d850
        /*1610*/ 	.short	0x010a
        /*1612*/ 	.byte	0x3f
	.zero		1


	//   ....[92]....
        /*1614*/ 	.word	0x000274e0
        /*1618*/ 	.word	0x00000005
        /*161c*/ 	.word	0x0002d830
        /*1620*/ 	.short	0x010a
        /*1622*/ 	.byte	0x3f
	.zero		1


	//   ....[93]....
        /*1624*/ 	.word	0x00027530
        /*1628*/ 	.word	0x00000006
        /*162c*/ 	.word	0x0002d850
        /*1630*/ 	.short	0x010a
        /*1632*/ 	.byte	0x3f
	.zero		1


	//   ....[94]....
        /*1634*/ 	.word	0x00027580
        /*1638*/ 	.word	0x00000005
        /*163c*/ 	.word	0x0002d830
        /*1640*/ 	.short	0x010a
        /*1642*/ 	.byte	0x3f
	.zero		1


	//   ....[95]....
        /*1644*/ 	.word	0x000275d0
        /*1648*/ 	.word	0x00000006
        /*164c*/ 	.word	0x0002d850
        /*1650*/ 	.short	0x010a
        /*1652*/ 	.byte	0x3f
	.zero		1


	//   ....[96]....
        /*1654*/ 	.word	0x00027620
        /*1658*/ 	.word	0x00000007
        /*165c*/ 	.word	0x0002d850
        /*1660*/ 	.short	0x010a
        /*1662*/ 	.byte	0x3f
	.zero		1


	//   ....[97]....
        /*1664*/ 	.word	0x00027d90
        /*1668*/ 	.word	0x00000012
        /*166c*/ 	.word	0x0002d820
        /*1670*/ 	.short	0x010a
        /*1672*/ 	.byte	0x3f
	.zero		1


	//   ....[98]....
        /*1674*/ 	.word	0x00027de0
        /*1678*/ 	.word	0x0000000a
        /*167c*/ 	.word	0x0002d8a0
        /*1680*/ 	.short	0x010a
        /*1682*/ 	.byte	0x3f
	.zero		1


	//   ....[99]....
        /*1684*/ 	.word	0x00027e30
        /*1688*/ 	.word	0x0000000a
        /*168c*/ 	.word	0x0002d8c0
        /*1690*/ 	.short	0x010a
        /*1692*/ 	.byte	0x3f
	.zero		1


	//   ....[100]....
        /*1694*/ 	.word	0x00027e80
        /*1698*/ 	.word	0x00000009
        /*169c*/ 	.word	0x0002d8a0
        /*16a0*/ 	.short	0x010a
        /*16a2*/ 	.byte	0x3f
	.zero		1


	//   ....[101]....
        /*16a4*/ 	.word	0x00027ed0
        /*16a8*/ 	.word	0x00000009
        /*16ac*/ 	.word	0x0002d8c0
        /*16b0*/ 	.short	0x010a
        /*16b2*/ 	.byte	0x3f
	.zero		1


	//   ....[102]....
        /*16b4*/ 	.word	0x00027ff0
        /*16b8*/ 	.word	0x00000002
        /*16bc*/ 	.word	0x0002d840
        /*16c0*/ 	.short	0x010a
        /*16c2*/ 	.byte	0x3f
	.zero		1


	//   ....[103]....
        /*16c4*/ 	.word	0x00028e20
        /*16c8*/ 	.word	0x00000012
        /*16cc*/ 	.word	0x0002d820
        /*16d0*/ 	.short	0x010a
        /*16d2*/ 	.byte	0x3f
	.zero		1


	//   ....[104]....
        /*16d4*/ 	.word	0x00028e70
        /*16d8*/ 	.word	0x00000005
        /*16dc*/ 	.word	0x0002d840
        /*16e0*/ 	.short	0x010a
        /*16e2*/ 	.byte	0x3f
	.zero		1


	//   ....[105]....
        /*16e4*/ 	.word	0x00029410
        /*16e8*/ 	.word	0x00000005
        /*16ec*/ 	.word	0x0002d860
        /*16f0*/ 	.short	0x010a
        /*16f2*/ 	.byte	0x3f
	.zero		1


	//   ....[106]....
        /*16f4*/ 	.word	0x000299f0
        /*16f8*/ 	.word	0x00000000
        /*16fc*/ 	.word	0x0002d860
        /*1700*/ 	.short	0x010a
        /*1702*/ 	.byte	0x3f
	.zero		1


	//   ....[107]....
        /*1704*/ 	.word	0x0002a9e0
        /*1708*/ 	.word	0x00000005
        /*170c*/ 	.word	0x0002d820
        /*1710*/ 	.short	0x010a
        /*1712*/ 	.byte	0x3f
	.zero		1


	//   ....[108]....
        /*1714*/ 	.word	0x0002ab80
        /*1718*/ 	.word	0x00000003
        /*171c*/ 	.word	0x0002d840
        /*1720*/ 	.short	0x010a
        /*1722*/ 	.byte	0x3f
	.zero		1


	//   ....[109]....
        /*1724*/ 	.word	0x0002abd0
        /*1728*/ 	.word	0x00000005
        /*172c*/ 	.word	0x0002d840
        /*1730*/ 	.short	0x010a
        /*1732*/ 	.byte	0x3f
	.zero		1


	//   ....[110]....
        /*1734*/ 	.word	0x0002ac20
        /*1738*/ 	.word	0x00000003
        /*173c*/ 	.word	0x0002d860
        /*1740*/ 	.short	0x010a
        /*1742*/ 	.byte	0x3f
	.zero		1


	//----- nvinfo : EIATTR_NUM_MBARRIERS
	.align		4
.L_237:
        /*1744*/ 	.byte	0x03, 0x38
        /*1746*/ 	.short	0x0016


	//----- nvinfo : EIATTR_EXIT_INSTR_OFFSETS
	.align		4
        /*1748*/ 	.byte	0x04, 0x1c
        /*174a*/ 	.short	(.L_239 - .L_238)


	//   ....[0]....
.L_238:
        /*174c*/ 	.word	0x00026a60


	//----- nvinfo : EIATTR_MAX_THREADS
	.align		4
.L_239:
        /*1750*/ 	.byte	0x04, 0x05
        /*1752*/ 	.short	(.L_241 - .L_240)
.L_240:
        /*1754*/ 	.word	0x00000200
        /*1758*/ 	.word	0x00000001
        /*175c*/ 	.word	0x00000001


	//----- nvinfo : EIATTR_CRS_STACK_SIZE
	.align		4
.L_241:
        /*1760*/ 	.byte	0x04, 0x1e
        /*1762*/ 	.short	(.L_243 - .L_242)
.L_242:
        /*1764*/ 	.word	0x00000000


	//----- nvinfo : EIATTR_CBANK_PARAM_SIZE
	.align		4
.L_243:
        /*1768*/ 	.byte	0x03, 0x19
        /*176a*/ 	.short	0x0af0


	//----- nvinfo : EIATTR_PARAM_CBANK
	.align		4
        /*176c*/ 	.byte	0x04, 0x0a
        /*176e*/ 	.short	(.L_245 - .L_244)
	.align		4
.L_244:
        /*1770*/ 	.word	index@(.nv.constant0._ZN7cutlass13device_kernelIN5flash11enable_sm90INS1_16FlashAttnFwdSm90INS1_25CollectiveMainloopFwdSm90ILi2EN4cute5tupleIJNS5_1CILi1EEES8_S8_EEENS6_IJNS7_ILi192EEENS7_ILi128EEENS7_ILi96EEEEEELi96ENS_6half_tEfNS_4arch4Sm90ELb0ELb1ELb1ELb1ELb1ELb1ELb0ELb0ELb1ELb1ELb1ELb0EEENS1_21CollectiveEpilogueFwdINS6_IJSA_SC_SB_EEES9_SE_SG_Li384ELb1ELb1ELb1ELb0EEENS1_36VarlenDynamicPersistentTileSchedulerILi192ELi128ELi384ELi128ELb1ELb1ELb1ELb1ELb0ELb1EEEEEEEEEvNT_6ParamsE)
        /*1774*/ 	.short	0x0210
        /*1776*/ 	.short	0x0af0


	//----- nvinfo : EIATTR_SW_WAR
	.align		4
.L_245:
        /*1778*/ 	.byte	0x04, 0x36
        /*177a*/ 	.short	(.L_247 - .L_246)
.L_246:
        /*177c*/ 	.word	0x00000008
.L_247:


//--------------------- .nv.info._ZN7cutlass13device_kernelIN5flash11enable_sm90INS1_16FlashAttnFwdSm90INS1_25CollectiveMainloopFwdSm90ILi2EN4cute5tupleIJNS5_1CILi1EEES8_S8_EEENS6_IJNS7_ILi192EEENS7_ILi128EEENS7_ILi96EEEEEELi96ENS_6half_tEfNS_4arch4Sm90ELb1ELb0ELb1ELb0ELb1ELb0ELb0ELb0ELb1ELb1ELb1ELb0EEENS1_21CollectiveEpilogueFwdINS6_IJSA_SC_SB_EEES9_SE_SG_Li384ELb0ELb1ELb1ELb0EEENS1_19SingleTileSchedulerILb0ELb1ELb1ELi192EEEEEEEEEvNT_6ParamsE --------------------------
	.section	.nv.info._ZN7cutlass13device_kernelIN5flash11enable_sm90INS1_16FlashAttnFwdSm90INS1_25CollectiveMainloopFwdSm90ILi2EN4cute5tupleIJNS5_1CILi1EEES8_S8_EEENS6_IJNS7_ILi192EEENS7_ILi128EEENS7_ILi96EEEEEELi96ENS_6half_tEfNS_4arch4Sm90ELb1ELb0ELb1ELb0ELb1ELb0ELb0ELb0ELb1ELb1ELb1ELb0EEENS1_21CollectiveEpilogueFwdINS6_IJSA_SC_SB_EEES9_SE_SG_Li384ELb0ELb1ELb1ELb0EEENS1_19SingleTileSchedulerILb0ELb1ELb1ELi192EEEEEEEEEvNT_6ParamsE,"",@"SHT_CUDA_INFO"
	.sectionflags	@""
	.align	4


	//----- nvinfo : EIATTR_CUDA_API_VERSION
	.align		4
        /*0000*/ 	.byte	0x04, 0x37
        /*0002*/ 	.short	(.L_249 - .L_248)
.L_248:
        /*0004*/ 	.word	0x00000082


	//----- nvinfo : EIATTR_KPARAM_INFO
	.align		4
.L_249:
        /*0008*/ 	.byte	0x04, 0x17
        /*000a*/ 	.short	(.L_251 - .L_250)
.L_250:
        /*000c*/ 	.word	0x00000000
        /*0010*/ 	.short	0x0000
        /*0012*/ 	.short	0x0070
        /*0014*/ 	.byte	0x00, 0xf0, 0x01, 0x28


	//----- nvinfo : EIATTR_SPARSE_MMA_MASK
	.align		4
.L_251:
        /*0018*/ 	.byte	0x03, 0x50
        /*001a*/ 	.short	0x0000


	//----- nvinfo : EIATTR_MAXREG_COUNT
	.align		4
        /*001c*/ 	.byte	0x03, 0x1b
        /*001e*/ 	.short	0x0080


	//----- nvinfo : EIATTR_NUM_BARRIERS
	.align		4
        /*0020*/ 	.byte	0x02, 0x4c
        /*0022*/ 	.byte	0x10
	.zero		1


	//----- nvinfo : EIATTR_EXTERNS
	.align		4
        /*0024*/ 	.byte	0x04, 0x0f
        /*0026*/ 	.short	(.L_253 - .L_252)


	//   ....[0]....
	.align		4
.L_252:
        /*0028*/ 	.word	index@(__assertfail)


	//----- nvinfo : EIATTR_ANNOTATIONS
	.align		4
.L_253:
        /*002c*/ 	.byte	0x04, 0x55
        /*002e*/ 	.short	(.L_255 - .L_254)


	//   ....[0]....
.L_254:
        /*0030*/ 	.word	0x00000001
        /*0034*/ 	.byte	0xb0, 0x08, 0x00, 0x00, 0x01, 0x00, 0x00, 0x00, 0x10, 0x0a, 0x00, 0x00, 0x01, 0x00, 0x00, 0x00
        /*0044*/ 	.byte	0x10, 0x14, 0x00, 0x00, 0x01, 0x00, 0x00, 0x00, 0xe0, 0xaa, 0x00, 0x00, 0x01, 0x00, 0x00, 0x00
        /*0054*/ 	.byte	0xf0, 0xbd, 0x00, 0x00, 0x01, 0x00, 0x00, 0x00, 0xe0, 0xcd, 0x00, 0x00, 0x01, 0x00, 0x00, 0x00
        /*0064*/ 	.byte	0x00, 0xce, 0x00, 0x00, 0x01, 0x00, 0x00, 0x00, 0x60, 0xcf, 0x00, 0x00, 0x01, 0x00, 0x00, 0x00
        /*0074*/ 	.byte	0xd0, 0xe5, 0x00, 0x00, 0x01, 0x00, 0x00, 0x00, 0xf0, 0xe5, 0x00, 0x00, 0x01, 0x00, 0x00, 0x00
        /*0084*/ 	.byte	0x10, 0xfa, 0x00, 0x00


	//----- nvinfo : EIATTR_MERCURY_ISA_VERSION
	.align		4
.L_255:
        /*0088*/ 	.byte	0x03, 0x5f
        /*008a*/ 	.short	0x0101


	//----- nvinfo : EIATTR_INT_WARP_WIDE_INSTR_OFFSETS
	.align		4
        /*008c*/ 	.byte	0x04, 0x31
        /*008e*/ 	.short	(.L_257 - .L_256)


	//   ....[0]....
.L_256:
        /*0090*/ 	.word	0x000000c0


	//   ....[1]....
        /*0094*/ 	.word	0x000000d0


	//   ....[2]....
        /*0098*/ 	.word	0x00000170


	//----- nvinfo : EIATTR_COOP_GROUP_MASK_REGIDS
	.align		4
.L_257:
        /*009c*/ 	.byte	0x04, 0x29
        /*009e*/ 	.short	(.L_259 - .L_258)


	//   ....[0]....
.L_258:
        /*00a0*/ 	.word	0xffffffff


	//   ....[1]....
        /*00a4*/ 	.word	0xffffffff


	//   ....[2]....
        /*00a8*/ 	.word	0xffffffff


	//   ....[3]....
        /*00ac*/ 	.word	0xffffffff


	//   ....[4]....
        /*00b0*/ 	.word	0xffffffff


	//   ....[5]....
        /*00b4*/ 	.word	0xffffffff


	//   ....[6]....
        /*00b8*/ 	.word	0xffffffff


	//   ....[7]....
        /*00bc*/ 	.word	0xffffffff


	//   ....[8]....
        /*00c0*/ 	.word	0xffffffff


	//   ....[9]....
        /*00c4*/ 	.word	0xffffffff


	//   ....[10]....
        /*00c8*/ 	.word	0xffffffff


	//   ....[11]....
        /*00cc*/ 	.word	0xffffffff


	//   ....[12]....
        /*00d0*/ 	.word	0xffffffff


	//   ....[13]....
        /*00d4*/ 	.word	0xffffffff


	//   ....[14]....
        /*00d8*/ 	.word	0xffffffff


	//   ....[15]....
        /*00dc*/ 	.word	0xffffffff


	//   ....[16]....
        /*00e0*/ 	.word	0xffffffff


	//   ....[17]....
        /*00e4*/ 	.word	0xffffffff


	//   ....[18]....
        /*00e8*/ 	.word	0xffffffff


	//   ....[19]....
        /*00ec*/ 	.word	0xffffffff


	//   ....[20]....
        /*00f0*/ 	.word	0xffffffff


	//   ....[21]....
        /*00f4*/ 	.word	0xffffffff


	//   ....[22]....
        /*00f8*/ 	.word	0xffffffff


	//   ....[23]....
        /*00fc*/ 	.word	0xffffffff


	//   ....[24]....
        /*0100*/ 	.word	0xffffffff


	//   ....[25]....
        /*0104*/ 	.word	0xffffffff


	//   ....[26]....
        /*0108*/ 	.word	0xffffffff


	//   ....[27]....
        /*010c*/ 	.word	0xffffffff


	//   ....[28]....
        /*0110*/ 	.word	0xffffffff


	//   ....[29]....
        /*0114*/ 	.word	0xffffffff


	//   ....[30]....
        /*0118*/ 	.word	0xffffffff


	//   ....[31]....
        /*011c*/ 	.word	0xffffffff


	//   ....[32]....
        /*0120*/ 	.word	0xffffffff


	//   ....[33]....
        /*0124*/ 	.word	0xffffffff


	//   ....[34]....
        /*0128*/ 	.word	0xffffffff


	//   ....[35]....
        /*012c*/ 	.word	0xffffffff


	//   ....[36]....
        /*0130*/ 	.word	0xffffffff


	//   ....[37]....
        /*0134*/ 	.word	0xffffffff


	//   ....[38]....
        /*0138*/ 	.word	0xffffffff


	//   ....[39]....
        /*013c*/ 	.word	0xffffffff


	//   ....[40]....
        /*0140*/ 	.word	0xffffffff


	//   ....[41]....
        /*0144*/ 	.word	0xffffffff


	//   ....[42]....
        /*0148*/ 	.word	0xffffffff


	//   ....[43]....
        /*014c*/ 	.word	0xffffffff


	//   ....[44]....
        /*0150*/ 	.word	0xffffffff


	//   ....[45]....
        /*0154*/ 	.word	0xffffffff


	//   ....[46]....
        /*0158*/ 	.word	0xffffffff


	//   ....[47]....
        /*015c*/ 	.word	0xffffffff


	//   ....[48]....
        /*0160*/ 	.word	0xffffffff


	//   ....[49]....
        /*0164*/ 	.word	0xffffffff


	//   ....[50]....
        /*0168*/ 	.word	0xffffffff


	//   ....[51]....
        /*016c*/ 	.word	0xffffffff


	//   ....[52]....
        /*0170*/ 	.word	0xffffffff


	//   ....[53]....
        /*0174*/ 	.word	0xffffffff


	//   ....[54]....
        /*0178*/ 	.word	0xffffffff


	//   ....[55]....
        /*017c*/ 	.word	0xffffffff


	//   ....[56]....
        /*0180*/ 	.word	0xffffffff


	//   ....[57]....
        /*0184*/ 	.word	0xffffffff


	//   ....[58]....
        /*0188*/ 	.word	0xffffffff


	//   ....[59]....
        /*018c*/ 	.word	0xffffffff


	//   ....[60]....
        /*0190*/ 	.word	0xffffffff


	//   ....[61]....
        /*0194*/ 	.word	0xffffffff


	//   ....[62]....
        /*0198*/ 	.word	0xffffffff


	//   ....[63]....
        /*019c*/ 	.word	0xffffffff


	//   ....[64]....
        /*01a0*/ 	.word	0xffffffff


	//   ....[65]....
        /*01a4*/ 	.word	0xffffffff


	//   ....[66]....
        /*01a8*/ 	.word	0xffffffff


	//   ....[67]....
        /*01ac*/ 	.word	0xffffffff


	//   ....[68]....
        /*01b0*/ 	.word	0xffffffff


	//   ....[69]....
        /*01b4*/ 	.word	0xffffffff


	//   ....[70]....
        /*01b8*/ 	.word	0xffffffff


	//   ....[71]....
        /*01bc*/ 	.word	0xffffffff


	//   ....[72]....
        /*01c0*/ 	.word	0xffffffff


	//   ....[73]....
        /*01c4*/ 	.word	0xffffffff


	//   ....[74]....
        /*01c8*/ 	.word	0xffffffff


	//   ....[75]....
        /*01cc*/ 	.word	0xffffffff


	//   ....[76]....
        /*01d0*/ 	.word	0xffffffff


	//   ....[77]....
        /*01d4*/ 	.word	0xffffffff


	//   ....[78]....
        /*01d8*/ 	.word	0xffffffff


	//   ....[79]....
        /*01dc*/ 	.word	0xffffffff


	//   ....[80]....
        /*01e0*/ 	.word	0xffffffff


	//   ....[81]....
        /*01e4*/ 	.word	0xffffffff


	//   ....[82]....
        /*01e8*/ 	.word	0xffffffff


	//   ....[83]....
        /*01ec*/ 	.word	0xffffffff


	//   ....[84]....
        /*01f0*/ 	.word	0x0500000f


	//   ....[85]....
        /*01f4*/ 	.word	0x0500000f


	//   ....[86]....
        /*01f8*/ 	.word	0x0500000f


	//   ....[87]....
        /*01fc*/ 	.word	0x0500000f


	//   ....[88]....
        /*0200*/ 	.word	0x0500000f


	//   ....[89]....
        /*0204*/ 	.word	0x0500000f


	//   ....[90]....
        /*0208*/ 	.word	0x0500000f


	//   ....[91]....
        /*020c*/ 	.word	0x0500000f


	//   ....[92]....
        /*0210*/ 	.word	0x0500000f


	//   ....[93]....
        /*0214*/ 	.word	0x0500000f


	//   ....[94]....
        /*0218*/ 	.word	0x0500000f


	//   ....[95]....
        /*021c*/ 	.word	0x0500000f


	//   ....[96]....
        /*0220*/ 	.word	0x0500000f


	//   ....[97]....
        /*0224*/ 	.word	0x0500000f


	//   ....[98]....
        /*0228*/ 	.word	0x0500000f


	//   ....[99]....
        /*022c*/ 	.word	0x0500000f


	//   ....[100]....
        /*0230*/ 	.word	0x0500000f


	//   ....[101]....
        /*0234*/ 	.word	0x0500000f


	//   ....[102]....
        /*0238*/ 	.word	0x0500000f


	//   ....[103]....
        /*023c*/ 	.word	0x0500000f


	//   ....[104]....
        /*0240*/ 	.word	0x0500000f


	//   ....[105]....
        /*0244*/ 	.word	0x0500000f


	//   ....[106]....
        /*0248*/ 	.word	0x0500000f


	//   ....[107]....
        /*024c*/ 	.word	0x0500000f


	//   ....[108]....
        /*0250*/ 	.word	0x0500000f


	//   ....[109]....
        /*0254*/ 	.word	0x0500000f


	//   ....[110]....
        /*0258*/ 	.word	0x0500000f


	//   ....[111]....
        /*025c*/ 	.word	0x0500000f


	//   ....[112]....
        /*0260*/ 	.word	0x0500000f


	//   ....[113]....
        /*0264*/ 	.word	0x0500000f


	//   ....[114]....
        /*0268*/ 	.word	0x0500000f


	//   ....[115]....
        /*026c*/ 	.word	0x0500000f


	//   ....[116]....
        /*0270*/ 	.word	0x0500000f


	//   ....[117]....
        /*0274*/ 	.word	0x0500000f


	//   ....[118]....
        /*0278*/ 	.word	0x0500000f


	//   ....[119]....
        /*027c*/ 	.word	0x0500000f


	//   ....[120]....
        /*0280*/ 	.word	0x0500000f


	//   ....[121]....
        /*0284*/ 	.word	0x0500000f


	//   ....[122]....
        /*0288*/ 	.word	0x0500000f


	//   ....[123]....
        /*028c*/ 	.word	0x0500000f


	//   ....[124]....
        /*0290*/ 	.word	0x0500000f


	//   ....[125]....
        /*0294*/ 	.word	0x0500000f


	//   ....[126]....
        /*0298*/ 	.word	0x0500000f


	//   ....[127]....
        /*029c*/ 	.word	0x0500000f


	//   ....[128]....
        /*02a0*/ 	.word	0x0500000f


	//   ....[129]....
        /*02a4*/ 	.word	0x0500000f


	//----- nvinfo : EIATTR_COOP_GROUP_INSTR_OFFSETS
	.align		4
.L_259:
        /*02a8*/ 	.byte	0x04, 0x28
        /*02aa*/ 	.short	(.L_261 - .L_260)


	//   ....[0]....
.L_260:
        /*02ac*/ 	.word	0x00000080


	//   ....[1]....
        /*02b0*/ 	.word	0x00000090


	//   ....[2]....
        /*02b4*/ 	.word	0x000002d0


	//   ....[3]....
        /*02b8*/ 	.word	0x00000430


	//   ....[4]....
        /*02bc*/ 	.word	0x00000550


	//   ....[5]....
        /*02c0*/ 	.word	0x000006b0


	//   ....[6]....
        /*02c4*/ 	.word	0x00001160


	//   ....[7]....
        /*02c8*/ 	.word	0x00001cd0


	//   ....[8]....
        /*02cc*/ 	.word	0x00002790


	//   ....[9]....
        /*02d0*/ 	.word	0x00002ad0


	//   ....[10]....
        /*02d4*/ 	.word	0x00002b90


	//   ....[11]....
        /*02d8*/ 	.word	0x00003550


	//   ....[12]....
        /*02dc*/ 	.word	0x000035e0


	//   ....[13]....
        /*02e0*/ 	.word	0x00004390


	//   ....[14]....
        /*02e4*/ 	.word	0x00004ef0


	//   ....[15]....
        /*02e8*/ 	.word	0x00005380


	//   ....[16]....
        /*02ec*/ 	.word	0x00005ad0


	//   ....[17]....
        /*02f0*/ 	.word	0x00005bc0


	//   ....[18]....
        /*02f4*/ 	.word	0x00006590


	//   ....[19]....
        /*02f8*/ 	.word	0x000065e0


	//   ....[20]....
        /*02fc*/ 	.word	0x000076c0


	//   ....[21]....
        /*0300*/ 	.word	0x00008cf0


	//   ....[22]....
        /*0304*/ 	.word	0x00008d20


	//   ....[23]....
        /*0308*/ 	.word	0x00008d50


	//   ....[24]....
        /*030c*/ 	.word	0x00008d60


	//   ....[25]....
        /*0310*/ 	.word	0x0000a0f0


	//   ....[26]....
        /*0314*/ 	.word	0x0000a220


	//   ....[27]....
        /*0318*/ 	.word	0x0000a260


	//   ....[28]....
        /*031c*/ 	.word	0x0000a350


	//   ....[29]....
        /*0320*/ 	.word	0x0000a360


	//   ....[30]....
        /*0324*/ 	.word	0x0000b290


	//   ....[31]....
        /*0328*/ 	.word	0x0000b2e0


	//   ....[32]....
        /*032c*/ 	.word	0x0000b320


	//   ....[33]....
        /*0330*/ 	.word	0x0000b360


	//   ....[34]....
        /*0334*/ 	.word	0x0000b3a0


	//   ....[35]....
        /*0338*/ 	.word	0x0000b3b0


	//   ....[36]....
        /*033c*/ 	.word	0x0000b880


	//   ....[37]....
        /*0340*/ 	.word	0x0000b890


	//   ....[38]....
        /*0344*/ 	.word	0x0000c160


	//   ....[39]....
        /*0348*/ 	.word	0x0000d490


	//   ....[40]....
        /*034c*/ 	.word	0x0000d4a0


	//   ....[41]....
        /*0350*/ 	.word	0x0000d4b0


	//   ....[42]....
        /*0354*/ 	.word	0x0000d4c0


	//   ....[43]....
        /*0358*/ 	.word	0x0000d4e0


	//   ....[44]....
        /*035c*/ 	.word	0x0000d510


	//   ....[45]....
        /*0360*/ 	.word	0x0000d540


	//   ....[46]....
        /*0364*/ 	.word	0x0000d570


	//   ....[47]....
        /*0368*/ 	.word	0x0000deb0


	//   ....[48]....
        /*036c*/ 	.word	0x0000ded0


	//   ....[49]....
        /*0370*/ 	.word	0x0000dee0


	//   ....[50]....
        /*0374*/ 	.word	0x0000df60


	//   ....[51]....
        /*0378*/ 	.word	0x0000e000


	//   ....[52]....
        /*037c*/ 	.word	0x0000e010


	//   ....[53]....
        /*0380*/ 	.word	0x0000e0b0


	//   ....[54]....
        /*0384*/ 	.word	0x0000e0e0


	//   ....[55]....
        /*0388*/ 	.word	0x0000e140


	//   ....[56]....
        /*038c*/ 	.word	0x0000e150


	//   ....[57]....
        /*0390*/ 	.word	0x0000e180


	//   ....[58]....
        /*0394*/ 	.word	0x0000e1d0


	//   ....[59]....
        /*0398*/ 	.word	0x0000ea00


	//   ....[60]....
        /*039c*/ 	.word	0x0000ea10


	//   ....[61]....
        /*03a0*/ 	.word	0x0000ea30


	//   ....[62]....
        /*03a4*/ 	.word	0x0000eab0


	//   ....[63]....
        /*03a8*/ 	.word	0x0000eac0


	//   ....[64]....
        /*03ac*/ 	.word	0x0000eb20


	//   ....[65]....
        /*03b0*/ 	.word	0x0000eb50


	//   ....[66]....
        /*03b4*/ 	.word	0x0000eb90


	//   ....[67]....
        /*03b8*/ 	.word	0x0000edb0


	//   ....[68]....
        /*03bc*/ 	.word	0x0000edd0


	//   ....[69]....
        /*03c0*/ 	.word	0x0000edf0


	//   ....[70]....
        /*03c4*/ 	.word	0x0000ee70


	//   ....[71]....
        /*03c8*/ 	.word	0x0000ee90


	//   ....[72]....
        /*03cc*/ 	.word	0x0000ef10


	//   ....[73]....
        /*03d0*/ 	.word	0x0000ef30


	//   ....[74]....
        /*03d4*/ 	.word	0x0000ef40


	//   ....[75]....
        /*03d8*/ 	.word	0x0000f470


	//   ....[76]....
        /*03dc*/ 	.word	0x0000f4a0


	//   ....[77]....
        /*03e0*/ 	.word	0x0000f4d0


	//   ....[78]....
        /*03e4*/ 	.word	0x0000f500


	//   ....[79]....
        /*03e8*/ 	.word	0x0000f530


	//   ....[80]....
        /*03ec*/ 	.word	0x0000f560


	//   ....[81]....
        /*03f0*/ 	.word	0x0000f580


	//   ....[82]....
        /*03f4*/ 	.word	0x0000f620


	//   ....[83]....
        /*03f8*/ 	.word	0x0000f9a0


	//   ....[84]....
        /*03fc*/ 	.word	0x0000ff20


	//   ....[85]....
        /*0400*/ 	.word	0x00010010


	//   ....[86]....
        /*0404*/ 	.word	0x000100c0


	//   ....[87]....
        /*0408*/ 	.word	0x00010120


	//   ....[88]....
        /*040c*/ 	.word	0x00010220


	//   ....[89]....
        /*0410*/ 	.word	0x00010290


	//   ....[90]....
        /*0414*/ 	.word	0x00010370


	//   ....[91]....
        /*0418*/ 	.word	0x00010420


	//   ....[92]....
        /*041c*/ 	.word	0x00010520


	//   ....[93]....
        /*0420*/ 	.word	0x000105d0


	//   ....[94]....
        /*0424*/ 	.word	0x00010630


	//   ....[95]....
        /*0428*/ 	.word	0x000106e0


	//   ....[96]....
        /*042c*/ 	.word	0x000107b0


	//   ....[97]....
        /*0430*/ 	.word	0x00010840


	//   ....[98]....
        /*0434*/ 	.word	0x00010910


	//   ....[99]....
        /*0438*/ 	.word	0x00010990


	//   ....[100]....
        /*043c*/ 	.word	0x00010a50


	//   ....[101]....
        /*0440*/ 	.word	0x00010af0


	//   ....[102]....
        /*0444*/ 	.word	0x00010bc0


	//   ....[103]....
        /*0448*/ 	.word	0x00010c30


	//   ....[104]....
        /*044c*/ 	.word	0x00010cf0


	//   ....[105]....
        /*0450*/ 	.word	0x00010e30


	//   ....[106]....
        /*0454*/ 	.word	0x00010ef0


	//   ....[107]....
        /*0458*/ 	.word	0x00010f80


	//   ....[108]....
        /*045c*/ 	.word	0x00011070


	//   ....[109]....
        /*0460*/ 	.word	0x000110d0


	//   ....[110]....
        /*0464*/ 	.word	0x000111a0


	//   ....[111]....
        /*0468*/ 	.word	0x00011200


	//   ....[112]....
        /*046c*/ 	.word	0x000112e0


	//   ....[113]....
        /*0470*/ 	.word	0x000113d0


	//   ....[114]....
        /*0474*/ 	.word	0x00011470


	//   ....[115]....
        /*0478*/ 	.word	0x000114d0


	//   ....[116]....
        /*047c*/ 	.word	0x000115c0


	//   ....[117]....
        /*0480*/ 	.word	0x00011620


	//   ....[118]....
        /*0484*/ 	.word	0x00011710


	//   ....[119]....
        /*0488*/ 	.word	0x00011770


	//   ....[120]....
        /*048c*/ 	.word	0x00011830


	//   ....[121]....
        /*0490*/ 	.word	0x00011970


	//   ....[122]....
        /*0494*/ 	.word	0x00011a20


	//   ....[123]....
        /*0498*/ 	.word	0x00011b10


	//   ....[124]....
        /*049c*/ 	.word	0x00011c20


	//   ....[125]....
        /*04a0*/ 	.word	0x00011ca0


	//   ....[126]....
        /*04a4*/ 	.word	0x00011d90


	//   ....[127]....
        /*04a8*/ 	.word	0x00011e00


	//   ....[128]....
        /*04ac*/ 	.word	0x00011ed0


	//   ....[129]....
        /*04b0*/ 	.word	0x00011fe0


	//----- nvinfo : EIATTR_REG_RECONFIG
	.align		4
.L_261:
        /*04b4*/ 	.byte	0x01, 0x54
	.zero		2


	//----- nvinfo : EIATTR_SYSCALL_OFFSETS
	.align		4
        /*04b8*/ 	.byte	0x04, 0x46
        /*04ba*/ 	.short	(.L_263 - .L_262)


	//   ....[0]....
.L_262:
        /*04bc*/ 	.word	0x00001380


	//   ....[1]....
        /*04c0*/ 	.word	0x0000c990


	//   ....[2]....
        /*04c4*/ 	.word	0x0000cad0


	//   ....[3]....
        /*04c8*/ 	.word	0x0000cbc0


	//   ....[4]....
        /*04cc*/ 	.word	0x0000d9b0


	//----- nvinfo : EIATTR_MBARRIER_INSTR_OFFSETS
	.align		4
.L_263:
        /*04d0*/ 	.byte	0x04, 0x39
        /*04d2*/ 	.short	(.L_265 - .L_264)


	//   ....[0]....
.L_264:
        /*04d4*/ 	.word	0x00000180
        /*04d8*/ 	.word	0x000000ff
        /*04dc*/ 	.word	0x0002d800
        /*04e0*/ 	.short	0x0100
        /*04e2*/ 	.byte	0x08
	.zero		1


	//   ....[1]....
        /*04e4*/ 	.word	0x00000190
        /*04e8*/ 	.word	0x000000ff
        /*04ec*/ 	.word	0x0002d820
        /*04f0*/ 	.short	0x0100
        /*04f2*/ 	.byte	0x08
	.zero		1


	//   ....[2]....
        /*04f4*/ 	.word	0x00000280
        /*04f8*/ 	.word	0x000000ff
        /*04fc*/ 	.word	0x0002d830
        /*0500*/ 	.short	0x0100
        /*0502*/ 	.byte	0x08
	.zero		1


	//   ....[3]....
        /*0504*/ 	.word	0x00000290
        /*0508*/ 	.word	0x000000ff
        /*050c*/ 	.word	0x0002d840
        /*0510*/ 	.short	0x0100
        /*0512*/ 	.byte	0x08
	.zero		1


	//   ....[4]....
        /*0514*/ 	.word	0x000002a0
        /*0518*/ 	.word	0x000000ff
        /*051c*/ 	.word	0x0002d838
        /*0520*/ 	.short	0x0100
        /*0522*/ 	.byte	0x08
	.zero		1


	//   ....[5]....
        /*0524*/ 	.word	0x000002b0
        /*0528*/ 	.word	0x000000ff
        /*052c*/ 	.word	0x0002d848
        /*0530*/ 	.short	0x0100
        /*0532*/ 	.byte	0x08
	.zero		1


	//   ....[6]....
        /*0534*/ 	.word	0x000003e0
        /*0538*/ 	.word	0x000000ff
        /*053c*/ 	.word	0x0002d850
        /*0540*/ 	.short	0x0100
        /*0542*/ 	.byte	0x08
	.zero		1


	//   ....[7]....
        /*0544*/ 	.word	0x000003f0
        /*0548*/ 	.word	0x000000ff
        /*054c*/ 	.word	0x0002d860
        /*0550*/ 	.short	0x0100
        /*0552*/ 	.byte	0x08
	.zero		1


	//   ....[8]....
        /*0554*/ 	.word	0x00000400
        /*0558*/ 	.word	0x000000ff
        /*055c*/ 	.word	0x0002d858
        /*0560*/ 	.short	0x0100
        /*0562*/ 	.byte	0x08
	.zero		1


	//   ....[9]....
        /*0564*/ 	.word	0x00000410
        /*0568*/ 	.word	0x000000ff
        /*056c*/ 	.word	0x0002d868
        /*0570*/ 	.short	0x0100
        /*0572*/ 	.byte	0x08
	.zero		1


	//   ....[10]....
        /*0574*/ 	.word	0x00000500
        /*0578*/ 	.word	0x000000ff
        /*057c*/ 	.word	0x0002d870
        /*0580*/ 	.short	0x0100
        /*0582*/ 	.byte	0x06
	.zero		1


	//   ....[11]....
        /*0584*/ 	.word	0x00000510
        /*0588*/ 	.word	0x000000ff
        /*058c*/ 	.word	0x0002d880
        /*0590*/ 	.short	0x0100
        /*0592*/ 	.byte	0x06
	.zero		1


	//   ....[12]....
        /*0594*/ 	.word	0x00000520
        /*0598*/ 	.word	0x000000ff
        /*059c*/ 	.word	0x0002d878
        /*05a0*/ 	.short	0x0100
        /*05a2*/ 	.byte	0x06
	.zero		1


	//   ....[13]....
        /*05a4*/ 	.word	0x00000530
        /*05a8*/ 	.word	0x000000ff
        /*05ac*/ 	.word	0x0002d888
        /*05b0*/ 	.short	0x0100
        /*05b2*/ 	.byte	0x06
	.zero		1


	//   ....[14]....
        /*05b4*/ 	.word	0x00000660
        /*05b8*/ 	.word	0x000000ff
        /*05bc*/ 	.word	0x0002d890
        /*05c0*/ 	.short	0x0100
        /*05c2*/ 	.byte	0x08
	.zero		1


	//   ....[15]....
        /*05c4*/ 	.word	0x00000670
        /*05c8*/ 	.word	0x000000ff
        /*05cc*/ 	.word	0x0002d8a0
        /*05d0*/ 	.short	0x0100
        /*05d2*/ 	.byte	0x08
	.zero		1


	//   ....[16]....
        /*05d4*/ 	.word	0x00000680
        /*05d8*/ 	.word	0x000000ff
        /*05dc*/ 	.word	0x0002d898
        /*05e0*/ 	.short	0x0100
        /*05e2*/ 	.byte	0x08
	.zero		1


	//   ....[17]....
        /*05e4*/ 	.word	0x00000690
        /*05e8*/ 	.word	0x000000ff
        /*05ec*/ 	.word	0x0002d8a8
        /*05f0*/ 	.short	0x0100
        /*05f2*/ 	.byte	0x08
	.zero		1


	//   ....[18]....
        /*05f4*/ 	.word	0x000007d0
        /*05f8*/ 	.word	0x000000ff
        /*05fc*/ 	.word	0x0002d8b0
        /*0600*/ 	.short	0x0100
        /*0602*/ 	.byte	0x08
	.zero		1


	//   ....[19]....
        /*0604*/ 	.word	0x000007e0
        /*0608*/ 	.word	0x000000ff
        /*060c*/ 	.word	0x0002d8c0
        /*0610*/ 	.short	0x0100
        /*0612*/ 	.byte	0x08
	.zero		1


	//   ....[20]....
        /*0614*/ 	.word	0x000007f0
        /*0618*/ 	.word	0x000000ff
        /*061c*/ 	.word	0x0002d8b8
        /*0620*/ 	.short	0x0100
        /*0622*/ 	.byte	0x08
	.zero		1


	//   ....[21]....
        /*0624*/ 	.word	0x00000800
        /*0628*/ 	.word	0x000000ff
        /*062c*/ 	.word	0x0002d8c8
        /*0630*/ 	.short	0x0100
        /*0632*/ 	.byte	0x08
	.zero		1


	//   ....[22]....
        /*0634*/ 	.word	0x000013b0
        /*0638*/ 	.word	0x000000ff
        /*063c*/ 	.word	0x0002d800
        /*0640*/ 	.short	0x010a
        /*0642*/ 	.byte	0x26
	.zero		1


	//   ....[23]....
        /*0644*/ 	.word	0x000014d0
        /*0648*/ 	.word	0x000000ff
        /*064c*/ 	.word	0x0002d830
        /*0650*/ 	.short	0x010a
        /*0652*/ 	.byte	0x26
	.zero		1


	//   ....[24]....
        /*0654*/ 	.word	0x00001530
        /*0658*/ 	.word	0x000000ff
        /*065c*/ 	.word	0x0002d830
        /*0660*/ 	.short	0x010a
        /*0662*/ 	.byte	0x26
	.zero		1


	//   ....[25]....
        /*0664*/ 	.word	0x00002320
        /*0668*/ 	.word	0x000000ff
        /*066c*/ 	.word	0x00000000
        /*0670*/ 	.short	0x0101
        /*0672*/ 	.byte	0x04
	.zero		1


	//   ....[26]....
        /*0674*/ 	.word	0x00004520
        /*0678*/ 	.word	0x000000ff
        /*067c*/ 	.word	0x0002d830
        /*0680*/ 	.short	0x010a
        /*0682*/ 	.byte	0x04
	.zero		1


	//   ....[27]....
        /*0684*/ 	.word	0x00004560
        /*0688*/ 	.word	0x000000ff
        /*068c*/ 	.word	0x0002d830
        /*0690*/ 	.short	0x010a
        /*0692*/ 	.byte	0x04
	.zero		1


	//   ....[28]....
        /*0694*/ 	.word	0x00004850
        /*0698*/ 	.word	0x000000ff
        /*069c*/ 	.word	0x0002d850
        /*06a0*/ 	.short	0x010a
        /*06a2*/ 	.byte	0x0a
	.zero		1


	//   ....[29]....
        /*06a4*/ 	.word	0x00004890
        /*06a8*/ 	.word	0x000000ff
        /*06ac*/ 	.word	0x0002d850
        /*06b0*/ 	.short	0x010a
        /*06b2*/ 	.byte	0x0a
	.zero		1


	//   ....[30]....
        /*06b4*/ 	.word	0x00005450
        /*06b8*/ 	.word	0x000000ff
        /*06bc*/ 	.word	0x00000000
        /*06c0*/ 	.short	0x0101
        /*06c2*/ 	.byte	0x0a
	.zero		1


	//   ....[31]....
        /*06c4*/ 	.word	0x00007220
        /*06c8*/ 	.word	0x000000ff
        /*06cc*/ 	.word	0x00000000
        /*06d0*/ 	.short	0x0101
        /*06d2*/ 	.byte	0x05
	.zero		1


	//   ....[32]....
        /*06d4*/ 	.word	0x000079e0
        /*06d8*/ 	.word	0x000000ff
        /*06dc*/ 	.word	0x0002d830
        /*06e0*/ 	.short	0x010a
        /*06e2*/ 	.byte	0x0a
	.zero		1


	//   ....[33]....
        /*06e4*/ 	.word	0x00007a20
        /*06e8*/ 	.word	0x000000ff
        /*06ec*/ 	.word	0x0002d830
        /*06f0*/ 	.short	0x010a
        /*06f2*/ 	.byte	0x0a
	.zero		1


	//   ....[34]....
        /*06f4*/ 	.word	0x00007cc0
        /*06f8*/ 	.word	0x000000ff
        /*06fc*/ 	.word	0x0002d850
        /*0700*/ 	.short	0x010a
        /*0702*/ 	.byte	0x0a
	.zero		1


	//   ....[35]....
        /*0704*/ 	.word	0x00007d00
        /*0708*/ 	.word	0x000000ff
        /*070c*/ 	.word	0x0002d850
        /*0710*/ 	.short	0x010a
        /*0712*/ 	.byte	0x0a
	.zero		1


	//   ....[36]....
        /*0714*/ 	.word	0x000085b0
        /*0718*/ 	.word	0x000000ff
        /*071c*/ 	.word	0x00000000
        /*0720*/ 	.short	0x0101
        /*0722*/ 	.byte	0x0a
	.zero		1


	//   ....[37]....
        /*0724*/ 	.word	0x00009c40
        /*0728*/ 	.word	0x000000ff
        /*072c*/ 	.word	0x00000000
        /*0730*/ 	.short	0x0101
        /*0732*/ 	.byte	0x07
	.zero		1


	//   ....[38]....
        /*0734*/ 	.word	0x0000a170
        /*0738*/ 	.word	0x000000ff
        /*073c*/ 	.word	0x0002d850
        /*0740*/ 	.short	0x010a
        /*0742*/ 	.byte	0x05
	.zero		1


	//   ....[39]....
        /*0744*/ 	.word	0x0000a1b0
        /*0748*/ 	.word	0x000000ff
        /*074c*/ 	.word	0x0002d850
        /*0750*/ 	.short	0x010a
        /*0752*/ 	.byte	0x05
	.zero		1


	//   ....[40]....
        /*0754*/ 	.word	0x0000a990
        /*0758*/ 	.word	0x000000ff
        /*075c*/ 	.word	0x00000000
        /*0760*/ 	.short	0x0101
        /*0762*/ 	.byte	0x05
	.zero		1


	//   ....[41]....
        /*0764*/ 	.word	0x0000b3c0
        /*0768*/ 	.word	0x000000ff
        /*076c*/ 	.word	0x00000000
        /*0770*/ 	.short	0x0101
        /*0772*/ 	.byte	0x04
	.zero		1


	//   ....[42]....
        /*0774*/ 	.word	0x0000d0a0
        /*0778*/ 	.word	0x000000ff
        /*077c*/ 	.word	0x0002d840
        /*0780*/ 	.short	0x010a
        /*0782*/ 	.byte	0x2e
	.zero		1


	//   ....[43]....
        /*0784*/ 	.word	0x0000d770
        /*0788*/ 	.word	0x000000ff
        /*078c*/ 	.word	0x0002d830
        /*0790*/ 	.short	0x0107
        /*0792*/ 	.byte	0x2e
	.zero		1


	//   ....[44]....
        /*0794*/ 	.word	0x0000d7e0
        /*0798*/ 	.word	0x000000ff
        /*079c*/ 	.word	0x0002d830
        /*07a0*/ 	.short	0x0101
        /*07a2*/ 	.byte	0x2e
	.zero		1


	//   ....[45]....
        /*07a4*/ 	.word	0x0000e320
        /*07a8*/ 	.word	0x000000ff
        /*07ac*/ 	.word	0x0002d800
        /*07b0*/ 	.short	0x0107
        /*07b2*/ 	.byte	0x2e
	.zero		1


	//   ....[46]....
        /*07b4*/ 	.word	0x0000e380
        /*07b8*/ 	.word	0x000000ff
        /*07bc*/ 	.word	0x0002d800
        /*07c0*/ 	.short	0x0101
        /*07c2*/ 	.byte	0x2e
	.zero		1


	//   ....[47]....
        /*07c4*/ 	.word	0x0000e3b0
        /*07c8*/ 	.word	0x000000ff
        /*07cc*/ 	.word	0x0002d820
        /*07d0*/ 	.short	0x010a
        /*07d2*/ 	.byte	0x2e
	.zero		1


	//   ....[48]....
        /*07d4*/ 	.word	0x0000e7d0
        /*07d8*/ 	.word	0x00000007
        /*07dc*/ 	.word	0x0002d840
        /*07e0*/ 	.short	0x010a
        /*07e2*/ 	.byte	0x3f
	.zero		1


	//   ....[49]....
        /*07e4*/ 	.word	0x0000ec40
        /*07e8*/ 	.word	0x00000007
        /*07ec*/ 	.word	0x0002d830
        /*07f0*/ 	.short	0x0107
        /*07f2*/ 	.byte	0x3f
	.zero		1


	//   ....[50]....
        /*07f4*/ 	.word	0x0000ecf0
        /*07f8*/ 	.word	0x00000007
        /*07fc*/ 	.word	0x0002d830
        /*0800*/ 	.short	0x0101
        /*0802*/ 	.byte	0x3f
	.zero		1


	//   ....[51]....
        /*0804*/ 	.word	0x0000ed50
        /*0808*/ 	.word	0x00000007
        /*080c*/ 	.word	0x0002d860
        /*0810*/ 	.short	0x010a
        /*0812*/ 	.byte	0x3f
	.zero		1


	//   ....[52]....
        /*0814*/ 	.word	0x0000f0b0
        /*0818*/ 	.word	0x00000007
        /*081c*/ 	.word	0x0002d850
        /*0820*/ 	.short	0x0107
        /*0822*/ 	.byte	0x3f
	.zero		1


	//   ....[53]....
        /*0824*/ 	.word	0x0000f220
        /*0828*/ 	.word	0x00000007
        /*082c*/ 	.word	0x0002d850
        /*0830*/ 	.short	0x0101
        /*0832*/ 	.byte	0x3f
	.zero		1


	//   ....[54]....
        /*0834*/ 	.word	0x0000f3a0
        /*0838*/ 	.word	0x00000000
        /*083c*/ 	.word	0x0002d860
        /*0840*/ 	.short	0x010a
        /*0842*/ 	.byte	0x3f
	.zero		1


	//   ....[55]....
        /*0844*/ 	.word	0x0000f7e0
        /*0848*/ 	.word	0x00000000
        /*084c*/ 	.word	0x0002d850
        /*0850*/ 	.short	0x0107
        /*0852*/ 	.byte	0x3f
	.zero		1


	//   ....[56]....
        /*0854*/ 	.word	0x0000f8a0
        /*0858*/ 	.word	0x00000000
        /*085c*/ 	.word	0x0002d850
        /*0860*/ 	.short	0x0101
        /*0862*/ 	.byte	0x3f
	.zero		1


	//   ....[57]....
        /*0864*/ 	.word	0x0000f930
        /*0868*/ 	.word	0x00000007
        /*086c*/ 	.word	0x0002d820
        /*0870*/ 	.short	0x010a
        /*0872*/ 	.byte	0x3f
	.zero		1


	//   ....[58]....
        /*0874*/ 	.word	0x0000fab0
        /*0878*/ 	.word	0x00000005
        /*087c*/ 	.word	0x0002d840
        /*0880*/ 	.short	0x010a
        /*0882*/ 	.byte	0x3f
	.zero		1


	//   ....[59]....
        /*0884*/ 	.word	0x0000fb50
        /*0888*/ 	.word	0x00000003
        /*088c*/ 	.word	0x0002d840
        /*0890*/ 	.short	0x010a
        /*0892*/ 	.byte	0x3f
	.zero		1


	//   ....[60]....
        /*0894*/ 	.word	0x0000fb90
        /*0898*/ 	.word	0x00000005
        /*089c*/ 	.word	0x0002d860
        /*08a0*/ 	.short	0x010a
        /*08a2*/ 	.byte	0x3f
	.zero		1


	//   ....[61]....
        /*08a4*/ 	.word	0x0000fbd0
        /*08a8*/ 	.word	0x00000003
        /*08ac*/ 	.word	0x0002d860
        /*08b0*/ 	.short	0x010a
        /*08b2*/ 	.byte	0x3f
	.zero		1


	//   ....[62]....
        /*08b4*/ 	.word	0x0000fc40
        /*08b8*/ 	.word	0x00000005
        /*08bc*/ 	.word	0x0002d800
        /*08c0*/ 	.short	0x010a
        /*08c2*/ 	.byte	0x3f
	.zero		1


	//   ....[63]....
        /*08c4*/ 	.word	0x0000fca0
        /*08c8*/ 	.word	0x00000007
        /*08cc*/ 	.word	0x0002d830
        /*08d0*/ 	.short	0x010a
        /*08d2*/ 	.byte	0x3f
	.zero		1


	//   ....[64]....
        /*08d4*/ 	.word	0x0000fd00
        /*08d8*/ 	.word	0x0000000e
        /*08dc*/ 	.word	0x0002d830
        /*08e0*/ 	.short	0x010a
        /*08e2*/ 	.byte	0x3f
	.zero		1


	//   ....[65]....
        /*08e4*/ 	.word	0x0000fd60
        /*08e8*/ 	.word	0x0000000e
        /*08ec*/ 	.word	0x0002d850
        /*08f0*/ 	.short	0x010a
        /*08f2*/ 	.byte	0x3f
	.zero		1


	//   ....[66]....
        /*08f4*/ 	.word	0x0000fdc0
        /*08f8*/ 	.word	0x0000000d
        /*08fc*/ 	.word	0x0002d830
        /*0900*/ 	.short	0x010a
        /*0902*/ 	.byte	0x3f
	.zero		1


	//   ....[67]....
        /*0904*/ 	.word	0x0000fe20
        /*0908*/ 	.word	0x0000000d
        /*090c*/ 	.word	0x0002d850
        /*0910*/ 	.short	0x010a
        /*0912*/ 	.byte	0x3f
	.zero		1


	//   ....[68]....
        /*0914*/ 	.word	0x0000fe80
        /*0918*/ 	.word	0x00000005
        /*091c*/ 	.word	0x0002d850
        /*0920*/ 	.short	0x010a
        /*0922*/ 	.byte	0x3f
	.zero		1


	//   ....[69]....
        /*0924*/ 	.word	0x0000ff60
        /*0928*/ 	.word	0x00000003
        /*092c*/ 	.word	0x0002d840
        /*0930*/ 	.short	0x010a
        /*0932*/ 	.byte	0x3f
	.zero		1


	//   ....[70]....
        /*0934*/ 	.word	0x00010d30
        /*0938*/ 	.word	0x00000003
        /*093c*/ 	.word	0x0002d820
        /*0940*/ 	.short	0x010a
        /*0942*/ 	.byte	0x3f
	.zero		1


	//   ....[71]....
        /*0944*/ 	.word	0x00010d80
        /*0948*/ 	.word	0x00000007
        /*094c*/ 	.word	0x0002d840
        /*0950*/ 	.short	0x010a
        /*0952*/ 	.byte	0x3f
	.zero		1


	//   ....[72]....
        /*0954*/ 	.word	0x00011320
        /*0958*/ 	.word	0x00000007
        /*095c*/ 	.word	0x0002d860
        /*0960*/ 	.short	0x010a
        /*0962*/ 	.byte	0x3f
	.zero		1


	//   ....[73]....
        /*0964*/ 	.word	0x000118c0
        /*0968*/ 	.word	0x00000000
        /*096c*/ 	.word	0x0002d860
        /*0970*/ 	.short	0x010a
        /*0972*/ 	.byte	0x3f
	.zero		1


	//   ....[74]....
        /*0974*/ 	.word	0x00011f00
        /*0978*/ 	.word	0x00000007
        /*097c*/ 	.word	0x0002d820
        /*0980*/ 	.short	0x010a
        /*0982*/ 	.byte	0x3f
	.zero		1


	//   ....[75]....
        /*0984*/ 	.word	0x000120a0
        /*0988*/ 	.word	0x00000005
        /*098c*/ 	.word	0x0002d840
        /*0990*/ 	.short	0x010a
        /*0992*/ 	.byte	0x3f
	.zero		1


	//   ....[76]....
        /*0994*/ 	.word	0x000120f0
        /*0998*/ 	.word	0x00000003
        /*099c*/ 	.word	0x0002d840
        /*09a0*/ 	.short	0x010a
        /*09a2*/ 	.byte	0x3f
	.zero		1


	//   ....[77]....
        /*09a4*/ 	.word	0x00012140
        /*09a8*/ 	.word	0x00000005
        /*09ac*/ 	.word	0x0002d860
        /*09b0*/ 	.short	0x010a
        /*09b2*/ 	.byte	0x3f
	.zero		1


	//----- nvinfo : EIATTR_NUM_MBARRIERS
	.align		4
.L_265:
        /*09b4*/ 	.byte	0x03, 0x38
        /*09b6*/ 	.short	0x0016


	//----- nvinfo : EIATTR_EXIT_INSTR_OFFSETS
	.align		4
        /*09b8*/ 	.byte	0x04, 0x1c
        /*09ba*/ 	.short	(.L_267 - .L_266)


	//   ....[0]....
.L_266:
        /*09bc*/ 	.word	0x0000fc20


	//----- nvinfo : EIATTR_MAX_THREADS
	.align		4
.L_267:
        /*09c0*/ 	.byte	0x04, 0x05
        /*09c2*/ 	.short	(.L_269 - .L_268)
.L_268:
        /*09c4*/ 	.word	0x00000200
        /*09c8*/ 	.word	0x00000001
        /*09cc*/ 	.word	0x00000001


	//----- nvinfo : EIATTR_CRS_STACK_SIZE
	.align		4
.L_269:
        /*09d0*/ 	.byte	0x04, 0x1e
        /*09d2*/ 	.short	(.L_271 - .L_270)
.L_270:
        /*09d4*/ 	.word	0x00000000


	//----- nvinfo : EIATTR_CBANK_PARAM_SIZE
	.align		4
.L_271:
        /*09d8*/ 	.byte	0x03, 0x19
        /*09da*/ 	.short	0x0a70


	//----- nvinfo : EIATTR_PARAM_CBANK
	.align		4
        /*09dc*/ 	.byte	0x04, 0x0a
        /*09de*/ 	.short	(.L_273 - .L_272)
	.align		4
.L_272:
        /*09e0*/ 	.word	index@(.nv.constant0._ZN7cutlass13device_kernelIN5flash11enable_sm90INS1_16FlashAttnFwdSm90INS1_25CollectiveMainloopFwdSm90ILi2EN4cute5tupleIJNS5_1CILi1EEES8_S8_EEENS6_IJNS7_ILi192EEENS7_ILi128EEENS7_ILi96EEEEEELi96ENS_6half_tEfNS_4arch4Sm90ELb1ELb0ELb1ELb0ELb1ELb0ELb0ELb0ELb1ELb1ELb1ELb0EEENS1_21CollectiveEpilogueFwdINS6_IJSA_SC_SB_EEES9_SE_SG_Li384ELb0ELb1ELb1ELb0EEENS1_19SingleTileSchedulerILb0ELb1ELb1ELi192EEEEEEEEEvNT_6ParamsE)
        /*09e4*/ 	.short	0x0210
        /*09e6*/ 	.short	0x0a70


	//----- nvinfo : EIATTR_SW_WAR
	.align		4
.L_273:
        /*09e8*/ 	.byte	0x04, 0x36
        /*09ea*/ 	.short	(.L_275 - .L_274)
.L_274:
        /*09ec*/ 	.word	0x00000008
.L_275:


//--------------------- .nv.info._ZN7cutlass13device_kernelIN5flash11enable_sm90INS1_16FlashAttnFwdSm90INS1_25CollectiveMainloopFwdSm90ILi2EN4cute5tupleIJNS5_1CILi1EEES8_S8_EEENS6_IJNS7_ILi192EEENS7_ILi128EEENS7_ILi96EEEEEELi96ENS_6half_tEfNS_4arch4Sm90ELb1ELb0ELb1ELb1ELb1ELb0ELb0ELb0ELb1ELb1ELb1ELb0EEENS1_21CollectiveEpilogueFwdINS6_IJSA_SC_SB_EEES9_SE_SG_Li384ELb1ELb1ELb1ELb0EEENS1_36VarlenDynamicPersistentTileSchedulerILi192ELi128ELi384ELi128ELb1ELb1ELb1ELb1ELb1ELb1EEEEEEEEEvNT_6ParamsE --------------------------
	.section	.nv.info._ZN7cutlass13device_kernelIN5flash11enable_sm90INS1_16FlashAttnFwdSm90INS1_25CollectiveMainloopFwdSm90ILi2EN4cute5tupleIJNS5_1CILi1EEES8_S8_EEENS6_IJNS7_ILi192EEENS7_ILi128EEENS7_ILi96EEEEEELi96ENS_6half_tEfNS_4arch4Sm90ELb1ELb0ELb1ELb1ELb1ELb0ELb0ELb0ELb1ELb1ELb1ELb0EEENS1_21CollectiveEpilogueFwdINS6_IJSA_SC_SB_EEES9_SE_SG_Li384ELb1ELb1ELb1ELb0EEENS1_36VarlenDynamicPersistentTileSchedulerILi192ELi128ELi384ELi128ELb1ELb1ELb1ELb1ELb1ELb1EEEEEEEEEvNT_6ParamsE,"",@"SHT_CUDA_INFO"
	.sectionflags	@""
	.align	4


	//----- nvinfo : EIATTR_CUDA_API_VERSION
	.align		4
        /*0000*/ 	.byte	0x04, 0x37
        /*0002*/ 	.short	(.L_277 - .L_276)
.L_276:
        /*0004*/ 	.word	0x00000082


	//----- nvinfo : EIATTR_KPARAM_INFO
	.align		4
.L_277:
        /*0008*/ 	.byte	0x04, 0x17
        /*000a*/ 	.short	(.L_279 - .L_278)
.L_278:
        /*000c*/ 	.word	0x00000000
        /*0010*/ 	.short	0x0000
        /*0012*/ 	.short	0x0070
        /*0014*/ 	.byte	0x00, 0xf0, 0x01, 0x2a


	//----- nvinfo : EIATTR_SPARSE_MMA_MASK
	.align		4
.L_279:
        /*0018*/ 	.byte	0x03, 0x50
        /*001a*/ 	.short	0x0000


	//----- nvinfo : EIATTR_MAXREG_COUNT
	.align		4
        /*001c*/ 	.byte	0x03, 0x1b
        /*001e*/ 	.short	0x0080


	//----- nvinfo : EIATTR_NUM_BARRIERS
	.align		4
        /*0020*/ 	.byte	0x02, 0x4c
        /*0022*/ 	.byte	0x10
	.zero		1


	//----- nvinfo : EIATTR_EXTERNS
	.align		4
        /*0024*/ 	.byte	0x04, 0x0f
        /*0026*/ 	.short	(.L_281 - .L_280)


	//   ....[0]....
	.align		4
.L_280:
        /*0028*/ 	.word	index@(__assertfail)


	//----- nvinfo : EIATTR_ANNOTATIONS
	.align		4
.L_281:
        /*002c*/ 	.byte	0x04, 0x55
        /*002e*/ 	.short	(.L_283 - .L_282)


	//   ....[0]....
.L_282:
        /* <DEDUP_REMOVED lines=43> */


	//----- nvinfo : EIATTR_MERCURY_ISA_VERSION
	.align		4
.L_283:
        /*02c8*/ 	.byte	0x03, 0x5f
        /*02ca*/ 	.short	0x0101


	//----- nvinfo : EIATTR_UNUSED_LOAD_BYTE_OFFSET
	.align		4
        /*02cc*/ 	.byte	0x04, 0x44
        /*02ce*/ 	.short	(.L_285 - .L_284)


	//   ....[0]....
.L_284:
        /*02d0*/ 	.word	0x00000970
        /*02d4*/ 	.word	0x0000fff0


	//   ....[1]....
        /*02d8*/ 	.word	0x0000ac50
        /*02dc*/ 	.word	0x0000fff0


	//----- nvinfo : EIATTR_INT_WARP_WIDE_INSTR_OFFSETS
	.align		4
.L_285:
        /*02e0*/ 	.byte	0x04, 0x31
        /*02e2*/ 	.short	(.L_287 - .L_286)


	//   ....[0]....
.L_286:
        /*02e4*/ 	.word	0x000000c0


	//   ....[1]....
        /*02e8*/ 	.word	0x000000d0


	//   ....[2]....
        /*02ec*/ 	.word	0x00000170


	//   ....[3]....
        /*02f0*/ 	.word	0x0000efb0


	//   ....[4]....
        /*02f4*/ 	.word	0x0000f040


	//   ....[5]....
        /*02f8*/ 	.word	0x00011d70


	//   ....[6]....
        /*02fc*/ 	.word	0x00011e00


	//----- nvinfo : EIATTR_COOP_GROUP_MASK_REGIDS
	.align		4
.L_287:
        /*0300*/ 	.byte	0x04, 0x29
        /*0302*/ 	.short	(.L_289 - .L_288)


	//   ....[0]....
.L_288:
        /*0304*/ 	.word	0xffffffff


	//   ....[1]....
        /*0308*/ 	.word	0xffffffff


	//   ....[2]....
        /*030c*/ 	.word	0xffffffff


	//   ....[3]....
        /*0310*/ 	.word	0xffffffff


	//   ....[4]....
        /*0314*/ 	.word	0xffffffff


	//   ....[5]....
        /*0318*/ 	.word	0xffffffff


	//   ....[6]....
        /*031c*/ 	.word	0xffffffff


	//   ....[7]....
        /*0320*/ 	.word	0xffffffff


	//   ....[8]....
        /*0324*/ 	.word	0xffffffff


	//   ....[9]....
        /*0328*/ 	.word	0xffffffff


	//   ....[10]....
        /*032c*/ 	.word	0xffffffff


	//   ....[11]....
        /*0330*/ 	.word	0xffffffff


	//   ....[12]....
        /*0334*/ 	.word	0xffffffff


	//   ....[13]....
        /*0338*/ 	.word	0xffffffff


	//   ....[14]....
        /*033c*/ 	.word	0xffffffff


	//   ....[15]....
        /*0340*/ 	.word	0xffffffff


	//   ....[16]....
        /*0344*/ 	.word	0xffffffff


	//   ....[17]....
        /*0348*/ 	.word	0xffffffff


	//   ....[18]....
        /*034c*/ 	.word	0xffffffff


	//   ....[19]....
        /*0350*/ 	.word	0xffffffff


	//   ....[20]....
        /*0354*/ 	.word	0xffffffff


	//   ....[21]....
        /*0358*/ 	.word	0xffffffff


	//   ....[22]....
        /*035c*/ 	.word	0xffffffff


	//   ....[23]....
        /*0360*/ 	.word	0xffffffff


	//   ....[24]....
        /*0364*/ 	.word	0xffffffff


	//   ....[25]....
        /*0368*/ 	.word	0xffffffff


	//   ....[26]....
        /*036c*/ 	.word	0xffffffff


	//   ....[27]....
        /*0370*/ 	.word	0xffffffff


	//   ....[28]....
        /*0374*/ 	.word	0xffffffff


	//   ....[29]....
        /*0378*/ 	.word	0xffffffff


	//   ....[30]....
        /*037c*/ 	.word	0xffffffff


	//   ....[31]....
        /*0380*/ 	.word	0xffffffff


	//   ....[32]....
        /*0384*/ 	.word	0xffffffff


	//   ....[33]....
        /*0388*/ 	.word	0xffffffff


	//   ....[34]....
        /*038c*/ 	.word	0xffffffff


	//   ....[35]....
        /*0390*/ 	.word	0xffffffff


	//   ....[36]....
        /*0394*/ 	.word	0xffffffff


	//   ....[37]....
        /*0398*/ 	.word	0xffffffff


	//   ....[38]....
        /*039c*/ 	.word	0xffffffff


	//   ....[39]....
        /*03a0*/ 	.word	0xffffffff


	//   ....[40]....
        /*03a4*/ 	.word	0xffffffff


	//   ....[41]....
        /*03a8*/ 	.word	0xffffffff


	//   ....[42]....
        /*03ac*/ 	.word	0xffffffff


	//   ....[43]....
        /*03b0*/ 	.word	0xffffffff


	//   ....[44]....
        /*03b4*/ 	.word	0xffffffff


	//   ....[45]....
        /*03b8*/ 	.word	0xffffffff


	//   ....[46]....
        /*03bc*/ 	.word	0xffffffff


	//   ....[47]....
        /*03c0*/ 	.word	0xffffffff


	//   ....[48]....
        /*03c4*/ 	.word	0xffffffff


	//   ....[49]....
        /*03c8*/ 	.word	0xffffffff


	//   ....[50]....
        /*03cc*/ 	.word	0xffffffff


	//   ....[51]....
        /*03d0*/ 	.word	0xffffffff


	//   ....[52]....
        /*03d4*/ 	.word	0xffffffff


	//   ....[53]....
        /*03d8*/ 	.word	0xffffffff


	//   ....[54]....
        /*03dc*/ 	.word	0xffffffff


	//   ....[55]....
        /*03e0*/ 	.word	0xffffffff


	//   ....[56]....
        /*03e4*/ 	.word	0xffffffff


	//   ....[57]....
        /*03e8*/ 	.word	0xffffffff


	//   ....[58]....
        /*03ec*/ 	.word	0xffffffff


	//   ....[59]....
        /*03f0*/ 	.word	0xffffffff


	//   ....[60]....
        /*03f4*/ 	.word	0xffffffff


	//   ....[61]....
        /*03f8*/ 	.word	0xffffffff


	//   ....[62]....
        /*03fc*/ 	.word	0xffffffff


	//   ....[63]....
        /*0400*/ 	.word	0xffffffff


	//   ....[64]....
        /*0404*/ 	.word	0xffffffff


	//   ....[65]....
        /*0408*/ 	.word	0xffffffff


	//   ....[66]....
        /*040c*/ 	.word	0xffffffff


	//   ....[67]....
        /*0410*/ 	.word	0xffffffff


	//   ....[68]....
        /*0414*/ 	.word	0xffffffff


	//   ....[69]....
        /*0418*/ 	.word	0xffffffff


	//   ....[70]....
        /*041c*/ 	.word	0xffffffff


	//   ....[71]....
        /*0420*/ 	.word	0xffffffff


	//   ....[72]....
        /*0424*/ 	.word	0xffffffff


	//   ....[73]....
        /*0428*/ 	.word	0xffffffff


	//   ....[74]....
        /*042c*/ 	.word	0xffffffff


	//   ....[75]....
        /*0430*/ 	.word	0xffffffff


	//   ....[76]....
        /*0434*/ 	.word	0xffffffff


	//   ....[77]....
        /*0438*/ 	.word	0xffffffff


	//   ....[78]....
        /*043c*/ 	.word	0xffffffff


	//   ....[79]....
        /*0440*/ 	.word	0xffffffff


	//   ....[80]....
        /*0444*/ 	.word	0xffffffff


	//   ....[81]....
        /*0448*/ 	.word	0xffffffff


	//   ....[82]....
        /*044c*/ 	.word	0xffffffff


	//   ....[83]....
        /*0450*/ 	.word	0xffffffff


	//   ....[84]....
        /*0454*/ 	.word	0xffffffff


	//   ....[85]....
        /*0458*/ 	.word	0xffffffff


	//   ....[86]....
        /*045c*/ 	.word	0xffffffff


	//   ....[87]....
        /*0460*/ 	.word	0xffffffff


	//   ....[88]....
        /*0464*/ 	.word	0xffffffff


	//   ....[89]....
        /*0468*/ 	.word	0xffffffff


	//   ....[90]....
        /*046c*/ 	.word	0xffffffff


	//   ....[91]....
        /*0470*/ 	.word	0xffffffff


	//   ....[92]....
        /*0474*/ 	.word	0xffffffff


	//   ....[93]....
        /*0478*/ 	.word	0xffffffff


	//   ....[94]....
        /*047c*/ 	.word	0xffffffff


	//   ....[95]....
        /*0480*/ 	.word	0xffffffff


	//   ....[96]....
        /*0484*/ 	.word	0xffffffff


	//   ....[97]....
        /*0488*/ 	.word	0xffffffff


	//   ....[98]....
        /*048c*/ 	.word	0xffffffff


	//   ....[99]....
        /*0490*/ 	.word	0xffffffff


	//   ....[100]....
        /*0494*/ 	.word	0xffffffff


	//   ....[101]....
        /*0498*/ 	.word	0xffffffff


	//   ....[102]....
        /*049c*/ 	.word	0xffffffff


	//   ....[103]....
        /*04a0*/ 	.word	0xffffffff


	//   ....[104]....
        /*04a4*/ 	.word	0xffffffff


	//   ....[105]....
        /*04a8*/ 	.word	0xffffffff


	//   ....[106]....
        /*04ac*/ 	.word	0xffffffff


	//   ....[107]....
        /*04b0*/ 	.word	0xffffffff


	//   ....[108]....
        /*04b4*/ 	.word	0xffffffff


	//   ....[109]....
        /*04b8*/ 	.word	0xffffffff


	//   ....[110]....
        /*04bc*/ 	.word	0xffffffff


	//   ....[111]....
        /*04c0*/ 	.word	0xffffffff


	//   ....[112]....
        /*04c4*/ 	.word	0xffffffff


	//   ....[113]....
        /*04c8*/ 	.word	0xffffffff


	//   ....[114]....
        /*04cc*/ 	.word	0xffffffff


	//   ....[115]....
        /*04d0*/ 	.word	0xffffffff


	//   ....[116]....
        /*04d4*/ 	.word	0xffffffff


	//   ....[117]....
        /*04d8*/ 	.word	0xffffffff


	//   ....[118]....
        /*04dc*/ 	.word	0xffffffff


	//   ....[119]....
        /*04e0*/ 	.word	0xffffffff


	//   ....[120]....
        /*04e4*/ 	.word	0xffffffff


	//   ....[121]....
        /*04e8*/ 	.word	0xffffffff


	//   ....[122]....
        /*04ec*/ 	.word	0xffffffff


	//   ....[123]....
        /*04f0*/ 	.word	0xffffffff


	//   ....[124]....
        /*04f4*/ 	.word	0xffffffff


	//   ....[125]....
        /*04f8*/ 	.word	0xffffffff


	//   ....[126]....
        /*04fc*/ 	.word	0x0500000f


	//   ....[127]....
        /*0500*/ 	.word	0x0500000f


	//   ....[128]....
        /*0504*/ 	.word	0x0500000f


	//   ....[129]....
        /*0508*/ 	.word	0x0500000f


	//   ....[130]....
        /*050c*/ 	.word	0x0500000f


	//   ....[131]....
        /*0510*/ 	.word	0x0500000f


	//   ....[132]....
        /*0514*/ 	.word	0x0500000f


	//   ....[133]....
        /*0518*/ 	.word	0x0500000f


	//   ....[134]....
        /*051c*/ 	.word	0x0500000f


	//   ....[135]....
        /*0520*/ 	.word	0x0500000f


	//   ....[136]....
        /*0524*/ 	.word	0x0500000f


	//   ....[137]....
        /*0528*/ 	.word	0x0500000f


	//   ....[138]....
        /*052c*/ 	.word	0x0500000f


	//   ....[139]....
        /*0530*/ 	.word	0x0500000f


	//   ....[140]....
        /*0534*/ 	.word	0x0500000f


	//   ....[141]....
        /*0538*/ 	.word	0x0500000f


	//   ....[142]....
        /*053c*/ 	.word	0x0500000f


	//   ....[143]....
        /*0540*/ 	.word	0x0500000f


	//   ....[144]....
        /*0544*/ 	.word	0x0500000f


	//   ....[145]....
        /*0548*/ 	.word	0x0500000f


	//   ....[146]....
        /*054c*/ 	.word	0x0500000f


	//   ....[147]....
        /*0550*/ 	.word	0x0500000f


	//   ....[148]....
        /*0554*/ 	.word	0x0500000f


	//   ....[149]....
        /*0558*/ 	.word	0x0500000f


	//   ....[150]....
        /*055c*/ 	.word	0x0500000f


	//   ....[151]....
        /*0560*/ 	.word	0x0500000f


	//   ....[152]....
        /*0564*/ 	.word	0x0500000f


	//   ....[153]....
        /*0568*/ 	.word	0x0500000f


	//   ....[154]....
        /*056c*/ 	.word	0x0500000f


	//   ....[155]....
        /*0570*/ 	.word	0x0500000f


	//   ....[156]....
        /*0574*/ 	.word	0x0500000f


	//   ....[157]....
        /*0578*/ 	.word	0x0500000f


	//   ....[158]....
        /*057c*/ 	.word	0x0500000f


	//   ....[159]....
        /*0580*/ 	.word	0x0500000f


	//   ....[160]....
        /*0584*/ 	.word	0x0500000f


	//   ....[161]....
        /*0588*/ 	.word	0x0500000f


	//   ....[162]....
        /*058c*/ 	.word	0x0500000f


	//   ....[163]....
        /*0590*/ 	.word	0x0500000f


	//   ....[164]....
        /*0594*/ 	.word	0x0500000f


	//   ....[165]....
        /*0598*/ 	.word	0x0500000f


	//   ....[166]....
        /*059c*/ 	.word	0x0500000f


	//   ....[167]....
        /*05a0*/ 	.word	0x0500000f


	//   ....[168]....
        /*05a4*/ 	.word	0x0500000f


	//   ....[169]....
        /*05a8*/ 	.word	0x0500000f


	//   ....[170]....
        /*05ac*/ 	.word	0x0500000f


	//   ....[171]....
        /*05b0*/ 	.word	0x0500000f


	//   ....[172]....
        /*05b4*/ 	.word	0x0500000f


	//   ....[173]....
        /*05b8*/ 	.word	0x0500000f


	//   ....[174]....
        /*05bc*/ 	.word	0x0500000f


	//   ....[175]....
        /*05c0*/ 	.word	0x0500000f


	//   ....[176]....
        /*05c4*/ 	.word	0x0500000f


	//   ....[177]....
        /*05c8*/ 	.word	0x0500000f


	//   ....[178]....
        /*05cc*/ 	.word	0x0500000f


	//   ....[179]....
        /*05d0*/ 	.word	0x0500000f


	//   ....[180]....
        /*05d4*/ 	.word	0x0500000f


	//   ....[181]....
        /*05d8*/ 	.word	0x0500000f


	//   ....[182]....
        /*05dc*/ 	.word	0x0500000f


	//   ....[183]....
        /*05e0*/ 	.word	0x0500000f


	//   ....[184]....
        /*05e4*/ 	.word	0x0500000f


	//   ....[185]....
        /*05e8*/ 	.word	0x0500000f


	//   ....[186]....
        /*05ec*/ 	.word	0x0500000f


	//   ....[187]....
        /*05f0*/ 	.word	0x0500000f


	//   ....[188]....
        /*05f4*/ 	.word	0x0500000f


	//   ....[189]....
        /*05f8*/ 	.word	0x0500000f


	//----- nvinfo : EIATTR_COOP_GROUP_INSTR_OFFSETS
	.align		4
.L_289:
        /*05fc*/ 	.byte	0x04, 0x28
        /*05fe*/ 	.short	(.L_291 - .L_290)


	//   ....[0]....
.L_290:
        /*0600*/ 	.word	0x00000080


	//   ....[1]....
        /*0604*/ 	.word	0x000000b0


	//   ....[2]....
        /*0608*/ 	.word	0x000002d0


	//   ....[3]....
        /*060c*/ 	.word	0x00000430


	//   ....[4]....
        /*0610*/ 	.word	0x00000550


	//   ....[5]....
        /*0614*/ 	.word	0x000006b0


	//   ....[6]....
        /*0618*/ 	.word	0x000019b0


	//   ....[7]....
        /*061c*/ 	.word	0x00002400


	//   ....[8]....
        /*0620*/ 	.word	0x00002450


	//   ....[9]....
        /*0624*/ 	.word	0x00002d30


	//   ....[10]....
        /*0628*/ 	.word	0x00002df0


	//   ....[11]....
        /*062c*/ 	.word	0x00003850


	//   ....[12]....
        /*0630*/ 	.word	0x000038a0


	//   ....[13]....
        /*0634*/ 	.word	0x000046b0


	//   ....[14]....
        /*0638*/ 	.word	0x00005420


	//   ....[15]....
        /*063c*/ 	.word	0x000054b0


	//   ....[16]....
        /*0640*/ 	.word	0x00005d20


	//   ....[17]....
        /*0644*/ 	.word	0x00005e50


	//   ....[18]....
        /*0648*/ 	.word	0x00006870


	//   ....[19]....
        /*064c*/ 	.word	0x000068d0


	//   ....[20]....
        /*0650*/ 	.word	0x000078f0


	//   ....[21]....
        /*0654*/ 	.word	0x00008a60


	//   ....[22]....
        /*0658*/ 	.word	0x00008ac0


	//   ....[23]....
        /*065c*/ 	.word	0x00008e90


	//   ....[24]....
        /*0660*/ 	.word	0x00008eb0


	//   ....[25]....
        /*0664*/ 	.word	0x0000a1f0


	//   ....[26]....
        /*0668*/ 	.word	0x0000a2f0


	//   ....[27]....
        /*066c*/ 	.word	0x0000a340


	//   ....[28]....
        /*0670*/ 	.word	0x0000a400


	//   ....[29]....
        /*0674*/ 	.word	0x0000a430


	//   ....[30]....
        /*0678*/ 	.word	0x0000b5d0


	//   ....[31]....
        /*067c*/ 	.word	0x0000b5e0


	//   ....[32]....
        /*0680*/ 	.word	0x0000b5f0


	//   ....[33]....
        /*0684*/ 	.word	0x0000b630


	//   ....[34]....
        /*0688*/ 	.word	0x0000bcf0


	//   ....[35]....
        /*068c*/ 	.word	0x0000bd20


	//   ....[36]....
        /*0690*/ 	.word	0x0000be40


	//   ....[37]....
        /*0694*/ 	.word	0x0000be60


	//   ....[38]....
        /*0698*/ 	.word	0x0000c330


	//   ....[39]....
        /*069c*/ 	.word	0x0000c370


	//   ....[40]....
        /*06a0*/ 	.word	0x0000c700


	//   ....[41]....
        /*06a4*/ 	.word	0x0000c710


	//   ....[42]....
        /*06a8*/ 	.word	0x0000d2b0


	//   ....[43]....
        /*06ac*/ 	.word	0x0000d2c0


	//   ....[44]....
        /*06b0*/ 	.word	0x0000d3c0


	//   ....[45]....
        /*06b4*/ 	.word	0x0000d3e0


	//   ....[46]....
        /*06b8*/ 	.word	0x0000d560


	//   ....[47]....
        /*06bc*/ 	.word	0x0000d780


	//   ....[48]....
        /*06c0*/ 	.word	0x0000d7b0


	//   ....[49]....
        /*06c4*/ 	.word	0x0000d7e0


	//   ....[50]....
        /*06c8*/ 	.word	0x0000d810


	//   ....[51]....
        /*06cc*/ 	.word	0x0000d840


	//   ....[52]....
        /*06d0*/ 	.word	0x0000d870


	//   ....[53]....
        /*06d4*/ 	.word	0x0000d9e0


	//   ....[54]....
        /*06d8*/ 	.word	0x0000da10


	//   ....[55]....
        /*06dc*/ 	.word	0x0000da40


	//   ....[56]....
        /*06e0*/ 	.word	0x0000da70


	//   ....[57]....
        /*06e4*/ 	.word	0x0000daa0


	//   ....[58]....
        /*06e8*/ 	.word	0x0000dad0


	//   ....[59]....
        /*06ec*/ 	.word	0x0000db60


	//   ....[60]....
        /*06f0*/ 	.word	0x0000db90


	//   ....[61]....
        /*06f4*/ 	.word	0x0000dba0


	//   ....[62]....
        /*06f8*/ 	.word	0x0000dbe0


	//   ....[63]....
        /*06fc*/ 	.word	0x0000fc80


	//   ....[64]....
        /*0700*/ 	.word	0x0000fca0


	//   ....[65]....
        /*0704*/ 	.word	0x0000fd50


	//   ....[66]....
        /*0708*/ 	.word	0x0000fd70


	//   ....[67]....
        /*070c*/ 	.word	0x0000fe10


	//   ....[68]....
        /*0710*/ 	.word	0x0000fe30


	//   ....[69]....
        /*0714*/ 	.word	0x0000fe40


	//   ....[70]....
        /*0718*/ 	.word	0x0000fe50


	//   ....[71]....
        /*071c*/ 	.word	0x000107e0


	//   ....[72]....
        /*0720*/ 	.word	0x000107f0


	//   ....[73]....
        /*0724*/ 	.word	0x00010850


	//   ....[74]....
        /*0728*/ 	.word	0x00010890


	//   ....[75]....
        /*072c*/ 	.word	0x000108f0


	//   ....[76]....
        /*0730*/ 	.word	0x00010930


	//   ....[77]....
        /*0734*/ 	.word	0x00010940


	//   ....[78]....
        /*0738*/ 	.word	0x00010960


	//   ....[79]....
        /*073c*/ 	.word	0x00010a30


	//   ....[80]....
        /*0740*/ 	.word	0x00010a70


	//   ....[81]....
        /*0744*/ 	.word	0x00010a80


	//   ....[82]....
        /*0748*/ 	.word	0x00010aa0


	//   ....[83]....
        /*074c*/ 	.word	0x00011340


	//   ....[84]....
        /*0750*/ 	.word	0x00011350


	//   ....[85]....
        /*0754*/ 	.word	0x000113b0


	//   ....[86]....
        /*0758*/ 	.word	0x00011400


	//   ....[87]....
        /*075c*/ 	.word	0x00011410


	//   ....[88]....
        /*0760*/ 	.word	0x00011470


	//   ....[89]....
        /*0764*/ 	.word	0x000114a0


	//   ....[90]....
        /*0768*/ 	.word	0x000114e0


	//   ....[91]....
        /*076c*/ 	.word	0x000117d0


	//   ....[92]....
        /*0770*/ 	.word	0x000117f0


	//   ....[93]....
        /*0774*/ 	.word	0x00011890


	//   ....[94]....
        /*0778*/ 	.word	0x000118a0


	//   ....[95]....
        /*077c*/ 	.word	0x00011930


	//   ....[96]....
        /*0780*/ 	.word	0x00011940


	//   ....[97]....
        /*0784*/ 	.word	0x00011950


	//   ....[98]....
        /*0788*/ 	.word	0x000119e0


	//   ....[99]....
        /*078c*/ 	.word	0x00011ff0


	//   ....[100]....
        /*0790*/ 	.word	0x00012000


	//   ....[101]....
        /*0794*/ 	.word	0x00012090


	//   ....[102]....
        /*0798*/ 	.word	0x00012130


	//   ....[103]....
        /*079c*/ 	.word	0x00012150


	//   ....[104]....
        /*07a0*/ 	.word	0x000121d0


	//   ....[105]....
        /*07a4*/ 	.word	0x000121f0


	//   ....[106]....
        /*07a8*/ 	.word	0x00012200


	//   ....[107]....
        /*07ac*/ 	.word	0x00012640


	//   ....[108]....
        /*07b0*/ 	.word	0x00012670


	//   ....[109]....
        /*07b4*/ 	.word	0x000126d0


	//   ....[110]....
        /*07b8*/ 	.word	0x00012700


	//   ....[111]....
        /*07bc*/ 	.word	0x00012730


	//   ....[112]....
        /*07c0*/ 	.word	0x00012760


	//   ....[113]....
        /*07c4*/ 	.word	0x00012790


	//   ....[114]....
        /*07c8*/ 	.word	0x000127c0


	//   ....[115]....
        /*07cc*/ 	.word	0x00012960


	//   ....[116]....
        /*07d0*/ 	.word	0x00012990


	//   ....[117]....
        /*07d4*/ 	.word	0x000129c0


	//   ....[118]....
        /*07d8*/ 	.word	0x000129f0


	//   ....[119]....
        /*07dc*/ 	.word	0x00012a20


	//   ....[120]....
        /*07e0*/ 	.word	0x00012a50


	//   ....[121]....
        /*07e4*/ 	.word	0x00012b10


	//   ....[122]....
        /*07e8*/ 	.word	0x00012b30


	//   ....[123]....
        /*07ec*/ 	.word	0x00012b50


	//   ....[124]....
        /*07f0*/ 	.word	0x00012bb0


	//   ....[125]....
        /*07f4*/ 	.word	0x000135e0


	//   ....[126]....
        /*07f8*/ 	.word	0x00013b80


	//   ....[127]....
        /*07fc*/ 	.word	0x00013c70


	//   ....[128]....
        /*0800*/ 	.word	0x00013d10


	//   ....[129]....
        /*0804*/ 	.word	0x00013d70


	//   ....[130]....
        /*0808*/ 	.word	0x00013e80


	//   ....[131]....
        /*080c*/ 	.word	0x00013ef0


	//   ....[132]....
        /*0810*/ 	.word	0x00014000


	//   ....[133]....
        /*0814*/ 	.word	0x00014070


	//   ....[134]....
        /*0818*/ 	.word	0x00014110


	//   ....[135]....
        /*081c*/ 	.word	0x00014230


	//   ....[136]....
        /*0820*/ 	.word	0x00014290


	//   ....[137]....
        /*0824*/ 	.word	0x000142f0


	//   ....[138]....
        /*0828*/ 	.word	0x00014400


	//   ....[139]....
        /*082c*/ 	.word	0x00014460


	//   ....[140]....
        /*0830*/ 	.word	0x00014560


	//   ....[141]....
        /*0834*/ 	.word	0x000145c0


	//   ....[142]....
        /*0838*/ 	.word	0x000146c0


	//   ....[143]....
        /*083c*/ 	.word	0x00014720


	//   ....[144]....
        /*0840*/ 	.word	0x00014820


	//   ....[145]....
        /*0844*/ 	.word	0x00014880


	//   ....[146]....
        /*0848*/ 	.word	0x00014960


	//   ....[147]....
        /*084c*/ 	.word	0x00014aa0


	//   ....[148]....
        /*0850*/ 	.word	0x00014b70


	//   ....[149]....
        /*0854*/ 	.word	0x00014be0


	//   ....[150]....
        /*0858*/ 	.word	0x00014d10


	//   ....[151]....
        /*085c*/ 	.word	0x00014d70


	//   ....[152]....
        /*0860*/ 	.word	0x00014e40


	//   ....[153]....
        /*0864*/ 	.word	0x00014f30


	//   ....[154]....
        /*0868*/ 	.word	0x00014fc0


	//   ....[155]....
        /*086c*/ 	.word	0x000150b0


	//   ....[156]....
        /*0870*/ 	.word	0x00015150


	//   ....[157]....
        /*0874*/ 	.word	0x000151b0


	//   ....[158]....
        /*0878*/ 	.word	0x000152b0


	//   ....[159]....
        /*087c*/ 	.word	0x00015310


	//   ....[160]....
        /*0880*/ 	.word	0x00015410


	//   ....[161]....
        /*0884*/ 	.word	0x00015470


	//   ....[162]....
        /*0888*/ 	.word	0x00015540


	//   ....[163]....
        /*088c*/ 	.word	0x00015690


	//   ....[164]....
        /*0890*/ 	.word	0x00015740


	//   ....[165]....
        /*0894*/ 	.word	0x00015850


	//   ....[166]....
        /*0898*/ 	.word	0x00015930


	//   ....[167]....
        /*089c*/ 	.word	0x00015990


	//   ....[168]....
        /*08a0*/ 	.word	0x00015a80


	//   ....[169]....
        /*08a4*/ 	.word	0x00015ae0


	//   ....[170]....
        /*08a8*/ 	.word	0x00015bc0


	//   ....[171]....
        /*08ac*/ 	.word	0x00015c50


	//   ....[172]....
        /*08b0*/ 	.word	0x00015cf0


	//   ....[173]....
        /*08b4*/ 	.word	0x00015e60


	//   ....[174]....
        /*08b8*/ 	.word	0x00015ed0


	//   ....[175]....
        /*08bc*/ 	.word	0x00015f40


	//   ....[176]....
        /*08c0*/ 	.word	0x00015fb0


	//   ....[177]....
        /*08c4*/ 	.word	0x00016020


	//   ....[178]....
        /*08c8*/ 	.word	0x000160a0


	//   ....[179]....
        /*08cc*/ 	.word	0x00016120


	//   ....[180]....
        /*08d0*/ 	.word	0x000161b0


	//   ....[181]....
        /*08d4*/ 	.word	0x00016220


	//   ....[182]....
        /*08d8*/ 	.word	0x00016290


	//   ....[183]....
        /*08dc*/ 	.word	0x00016300


	//   ....[184]....
        /*08e0*/ 	.word	0x00016380


	//   ....[185]....
        /*08e4*/ 	.word	0x000163f0


	//   ....[186]....
        /*08e8*/ 	.word	0x000164a0


	//   ....[187]....
        /*08ec*/ 	.word	0x000164f0


	//   ....[188]....
        /*08f0*/ 	.word	0x00016580


	//   ....[189]....
        /*08f4*/ 	.word	0x000166b0


	//----- nvinfo : EIATTR_REG_RECONFIG
	.align		4
.L_291:
        /*08f8*/ 	.byte	0x01, 0x54
	.zero		2


	//----- nvinfo : EIATTR_SYSCALL_OFFSETS
	.align		4
        /*08fc*/ 	.byte	0x04, 0x46
        /*08fe*/ 	.short	(.L_293 - .L_292)


	//   ....[0]....
.L_292:
        /*0900*/ 	.word	0x00001b70


	//   ....[1]....
        /*0904*/ 	.word	0x0000f1a0


	//   ....[2]....
        /*0908*/ 	.word	0x0000f2f0


	//   ....[3]....
        /*090c*/ 	.word	0x0000f3e0


	//   ....[4]....
        /*0910*/ 	.word	0x00010280


	//----- nvinfo : EIATTR_MBARRIER_INSTR_OFFSETS
	.align		4
.L_293:
        /*0914*/ 	.byte	0x04, 0x39
        /*0916*/ 	.short	(.L_295 - .L_294)


	//   ....[0]....
.L_294:
        /*0918*/ 	.word	0x00000180
        /*091c*/ 	.word	0x000000ff
        /*0920*/ 	.word	0x0002d800
        /*0924*/ 	.short	0x0100
        /*0926*/ 	.byte	0x08
	.zero		1


	//   ....[1]....
        /*0928*/ 	.word	0x00000190
        /*092c*/ 	.word	0x000000ff
        /*0930*/ 	.word	0x0002d820
        /*0934*/ 	.short	0x0100
        /*0936*/ 	.byte	0x08
	.zero		1


	//   ....[2]....
        /*0938*/ 	.word	0x00000280
        /*093c*/ 	.word	0x000000ff
        /*0940*/ 	.word	0x0002d830
        /*0944*/ 	.short	0x0100
        /*0946*/ 	.byte	0x08
	.zero		1


	//   ....[3]....
        /*0948*/ 	.word	0x00000290
        /*094c*/ 	.word	0x000000ff
        /*0950*/ 	.word	0x0002d840
        /*0954*/ 	.short	0x0100
        /*0956*/ 	.byte	0x08
	.zero		1


	//   ....[4]....
        /*0958*/ 	.word	0x000002a0
        /*095c*/ 	.word	0x000000ff
        /*0960*/ 	.word	0x0002d838
        /*0964*/ 	.short	0x0100
        /*0966*/ 	.byte	0x08
	.zero		1


	//   ....[5]....
        /*0968*/ 	.word	0x000002b0
        /*096c*/ 	.word	0x000000ff
        /*0970*/ 	.word	0x0002d848
        /*0974*/ 	.short	0x0100
        /*0976*/ 	.byte	0x08
	.zero		1


	//   ....[6]....
        /*0978*/ 	.word	0x000003e0
        /*097c*/ 	.word	0x000000ff
        /*0980*/ 	.word	0x0002d850
        /*0984*/ 	.short	0x0100
        /*0986*/ 	.byte	0x08
	.zero		1


	//   ....[7]....
        /*0988*/ 	.word	0x000003f0
        /*098c*/ 	.word	0x000000ff
        /*0990*/ 	.word	0x0002d860
        /*0994*/ 	.short	0x0100
        /*0996*/ 	.byte	0x08
	.zero		1


	//   ....[8]....
        /*0998*/ 	.word	0x00000400
        /*099c*/ 	.word	0x000000ff
        /*09a0*/ 	.word	0x0002d858
        /*09a4*/ 	.short	0x0100
        /*09a6*/ 	.byte	0x08
	.zero		1


	//   ....[9]....
        /*09a8*/ 	.word	0x00000410
        /*09ac*/ 	.word	0x000000ff
        /*09b0*/ 	.word	0x0002d868
        /*09b4*/ 	.short	0x0100
        /*09b6*/ 	.byte	0x08
	.zero		1


	//   ....[10]....
        /*09b8*/ 	.word	0x00000500
        /*09bc*/ 	.word	0x000000ff
        /*09c0*/ 	.word	0x0002d870
        /*09c4*/ 	.short	0x0100
        /*09c6*/ 	.byte	0x06
	.zero		1


	//   ....[11]....
        /*09c8*/ 	.word	0x00000510
        /*09cc*/ 	.word	0x000000ff
        /*09d0*/ 	.word	0x0002d880
        /*09d4*/ 	.short	0x0100
        /*09d6*/ 	.byte	0x06
	.zero		1


	//   ....[12]....
        /*09d8*/ 	.word	0x00000520
        /*09dc*/ 	.word	0x000000ff
        /*09e0*/ 	.word	0x0002d878
        /*09e4*/ 	.short	0x0100
        /*09e6*/ 	.byte	0x06
	.zero		1


	//   ....[13]....
        /*09e8*/ 	.word	0x00000530
        /*09ec*/ 	.word	0x000000ff
        /*09f0*/ 	.word	0x0002d888
        /*09f4*/ 	.short	0x0100
        /*09f6*/ 	.byte	0x06
	.zero		1


	//   ....[14]....
        /*09f8*/ 	.word	0x00000660
        /*09fc*/ 	.word	0x000000ff
        /*0a00*/ 	.word	0x0002d890
        /*0a04*/ 	.short	0x0100
        /*0a06*/ 	.byte	0x08
	.zero		1


	//   ....[15]....
        /*0a08*/ 	.word	0x00000670
        /*0a0c*/ 	.word	0x000000ff
        /*0a10*/ 	.word	0x0002d8a0
        /*0a14*/ 	.short	0x0100
        /*0a16*/ 	.byte	0x08
	.zero		1


	//   ....[16]....
        /*0a18*/ 	.word	0x00000680
        /*0a1c*/ 	.word	0x000000ff
        /*0a20*/ 	.word	0x0002d898
        /*0a24*/ 	.short	0x0100
        /*0a26*/ 	.byte	0x08
	.zero		1


	//   ....[17]....
        /*0a28*/ 	.word	0x00000690
        /*0a2c*/ 	.word	0x000000ff
        /*0a30*/ 	.word	0x0002d8a8
        /*0a34*/ 	.short	0x0100
        /*0a36*/ 	.byte	0x08
	.zero		1


	//   ....[18]....
        /*0a38*/ 	.word	0x000007c0
        /*0a3c*/ 	.word	0x000000ff
        /*0a40*/ 	.word	0x0002d8b0
        /*0a44*/ 	.short	0x0100
        /*0a46*/ 	.byte	0x08
	.zero		1


	//   ....[19]....
        /*0a48*/ 	.word	0x000007d0
        /*0a4c*/ 	.word	0x000000ff
        /*0a50*/ 	.word	0x0002d8c0
        /*0a54*/ 	.short	0x0100
        /*0a56*/ 	.byte	0x08
	.zero		1


	//   ....[20]....
        /*0a58*/ 	.word	0x000007e0
        /*0a5c*/ 	.word	0x000000ff
        /*0a60*/ 	.word	0x0002d8b8
        /*0a64*/ 	.short	0x0100
        /*0a66*/ 	.byte	0x08
	.zero		1


	//   ....[21]....
        /*0a68*/ 	.word	0x000007f0
        /*0a6c*/ 	.word	0x000000ff
        /*0a70*/ 	.word	0x0002d8c8
        /*0a74*/ 	.short	0x0100
        /*0a76*/ 	.byte	0x08
	.zero		1


	//   ....[22]....
        /*0a78*/ 	.word	0x00001be0
        /*0a7c*/ 	.word	0x000000ff
        /*0a80*/ 	.word	0x0002d800
        /*0a84*/ 	.short	0x010a
        /*0a86*/ 	.byte	0x29
	.zero		1


	//   ....[23]....
        /*0a88*/ 	.word	0x00001c50
        /*0a8c*/ 	.word	0x00000000
        /*0a90*/ 	.word	0x0002d830
        /*0a94*/ 	.short	0x010a
        /*0a96*/ 	.byte	0x3f
	.zero		1


	//   ....[24]....
        /*0a98*/ 	.word	0x00001c90
        /*0a9c*/ 	.word	0x00000000
        /*0aa0*/ 	.word	0x0002d830
        /*0aa4*/ 	.short	0x010a
        /*0aa6*/ 	.byte	0x3f
	.zero		1


	//   ....[25]....
        /*0aa8*/ 	.word	0x000030b0
        /*0aac*/ 	.word	0x000000ff
        /*0ab0*/ 	.word	0x00000000
        /*0ab4*/ 	.short	0x0101
        /*0ab6*/ 	.byte	0x05
	.zero		1


	//   ....[26]....
        /*0ab8*/ 	.word	0x000047f0
        /*0abc*/ 	.word	0x000000ff
        /*0ac0*/ 	.word	0x0002d830
        /*0ac4*/ 	.short	0x010a
        /*0ac6*/ 	.byte	0x07
	.zero		1


	//   ....[27]....
        /*0ac8*/ 	.word	0x00004830
        /*0acc*/ 	.word	0x000000ff
        /*0ad0*/ 	.word	0x0002d830
        /*0ad4*/ 	.short	0x010a
        /*0ad6*/ 	.byte	0x07
	.zero		1


	//   ....[28]....
        /*0ad8*/ 	.word	0x00004af0
        /*0adc*/ 	.word	0x000000ff
        /*0ae0*/ 	.word	0x0002d850
        /*0ae4*/ 	.short	0x010a
        /*0ae6*/ 	.byte	0x07
	.zero		1


	//   ....[29]....
        /*0ae8*/ 	.word	0x00004b30
        /*0aec*/ 	.word	0x000000ff
        /*0af0*/ 	.word	0x0002d850
        /*0af4*/ 	.short	0x010a
        /*0af6*/ 	.byte	0x07
	.zero		1


	//   ....[30]....
        /*0af8*/ 	.word	0x00005500
        /*0afc*/ 	.word	0x000000ff
        /*0b00*/ 	.word	0x00000000
        /*0b04*/ 	.short	0x0101
        /*0b06*/ 	.byte	0x07
	.zero		1


	//   ....[31]....
        /*0b08*/ 	.word	0x00007390
        /*0b0c*/ 	.word	0x000000ff
        /*0b10*/ 	.word	0x00000000
        /*0b14*/ 	.short	0x0101
        /*0b16*/ 	.byte	0x06
	.zero		1


	//   ....[32]....
        /*0b18*/ 	.word	0x00007a40
        /*0b1c*/ 	.word	0x000000ff
        /*0b20*/ 	.word	0x0002d830
        /*0b24*/ 	.short	0x010a
        /*0b26*/ 	.byte	0x07
	.zero		1


	//   ....[33]....
        /*0b28*/ 	.word	0x00007a80
        /*0b2c*/ 	.word	0x000000ff
        /*0b30*/ 	.word	0x0002d830
        /*0b34*/ 	.short	0x010a
        /*0b36*/ 	.byte	0x07
	.zero		1


	//   ....[34]....
        /*0b38*/ 	.word	0x00007d40
        /*0b3c*/ 	.word	0x000000ff
        /*0b40*/ 	.word	0x0002d850
        /*0b44*/ 	.short	0x010a
        /*0b46*/ 	.byte	0x07
	.zero		1


	//   ....[35]....
        /*0b48*/ 	.word	0x00007d80
        /*0b4c*/ 	.word	0x000000ff
        /*0b50*/ 	.word	0x0002d850
        /*0b54*/ 	.short	0x010a
        /*0b56*/ 	.byte	0x07
	.zero		1


	//   ....[36]....
        /*0b58*/ 	.word	0x00008790
        /*0b5c*/ 	.word	0x000000ff
        /*0b60*/ 	.word	0x00000000
        /*0b64*/ 	.short	0x0101
        /*0b66*/ 	.byte	0x07
	.zero		1


	//   ....[37]....
        /*0b68*/ 	.word	0x00009c90
        /*0b6c*/ 	.word	0x000000ff
        /*0b70*/ 	.word	0x00000000
        /*0b74*/ 	.short	0x0101
        /*0b76*/ 	.byte	0x06
	.zero		1


	//   ....[38]....
        /*0b78*/ 	.word	0x0000a260
        /*0b7c*/ 	.word	0x000000ff
        /*0b80*/ 	.word	0x0002d850
        /*0b84*/ 	.short	0x010a
        /*0b86*/ 	.byte	0x04
	.zero		1


	//   ....[39]....
        /*0b88*/ 	.word	0x0000a2a0
        /*0b8c*/ 	.word	0x000000ff
        /*0b90*/ 	.word	0x0002d850
        /*0b94*/ 	.short	0x010a
        /*0b96*/ 	.byte	0x04
	.zero		1


	//   ....[40]....
        /*0b98*/ 	.word	0x0000a920
        /*0b9c*/ 	.word	0x000000ff
        /*0ba0*/ 	.word	0x00000000
        /*0ba4*/ 	.short	0x0101
        /*0ba6*/ 	.byte	0x04
	.zero		1


	//   ....[41]....
        /*0ba8*/ 	.word	0x0000bd10
        /*0bac*/ 	.word	0x000000ff
        /*0bb0*/ 	.word	0x00000000
        /*0bb4*/ 	.short	0x0101
        /*0bb6*/ 	.byte	0x04
	.zero		1


	//   ....[42]....
        /*0bb8*/ 	.word	0x0000c270
        /*0bbc*/ 	.word	0x000000ff
        /*0bc0*/ 	.word	0x00000000
        /*0bc4*/ 	.short	0x0101
        /*0bc6*/ 	.byte	0x04
	.zero		1


	//   ....[43]....
        /*0bc8*/ 	.word	0x0000fa00
        /*0bcc*/ 	.word	0x00000002
        /*0bd0*/ 	.word	0x0002d840
        /*0bd4*/ 	.short	0x010a
        /*0bd6*/ 	.byte	0x3f
	.zero		1


	//   ....[44]....
        /*0bd8*/ 	.word	0x0000ff90
        /*0bdc*/ 	.word	0x00000002
        /*0be0*/ 	.word	0x0002d830
        /*0be4*/ 	.short	0x0107
        /*0be6*/ 	.byte	0x3f
	.zero		1


	//   ....[45]....
        /*0be8*/ 	.word	0x00010060
        /*0bec*/ 	.word	0x00000002
        /*0bf0*/ 	.word	0x0002d830
        /*0bf4*/ 	.short	0x0101
        /*0bf6*/ 	.byte	0x3f
	.zero		1


	//   ....[46]....
        /*0bf8*/ 	.word	0x00010be0
        /*0bfc*/ 	.word	0x00000016
        /*0c00*/ 	.word	0x0002d800
        /*0c04*/ 	.short	0x0107
        /*0c06*/ 	.byte	0x3f
	.zero		1


	//   ....[47]....
        /*0c08*/ 	.word	0x00010cd0
        /*0c0c*/ 	.word	0x00000016
        /*0c10*/ 	.word	0x0002d800
        /*0c14*/ 	.short	0x0101
        /*0c16*/ 	.byte	0x3f
	.zero		1


	//   ....[48]....
        /*0c18*/ 	.word	0x00010cf0
        /*0c1c*/ 	.word	0x00000016
        /*0c20*/ 	.word	0x0002d820
        /*0c24*/ 	.short	0x010a
        /*0c26*/ 	.byte	0x3f
	.zero		1


	//   ....[49]....
        /*0c28*/ 	.word	0x00011110
        /*0c2c*/ 	.word	0x00000005
        /*0c30*/ 	.word	0x0002d840
        /*0c34*/ 	.short	0x010a
        /*0c36*/ 	.byte	0x3f
	.zero		1


	//   ....[50]....
        /*0c38*/ 	.word	0x000115a0
        /*0c3c*/ 	.word	0x00000005
        /*0c40*/ 	.word	0x0002d830
        /*0c44*/ 	.short	0x0107
        /*0c46*/ 	.byte	0x3f
	.zero		1


	//   ....[51]....
        /*0c48*/ 	.word	0x00011660
        /*0c4c*/ 	.word	0x00000005
        /*0c50*/ 	.word	0x0002d830
        /*0c54*/ 	.short	0x0101
        /*0c56*/ 	.byte	0x3f
	.zero		1


	//   ....[52]....
        /*0c58*/ 	.word	0x000116c0
        /*0c5c*/ 	.word	0x00000006
        /*0c60*/ 	.word	0x0002d860
        /*0c64*/ 	.short	0x010a
        /*0c66*/ 	.byte	0x3f
	.zero		1


	//   ....[53]....
        /*0c68*/ 	.word	0x00011ba0
        /*0c6c*/ 	.word	0x00000006
        /*0c70*/ 	.word	0x0002d850
        /*0c74*/ 	.short	0x0107
        /*0c76*/ 	.byte	0x3f
	.zero		1


	//   ....[54]....
        /*0c78*/ 	.word	0x00011c90
        /*0c7c*/ 	.word	0x00000006
        /*0c80*/ 	.word	0x0002d850
        /*0c84*/ 	.short	0x0101
        /*0c86*/ 	.byte	0x3f
	.zero		1


	//   ....[55]....
        /*0c88*/ 	.word	0x00011eb0
        /*0c8c*/ 	.word	0x00000000
        /*0c90*/ 	.word	0x0002d860
        /*0c94*/ 	.short	0x010a
        /*0c96*/ 	.byte	0x3f
	.zero		1


	//   ....[56]....
        /*0c98*/ 	.word	0x00012330
        /*0c9c*/ 	.word	0x00000000
        /*0ca0*/ 	.word	0x0002d850
        /*0ca4*/ 	.short	0x0107
        /*0ca6*/ 	.byte	0x3f
	.zero		1


	//   ....[57]....
        /*0ca8*/ 	.word	0x000123f0
        /*0cac*/ 	.word	0x00000000
        /*0cb0*/ 	.word	0x0002d850
        /*0cb4*/ 	.short	0x0101
        /*0cb6*/ 	.byte	0x3f
	.zero		1


	//   ....[58]....
        /*0cb8*/ 	.word	0x00013560
        /*0cbc*/ 	.word	0x00000007
        /*0cc0*/ 	.word	0x0002d820
        /*0cc4*/ 	.short	0x010a
        /*0cc6*/ 	.byte	0x3f
	.zero		1


	//   ....[59]....
        /*0cc8*/ 	.word	0x000136e0
        /*0ccc*/ 	.word	0x00000005
        /*0cd0*/ 	.word	0x0002d840
        /*0cd4*/ 	.short	0x010a
        /*0cd6*/ 	.byte	0x3f
	.zero		1


	//   ....[60]....
        /*0cd8*/ 	.word	0x00013780
        /*0cdc*/ 	.word	0x00000003
        /*0ce0*/ 	.word	0x0002d840
        /*0ce4*/ 	.short	0x010a
        /*0ce6*/ 	.byte	0x3f
	.zero		1


	//   ....[61]....
        /*0ce8*/ 	.word	0x000137c0
        /*0cec*/ 	.word	0x00000005
        /*0cf0*/ 	.word	0x0002d860
        /*0cf4*/ 	.short	0x010a
        /*0cf6*/ 	.byte	0x3f
	.zero		1


	//   ....[62]....
        /*0cf8*/ 	.word	0x00013800
        /*0cfc*/ 	.word	0x00000003
        /*0d00*/ 	.word	0x0002d860
        /*0d04*/ 	.short	0x010a
        /*0d06*/ 	.byte	0x3f
	.zero		1


	//   ....[63]....
        /*0d08*/ 	.word	0x00013870
        /*0d0c*/ 	.word	0x00000003
        /*0d10*/ 	.word	0x0002d800
        /*0d14*/ 	.short	0x010a
        /*0d16*/ 	.byte	0x3f
	.zero		1


	//   ....[64]....
        /*0d18*/ 	.word	0x000138c0
        /*0d1c*/ 	.word	0x00000000
        /*0d20*/ 	.word	0x0002d830
        /*0d24*/ 	.short	0x010a
        /*0d26*/ 	.byte	0x3f
	.zero		1


	//   ....[65]....
        /*0d28*/ 	.word	0x00013920
        /*0d2c*/ 	.word	0x00000007
        /*0d30*/ 	.word	0x0002d830
        /*0d34*/ 	.short	0x010a
        /*0d36*/ 	.byte	0x3f
	.zero		1


	//   ....[66]....
        /*0d38*/ 	.word	0x00013980
        /*0d3c*/ 	.word	0x00000007
        /*0d40*/ 	.word	0x0002d850
        /*0d44*/ 	.short	0x010a
        /*0d46*/ 	.byte	0x3f
	.zero		1


	//   ....[67]....
        /*0d48*/ 	.word	0x000139e0
        /*0d4c*/ 	.word	0x00000007
        /*0d50*/ 	.word	0x0002d830
        /*0d54*/ 	.short	0x010a
        /*0d56*/ 	.byte	0x3f
	.zero		1


	//   ....[68]....
        /*0d58*/ 	.word	0x00013a40
        /*0d5c*/ 	.word	0x00000007
        /*0d60*/ 	.word	0x0002d850
        /*0d64*/ 	.short	0x010a
        /*0d66*/ 	.byte	0x3f
	.zero		1


	//   ....[69]....
        /*0d68*/ 	.word	0x00013aa0
        /*0d6c*/ 	.word	0x00000005
        /*0d70*/ 	.word	0x0002d850
        /*0d74*/ 	.short	0x010a
        /*0d76*/ 	.byte	0x3f
	.zero		1


	//   ....[70]....
        /*0d78*/ 	.word	0x00013bc0
        /*0d7c*/ 	.word	0x00000002
        /*0d80*/ 	.word	0x0002d840
        /*0d84*/ 	.short	0x010a
        /*0d86*/ 	.byte	0x3f
	.zero		1


	//   ....[71]....
        /*0d88*/ 	.word	0x000149a0
        /*0d8c*/ 	.word	0x00000016
        /*0d90*/ 	.word	0x0002d820
        /*0d94*/ 	.short	0x010a
        /*0d96*/ 	.byte	0x3f
	.zero		1


	//   ....[72]....
        /*0d98*/ 	.word	0x000149f0
        /*0d9c*/ 	.word	0x00000005
        /*0da0*/ 	.word	0x0002d840
        /*0da4*/ 	.short	0x010a
        /*0da6*/ 	.byte	0x3f
	.zero		1


	//   ....[73]....
        /*0da8*/ 	.word	0x00015000
        /*0dac*/ 	.word	0x00000006
        /*0db0*/ 	.word	0x0002d860
        /*0db4*/ 	.short	0x010a
        /*0db6*/ 	.byte	0x3f
	.zero		1


	//   ....[74]....
        /*0db8*/ 	.word	0x000155e0
        /*0dbc*/ 	.word	0x00000000
        /*0dc0*/ 	.word	0x0002d860
        /*0dc4*/ 	.short	0x010a
        /*0dc6*/ 	.byte	0x3f
	.zero		1


	//   ....[75]....
        /*0dc8*/ 	.word	0x000165d0
        /*0dcc*/ 	.word	0x00000007
        /*0dd0*/ 	.word	0x0002d820
        /*0dd4*/ 	.short	0x010a
        /*0dd6*/ 	.byte	0x3f
	.zero		1


	//   ....[76]....
        /*0dd8*/ 	.word	0x00016770
        /*0ddc*/ 	.word	0x00000005
        /*0de0*/ 	.word	0x0002d840
        /*0de4*/ 	.short	0x010a
        /*0de6*/ 	.byte	0x3f
	.zero		1


	//   ....[77]....
        /*0de8*/ 	.word	0x000167c0
        /*0dec*/ 	.word	0x00000003
        /*0df0*/ 	.word	0x0002d840
        /*0df4*/ 	.short	0x010a
        /*0df6*/ 	.byte	0x3f
	.zero		1


	//   ....[78]....
        /*0df8*/ 	.word	0x00016810
        /*0dfc*/ 	.word	0x00000005
        /*0e00*/ 	.word	0x0002d860
        /*0e04*/ 	.short	0x010a
        /*0e06*/ 	.byte	0x3f
	.zero		1


	//----- nvinfo : EIATTR_NUM_MBARRIERS
	.align		4
.L_295:
        /*0e08*/ 	.byte	0x03, 0x38
        /*0e0a*/ 	.short	0x0016


	//----- nvinfo : EIATTR_EXIT_INSTR_OFFSETS
	.align		4
        /*0e0c*/ 	.byte	0x04, 0x1c
        /*0e0e*/ 	.short	(.L_297 - .L_296)


	//   ....[0]....
.L_296:
        /*0e10*/ 	.word	0x000009a0


	//   ....[1]....
        /*0e14*/ 	.word	0x0000d500


	//   ....[2]....
        /*0e18*/ 	.word	0x00013850


	//----- nvinfo : EIATTR_MAX_THREADS
	.align		4
.L_297:
        /*0e1c*/ 	.byte	0x04, 0x05
        /*0e1e*/ 	.short	(.L_299 - .L_298)
.L_298:
        /*0e20*/ 	.word	0x00000200
        /*0e24*/ 	.word	0x00000001
        /*0e28*/ 	.word	0x00000001


	//----- nvinfo : EIATTR_CRS_STACK_SIZE
	.align		4
.L_299:
        /*0e2c*/ 	.byte	0x04, 0x1e
        /*0e2e*/ 	.short	(.L_301 - .L_300)
.L_300:
        /*0e30*/ 	.word	0x00000000


	//----- nvinfo : EIATTR_CBANK_PARAM_SIZE
	.align		4
.L_301:
        /*0e34*/ 	.byte	0x03, 0x19
        /*0e36*/ 	.short	0x0af0


	//----- nvinfo : EIATTR_PARAM_CBANK
	.align		4
        /*0e38*/ 	.byte	0x04, 0x0a
        /*0e3a*/ 	.short	(.L_303 - .L_302)
	.align		4
.L_302:
        /*0e3c*/ 	.word	index@(.nv.constant0._ZN7cutlass13device_kernelIN5flash11enable_sm90INS1_16FlashAttnFwdSm90INS1_25CollectiveMainloopFwdSm90ILi2EN4cute5tupleIJNS5_1CILi1EEES8_S8_EEENS6_IJNS7_ILi192EEENS7_ILi128EEENS7_ILi96EEEEEELi96ENS_6half_tEfNS_4arch4Sm90ELb1ELb0ELb1ELb1ELb1ELb0ELb0ELb0ELb1ELb1ELb1ELb0EEENS1_21CollectiveEpilogueFwdINS6_IJSA_SC_SB_EEES9_SE_SG_Li384ELb1ELb1ELb1ELb0EEENS1_36VarlenDynamicPersistentTileSchedulerILi192ELi128ELi384ELi128ELb1ELb1ELb1ELb1ELb1ELb1EEEEEEEEEvNT_6ParamsE)
        /*0e40*/ 	.short	0x0210
        /*0e42*/ 	.short	0x0af0


	//----- nvinfo : EIATTR_SW_WAR
	.align		4
.L_303:
        /*0e44*/ 	.byte	0x04, 0x36
        /*0e46*/ 	.short	(.L_305 - .L_304)
.L_304:
        /*0e48*/ 	.word	0x00000008
.L_305:


//--------------------- .nv.info._ZN7cutlass13device_kernelIN5flash11enable_sm90INS1_16FlashAttnFwdSm90INS1_25CollectiveMainloopFwdSm90ILi2EN4cute5tupleIJNS5_1CILi1EEES8_S8_EEENS6_IJNS7_ILi192EEENS7_ILi128EEENS7_ILi96EEEEEELi96ENS_6half_tEfNS_4arch4Sm90ELb1ELb0ELb1ELb1ELb1ELb1ELb0ELb0ELb1ELb1ELb1ELb0EEENS1_21CollectiveEpilogueFwdINS6_IJSA_SC_SB_EEES9_SE_SG_Li384ELb1ELb1ELb1ELb0EEENS1_36VarlenDynamicPersistentTileSchedulerILi192ELi128ELi384ELi128ELb1ELb1ELb1ELb1ELb1ELb1EEEEEEEEEvNT_6ParamsE --------------------------
	.section	.nv.info._ZN7cutlass13device_kernelIN5flash11enable_sm90INS1_16FlashAttnFwdSm90INS1_25CollectiveMainloopFwdSm90ILi2EN4cute5tupleIJNS5_1CILi1EEES8_S8_EEENS6_IJNS7_ILi192EEENS7_ILi128EEENS7_ILi96EEEEEELi96ENS_6half_tEfNS_4arch4Sm90ELb1ELb0ELb1ELb1ELb1ELb1ELb0ELb0ELb1ELb1ELb1ELb0EEENS1_21CollectiveEpilogueFwdINS6_IJSA_SC_SB_EEES9_SE_SG_Li384ELb1ELb1ELb1ELb0EEENS1_36VarlenDynamicPersistentTileSchedulerILi192ELi128ELi384ELi128ELb1ELb1ELb1ELb1ELb1ELb1EEEEEEEEEvNT_6ParamsE,"",@"SHT_CUDA_INFO"
	.sectionflags	@""
	.align	4


	//----- nvinfo : EIATTR_CUDA_API_VERSION
	.align		4
        /*0000*/ 	.byte	0x04, 0x37
        /*0002*/ 	.short	(.L_307 - .L_306)
.L_306:
        /*0004*/ 	.word	0x00000082


	//----- nvinfo : EIATTR_KPARAM_INFO
	.align		4
.L_307:
        /*0008*/ 	.byte	0x04, 0x17
        /*000a*/ 	.short	(.L_309 - .L_308)
.L_308:
        /*000c*/ 	.word	0x00000000
        /*0010*/ 	.short	0x0000
        /*0012*/ 	.short	0x0070
        /*0014*/ 	.byte	0x00, 0xf0, 0x01, 0x2a


	//----- nvinfo : EIATTR_SPARSE_MMA_MASK
	.align		4
.L_309:
        /*0018*/ 	.byte	0x03, 0x50
        /*001a*/ 	.short	0x0000


	//----- nvinfo : EIATTR_MAXREG_COUNT
	.align		4
        /*001c*/ 	.byte	0x03, 0x1b
        /*001e*/ 	.short	0x0080


	//----- nvinfo : EIATTR_NUM_BARRIERS
	.align		4
        /*0020*/ 	.byte	0x02, 0x4c
        /*0022*/ 	.byte	0x10
	.zero		1


	//----- nvinfo : EIATTR_EXTERNS
	.align		4
        /*0024*/ 	.byte	0x04, 0x0f
        /*0026*/ 	.short	(.L_311 - .L_310)


	//   ....[0]....
	.align		4
.L_310:
        /*0028*/ 	.word	index@(__assertfail)


	//----- nvinfo : EIATTR_ANNOTATIONS
	.align		4
.L_311:
        /*002c*/ 	.byte	0x04, 0x55
        /*002e*/ 	.short	(.L_313 - .L_312)


	//   ....[0]....
.L_312:
        /* <DEDUP_REMOVED lines=155> */


	//----- nvinfo : EIATTR_MERCURY_ISA_VERSION
	.align		4
.L_313:
        /*09c8*/ 	.byte	0x03, 0x5f
        /*09ca*/ 	.short	0x0101


	//----- nvinfo : EIATTR_UNUSED_LOAD_BYTE_OFFSET
	.align		4
        /*09cc*/ 	.byte	0x04, 0x44
        /*09ce*/ 	.short	(.L_315 - .L_314)


	//   ....[0]....
.L_314:
        /*09d0*/ 	.word	0x00000a90
        /*09d4*/ 	.word	0x0000fff0


	//   ....[1]....
        /*09d8*/ 	.word	0x00015b00
        /*09dc*/ 	.word	0x0000fff0


	//----- nvinfo : EIATTR_INT_WARP_WIDE_INSTR_OFFSETS
	.align		4
.L_315:
        /*09e0*/ 	.byte	0x04, 0x31
        /*09e2*/ 	.short	(.L_317 - .L_316)


	//   ....[0]....
.L_316:
        /*09e4*/ 	.word	0x00000130


	//   ....[1]....
        /*09e8*/ 	.word	0x00000170


	//   ....[2]....
        /*09ec*/ 	.word	0x000001e0


	//   ....[3]....
        /*09f0*/ 	.word	0x0001ba90


	//   ....[4]....
        /*09f4*/ 	.word	0x0001bb20


	//   ....[5]....
        /*09f8*/ 	.word	0x0001e790


	//   ....[6]....
        /*09fc*/ 	.word	0x0001e820


	//----- nvinfo : EIATTR_COOP_GROUP_MASK_REGIDS
	.align		4
.L_317:
        /*0a00*/ 	.byte	0x04, 0x29
        /*0a02*/ 	.short	(.L_319 - .L_318)


	//   ....[0]....
.L_318:
        /*0a04*/ 	.word	0xffffffff


	//   ....[1]....
        /*0a08*/ 	.word	0xffffffff


	//   ....[2]....
        /*0a0c*/ 	.word	0xffffffff


	//   ....[3]....
        /*0a10*/ 	.word	0xffffffff


	//   ....[4]....
        /*0a14*/ 	.word	0xffffffff


	//   ....[5]....
        /*0a18*/ 	.word	0xffffffff


	//   ....[6]....
        /*0a1c*/ 	.word	0xffffffff


	//   ....[7]....
        /*0a20*/ 	.word	0xffffffff


	//   ....[8]....
        /*0a24*/ 	.word	0xffffffff


	//   ....[9]....
        /*0a28*/ 	.word	0xffffffff


	//   ....[10]....
        /*0a2c*/ 	.word	0xffffffff


	//   ....[11]....
        /*0a30*/ 	.word	0xffffffff


	//   ....[12]....
        /*0a34*/ 	.word	0xffffffff


	//   ....[13]....
        /*0a38*/ 	.word	0xffffffff


	//   ....[14]....
        /*0a3c*/ 	.word	0xffffffff


	//   ....[15]....
        /*0a40*/ 	.word	0xffffffff


	//   ....[16]....
        /*0a44*/ 	.word	0xffffffff


	//   ....[17]....
        /*0a48*/ 	.word	0xffffffff


	//   ....[18]....
        /*0a4c*/ 	.word	0xffffffff


	//   ....[19]....
        /*0a50*/ 	.word	0xffffffff


	//   ....[20]....
        /*0a54*/ 	.word	0xffffffff


	//   ....[21]....
        /*0a58*/ 	.word	0xffffffff


	//   ....[22]....
        /*0a5c*/ 	.word	0xffffffff


	//   ....[23]....
        /*0a60*/ 	.word	0xffffffff


	//   ....[24]....
        /*0a64*/ 	.word	0xffffffff


	//   ....[25]....
        /*0a68*/ 	.word	0xffffffff


	//   ....[26]....
        /*0a6c*/ 	.word	0xffffffff


	//   ....[27]....
        /*0a70*/ 	.word	0xffffffff


	//   ....[28]....
        /*0a74*/ 	.word	0xffffffff


	//   ....[29]....
        /*0a78*/ 	.word	0xffffffff


	//   ....[30]....
        /*0a7c*/ 	.word	0xffffffff


	//   ....[31]....
        /*0a80*/ 	.word	0xffffffff


	//   ....[32]....
        /*0a84*/ 	.word	0xffffffff


	//   ....[33]....
        /*0a88*/ 	.word	0xffffffff


	//   ....[34]....
        /*0a8c*/ 	.word	0xffffffff


	//   ....[35]....
        /*0a90*/ 	.word	0xffffffff


	//   ....[36]....
        /*0a94*/ 	.word	0xffffffff


	//   ....[37]....
        /*0a98*/ 	.word	0xffffffff


	//   ....[38]....
        /*0a9c*/ 	.word	0xffffffff


	//   ....[39]....
        /*0aa0*/ 	.word	0xffffffff


	//   ....[40]....
        /*0aa4*/ 	.word	0xffffffff


	//   ....[41]....
        /*0aa8*/ 	.word	0xffffffff


	//   ....[42]....
        /*0aac*/ 	.word	0xffffffff


	//   ....[43]....
        /*0ab0*/ 	.word	0xffffffff


	//   ....[44]....
        /*0ab4*/ 	.word	0xffffffff


	//   ....[45]....
        /*0ab8*/ 	.word	0xffffffff


	//   ....[46]....
        /*0abc*/ 	.word	0xffffffff


	//   ....[47]....
        /*0ac0*/ 	.word	0xffffffff


	//   ....[48]....
        /*0ac4*/ 	.word	0xffffffff


	//   ....[49]....
        /*0ac8*/ 	.word	0xffffffff


	//   ....[50]....
        /*0acc*/ 	.word	0xffffffff


	//   ....[51]....
        /*0ad0*/ 	.word	0xffffffff


	//   ....[52]....
        /*0ad4*/ 	.word	0xffffffff


	//   ....[53]....
        /*0ad8*/ 	.word	0xffffffff


	//   ....[54]....
        /*0adc*/ 	.word	0xffffffff


	//   ....[55]....
        /*0ae0*/ 	.word	0xffffffff


	//   ....[56]....
        /*0ae4*/ 	.word	0xffffffff


	//   ....[57]....
        /*0ae8*/ 	.word	0xffffffff


	//   ....[58]....
        /*0aec*/ 	.word	0xffffffff


	//   ....[59]....
        /*0af0*/ 	.word	0xffffffff


	//   ....[60]....
        /*0af4*/ 	.word	0xffffffff


	//   ....[61]....
        /*0af8*/ 	.word	0xffffffff


	//   ....[62]....
        /*0afc*/ 	.word	0xffffffff


	//   ....[63]....
        /*0b00*/ 	.word	0xffffffff


	//   ....[64]....
        /*0b04*/ 	.word	0xffffffff


	//   ....[65]....
        /*0b08*/ 	.word	0xffffffff


	//   ....[66]....
        /*0b0c*/ 	.word	0xffffffff


	//   ....[67]....
        /*0b10*/ 	.word	0xffffffff


	//   ....[68]....
        /*0b14*/ 	.word	0xffffffff


	//   ....[69]....
        /*0b18*/ 	.word	0xffffffff


	//   ....[70]....
        /*0b1c*/ 	.word	0xffffffff


	//   ....[71]....
        /*0b20*/ 	.word	0xffffffff


	//   ....[72]....
        /*0b24*/ 	.word	0xffffffff


	//   ....[73]....
        /*0b28*/ 	.word	0xffffffff


	//   ....[74]....
        /*0b2c*/ 	.word	0xffffffff


	//   ....[75]....
        /*0b30*/ 	.word	0xffffffff


	//   ....[76]....
        /*0b34*/ 	.word	0xffffffff


	//   ....[77]....
        /*0b38*/ 	.word	0xffffffff


	//   ....[78]....
        /*0b3c*/ 	.word	0xffffffff


	//   ....[79]....
        /*0b40*/ 	.word	0xffffffff


	//   ....[80]....
        /*0b44*/ 	.word	0xffffffff


	//   ....[81]....
        /*0b48*/ 	.word	0xffffffff


	//   ....[82]....
        /*0b4c*/ 	.word	0xffffffff


	//   ....[83]....
        /*0b50*/ 	.word	0xffffffff


	//   ....[84]....
        /*0b54*/ 	.word	0xffffffff


	//   ....[85]....
        /*0b58*/ 	.word	0xffffffff


	//   ....[86]....
        /*0b5c*/ 	.word	0xffffffff


	//   ....[87]....
        /*0b60*/ 	.word	0xffffffff


	//   ....[88]....
        /*0b64*/ 	.word	0xffffffff


	//   ....[89]....
        /*0b68*/ 	.word	0xffffffff


	//   ....[90]....
        /*0b6c*/ 	.word	0xffffffff


	//   ....[91]....
        /*0b70*/ 	.word	0xffffffff


	//   ....[92]....
        /*0b74*/ 	.word	0xffffffff


	//   ....[93]....
        /*0b78*/ 	.word	0xffffffff


	//   ....[94]....
        /*0b7c*/ 	.word	0xffffffff


	//   ....[95]....
        /*0b80*/ 	.word	0xffffffff


	//   ....[96]....
        /*0b84*/ 	.word	0xffffffff


	//   ....[97]....
        /*0b88*/ 	.word	0xffffffff


	//   ....[98]....
        /*0b8c*/ 	.word	0xffffffff


	//   ....[99]....
        /*0b90*/ 	.word	0xffffffff


	//   ....[100]....
        /*0b94*/ 	.word	0xffffffff


	//   ....[101]....
        /*0b98*/ 	.word	0xffffffff


	//   ....[102]....
        /*0b9c*/ 	.word	0xffffffff


	//   ....[103]....
        /*0ba0*/ 	.word	0xffffffff


	//   ....[104]....
        /*0ba4*/ 	.word	0xffffffff


	//   ....[105]....
        /*0ba8*/ 	.word	0xffffffff


	//   ....[106]....
        /*0bac*/ 	.word	0xffffffff


	//   ....[107]....
        /*0bb0*/ 	.word	0xffffffff


	//   ....[108]....
        /*0bb4*/ 	.word	0xffffffff


	//   ....[109]....
        /*0bb8*/ 	.word	0xffffffff


	//   ....[110]....
        /*0bbc*/ 	.word	0xffffffff


	//   ....[111]....
        /*0bc0*/ 	.word	0xffffffff


	//   ....[112]....
        /*0bc4*/ 	.word	0xffffffff


	//   ....[113]....
        /*0bc8*/ 	.word	0xffffffff


	//   ....[114]....
        /*0bcc*/ 	.word	0xffffffff


	//   ....[115]....
        /*0bd0*/ 	.word	0xffffffff


	//   ....[116]....
        /*0bd4*/ 	.word	0xffffffff


	//   ....[117]....
        /*0bd8*/ 	.word	0xffffffff


	//   ....[118]....
        /*0bdc*/ 	.word	0xffffffff


	//   ....[119]....
        /*0be0*/ 	.word	0xffffffff


	//   ....[120]....
        /*0be4*/ 	.word	0xffffffff


	//   ....[121]....
        /*0be8*/ 	.word	0xffffffff


	//   ....[122]....
        /*0bec*/ 	.word	0xffffffff


	//   ....[123]....
        /*0bf0*/ 	.word	0xffffffff


	//   ....[124]....
        /*0bf4*/ 	.word	0xffffffff


	//   ....[125]....
        /*0bf8*/ 	.word	0xffffffff


	//   ....[126]....
        /*0bfc*/ 	.word	0xffffffff


	//   ....[127]....
        /*0c00*/ 	.word	0xffffffff


	//   ....[128]....
        /*0c04*/ 	.word	0xffffffff


	//   ....[129]....
        /*0c08*/ 	.word	0xffffffff


	//   ....[130]....
        /*0c0c*/ 	.word	0xffffffff


	//   ....[131]....
        /*0c10*/ 	.word	0xffffffff


	//   ....[132]....
        /*0c14*/ 	.word	0xffffffff


	//   ....[133]....
        /*0c18*/ 	.word	0xffffffff


	//   ....[134]....
        /*0c1c*/ 	.word	0xffffffff


	//   ....[135]....
        /*0c20*/ 	.word	0xffffffff


	//   ....[136]....
        /*0c24*/ 	.word	0xffffffff


	//   ....[137]....
        /*0c28*/ 	.word	0xffffffff


	//   ....[138]....
        /*0c2c*/ 	.word	0xffffffff


	//   ....[139]....
        /*0c30*/ 	.word	0xffffffff


	//   ....[140]....
        /*0c34*/ 	.word	0xffffffff


	//   ....[141]....
        /*0c38*/ 	.word	0xffffffff


	//   ....[142]....
        /*0c3c*/ 	.word	0xffffffff


	//   ....[143]....
        /*0c40*/ 	.word	0xffffffff


	//   ....[144]....
        /*0c44*/ 	.word	0x0500000f


	//   ....[145]....
        /*0c48*/ 	.word	0x0500000f


	//   ....[146]....
        /*0c4c*/ 	.word	0x0500000f


	//   ....[147]....
        /*0c50*/ 	.word	0x0500000f


	//   ....[148]....
        /*0c54*/ 	.word	0x0500000f


	//   ....[149]....
        /*0c58*/ 	.word	0x0500000f


	//   ....[150]....
        /*0c5c*/ 	.word	0x0500000f


	//   ....[151]....
        /*0c60*/ 	.word	0x0500000f


	//   ....[152]....
        /*0c64*/ 	.word	0x0500000f


	//   ....[153]....
        /*0c68*/ 	.word	0x0500000f


	//   ....[154]....
        /*0c6c*/ 	.word	0x0500000f


	//   ....[155]....
        /*0c70*/ 	.word	0x0500000f


	//   ....[156]....
        /*0c74*/ 	.word	0x0500000f


	//   ....[157]....
        /*0c78*/ 	.word	0x0500000f


	//   ....[158]....
        /*0c7c*/ 	.word	0x0500000f


	//   ....[159]....
        /*0c80*/ 	.word	0x0500000f


	//   ....[160]....
        /*0c84*/ 	.word	0x0500000f


	//   ....[161]....
        /*0c88*/ 	.word	0x0500000f


	//   ....[162]....
        /*0c8c*/ 	.word	0x0500000f


	//   ....[163]....
        /*0c90*/ 	.word	0x0500000f


	//   ....[164]....
        /*0c94*/ 	.word	0x0500000f


	//   ....[165]....
        /*0c98*/ 	.word	0x0500000f


	//   ....[166]....
        /*0c9c*/ 	.word	0x0500000f


	//   ....[167]....
        /*0ca0*/ 	.word	0x0500000f


	//   ....[168]....
        /*0ca4*/ 	.word	0x0500000f


	//   ....[169]....
        /*0ca8*/ 	.word	0x0500000f


	//   ....[170]....
        /*0cac*/ 	.word	0x0500000f


	//   ....[171]....
        /*0cb0*/ 	.word	0x0500000f


	//   ....[172]....
        /*0cb4*/ 	.word	0x0500000f


	//   ....[173]....
        /*0cb8*/ 	.word	0x0500000f


	//   ....[174]....
        /*0cbc*/ 	.word	0x0500000f


	//   ....[175]....
        /*0cc0*/ 	.word	0x0500000f


	//   ....[176]....
        /*0cc4*/ 	.word	0x0500000f


	//   ....[177]....
        /*0cc8*/ 	.word	0x0500000f


	//   ....[178]....
        /*0ccc*/ 	.word	0x0500000f


	//   ....[179]....
        /*0cd0*/ 	.word	0x0500000f


	//   ....[180]....
        /*0cd4*/ 	.word	0x0500000f


	//   ....[181]....
        /*0cd8*/ 	.word	0x0500000f


	//   ....[182]....
        /*0cdc*/ 	.word	0x0500000f


	//   ....[183]....
        /*0ce0*/ 	.word	0x0500000f


	//   ....[184]....
        /*0ce4*/ 	.word	0x0500000f


	//   ....[185]....
        /*0ce8*/ 	.word	0x0500000f


	//   ....[186]....
        /*0cec*/ 	.word	0x0500000f


	//   ....[187]....
        /*0cf0*/ 	.word	0x0500000f


	//   ....[188]....
        /*0cf4*/ 	.word	0x0500000f


	//   ....[189]....
        /*0cf8*/ 	.word	0x0500000f


	//   ....[190]....
        /*0cfc*/ 	.word	0x0500000f


	//   ....[191]....
        /*0d00*/ 	.word	0x0500000f


	//   ....[192]....
        /*0d04*/ 	.word	0x0500000f


	//   ....[193]....
        /*0d08*/ 	.word	0x0500000f


	//   ....[194]....
        /*0d0c*/ 	.word	0x0500000f


	//   ....[195]....
        /*0d10*/ 	.word	0x0500000f


	//   ....[196]....
        /*0d14*/ 	.word	0x0500000f


	//   ....[197]....
        /*0d18*/ 	.word	0x0500000f


	//   ....[198]....
        /*0d1c*/ 	.word	0x0500000f


	//   ....[199]....
        /*0d20*/ 	.word	0x0500000f


	//   ....[200]....
        /*0d24*/ 	.word	0x0500000f


	//   ....[201]....
        /*0d28*/ 	.word	0x0500000f


	//   ....[202]....
        /*0d2c*/ 	.word	0x0500000f


	//   ....[203]....
        /*0d30*/ 	.word	0x0500000f


	//   ....[204]....
        /*0d34*/ 	.word	0x0500000f


	//   ....[205]....
        /*0d38*/ 	.word	0x0500000f


	//   ....[206]....
        /*0d3c*/ 	.word	0x0500000f


	//   ....[207]....
        /*0d40*/ 	.word	0x0500000f


	//   ....[208]....
        /*0d44*/ 	.word	0x0500000f


	//   ....[209]....
        /*0d48*/ 	.word	0x0500000f


	//   ....[210]....
        /*0d4c*/ 	.word	0x0500000f


	//   ....[211]....
        /*0d50*/ 	.word	0x0500000f


	//   ....[212]....
        /*0d54*/ 	.word	0x0500000f


	//   ....[213]....
        /*0d58*/ 	.word	0x0500000f


	//   ....[214]....
        /*0d5c*/ 	.word	0x0500000f


	//   ....[215]....
        /*0d60*/ 	.word	0x0500000f


	//   ....[216]....
        /*0d64*/ 	.word	0x0500000f


	//   ....[217]....
        /*0d68*/ 	.word	0x0500000f


	//   ....[218]....
        /*0d6c*/ 	.word	0x0500000f


	//   ....[219]....
        /*0d70*/ 	.word	0x0500000f


	//   ....[220]....
        /*0d74*/ 	.word	0x0500000f


	//   ....[221]....
        /*0d78*/ 	.word	0x0500000f


	//   ....[222]....
        /*0d7c*/ 	.word	0x0500000f


	//   ....[223]....
        /*0d80*/ 	.word	0x0500000f


	//   ....[224]....
        /*0d84*/ 	.word	0x0500000f


	//   ....[225]....
        /*0d88*/ 	.word	0x0500000f


	//   ....[226]....
        /*0d8c*/ 	.word	0x0500000f


	//   ....[227]....
        /*0d90*/ 	.word	0x0500000f


	//   ....[228]....
        /*0d94*/ 	.word	0x0500000f


	//   ....[229]....
        /*0d98*/ 	.word	0x0500000f


	//   ....[230]....
        /*0d9c*/ 	.word	0x0500000f


	//   ....[231]....
        /*0da0*/ 	.word	0x0500000f


	//   ....[232]....
        /*0da4*/ 	.word	0x0500000f


	//   ....[233]....
        /*0da8*/ 	.word	0x0500000f


	//   ....[234]....
        /*0dac*/ 	.word	0x0500000f


	//   ....[235]....
        /*0db0*/ 	.word	0x0500000f


	//----- nvinfo : EIATTR_COOP_GROUP_INSTR_OFFSETS
	.align		4
.L_319:
        /*0db4*/ 	.byte	0x04, 0x28
        /*0db6*/ 	.short	(.L_321 - .L_320)


	//   ....[0]....
.L_320:
        /*0db8*/ 	.word	0x00000070


	//   ....[1]....
        /*0dbc*/ 	.word	0x00000140


	//   ....[2]....
        /*0dc0*/ 	.word	0x00000190


	//   ....[3]....
        /*0dc4*/ 	.word	0x000003c0


	//   ....[4]....
        /*0dc8*/ 	.word	0x00000520


	//   ....[5]....
        /*0dcc*/ 	.word	0x00000640


	//   ....[6]....
        /*0dd0*/ 	.word	0x000007a0


	//   ....[7]....
        /*0dd4*/ 	.word	0x000036e0


	//   ....[8]....
        /*0dd8*/ 	.word	0x000036f0


	//   ....[9]....
        /*0ddc*/ 	.word	0x000052f0


	//   ....[10]....
        /*0de0*/ 	.word	0x00005300


	//   ....[11]....
        /*0de4*/ 	.word	0x00006cb0


	//   ....[12]....
        /*0de8*/ 	.word	0x00006cc0


	//   ....[13]....
        /*0dec*/ 	.word	0x000071d0


	//   ....[14]....
        /*0df0*/ 	.word	0x000071f0


	//   ....[15]....
        /*0df4*/ 	.word	0x00007b90


	//   ....[16]....
        /*0df8*/ 	.word	0x000082b0


	//   ....[17]....
        /*0dfc*/ 	.word	0x000082c0


	//   ....[18]....
        /*0e00*/ 	.word	0x000082d0


	//   ....[19]....
        /*0e04*/ 	.word	0x000082e0


	//   ....[20]....
        /*0e08*/ 	.word	0x0000a070


	//   ....[21]....
        /*0e0c*/ 	.word	0x0000a080


	//   ....[22]....
        /*0e10*/ 	.word	0x0000a090


	//   ....[23]....
        /*0e14*/ 	.word	0x0000a0a0


	//   ....[24]....
        /*0e18*/ 	.word	0x0000c790


	//   ....[25]....
        /*0e1c*/ 	.word	0x0000c7a0


	//   ....[26]....
        /*0e20*/ 	.word	0x0000d840


	//   ....[27]....
        /*0e24*/ 	.word	0x0000d8c0


	//   ....[28]....
        /*0e28*/ 	.word	0x0000d8e0


	//   ....[29]....
        /*0e2c*/ 	.word	0x0000d900


	//   ....[30]....
        /*0e30*/ 	.word	0x0000eac0


	//   ....[31]....
        /*0e34*/ 	.word	0x0000fbb0


	//   ....[32]....
        /*0e38*/ 	.word	0x0000fc40


	//   ....[33]....
        /*0e3c*/ 	.word	0x000104b0


	//   ....[34]....
        /*0e40*/ 	.word	0x00010530


	//   ....[35]....
        /*0e44*/ 	.word	0x00010f20


	//   ....[36]....
        /*0e48*/ 	.word	0x00010f40


	//   ....[37]....
        /*0e4c*/ 	.word	0x00012130


	//   ....[38]....
        /*0e50*/ 	.word	0x00013680


	//   ....[39]....
        /*0e54*/ 	.word	0x000136e0


	//   ....[40]....
        /*0e58*/ 	.word	0x00013cc0


	//   ....[41]....
        /*0e5c*/ 	.word	0x00013d20


	//   ....[42]....
        /*0e60*/ 	.word	0x00014e60


	//   ....[43]....
        /*0e64*/ 	.word	0x00015090


	//   ....[44]....
        /*0e68*/ 	.word	0x000150b0


	//   ....[45]....
        /*0e6c*/ 	.word	0x00015530


	//   ....[46]....
        /*0e70*/ 	.word	0x00015560


	//   ....[47]....
        /*0e74*/ 	.word	0x000164c0


	//   ....[48]....
        /*0e78*/ 	.word	0x000164e0


	//   ....[49]....
        /*0e7c*/ 	.word	0x000164f0


	//   ....[50]....
        /*0e80*/ 	.word	0x00016500


	//   ....[51]....
        /*0e84*/ 	.word	0x00016ba0


	//   ....[52]....
        /*0e88*/ 	.word	0x00016bb0


	//   ....[53]....
        /*0e8c*/ 	.word	0x00016d00


	//   ....[54]....
        /*0e90*/ 	.word	0x00016d10


	//   ....[55]....
        /*0e94*/ 	.word	0x00017100


	//   ....[56]....
        /*0e98*/ 	.word	0x00017110


	//   ....[57]....
        /*0e9c*/ 	.word	0x00017610


	//   ....[58]....
        /*0ea0*/ 	.word	0x00017620


	//   ....[59]....
        /*0ea4*/ 	.word	0x000183c0


	//   ....[60]....
        /*0ea8*/ 	.word	0x000183d0


	//   ....[61]....
        /*0eac*/ 	.word	0x00018530


	//   ....[62]....
        /*0eb0*/ 	.word	0x00018540


	//   ....[63]....
        /*0eb4*/ 	.word	0x000186f0


	//   ....[64]....
        /*0eb8*/ 	.word	0x000188f0


	//   ....[65]....
        /*0ebc*/ 	.word	0x00018920


	//   ....[66]....
        /*0ec0*/ 	.word	0x00018950


	//   ....[67]....
        /*0ec4*/ 	.word	0x00018980


	//   ....[68]....
        /*0ec8*/ 	.word	0x000189b0


	//   ....[69]....
        /*0ecc*/ 	.word	0x000189e0


	//   ....[70]....
        /*0ed0*/ 	.word	0x00018b70


	//   ....[71]....
        /*0ed4*/ 	.word	0x00018ba0


	//   ....[72]....
        /*0ed8*/ 	.word	0x00018bd0


	//   ....[73]....
        /*0edc*/ 	.word	0x00018c00


	//   ....[74]....
        /*0ee0*/ 	.word	0x00018c30


	//   ....[75]....
        /*0ee4*/ 	.word	0x00018c60


	//   ....[76]....
        /*0ee8*/ 	.word	0x00018cf0


	//   ....[77]....
        /*0eec*/ 	.word	0x00018d20


	//   ....[78]....
        /*0ef0*/ 	.word	0x00018d30


	//   ....[79]....
        /*0ef4*/ 	.word	0x00018d70


	//   ....[80]....
        /*0ef8*/ 	.word	0x0001a2c0


	//   ....[81]....
        /*0efc*/ 	.word	0x0001c6b0


	//   ....[82]....
        /*0f00*/ 	.word	0x0001c6c0


	//   ....[83]....
        /*0f04*/ 	.word	0x0001c780


	//   ....[84]....
        /*0f08*/ 	.word	0x0001c790


	//   ....[85]....
        /*0f0c*/ 	.word	0x0001c840


	//   ....[86]....
        /*0f10*/ 	.word	0x0001c850


	//   ....[87]....
        /*0f14*/ 	.word	0x0001c860


	//   ....[88]....
        /*0f18*/ 	.word	0x0001c870


	//   ....[89]....
        /*0f1c*/ 	.word	0x0001d230


	//   ....[90]....
        /*0f20*/ 	.word	0x0001d260


	//   ....[91]....
        /*0f24*/ 	.word	0x0001d320


	//   ....[92]....
        /*0f28*/ 	.word	0x0001d340


	//   ....[93]....
        /*0f2c*/ 	.word	0x0001d3e0


	//   ....[94]....
        /*0f30*/ 	.word	0x0001d400


	//   ....[95]....
        /*0f34*/ 	.word	0x0001d410


	//   ....[96]....
        /*0f38*/ 	.word	0x0001d420


	//   ....[97]....
        /*0f3c*/ 	.word	0x0001d540


	//   ....[98]....
        /*0f40*/ 	.word	0x0001d550


	//   ....[99]....
        /*0f44*/ 	.word	0x0001d560


	//   ....[100]....
        /*0f48*/ 	.word	0x0001d5f0


	//   ....[101]....
        /*0f4c*/ 	.word	0x0001ddb0


	//   ....[102]....
        /*0f50*/ 	.word	0x0001ddc0


	//   ....[103]....
        /*0f54*/ 	.word	0x0001dde0


	//   ....[104]....
        /*0f58*/ 	.word	0x0001de60


	//   ....[105]....
        /*0f5c*/ 	.word	0x0001de70


	//   ....[106]....
        /*0f60*/ 	.word	0x0001ded0


	//   ....[107]....
        /*0f64*/ 	.word	0x0001df00


	//   ....[108]....
        /*0f68*/ 	.word	0x0001df40


	//   ....[109]....
        /*0f6c*/ 	.word	0x0001e1f0


	//   ....[110]....
        /*0f70*/ 	.word	0x0001e210


	//   ....[111]....
        /*0f74*/ 	.word	0x0001e2b0


	//   ....[112]....
        /*0f78*/ 	.word	0x0001e2c0


	//   ....[113]....
        /*0f7c*/ 	.word	0x0001e350


	//   ....[114]....
        /*0f80*/ 	.word	0x0001e360


	//   ....[115]....
        /*0f84*/ 	.word	0x0001e370


	//   ....[116]....
        /*0f88*/ 	.word	0x0001e400


	//   ....[117]....
        /*0f8c*/ 	.word	0x0001e9d0


	//   ....[118]....
        /*0f90*/ 	.word	0x0001e9e0


	//   ....[119]....
        /*0f94*/ 	.word	0x0001ea60


	//   ....[120]....
        /*0f98*/ 	.word	0x0001eb10


	//   ....[121]....
        /*0f9c*/ 	.word	0x0001eb30


	//   ....[122]....
        /*0fa0*/ 	.word	0x0001ebb0


	//   ....[123]....
        /*0fa4*/ 	.word	0x0001ebd0


	//   ....[124]....
        /*0fa8*/ 	.word	0x0001ebe0


	//   ....[125]....
        /*0fac*/ 	.word	0x0001f020


	//   ....[126]....
        /*0fb0*/ 	.word	0x0001f050


	//   ....[127]....
        /*0fb4*/ 	.word	0x0001f0c0


	//   ....[128]....
        /*0fb8*/ 	.word	0x0001f0f0


	//   ....[129]....
        /*0fbc*/ 	.word	0x0001f120


	//   ....[130]....
        /*0fc0*/ 	.word	0x0001f150


	//   ....[131]....
        /*0fc4*/ 	.word	0x0001f180


	//   ....[132]....
        /*0fc8*/ 	.word	0x0001f1b0


	//   ....[133]....
        /*0fcc*/ 	.word	0x0001f350


	//   ....[134]....
        /*0fd0*/ 	.word	0x0001f380


	//   ....[135]....
        /*0fd4*/ 	.word	0x0001f3b0


	//   ....[136]....
        /*0fd8*/ 	.word	0x0001f3e0


	//   ....[137]....
        /*0fdc*/ 	.word	0x0001f410


	//   ....[138]....
        /*0fe0*/ 	.word	0x0001f440


	//   ....[139]....
        /*0fe4*/ 	.word	0x0001f500


	//   ....[140]....
        /*0fe8*/ 	.word	0x0001f520


	//   ....[141]....
        /*0fec*/ 	.word	0x0001f540


	//   ....[142]....
        /*0ff0*/ 	.word	0x0001f5a0


	//   ....[143]....
        /*0ff4*/ 	.word	0x0001ffd0


	//   ....[144]....
        /*0ff8*/ 	.word	0x00020310


	//   ....[145]....
        /*0ffc*/ 	.word	0x000203a0


	//   ....[146]....
        /*1000*/ 	.word	0x00020490


	//   ....[147]....
        /*1004*/ 	.word	0x00020520


	//   ....[148]....
        /*1008*/ 	.word	0x00020600


	//   ....[149]....
        /*100c*/ 	.word	0x00020690


	//   ....[150]....
        /*1010*/ 	.word	0x00020770


	//   ....[151]....
        /*1014*/ 	.word	0x00020810


	//   ....[152]....
        /*1018*/ 	.word	0x000208a0


	//   ....[153]....
        /*101c*/ 	.word	0x000208f0


	//   ....[154]....
        /*1020*/ 	.word	0x00020940


	//   ....[155]....
        /*1024*/ 	.word	0x00020a20


	//   ....[156]....
        /*1028*/ 	.word	0x00020ab0


	//   ....[157]....
        /*102c*/ 	.word	0x00020b00


	//   ....[158]....
        /*1030*/ 	.word	0x00020b50


	//   ....[159]....
        /*1034*/ 	.word	0x00020e10


	//   ....[160]....
        /*1038*/ 	.word	0x00020e60


	//   ....[161]....
        /*103c*/ 	.word	0x00020ef0


	//   ....[162]....
        /*1040*/ 	.word	0x00020f80


	//   ....[163]....
        /*1044*/ 	.word	0x00021000


	//   ....[164]....
        /*1048*/ 	.word	0x00021050


	//   ....[165]....
        /*104c*/ 	.word	0x000210e0


	//   ....[166]....
        /*1050*/ 	.word	0x00021170


	//   ....[167]....
        /*1054*/ 	.word	0x000211f0


	//   ....[168]....
        /*1058*/ 	.word	0x00021240


	//   ....[169]....
        /*105c*/ 	.word	0x000212d0


	//   ....[170]....
        /*1060*/ 	.word	0x00021360


	//   ....[171]....
        /*1064*/ 	.word	0x00021420


	//   ....[172]....
        /*1068*/ 	.word	0x00021700


	//   ....[173]....
        /*106c*/ 	.word	0x000217f0


	//   ....[174]....
        /*1070*/ 	.word	0x00021880


	//   ....[175]....
        /*1074*/ 	.word	0x000218e0


	//   ....[176]....
        /*1078*/ 	.word	0x00021a00


	//   ....[177]....
        /*107c*/ 	.word	0x00021a60


	//   ....[178]....
        /*1080*/ 	.word	0x00021b80


	//   ....[179]....
        /*1084*/ 	.word	0x00021be0


	//   ....[180]....
        /*1088*/ 	.word	0x00021c90


	//   ....[181]....
        /*108c*/ 	.word	0x00021da0


	//   ....[182]....
        /*1090*/ 	.word	0x00021e10


	//   ....[183]....
        /*1094*/ 	.word	0x00021e70


	//   ....[184]....
        /*1098*/ 	.word	0x00021f80


	//   ....[185]....
        /*109c*/ 	.word	0x00021fe0


	//   ....[186]....
        /*10a0*/ 	.word	0x00022100


	//   ....[187]....
        /*10a4*/ 	.word	0x00022160


	//   ....[188]....
        /*10a8*/ 	.word	0x00022200


	//   ....[189]....
        /*10ac*/ 	.word	0x000222d0


	//   ....[190]....
        /*10b0*/ 	.word	0x000223d0


	//   ....[191]....
        /*10b4*/ 	.word	0x00022430


	//   ....[192]....
        /*10b8*/ 	.word	0x00022510


	//   ....[193]....
        /*10bc*/ 	.word	0x000226a0


	//   ....[194]....
        /*10c0*/ 	.word	0x00022780


	//   ....[195]....
        /*10c4*/ 	.word	0x00022800


	//   ....[196]....
        /*10c8*/ 	.word	0x000228e0


	//   ....[197]....
        /*10cc*/ 	.word	0x00022940


	//   ....[198]....
        /*10d0*/ 	.word	0x00022a10


	//   ....[199]....
        /*10d4*/ 	.word	0x00022a70


	//   ....[200]....
        /*10d8*/ 	.word	0x00022b50


	//   ....[201]....
        /*10dc*/ 	.word	0x00022c40


	//   ....[202]....
        /*10e0*/ 	.word	0x00022ce0


	//   ....[203]....
        /*10e4*/ 	.word	0x00022d40


	//   ....[204]....
        /*10e8*/ 	.word	0x00022e40


	//   ....[205]....
        /*10ec*/ 	.word	0x00022ea0


	//   ....[206]....
        /*10f0*/ 	.word	0x00022fa0


	//   ....[207]....
        /*10f4*/ 	.word	0x00023000


	//   ....[208]....
        /*10f8*/ 	.word	0x000230d0


	//   ....[209]....
        /*10fc*/ 	.word	0x00023220


	//   ....[210]....
        /*1100*/ 	.word	0x000232d0


	//   ....[211]....
        /*1104*/ 	.word	0x000233e0


	//   ....[212]....
        /*1108*/ 	.word	0x000234c0


	//   ....[213]....
        /*110c*/ 	.word	0x00023520


	//   ....[214]....
        /*1110*/ 	.word	0x00023610


	//   ....[215]....
        /*1114*/ 	.word	0x00023670


	//   ....[216]....
        /*1118*/ 	.word	0x00023750


	//   ....[217]....
        /*111c*/ 	.word	0x000237e0


	//   ....[218]....
        /*1120*/ 	.word	0x00023880


	//   ....[219]....
        /*1124*/ 	.word	0x000239f0


	//   ....[220]....
        /*1128*/ 	.word	0x00023a60


	//   ....[221]....
        /*112c*/ 	.word	0x00023ad0


	//   ....[222]....
        /*1130*/ 	.word	0x00023b40


	//   ....[223]....
        /*1134*/ 	.word	0x00023bb0


	//   ....[224]....
        /*1138*/ 	.word	0x00023c30


	//   ....[225]....
        /*113c*/ 	.word	0x00023cb0


	//   ....[226]....
        /*1140*/ 	.word	0x00023d40


	//   ....[227]....
        /*1144*/ 	.word	0x00023db0


	//   ....[228]....
        /*1148*/ 	.word	0x00023e20


	//   ....[229]....
        /*114c*/ 	.word	0x00023e90


	//   ....[230]....
        /*1150*/ 	.word	0x00023f10


	//   ....[231]....
        /*1154*/ 	.word	0x00023f80


	//   ....[232]....
        /*1158*/ 	.word	0x00024030


	//   ....[233]....
        /*115c*/ 	.word	0x00024080


	//   ....[234]....
        /*1160*/ 	.word	0x00024110


	//   ....[235]....
        /*1164*/ 	.word	0x00024240


	//----- nvinfo : EIATTR_REG_RECONFIG
	.align		4
.L_321:
        /*1168*/ 	.byte	0x01, 0x54
	.zero		2


	//----- nvinfo : EIATTR_SYSCALL_OFFSETS
	.align		4
        /*116c*/ 	.byte	0x04, 0x46
        /*116e*/ 	.short	(.L_323 - .L_322)


	//   ....[0]....
.L_322:
        /*1170*/ 	.word	0x00002170


	//   ....[1]....
        /*1174*/ 	.word	0x000022c0


	//   ....[2]....
        /*1178*/ 	.word	0x00007d60


	//   ....[3]....
        /*117c*/ 	.word	0x00008080


	//   ....[4]....
        /*1180*/ 	.word	0x0001bc80


	//   ....[5]....
        /*1184*/ 	.word	0x0001bdd0


	//   ....[6]....
        /*1188*/ 	.word	0x0001bec0


	//   ....[7]....
        /*118c*/ 	.word	0x0001ccf0


	//----- nvinfo : EIATTR_MBARRIER_INSTR_OFFSETS
	.align		4
.L_323:
        /*1190*/ 	.byte	0x04, 0x39
        /*1192*/ 	.short	(.L_325 - .L_324)


	//   ....[0]....
.L_324:
        /*1194*/ 	.word	0x00000270
        /*1198*/ 	.word	0x000000ff
        /*119c*/ 	.word	0x0002d800
        /*11a0*/ 	.short	0x0100
        /*11a2*/ 	.byte	0x08
	.zero		1


	//   ....[1]....
        /*11a4*/ 	.word	0x00000280
        /*11a8*/ 	.word	0x000000ff
        /*11ac*/ 	.word	0x0002d820
        /*11b0*/ 	.short	0x0100
        /*11b2*/ 	.byte	0x08
	.zero		1


	//   ....[2]....
        /*11b4*/ 	.word	0x00000370
        /*11b8*/ 	.word	0x000000ff
        /*11bc*/ 	.word	0x0002d830
        /*11c0*/ 	.short	0x0100
        /*11c2*/ 	.byte	0x08
	.zero		1


	//   ....[3]....
        /*11c4*/ 	.word	0x00000380
        /*11c8*/ 	.word	0x000000ff
        /*11cc*/ 	.word	0x0002d840
        /*11d0*/ 	.short	0x0100
        /*11d2*/ 	.byte	0x08
	.zero		1


	//   ....[4]....
        /*11d4*/ 	.word	0x00000390
        /*11d8*/ 	.word	0x000000ff
        /*11dc*/ 	.word	0x0002d838
        /*11e0*/ 	.short	0x0100
        /*11e2*/ 	.byte	0x08
	.zero		1


	//   ....[5]....
        /*11e4*/ 	.word	0x000003a0
        /*11e8*/ 	.word	0x000000ff
        /*11ec*/ 	.word	0x0002d848
        /*11f0*/ 	.short	0x0100
        /*11f2*/ 	.byte	0x08
	.zero		1


	//   ....[6]....
        /*11f4*/ 	.word	0x000004d0
        /*11f8*/ 	.word	0x000000ff
        /*11fc*/ 	.word	0x0002d850
        /*1200*/ 	.short	0x0100
        /*1202*/ 	.byte	0x08
	.zero		1


	//   ....[7]....
        /*1204*/ 	.word	0x000004e0
        /*1208*/ 	.word	0x000000ff
        /*120c*/ 	.word	0x0002d860
        /*1210*/ 	.short	0x0100
        /*1212*/ 	.byte	0x08
	.zero		1


	//   ....[8]....
        /*1214*/ 	.word	0x000004f0
        /*1218*/ 	.word	0x000000ff
        /*121c*/ 	.word	0x0002d858
        /*1220*/ 	.short	0x0100
        /*1222*/ 	.byte	0x08
	.zero		1


	//   ....[9]....
        /*1224*/ 	.word	0x00000500
        /*1228*/ 	.word	0x000000ff
        /*122c*/ 	.word	0x0002d868
        /*1230*/ 	.short	0x0100
        /*1232*/ 	.byte	0x08
	.zero		1


	//   ....[10]....
        /*1234*/ 	.word	0x000005f0
        /*1238*/ 	.word	0x000000ff
        /*123c*/ 	.word	0x0002d870
        /*1240*/ 	.short	0x0100
        /*1242*/ 	.byte	0x06
	.zero		1


	//   ....[11]....
        /*1244*/ 	.word	0x00000600
        /*1248*/ 	.word	0x000000ff
        /*124c*/ 	.word	0x0002d880
        /*1250*/ 	.short	0x0100
        /*1252*/ 	.byte	0x06
	.zero		1


	//   ....[12]....
        /*1254*/ 	.word	0x00000610
        /*1258*/ 	.word	0x000000ff
        /*125c*/ 	.word	0x0002d878
        /*1260*/ 	.short	0x0100
        /*1262*/ 	.byte	0x06
	.zero		1


	//   ....[13]....
        /*1264*/ 	.word	0x00000620
        /*1268*/ 	.word	0x000000ff
        /*126c*/ 	.word	0x0002d888
        /*1270*/ 	.short	0x0100
        /*1272*/ 	.byte	0x06
	.zero		1


	//   ....[14]....
        /*1274*/ 	.word	0x00000750
        /*1278*/ 	.word	0x000000ff
        /*127c*/ 	.word	0x0002d890
        /*1280*/ 	.short	0x0100
        /*1282*/ 	.byte	0x08
	.zero		1


	//   ....[15]....
        /*1284*/ 	.word	0x00000760
        /*1288*/ 	.word	0x000000ff
        /*128c*/ 	.word	0x0002d8a0
        /*1290*/ 	.short	0x0100
        /*1292*/ 	.byte	0x08
	.zero		1


	//   ....[16]....
        /*1294*/ 	.word	0x00000770
        /*1298*/ 	.word	0x000000ff
        /*129c*/ 	.word	0x0002d898
        /*12a0*/ 	.short	0x0100
        /*12a2*/ 	.byte	0x08
	.zero		1


	//   ....[17]....
        /*12a4*/ 	.word	0x00000780
        /*12a8*/ 	.word	0x000000ff
        /*12ac*/ 	.word	0x0002d8a8
        /*12b0*/ 	.short	0x0100
        /*12b2*/ 	.byte	0x08
	.zero		1


	//   ....[18]....
        /*12b4*/ 	.word	0x000008b0
        /*12b8*/ 	.word	0x000000ff
        /*12bc*/ 	.word	0x0002d8b0
        /*12c0*/ 	.short	0x0100
        /*12c2*/ 	.byte	0x08
	.zero		1


	//   ....[19]....
        /*12c4*/ 	.word	0x000008c0
        /*12c8*/ 	.word	0x000000ff
        /*12cc*/ 	.word	0x0002d8c0
        /*12d0*/ 	.short	0x0100
        /*12d2*/ 	.byte	0x08
	.zero		1


	//   ....[20]....
        /*12d4*/ 	.word	0x000008d0
        /*12d8*/ 	.word	0x000000ff
        /*12dc*/ 	.word	0x0002d8b8
        /*12e0*/ 	.short	0x0100
        /*12e2*/ 	.byte	0x08
	.zero		1


	//   ....[21]....
        /*12e4*/ 	.word	0x000008e0
        /*12e8*/ 	.word	0x000000ff
        /*12ec*/ 	.word	0x0002d8c8
        /*12f0*/ 	.short	0x0100
        /*12f2*/ 	.byte	0x08
	.zero		1


	//   ....[22]....
        /*12f4*/ 	.word	0x00003690
        /*12f8*/ 	.word	0x00000039
        /*12fc*/ 	.word	0x0002d890
        /*1300*/ 	.short	0x010a
        /*1302*/ 	.byte	0x3f
	.zero		1


	//   ....[23]....
        /*1304*/ 	.word	0x000052a0
        /*1308*/ 	.word	0x00000039
        /*130c*/ 	.word	0x0002d890
        /*1310*/ 	.short	0x010a
        /*1312*/ 	.byte	0x3f
	.zero		1


	//   ....[24]....
        /*1314*/ 	.word	0x00006b20
        /*1318*/ 	.word	0x00000039
        /*131c*/ 	.word	0x0002d890
        /*1320*/ 	.short	0x010a
        /*1322*/ 	.byte	0x3f
	.zero		1


	//   ....[25]....
        /*1324*/ 	.word	0x00007040
        /*1328*/ 	.word	0x0000000b
        /*132c*/ 	.word	0x00000000
        /*1330*/ 	.short	0x0101
        /*1332*/ 	.byte	0x3f
	.zero		1


	//   ....[26]....
        /*1334*/ 	.word	0x00007080
        /*1338*/ 	.word	0x00000039
        /*133c*/ 	.word	0x0002d8b0
        /*1340*/ 	.short	0x010a
        /*1342*/ 	.byte	0x3f
	.zero		1


	//   ....[27]....
        /*1344*/ 	.word	0x00007560
        /*1348*/ 	.word	0x00000039
        /*134c*/ 	.word	0x00000000
        /*1350*/ 	.short	0x0101
        /*1352*/ 	.byte	0x3f
	.zero		1


	//   ....[28]....
        /*1354*/ 	.word	0x00007e00
        /*1358*/ 	.word	0x00000002
        /*135c*/ 	.word	0x0002d800
        /*1360*/ 	.short	0x010a
        /*1362*/ 	.byte	0x3f
	.zero		1


	//   ....[29]....
        /*1364*/ 	.word	0x00007e50
        /*1368*/ 	.word	0x00000002
        /*136c*/ 	.word	0x0002d800
        /*1370*/ 	.short	0x010a
        /*1372*/ 	.byte	0x3f
	.zero		1


	//   ....[30]....
        /*1374*/ 	.word	0x00008a50
        /*1378*/ 	.word	0x00000002
        /*137c*/ 	.word	0x0002d800
        /*1380*/ 	.short	0x010a
        /*1382*/ 	.byte	0x3f
	.zero		1


	//   ....[31]....
        /*1384*/ 	.word	0x0000a5e0
        /*1388*/ 	.word	0x00000002
        /*138c*/ 	.word	0x0002d800
        /*1390*/ 	.short	0x010a
        /*1392*/ 	.byte	0x3f
	.zero		1


	//   ....[32]....
        /*1394*/ 	.word	0x0000bd50
        /*1398*/ 	.word	0x00000000
        /*139c*/ 	.word	0x0002d830
        /*13a0*/ 	.short	0x010a
        /*13a2*/ 	.byte	0x3f
	.zero		1


	//   ....[33]....
        /*13a4*/ 	.word	0x0000be20
        /*13a8*/ 	.word	0x00000000
        /*13ac*/ 	.word	0x0002d830
        /*13b0*/ 	.short	0x010a
        /*13b2*/ 	.byte	0x3f
	.zero		1


	//   ....[34]....
        /*13b4*/ 	.word	0x0000db00
        /*13b8*/ 	.word	0x0000000c
        /*13bc*/ 	.word	0x00000000
        /*13c0*/ 	.short	0x0101
        /*13c2*/ 	.byte	0x3f
	.zero		1


	//   ....[35]....
        /*13c4*/ 	.word	0x0000ec10
        /*13c8*/ 	.word	0x00000007
        /*13cc*/ 	.word	0x0002d830
        /*13d0*/ 	.short	0x010a
        /*13d2*/ 	.byte	0x3f
	.zero		1


	//   ....[36]....
        /*13d4*/ 	.word	0x0000ec60
        /*13d8*/ 	.word	0x00000007
        /*13dc*/ 	.word	0x0002d830
        /*13e0*/ 	.short	0x010a
        /*13e2*/ 	.byte	0x3f
	.zero		1


	//   ....[37]....
        /*13e4*/ 	.word	0x0000f110
        /*13e8*/ 	.word	0x00000008
        /*13ec*/ 	.word	0x0002d850
        /*13f0*/ 	.short	0x010a
        /*13f2*/ 	.byte	0x3f
	.zero		1


	//   ....[38]....
        /*13f4*/ 	.word	0x0000f150
        /*13f8*/ 	.word	0x00000008
        /*13fc*/ 	.word	0x0002d850
        /*1400*/ 	.short	0x010a
        /*1402*/ 	.byte	0x3f
	.zero		1


	//   ....[39]....
        /*1404*/ 	.word	0x000112f0
        /*1408*/ 	.word	0x00000050
        /*140c*/ 	.word	0x00000000
        /*1410*/ 	.short	0x0101
        /*1412*/ 	.byte	0x3f
	.zero		1


	//   ....[40]....
        /*1414*/ 	.word	0x00011b20
        /*1418*/ 	.word	0x00000005
        /*141c*/ 	.word	0x00000000
        /*1420*/ 	.short	0x0101
        /*1422*/ 	.byte	0x3f
	.zero		1


	//   ....[41]....
        /*1424*/ 	.word	0x000122a0
        /*1428*/ 	.word	0x00000007
        /*142c*/ 	.word	0x0002d830
        /*1430*/ 	.short	0x010a
        /*1432*/ 	.byte	0x3f
	.zero		1


	//   ....[42]....
        /*1434*/ 	.word	0x000122f0
        /*1438*/ 	.word	0x00000007
        /*143c*/ 	.word	0x0002d830
        /*1440*/ 	.short	0x010a
        /*1442*/ 	.byte	0x3f
	.zero		1


	//   ....[43]....
        /*1444*/ 	.word	0x000127a0
        /*1448*/ 	.word	0x00000008
        /*144c*/ 	.word	0x0002d850
        /*1450*/ 	.short	0x010a
        /*1452*/ 	.byte	0x3f
	.zero		1


	//   ....[44]....
        /*1454*/ 	.word	0x000127e0
        /*1458*/ 	.word	0x00000008
        /*145c*/ 	.word	0x0002d850
        /*1460*/ 	.short	0x010a
        /*1462*/ 	.byte	0x3f
	.zero		1


	//   ....[45]....
        /*1464*/ 	.word	0x00012f30
        /*1468*/ 	.word	0x00000007
        /*146c*/ 	.word	0x00000000
        /*1470*/ 	.short	0x0101
        /*1472*/ 	.byte	0x3f
	.zero		1


	//   ....[46]....
        /*1474*/ 	.word	0x00014800
        /*1478*/ 	.word	0x00000005
        /*147c*/ 	.word	0x00000000
        /*1480*/ 	.short	0x0101
        /*1482*/ 	.byte	0x3f
	.zero		1


	//   ....[47]....
        /*1484*/ 	.word	0x00014ee0
        /*1488*/ 	.word	0x00000006
        /*148c*/ 	.word	0x0002d850
        /*1490*/ 	.short	0x010a
        /*1492*/ 	.byte	0x3f
	.zero		1


	//   ....[48]....
        /*1494*/ 	.word	0x00014f90
        /*1498*/ 	.word	0x00000006
        /*149c*/ 	.word	0x0002d850
        /*14a0*/ 	.short	0x010a
        /*14a2*/ 	.byte	0x3f
	.zero		1


	//   ....[49]....
        /*14a4*/ 	.word	0x00015790
        /*14a8*/ 	.word	0x00000006
        /*14ac*/ 	.word	0x00000000
        /*14b0*/ 	.short	0x0101
        /*14b2*/ 	.byte	0x3f
	.zero		1


	//   ....[50]....
        /*14b4*/ 	.word	0x00016b00
        /*14b8*/ 	.word	0x00000000
        /*14bc*/ 	.word	0x00000000
        /*14c0*/ 	.short	0x0101
        /*14c2*/ 	.byte	0x3f
	.zero		1


	//   ....[51]....
        /*14c4*/ 	.word	0x00017000
        /*14c8*/ 	.word	0x00000006
        /*14cc*/ 	.word	0x00000000
        /*14d0*/ 	.short	0x0101
        /*14d2*/ 	.byte	0x3f
	.zero		1


	//   ....[52]....
        /*14d4*/ 	.word	0x0001a3a0
        /*14d8*/ 	.word	0x00000010
        /*14dc*/ 	.word	0x0002d820
        /*14e0*/ 	.short	0x010a
        /*14e2*/ 	.byte	0x3f
	.zero		1


	//   ....[53]....
        /*14e4*/ 	.word	0x0001a460
        /*14e8*/ 	.word	0x00000009
        /*14ec*/ 	.word	0x0002d8a0
        /*14f0*/ 	.short	0x010a
        /*14f2*/ 	.byte	0x3f
	.zero		1


	//   ....[54]....
        /*14f4*/ 	.word	0x0001a890
        /*14f8*/ 	.word	0x00000009
        /*14fc*/ 	.word	0x0002d8c0
        /*1500*/ 	.short	0x010a
        /*1502*/ 	.byte	0x3f
	.zero		1


	//   ....[55]....
        /*1504*/ 	.word	0x0001adf0
        /*1508*/ 	.word	0x00000009
        /*150c*/ 	.word	0x0002d8a0
        /*1510*/ 	.short	0x010a
        /*1512*/ 	.byte	0x3f
	.zero		1


	//   ....[56]....
        /*1514*/ 	.word	0x0001b210
        /*1518*/ 	.word	0x00000009
        /*151c*/ 	.word	0x0002d8c0
        /*1520*/ 	.short	0x010a
        /*1522*/ 	.byte	0x3f
	.zero		1


	//   ....[57]....
        /*1524*/ 	.word	0x0001c470
        /*1528*/ 	.word	0x00000000
        /*152c*/ 	.word	0x0002d840
        /*1530*/ 	.short	0x010a
        /*1532*/ 	.byte	0x3f
	.zero		1


	//   ....[58]....
        /*1534*/ 	.word	0x0001c9c0
        /*1538*/ 	.word	0x00000000
        /*153c*/ 	.word	0x0002d830
        /*1540*/ 	.short	0x0107
        /*1542*/ 	.byte	0x3f
	.zero		1


	//   ....[59]....
        /*1544*/ 	.word	0x0001ca90
        /*1548*/ 	.word	0x00000000
        /*154c*/ 	.word	0x0002d830
        /*1550*/ 	.short	0x0101
        /*1552*/ 	.byte	0x3f
	.zero		1


	//   ....[60]....
        /*1554*/ 	.word	0x0001d6b0
        /*1558*/ 	.word	0x00000010
        /*155c*/ 	.word	0x0002d800
        /*1560*/ 	.short	0x0107
        /*1562*/ 	.byte	0x3f
	.zero		1


	//   ....[61]....
        /*1564*/ 	.word	0x0001d7a0
        /*1568*/ 	.word	0x00000010
        /*156c*/ 	.word	0x0002d800
        /*1570*/ 	.short	0x0101
        /*1572*/ 	.byte	0x3f
	.zero		1


	//   ....[62]....
        /*1574*/ 	.word	0x0001d7c0
        /*1578*/ 	.word	0x00000010
        /*157c*/ 	.word	0x0002d820
        /*1580*/ 	.short	0x010a
        /*1582*/ 	.byte	0x3f
	.zero		1


	//   ....[63]....
        /*1584*/ 	.word	0x0001dbe0
        /*1588*/ 	.word	0x00000005
        /*158c*/ 	.word	0x0002d840
        /*1590*/ 	.short	0x010a
        /*1592*/ 	.byte	0x3f
	.zero		1


	//   ....[64]....
        /*1594*/ 	.word	0x0001dff0
        /*1598*/ 	.word	0x00000005
        /*159c*/ 	.word	0x0002d830
        /*15a0*/ 	.short	0x0107
        /*15a2*/ 	.byte	0x3f
	.zero		1


	//   ....[65]....
        /*15a4*/ 	.word	0x0001e0b0
        /*15a8*/ 	.word	0x00000005
        /*15ac*/ 	.word	0x0002d830
        /*15b0*/ 	.short	0x0101
        /*15b2*/ 	.byte	0x3f
	.zero		1


	//   ....[66]....
        /*15b4*/ 	.word	0x0001e110
        /*15b8*/ 	.word	0x00000005
        /*15bc*/ 	.word	0x0002d860
        /*15c0*/ 	.short	0x010a
        /*15c2*/ 	.byte	0x3f
	.zero		1


	//   ....[67]....
        /*15c4*/ 	.word	0x0001e5c0
        /*15c8*/ 	.word	0x00000005
        /*15cc*/ 	.word	0x0002d850
        /*15d0*/ 	.short	0x0107
        /*15d2*/ 	.byte	0x3f
	.zero		1


	//   ....[68]....
        /*15d4*/ 	.word	0x0001e6b0
        /*15d8*/ 	.word	0x00000005
        /*15dc*/ 	.word	0x0002d850
        /*15e0*/ 	.short	0x0101
        /*15e2*/ 	.byte	0x3f
	.zero		1


	//   ....[69]....
        /*15e4*/ 	.word	0x0001e8e0
        /*15e8*/ 	.word	0x00000000
        /*15ec*/ 	.word	0x0002d860
        /*15f0*/ 	.short	0x010a
        /*15f2*/ 	.byte	0x3f
	.zero		1


	//   ....[70]....
        /*15f4*/ 	.word	0x0001ed10
        /*15f8*/ 	.word	0x00000000
        /*15fc*/ 	.word	0x0002d850
        /*1600*/ 	.short	0x0107
        /*1602*/ 	.byte	0x3f
	.zero		1


	//   ....[71]....
        /*1604*/ 	.word	0x0001edf0
        /*1608*/ 	.word	0x00000000
        /*160c*/ 	.word	0x0002d850
        /*1610*/ 	.short	0x0101
        /*1612*/ 	.byte	0x3f
	.zero		1


	//   ....[72]....
        /*1614*/ 	.word	0x0001ff50
        /*1618*/ 	.word	0x00000005
        /*161c*/ 	.word	0x0002d820
        /*1620*/ 	.short	0x010a
        /*1622*/ 	.byte	0x3f
	.zero		1


	//   ....[73]....
        /*1624*/ 	.word	0x000200f0
        /*1628*/ 	.word	0x00000003
        /*162c*/ 	.word	0x0002d840
        /*1630*/ 	.short	0x010a
        /*1632*/ 	.byte	0x3f
	.zero		1


	//   ....[74]....
        /*1634*/ 	.word	0x00020180
        /*1638*/ 	.word	0x00000005
        /*163c*/ 	.word	0x0002d840
        /*1640*/ 	.short	0x010a
        /*1642*/ 	.byte	0x3f
	.zero		1


	//   ....[75]....
        /*1644*/ 	.word	0x000201c0
        /*1648*/ 	.word	0x00000003
        /*164c*/ 	.word	0x0002d860
        /*1650*/ 	.short	0x010a
        /*1652*/ 	.byte	0x3f
	.zero		1


	//   ....[76]....
        /*1654*/ 	.word	0x00020200
        /*1658*/ 	.word	0x00000005
        /*165c*/ 	.word	0x0002d860
        /*1660*/ 	.short	0x010a
        /*1662*/ 	.byte	0x3f
	.zero		1


	//   ....[77]....
        /*1664*/ 	.word	0x00020260
        /*1668*/ 	.word	0x00000039
        /*166c*/ 	.word	0x0002d890
        /*1670*/ 	.short	0x010a
        /*1672*/ 	.byte	0x3f
	.zero		1


	//   ....[78]....
        /*1674*/ 	.word	0x000203e0
        /*1678*/ 	.word	0x00000039
        /*167c*/ 	.word	0x0002d890
        /*1680*/ 	.short	0x010a
        /*1682*/ 	.byte	0x3f
	.zero		1


	//   ....[79]....
        /*1684*/ 	.word	0x00020560
        /*1688*/ 	.word	0x00000039
        /*168c*/ 	.word	0x0002d890
        /*1690*/ 	.short	0x010a
        /*1692*/ 	.byte	0x3f
	.zero		1


	//   ....[80]....
        /*1694*/ 	.word	0x000206d0
        /*1698*/ 	.word	0x00000039
        /*169c*/ 	.word	0x0002d8b0
        /*16a0*/ 	.short	0x010a
        /*16a2*/ 	.byte	0x3f
	.zero		1


	//   ....[81]....
        /*16a4*/ 	.word	0x00020980
        /*16a8*/ 	.word	0x00000002
        /*16ac*/ 	.word	0x0002d800
        /*16b0*/ 	.short	0x010a
        /*16b2*/ 	.byte	0x3f
	.zero		1


	//   ....[82]....
        /*16b4*/ 	.word	0x00020b90
        /*16b8*/ 	.word	0x00000002
        /*16bc*/ 	.word	0x0002d800
        /*16c0*/ 	.short	0x010a
        /*16c2*/ 	.byte	0x3f
	.zero		1


	//   ....[83]....
        /*16c4*/ 	.word	0x00020be0
        /*16c8*/ 	.word	0x00000000
        /*16cc*/ 	.word	0x0002d830
        /*16d0*/ 	.short	0x010a
        /*16d2*/ 	.byte	0x3f
	.zero		1


	//   ....[84]....
        /*16d4*/ 	.word	0x00020c30
        /*16d8*/ 	.word	0x00000007
        /*16dc*/ 	.word	0x0002d830
        /*16e0*/ 	.short	0x010a
        /*16e2*/ 	.byte	0x3f
	.zero		1


	//   ....[85]....
        /*16e4*/ 	.word	0x00020c80
        /*16e8*/ 	.word	0x00000008
        /*16ec*/ 	.word	0x0002d850
        /*16f0*/ 	.short	0x010a
        /*16f2*/ 	.byte	0x3f
	.zero		1


	//   ....[86]....
        /*16f4*/ 	.word	0x00020cd0
        /*16f8*/ 	.word	0x00000007
        /*16fc*/ 	.word	0x0002d830
        /*1700*/ 	.short	0x010a
        /*1702*/ 	.byte	0x3f
	.zero		1


	//   ....[87]....
        /*1704*/ 	.word	0x00020d20
        /*1708*/ 	.word	0x00000008
        /*170c*/ 	.word	0x0002d850
        /*1710*/ 	.short	0x010a
        /*1712*/ 	.byte	0x3f
	.zero		1


	//   ....[88]....
        /*1714*/ 	.word	0x00020d70
        /*1718*/ 	.word	0x00000006
        /*171c*/ 	.word	0x0002d850
        /*1720*/ 	.short	0x010a
        /*1722*/ 	.byte	0x3f
	.zero		1


	//   ....[89]....
        /*1724*/ 	.word	0x000214e0
        /*1728*/ 	.word	0x00000010
        /*172c*/ 	.word	0x0002d820
        /*1730*/ 	.short	0x010a
        /*1732*/ 	.byte	0x3f
	.zero		1


	//   ....[90]....
        /*1734*/ 	.word	0x00021530
        /*1738*/ 	.word	0x00000009
        /*173c*/ 	.word	0x0002d8a0
        /*1740*/ 	.short	0x010a
        /*1742*/ 	.byte	0x3f
	.zero		1


	//   ....[91]....
        /*1744*/ 	.word	0x00021580
        /*1748*/ 	.word	0x00000009
        /*174c*/ 	.word	0x0002d8c0
        /*1750*/ 	.short	0x010a
        /*1752*/ 	.byte	0x3f
	.zero		1


	//   ....[92]....
        /*1754*/ 	.word	0x000215d0
        /*1758*/ 	.word	0x00000009
        /*175c*/ 	.word	0x0002d8a0
        /*1760*/ 	.short	0x010a
        /*1762*/ 	.byte	0x3f
	.zero		1


	//   ....[93]....
        /*1764*/ 	.word	0x00021620
        /*1768*/ 	.word	0x00000009
        /*176c*/ 	.word	0x0002d8c0
        /*1770*/ 	.short	0x010a
        /*1772*/ 	.byte	0x3f
	.zero		1


	//   ....[94]....
        /*1774*/ 	.word	0x00021740
        /*1778*/ 	.word	0x00000000
        /*177c*/ 	.word	0x0002d840
        /*1780*/ 	.short	0x010a
        /*1782*/ 	.byte	0x3f
	.zero		1


	//   ....[95]....
        /*1784*/ 	.word	0x000225a0
        /*1788*/ 	.word	0x00000010
        /*178c*/ 	.word	0x0002d820
        /*1790*/ 	.short	0x010a
        /*1792*/ 	.byte	0x3f
	.zero		1


	//   ....[96]....
        /*1794*/ 	.word	0x000225f0
        /*1798*/ 	.word	0x00000005
        /*179c*/ 	.word	0x0002d840
        /*17a0*/ 	.short	0x010a
        /*17a2*/ 	.byte	0x3f
	.zero		1


	//   ....[97]....
        /*17a4*/ 	.word	0x00022b90
        /*17a8*/ 	.word	0x00000005
        /*17ac*/ 	.word	0x0002d860
        /*17b0*/ 	.short	0x010a
        /*17b2*/ 	.byte	0x3f
	.zero		1


	//   ....[98]....
        /*17b4*/ 	.word	0x00023170
        /*17b8*/ 	.word	0x00000000
        /*17bc*/ 	.word	0x0002d860
        /*17c0*/ 	.short	0x010a
        /*17c2*/ 	.byte	0x3f
	.zero		1


	//   ....[99]....
        /*17c4*/ 	.word	0x00024160
        /*17c8*/ 	.word	0x00000005
        /*17cc*/ 	.word	0x0002d820
        /*17d0*/ 	.short	0x010a
        /*17d2*/ 	.byte	0x3f
	.zero		1


	//   ....[100]....
        /*17d4*/ 	.word	0x00024300
        /*17d8*/ 	.word	0x00000003
        /*17dc*/ 	.word	0x0002d840
        /*17e0*/ 	.short	0x010a
        /*17e2*/ 	.byte	0x3f
	.zero		1


	//   ....[101]....
        /*17e4*/ 	.word	0x00024350
        /*17e8*/ 	.word	0x00000005
        /*17ec*/ 	.word	0x0002d840
        /*17f0*/ 	.short	0x010a
        /*17f2*/ 	.byte	0x3f
	.zero		1


	//   ....[102]....
        /*17f4*/ 	.word	0x000243a0
        /*17f8*/ 	.word	0x00000003
        /*17fc*/ 	.word	0x0002d860
        /*1800*/ 	.short	0x010a
        /*1802*/ 	.byte	0x3f
	.zero		1


	//----- nvinfo : EIATTR_NUM_MBARRIERS
	.align		4
.L_325:
        /*1804*/ 	.byte	0x03, 0x38
        /*1806*/ 	.short	0x0016


	//----- nvinfo : EIATTR_EXIT_INSTR_OFFSETS
	.align		4
        /*1808*/ 	.byte	0x04, 0x1c
        /*180a*/ 	.short	(.L_327 - .L_326)


	//   ....[0]....
.L_326:
        /*180c*/ 	.word	0x00020250


	//----- nvinfo : EIATTR_MAX_THREADS
	.align		4
.L_327:
        /*1810*/ 	.byte	0x04, 0x05
        /*1812*/ 	.short	(.L_329 - .L_328)
.L_328:
        /*1814*/ 	.word	0x00000200
        /*1818*/ 	.word	0x00000001
        /*181c*/ 	.word	0x00000001


	//----- nvinfo : EIATTR_CRS_STACK_SIZE
	.align		4
.L_329:
        /*1820*/ 	.byte	0x04, 0x1e
        /*1822*/ 	.short	(.L_331 - .L_330)
.L_330:
        /*1824*/ 	.word	0x00000000


	//----- nvinfo : EIATTR_CBANK_PARAM_SIZE
	.align		4
.L_331:
        /*1828*/ 	.byte	0x03, 0x19
        /*182a*/ 	.short	0x0af0


	//----- nvinfo : EIATTR_PARAM_CBANK
	.align		4
        /*182c*/ 	.byte	0x04, 0x0a
        /*182e*/ 	.short	(.L_333 - .L_332)
	.align		4
.L_332:
        /*1830*/ 	.word	index@(.nv.constant0._ZN7cutlass13device_kernelIN5flash11enable_sm90INS1_16FlashAttnFwdSm90INS1_25CollectiveMainloopFwdSm90ILi2EN4cute5tupleIJNS5_1CILi1EEES8_S8_EEENS6_IJNS7_ILi192EEENS7_ILi128EEENS7_ILi96EEEEEELi96ENS_6half_tEfNS_4arch4Sm90ELb1ELb0ELb1ELb1ELb1ELb1ELb0ELb0ELb1ELb1ELb1ELb0EEENS1_21CollectiveEpilogueFwdINS6_IJSA_SC_SB_EEES9_SE_SG_Li384ELb1ELb1ELb1ELb0EEENS1_36VarlenDynamicPersistentTileSchedulerILi192ELi128ELi384ELi128ELb1ELb1ELb1ELb1ELb1ELb1EEEEEEEEEvNT_6ParamsE)
        /*1834*/ 	.short	0x0210
        /*1836*/ 	.short	0x0af0


	//----- nvinfo : EIATTR_SW_WAR
	.align		4
.L_333:
        /*1838*/ 	.byte	0x04, 0x36
        /*183a*/ 	.short	(.L_335 - .L_334)
.L_334:
        /*183c*/ 	.word	0x00000008
.L_335:


//--------------------- .nv.callgraph             --------------------------
	.section	.nv.callgraph,"",@"SHT_CUDA_CALLGRAPH"
	.align	4
	.sectionentsize	8
	.align		4
        /*0000*/ 	.word	0x00000000
	.align		4
        /*0004*/ 	.word	0xffffffff
	.align		4
        /*0008*/ 	.word	index@(_ZN7cutlass13device_kernelIN5flash11enable_sm90INS1_16FlashAttnFwdSm90INS1_25CollectiveMainloopFwdSm90ILi2EN4cute5tupleIJNS5_1CILi1EEES8_S8_EEENS6_IJNS7_ILi192EEENS7_ILi128EEENS7_ILi96EEEEEELi96ENS_6half_tEfNS_4arch4Sm90ELb0ELb0ELb1ELb0ELb1ELb0ELb0ELb0ELb1ELb1ELb1ELb0EEENS1_21CollectiveEpilogueFwdINS6_IJSA_SC_SB_EEES9_SE_SG_Li384ELb0ELb1ELb1ELb0EEENS1_19SingleTileSchedulerILb0ELb1ELb1ELi192EEEEEEEEEvNT_6ParamsE)
	.align		4
        /*000c*/ 	.word	index@(__assertfail)
	.align		4
        /*0010*/ 	.word	index@(_ZN7cutlass13device_kernelIN5flash11enable_sm90INS1_16FlashAttnFwdSm90INS1_25CollectiveMainloopFwdSm90ILi2EN4cute5tupleIJNS5_1CILi1EEES8_S8_EEENS6_IJNS7_ILi192EEENS7_ILi128EEENS7_ILi96EEEEEELi96ENS_6half_tEfNS_4arch4Sm90ELb0ELb0ELb1ELb1ELb1ELb0ELb0ELb0ELb1ELb1ELb1ELb0EEENS1_21CollectiveEpilogueFwdINS6_IJSA_SC_SB_EEES9_SE_SG_Li384ELb1ELb1ELb1ELb0EEENS1_36VarlenDynamicPersistentTileSchedulerILi192ELi128ELi384ELi128ELb1ELb1ELb1ELb0ELb1ELb1EEEEEEEEEvNT_6ParamsE)
	.align		4
        /*0014*/ 	.word	index@(__assertfail)
	.align		4
        /*0018*/ 	.word	index@(_ZN7cutlass13device_kernelIN5flash11enable_sm90INS1_16FlashAttnFwdSm90INS1_25CollectiveMainloopFwdSm90ILi2EN4cute5tupleIJNS5_1CILi1EEES8_S8_EEENS6_IJNS7_ILi192EEENS7_ILi128EEENS7_ILi96EEEEEELi96ENS_6half_tEfNS_4arch4Sm90ELb0ELb0ELb1ELb1ELb1ELb1ELb0ELb0ELb1ELb1ELb1ELb0EEENS1_21CollectiveEpilogueFwdINS6_IJSA_SC_SB_EEES9_SE_SG_Li384ELb1ELb1ELb1ELb0EEENS1_36VarlenDynamicPersistentTileSchedulerILi192ELi128ELi384ELi128ELb1ELb1ELb1ELb0ELb1ELb1EEEEEEEEEvNT_6ParamsE)
	.align		4
        /*001c*/ 	.word	index@(__assertfail)
	.align		4
        /*0020*/ 	.word	index@(_ZN7cutlass13device_kernelIN5flash11enable_sm90INS1_16FlashAttnFwdSm90INS1_25CollectiveMainloopFwdSm90ILi2EN4cute5tupleIJNS5_1CILi1EEES8_S8_EEENS6_IJNS7_ILi192EEENS7_ILi128EEENS7_ILi96EEEEEELi96ENS_6half_tEfNS_4arch4Sm90ELb0ELb1ELb1ELb0ELb1ELb0ELb0ELb0ELb1ELb1ELb1ELb0EEENS1_21CollectiveEpilogueFwdINS6_IJSA_SC_SB_EEES9_SE_SG_Li384ELb0ELb1ELb1ELb0EEENS1_19SingleTileSchedulerILb0ELb1ELb1ELi192EEEEEEEEEvNT_6ParamsE)
	.align		4
        /*0024*/ 	.word	index@(__assertfail)
	.align		4
        /*0028*/ 	.word	index@(_ZN7cutlass13device_kernelIN5flash11enable_sm90INS1_16FlashAttnFwdSm90INS1_25CollectiveMainloopFwdSm90ILi2EN4cute5tupleIJNS5_1CILi1EEES8_S8_EEENS6_IJNS7_ILi192EEENS7_ILi128EEENS7_ILi96EEEEEELi96ENS_6half_tEfNS_4arch4Sm90ELb0ELb1ELb1ELb1ELb1ELb0ELb0ELb0ELb1ELb1ELb1ELb0EEENS1_21CollectiveEpilogueFwdINS6_IJSA_SC_SB_EEES9_SE_SG_Li384ELb1ELb1ELb1ELb0EEENS1_36VarlenDynamicPersistentTileSchedulerILi192ELi128ELi384ELi128ELb1ELb1ELb1ELb1ELb0ELb1EEEEEEEEEvNT_6ParamsE)
	.align		4
        /*002c*/ 	.word	index@(__assertfail)
	.align		4
        /*0030*/ 	.word	index@(_ZN7cutlass13device_kernelIN5flash11enable_sm90INS1_16FlashAttnFwdSm90INS1_25CollectiveMainloopFwdSm90ILi2EN4cute5tupleIJNS5_1CILi1EEES8_S8_EEENS6_IJNS7_ILi192EEENS7_ILi128EEENS7_ILi96EEEEEELi96ENS_6half_tEfNS_4arch4Sm90ELb0ELb1ELb1ELb1ELb1ELb1ELb0ELb0ELb1ELb1ELb1ELb0EEENS1_21CollectiveEpilogueFwdINS6_IJSA_SC_SB_EEES9_SE_SG_Li384ELb1ELb1ELb1ELb0EEENS1_36VarlenDynamicPersistentTileSchedulerILi192ELi128ELi384ELi128ELb1ELb1ELb1ELb1ELb0ELb1EEEEEEEEEvNT_6ParamsE)
	.align		4
        /*0034*/ 	.word	index@(__assertfail)
	.align		4
        /*0038*/ 	.word	index@(_ZN7cutlass13device_kernelIN5flash11enable_sm90INS1_16FlashAttnFwdSm90INS1_25CollectiveMainloopFwdSm90ILi2EN4cute5tupleIJNS5_1CILi1EEES8_S8_EEENS6_IJNS7_ILi192EEENS7_ILi128EEENS7_ILi96EEEEEELi96ENS_6half_tEfNS_4arch4Sm90ELb1ELb0ELb1ELb0ELb1ELb0ELb0ELb0ELb1ELb1ELb1ELb0EEENS1_21CollectiveEpilogueFwdINS6_IJSA_SC_SB_EEES9_SE_SG_Li384ELb0ELb1ELb1ELb0EEENS1_19SingleTileSchedulerILb0ELb1ELb1ELi192EEEEEEEEEvNT_6ParamsE)
	.align		4
        /*003c*/ 	.word	index@(__assertfail)
	.align		4
        /*0040*/ 	.word	index@(_ZN7cutlass13device_kernelIN5flash11enable_sm90INS1_16FlashAttnFwdSm90INS1_25CollectiveMainloopFwdSm90ILi2EN4cute5tupleIJNS5_1CILi1EEES8_S8_EEENS6_IJNS7_ILi192EEENS7_ILi128EEENS7_ILi96EEEEEELi96ENS_6half_tEfNS_4arch4Sm90ELb1ELb0ELb1ELb1ELb1ELb0ELb0ELb0ELb1ELb1ELb1ELb0EEENS1_21CollectiveEpilogueFwdINS6_IJSA_SC_SB_EEES9_SE_SG_Li384ELb1ELb1ELb1ELb0EEENS1_36VarlenDynamicPersistentTileSchedulerILi192ELi128ELi384ELi128ELb1ELb1ELb1ELb1ELb1ELb1EEEEEEEEEvNT_6ParamsE)
	.align		4
        /*0044*/ 	.word	index@(__assertfail)
	.align		4
        /*0048*/ 	.word	index@(_ZN7cutlass13device_kernelIN5flash11enable_sm90INS1_16FlashAttnFwdSm90INS1_25CollectiveMainloopFwdSm90ILi2EN4cute5tupleIJNS5_1CILi1EEES8_S8_EEENS6_IJNS7_ILi192EEENS7_ILi128EEENS7_ILi96EEEEEELi96ENS_6half_tEfNS_4arch4Sm90ELb1ELb0ELb1ELb1ELb1ELb1ELb0ELb0ELb1ELb1ELb1ELb0EEENS1_21CollectiveEpilogueFwdINS6_IJSA_SC_SB_EEES9_SE_SG_Li384ELb1ELb1ELb1ELb0EEENS1_36VarlenDynamicPersistentTileSchedulerILi192ELi128ELi384ELi128ELb1ELb1ELb1ELb1ELb1ELb1EEEEEEEEEvNT_6ParamsE)
	.align		4
        /*004c*/ 	.word	index@(__assertfail)
	.align		4
        /*0050*/ 	.word	0x00000000
	.align		4
        /*0054*/ 	.word	0xfffffffe
	.align		4
        /*0058*/ 	.word	0x00000000
	.align		4
        /*005c*/ 	.word	0xfffffffd
	.align		4
        /*0060*/ 	.word	0x00000000
	.align		4
        /*0064*/ 	.word	0xfffffffc


//--------------------- .nv.constant4             --------------------------
	.section	.nv.constant4,"a",@progbits
	.align	8
	.align		8
.nv.constant4:
        /*0000*/ 	.dword	__assertfail
	.align		8
        /*0008*/ 	.dword	__unnamed_1
	.align		8
        /*0010*/ 	.dword	__unnamed_2
	.align		8
        /*0018*/ 	.dword	__unnamed_3
	.align		8
        /*0020*/ 	.dword	__unnamed_4
	.align		8
        /*0028*/ 	.dword	__unnamed_5
	.align		8
        /*0030*/ 	.dword	_ZN85_INTERNAL_8aeadf04_49_flash_fwd_hdim96_fp16_paged_split_softcap_sm90_cu_9949e2e8_49704cuda3std3__45__cpo5beginE
	.align		8
        /*0038*/ 	.dword	_ZN85_INTERNAL_8aeadf04_49_flash_fwd_hdim96_fp16_paged_split_softcap_sm90_cu_9949e2e8_49704cuda3std3__45__cpo3endE
	.align		8
        /*0040*/ 	.dword	_ZN85_INTERNAL_8aeadf04_49_flash_fwd_hdim96_fp16_paged_split_softcap_sm90_cu_9949e2e8_49704cuda3std3__45__cpo6cbeginE
	.align		8
        /*0048*/ 	.dword	_ZN85_INTERNAL_8aeadf04_49_flash_fwd_hdim96_fp16_paged_split_softcap_sm90_cu_9949e2e8_49704cuda3std3__45__cpo4cendE
	.align		8
        /*0050*/ 	.dword	_ZN85_INTERNAL_8aeadf04_49_flash_fwd_hdim96_fp16_paged_split_softcap_sm90_cu_9949e2e8_49704cuda3std3__487_GLOBAL__N__8aeadf04_49_flash_fwd_hdim96_fp16_paged_split_softcap_sm90_cu_9949e2e8_49706ignoreE
	.align		8
        /*0058*/ 	.dword	_ZN85_INTERNAL_8aeadf04_49_flash_fwd_hdim96_fp16_paged_split_softcap_sm90_cu_9949e2e8_49704cuda3std3__419piecewise_constructE
	.align		8
        /*0060*/ 	.dword	_ZN85_INTERNAL_8aeadf04_49_flash_fwd_hdim96_fp16_paged_split_softcap_sm90_cu_9949e2e8_49704cuda3std3__48in_placeE
	.align		8
        /*0068*/ 	.dword	_ZN85_INTERNAL_8aeadf04_49_flash_fwd_hdim96_fp16_paged_split_softcap_sm90_cu_9949e2e8_49704cuda3std6ranges3__45__cpo4swapE
	.align		8
        /*0070*/ 	.dword	_ZN85_INTERNAL_8aeadf04_49_flash_fwd_hdim96_fp16_paged_split_softcap_sm90_cu_9949e2e8_49704cuda3std6ranges3__45__cpo9iter_moveE
	.align		8
        /*0078*/ 	.dword	_ZN85_INTERNAL_8aeadf04_49_flash_fwd_hdim96_fp16_paged_split_softcap_sm90_cu_9949e2e8_49704cute7productE
	.align		8
        /*0080*/ 	.dword	_ZN85_INTERNAL_8aeadf04_49_flash_fwd_hdim96_fp16_paged_split_softcap_sm90_cu_9949e2e8_49704cute1_E
	.align		8
        /*0088*/ 	.dword	$str$23
	.align		8
        /*0090*/ 	.dword	$str$24


//--------------------- .text._ZN7cutlass13device_kernelIN5flash11enable_sm90INS1_16FlashAttnFwdSm90INS1_25CollectiveMainloopFwdSm90ILi2EN4cute5tupleIJNS5_1CILi1EEES8_S8_EEENS6_IJNS7_ILi192EEENS7_ILi128EEENS7_ILi96EEEEEELi96ENS_6half_tEfNS_4arch4Sm90ELb0ELb0ELb1ELb0ELb1ELb0ELb0ELb0ELb1ELb1ELb1ELb0EEENS1_21CollectiveEpilogueFwdINS6_IJSA_SC_SB_EEES9_SE_SG_Li384ELb0ELb1ELb1ELb0EEENS1_19SingleTileSchedulerILb0ELb1ELb1ELi192EEEEEEEEEvNT_6ParamsE --------------------------
	.section	.text._ZN7cutlass13device_kernelIN5flash11enable_sm90INS1_16FlashAttnFwdSm90INS1_25CollectiveMainloopFwdSm90ILi2EN4cute5tupleIJNS5_1CILi1EEES8_S8_EEENS6_IJNS7_ILi192EEENS7_ILi128EEENS7_ILi96EEEEEELi96ENS_6half_tEfNS_4arch4Sm90ELb0ELb0ELb1ELb0ELb1ELb0ELb0ELb0ELb1ELb1ELb1ELb0EEENS1_21CollectiveEpilogueFwdINS6_IJSA_SC_SB_EEES9_SE_SG_Li384ELb0ELb1ELb1ELb0EEENS1_19SingleTileSchedulerILb0ELb1ELb1ELi192EEEEEEEEEvNT_6ParamsE,"ax",@progbits
	.align	128
.text._ZN7cutlass13device_kernelIN5flash11enable_sm90INS1_16FlashAttnFwdSm90INS1_25CollectiveMainloopFwdSm90ILi2EN4cute5tupleIJNS5_1CILi1EEES8_S8_EEENS6_IJNS7_ILi192EEENS7_ILi128EEENS7_ILi96EEEEEELi96ENS_6half_tEfNS_4arch4Sm90ELb0ELb0ELb1ELb0ELb1ELb0ELb0ELb0ELb1ELb1ELb1ELb0EEENS1_21CollectiveEpilogueFwdINS6_IJSA_SC_SB_EEES9_SE_SG_Li384ELb0ELb1ELb1ELb0EEENS1_19SingleTileSchedulerILb0ELb1ELb1ELi192EEEEEEEEEvNT_6ParamsE:
        .type           _ZN7cutlass13device_kernelIN5flash11enable_sm90INS1_16FlashAttnFwdSm90INS1_25CollectiveMainloopFwdSm90ILi2EN4cute5tupleIJNS5_1CILi1EEES8_S8_EEENS6_IJNS7_ILi192EEENS7_ILi128EEENS7_ILi96EEEEEELi96ENS_6half_tEfNS_4arch4Sm90ELb0ELb0ELb1ELb0ELb1ELb0ELb0ELb0ELb1ELb1ELb1ELb0EEENS1_21CollectiveEpilogueFwdINS6_IJSA_SC_SB_EEES9_SE_SG_Li384ELb0ELb1ELb1ELb0EEENS1_19SingleTileSchedulerILb0ELb1ELb1ELi192EEEEEEEEEvNT_6ParamsE,@function
        .size           _ZN7cutlass13device_kernelIN5flash11enable_sm90INS1_16FlashAttnFwdSm90INS1_25CollectiveMainloopFwdSm90ILi2EN4cute5tupleIJNS5_1CILi1EEES8_S8_EEENS6_IJNS7_ILi192EEENS7_ILi128EEENS7_ILi96EEEEEELi96ENS_6half_tEfNS_4arch4Sm90ELb0ELb0ELb1ELb0ELb1ELb0ELb0ELb0ELb1ELb1ELb1ELb0EEENS1_21CollectiveEpilogueFwdINS6_IJSA_SC_SB_EEES9_SE_SG_Li384ELb0ELb1ELb1ELb0EEENS1_19SingleTileSchedulerILb0ELb1ELb1ELi192EEEEEEEEEvNT_6ParamsE,(.L_x_2780 - _ZN7cutlass13device_kernelIN5flash11enable_sm90INS1_16FlashAttnFwdSm90INS1_25CollectiveMainloopFwdSm90ILi2EN4cute5tupleIJNS5_1CILi1EEES8_S8_EEENS6_IJNS7_ILi192EEENS7_ILi128EEENS7_ILi96EEEEEELi96ENS_6half_tEfNS_4arch4Sm90ELb0ELb0ELb1ELb0ELb1ELb0ELb0ELb0ELb1ELb1ELb1ELb0EEENS1_21CollectiveEpilogueFwdINS6_IJSA_SC_SB_EEES9_SE_SG_Li384ELb0ELb1ELb1ELb0EEENS1_19SingleTileSchedulerILb0ELb1ELb1ELi192EEEEEEEEEvNT_6ParamsE)
        .other          _ZN7cutlass13device_kernelIN5flash11enable_sm90INS1_16FlashAttnFwdSm90INS1_25CollectiveMainloopFwdSm90ILi2EN4cute5tupleIJNS5_1CILi1EEES8_S8_EEENS6_IJNS7_ILi192EEENS7_ILi128EEENS7_ILi96EEEEEELi96ENS_6half_tEfNS_4arch4Sm90ELb0ELb0ELb1ELb0ELb1ELb0ELb0ELb0ELb1ELb1ELb1ELb0EEENS1_21CollectiveEpilogueFwdINS6_IJSA_SC_SB_EEES9_SE_SG_Li384ELb0ELb1ELb1ELb0EEENS1_19SingleTileSchedulerILb0ELb1ELb1ELi192EEEEEEEEEvNT_6ParamsE,@"STO_CUDA_ENTRY STV_DEFAULT"
_ZN7cutlass13device_kernelIN5flash11enable_sm90INS1_16FlashAttnFwdSm90INS1_25CollectiveMainloopFwdSm90ILi2EN4cute5tupleIJNS5_1CILi1EEES8_S8_EEENS6_IJNS7_ILi192EEENS7_ILi128EEENS7_ILi96EEEEEELi96ENS_6half_tEfNS_4arch4Sm90ELb0ELb0ELb1ELb0ELb1ELb0ELb0ELb0ELb1ELb1ELb1ELb0EEENS1_21CollectiveEpilogueFwdINS6_IJSA_SC_SB_EEES9_SE_SG_Li384ELb0ELb1ELb1ELb0EEENS1_19SingleTileSchedulerILb0ELb1ELb1ELi192EEEEEEEEEvNT_6ParamsE:
[----:B------:R-:W0:Y:S02]  /*0000*/  LDC R1, c[0x0][0x28] ;  /* 0x00000a00ff017b82 */ /* 0x000e240000000800 */
[----:B0-----:R-:W-:Y:S01]  /*0010*/  VIADD R1, R1, 0xfffffff8 ;  /* 0xfffffff801017836 */ /* 0x001fe20000000000 */
[----:B------:R-:W0:Y:S01]  /*0020*/  S2R R22, SR_TID.X ;  /* 0x0000000000167919 */ /* 0x000e220000002100 */
[----:B------:R-:W-:Y:S01]  /*0030*/  ELECT P0, URZ, PT ;  /* 0x00000000003f782f */ /* 0x000fe20003800000 */
[----:B------:R-:W-:Y:S01]  /*0040*/  UMOV UR4, 0x80 ;  /* 0x0000008000047882 */ /* 0x000fe20000000000 */
[----:B------:R-:W-:Y:S01]  /*0050*/  UMOV UR7, 0x180 ;  /* 0x0000018000077882 */ /* 0x000fe20000000000 */
[--C-:B0-----:R-:W-:Y:S02]  /*0060*/  SHF.R.U32.HI R0, RZ, 0x5, R22.reuse ;  /* 0x00000005ff007819 */ /* 0x101fe40000011616 */
[----:B------:R-:W-:-:S03]  /*0070*/  SHF.R.U32.HI R17, RZ, 0x7, R22 ;  /* 0x00000007ff117819 */ /* 0x000fc60000011616 */
[----:B------:R-:W0:Y:S04]  /*0080*/  SHFL.IDX PT, R2, R0, RZ, 0x1f ;  /* 0x00001fff00027589 */ /* 0x000e2800000e0000 */
[----:B------:R1:W2:Y:S01]  /*0090*/  SHFL.IDX PT, R3, R17, RZ, 0x1f ;  /* 0x00001fff11037589 */ /* 0x0002a200000e0000 */
[C---:B0-----:R-:W-:Y:S02]  /*00a0*/  ISETP.NE.OR P0, PT, R2.reuse, RZ, !P0 ;  /* 0x000000ff0200720c */ /* 0x041fe40004705670 */
[----:B------:R-:W-:-:S11]  /*00b0*/  ISETP.NE.AND P1, PT, R2, RZ, PT ;  /* 0x000000ff0200720c */ /* 0x000fd60003f25270 */
[----:B------:R-:W-:Y:S01]  /*00c0*/  VOTEU.ALL UP0, P0 ;  /* 0x00000000003f7886 */ /* 0x000fe20000000000 */
[----:B------:R-:W-:-:S04]  /*00d0*/  VOTEU.ALL UP1, P0 ;  /* 0x00000000003f7886 */ /* 0x000fc80000020000 */
[----:B------:R-:W0:Y:S01]  /*00e0*/  @!UP0 S2UR UR8, SR_CgaCtaId ;  /* 0x00000000000889c3 */ /* 0x000e220000008800 */
[----:B------:R-:W-:Y:S01]  /*00f0*/  @!UP0 UMOV UR6, 0x400 ;  /* 0x0000040000068882 */ /* 0x000fe20000000000 */
[----:B------:R-:W-:-:S04]  /*0100*/  @!UP0 UIADD3 UR4, -UR4, 0x100000, URZ ;  /* 0x0010000004048890 */ /* 0x000fc8000fffe13f */
[----:B------:R-:W-:Y:S02]  /*0110*/  @!UP0 USHF.L.U32 UR5, UR4, 0xb, URZ ;  /* 0x0000000b04058899 */ /* 0x000fe4000800063f */
[----:B------:R-:W-:Y:S02]  /*0120*/  @!UP0 USHF.L.U32 UR4, UR4, 0x1, URZ ;  /* 0x0000000104048899 */ /* 0x000fe4000800063f */
[----:B0-----:R-:W-:Y:S02]  /*0130*/  @!UP0 ULEA UR8, UR8, UR6, 0x18 ;  /* 0x0000000608088291 */ /* 0x001fe4000f8ec03f */
[----:B------:R-:W-:-:S04]  /*0140*/  @!UP0 UIADD3 UR6, -UR7, 0x100000, URZ ;  /* 0x0010000007068890 */ /* 0x000fc8000fffe13f */
[----:B------:R-:W-:Y:S02]  /*0150*/  @!UP0 USHF.L.U32 UR7, UR6, 0xb, URZ ;  /* 0x0000000b06078899 */ /* 0x000fe4000800063f */
[----:B------:R-:W-:Y:S01]  /*0160*/  @!UP0 USHF.L.U32 UR6, UR6, 0x1, URZ ;  /* 0x0000000106068899 */ /* 0x000fe2000800063f */
[----:B------:R-:W-:-:S05]  /*0170*/  VOTEU.ALL UP0, P0 ;  /* 0x00000000003f7886 */ /* 0x000fca0000000000 */
[----:B------:R1:W0:Y:S06]  /*0180*/  @!UP0 SYNCS.EXCH.64 URZ, [UR8+0x2d800], UR4 ;  /* 0x02d80004083f85b2 */ /* 0x00022c0008000100 */
[----:B------:R1:W3:Y:S02]  /*0190*/  @!UP1 SYNCS.EXCH.64 URZ, [UR8+0x2d820], UR6 ;  /* 0x02d82006083f95b2 */ /* 0x0002e40008000100 */
[----:B-12---:R-:W-:Y:S05]  /*01a0*/  @P1 BRA `(.L_x_0) ;  /* 0x0000000000481947 */ /* 0x006fea0003800000 */
[----:B------:R-:W1:Y:S01]  /*01b0*/  S2UR UR5, SR_CgaCtaId ;  /* 0x00000000000579c3 */ /* 0x000e620000008800 */
[----:B------:R-:W-:Y:S01]  /*01c0*/  UMOV UR4, 0x400 ;  /* 0x0000040000047882 */ /* 0x000fe20000000000 */
[----:B------:R-:W-:Y:S01]  /*01d0*/  UMOV UR6, 0x80 ;  /* 0x0000008000067882 */ /* 0x000fe20000000000 */
[----:B------:R-:W-:Y:S01]  /*01e0*/  UMOV UR7, 0x180 ;  /* 0x0000018000077882 */ /* 0x000fe20000000000 */
[----:B------:R-:W-:Y:S01]  /*01f0*/  ELECT P0, URZ, PT ;  /* 0x00000000003f782f */ /* 0x000fe20003800000 */
[----:B-1----:R-:W-:Y:S02]  /*0200*/  ULEA UR8, UR5, UR4, 0x18 ;  /* 0x0000000405087291 */ /* 0x002fe4000f8ec03f */
[----:B------:R-:W-:-:S04]  /*0210*/  UIADD3 UR4, -UR6, 0x100000, URZ ;  /* 0x0010000006047890 */ /* 0x000fc8000fffe13f */
[----:B------:R-:W-:Y:S02]  /*0220*/  USHF.L.U32 UR5, UR4, 0xb, URZ ;  /* 0x0000000b04057899 */ /* 0x000fe4000800063f */
[----:B------:R-:W-:Y:S02]  /*0230*/  USHF.L.U32 UR4, UR4, 0x1, URZ ;  /* 0x0000000104047899 */ /* 0x000fe4000800063f */
[----:B------:R-:W-:-:S04]  /*0240*/  UIADD3 UR6, -UR7, 0x100000, URZ ;  /* 0x0010000007067890 */ /* 0x000fc8000fffe13f */
[----:B------:R-:W-:Y:S02]  /*0250*/  USHF.L.U32 UR7, UR6, 0xb, URZ ;  /* 0x0000000b06077899 */ /* 0x000fe4000800063f */
[----:B------:R-:W-:Y:S01]  /*0260*/  USHF.L.U32 UR6, UR6, 0x1, URZ ;  /* 0x0000000106067899 */ /* 0x000fe2000800063f */
[----:B------:R-:W1:Y:S03]  /*0270*/  FENCE.VIEW.ASYNC.S ;  /* 0x00000000000073c6 */ /* 0x000e660000000000 */
[----:B-1----:R1:W2:Y:S08]  /*0280*/  SYNCS.EXCH.64 URZ, [UR8+0x2d830], UR4 ;  /* 0x02d83004083f75b2 */ /* 0x0022b00008000100 */
[----:B------:R1:W4:Y:S01]  /*0290*/  SYNCS.EXCH.64 URZ, [UR8+0x2d840], UR6 ;  /* 0x02d84006083f75b2 */ /* 0x0003220008000100 */
[----:B------:R1:W0:Y:S01]  /*02a0*/  SYNCS.EXCH.64 URZ, [UR8+0x2d838], UR4 ;  /* 0x02d83804083f75b2 */ /* 0x0002220008000100 */
[----:B------:R1:W0:Y:S01]  /*02b0*/  SYNCS.EXCH.64 URZ, [UR8+0x2d848], UR6 ;  /* 0x02d84806083f75b2 */ /* 0x0002220008000100 */
[----:B------:R-:W-:Y:S01]  /*02c0*/  NOP ;  /* 0x0000000000007918 */ /* 0x000fe20000000000 */
.L_x_0:
[----:B------:R-:W5:Y:S01]  /*02d0*/  SHFL.IDX PT, R2, R0, RZ, 0x1f ;  /* 0x00001fff00027589 */ /* 0x000f6200000e0000 */
[----:B------:R-:W-:Y:S01]  /*02e0*/  NOP ;  /* 0x0000000000007918 */ /* 0x000fe20000000000 */
[----:B-----5:R-:W-:-:S13]  /*02f0*/  ISETP.NE.AND P0, PT, R2, RZ, PT ;  /* 0x000000ff0200720c */ /* 0x020fda0003f05270 */
[----:B------:R-:W-:Y:S05]  /*0300*/  @P0 BRA `(.L_x_1) ;  /* 0x0000000000480947 */ /* 0x000fea0003800000 */
[----:B-1----:R-:W1:Y:S01]  /*0310*/  S2UR UR5, SR_CgaCtaId ;  /* 0x00000000000579c3 */ /* 0x002e620000008800 */
        /* <DEDUP_REMOVED lines=12> */
[----:B-1----:R1:W0:Y:S08]  /*03e0*/  SYNCS.EXCH.64 URZ, [UR8+0x2d850], UR4 ;  /* 0x02d85004083f75b2 */ /* 0x0022300008000100 */
[----:B------:R1:W0:Y:S01]  /*03f0*/  SYNCS.EXCH.64 URZ, [UR8+0x2d860], UR6 ;  /* 0x02d86006083f75b2 */ /* 0x0002220008000100 */
[----:B------:R1:W0:Y:S01]  /*0400*/  SYNCS.EXCH.64 URZ, [UR8+0x2d858], UR4 ;  /* 0x02d85804083f75b2 */ /* 0x0002220008000100 */
[----:B------:R1:W0:Y:S01]  /*0410*/  SYNCS.EXCH.64 URZ, [UR8+0x2d868], UR6 ;  /* 0x02d86806083f75b2 */ /* 0x0002220008000100 */
[----:B------:R-:W-:Y:S01]  /*0420*/  NOP ;  /* 0x0000000000007918 */ /* 0x000fe20000000000 */
.L_x_1:
[----:B------:R-:W5:Y:S01]  /*0430*/  SHFL.IDX PT, R2, R0, RZ, 0x1f ;  /* 0x00001fff00027589 */ /* 0x000f6200000e0000 */
[----:B------:R-:W-:Y:S01]  /*0440*/  NOP ;  /* 0x0000000000007918 */ /* 0x000fe20000000000 */
[----:B-----5:R-:W-:-:S13]  /*0450*/  ISETP.NE.AND P0, PT, R2, RZ, PT ;  /* 0x000000ff0200720c */ /* 0x020fda0003f05270 */
[----:B------:R-:W-:Y:S05]  /*0460*/  @P0 BRA `(.L_x_2) ;  /* 0x0000000000380947 */ /* 0x000fea0003800000 */
[----:B-1----:R-:W1:Y:S01]  /*0470*/  S2UR UR5, SR_CgaCtaId ;  /* 0x00000000000579c3 */ /* 0x002e620000008800 */
[----:B------:R-:W-:Y:S01]  /*0480*/  UMOV UR4, 0x400 ;  /* 0x0000040000047882 */ /* 0x000fe20000000000 */
[----:B------:R-:W-:Y:S01]  /*0490*/  UMOV UR7, 0x80 ;  /* 0x0000008000077882 */ /* 0x000fe20000000000 */
[----:B------:R-:W-:Y:S01]  /*04a0*/  ELECT P0, URZ, PT ;  /* 0x00000000003f782f */ /* 0x000fe20003800000 */
[----:B-1----:R-:W-:Y:S02]  /*04b0*/  ULEA UR6, UR5, UR4, 0x18 ;  /* 0x0000000405067291 */ /* 0x002fe4000f8ec03f */
[----:B------:R-:W-:-:S04]  /*04c0*/  UIADD3 UR4, -UR7, 0x100000, URZ ;  /* 0x0010000007047890 */ /* 0x000fc8000fffe13f */
[----:B------:R-:W-:Y:S02]  /*04d0*/  USHF.L.U32 UR5, UR4, 0xb, URZ ;  /* 0x0000000b04057899 */ /* 0x000fe4000800063f */
[----:B------:R-:W-:Y:S01]  /*04e0*/  USHF.L.U32 UR4, UR4, 0x1, URZ ;  /* 0x0000000104047899 */ /* 0x000fe2000800063f */
[----:B------:R-:W1:Y:S11]  /*04f0*/  FENCE.VIEW.ASYNC.S ;  /* 0x00000000000073c6 */ /* 0x000e760000000000 */
[----:B-1----:R1:W0:Y:S01]  /*0500*/  SYNCS.EXCH.64 URZ, [UR6+0x2d870], UR4 ;  /* 0x02d87004063f75b2 */ /* 0x0022220008000100 */
[----:B------:R1:W0:Y:S01]  /*0510*/  SYNCS.EXCH.64 URZ, [UR6+0x2d880], UR4 ;  /* 0x02d88004063f75b2 */ /* 0x0002220008000100 */
[----:B------:R1:W0:Y:S01]  /*0520*/  SYNCS.EXCH.64 URZ, [UR6+0x2d878], UR4 ;  /* 0x02d87804063f75b2 */ /* 0x0002220008000100 */
[----:B------:R1:W0:Y:S01]  /*0530*/  SYNCS.EXCH.64 URZ, [UR6+0x2d888], UR4 ;  /* 0x02d88804063f75b2 */ /* 0x0002220008000100 */
[----:B------:R-:W-:Y:S01]  /*0540*/  NOP ;  /* 0x0000000000007918 */ /* 0x000fe20000000000 */
.L_x_2:
        /* <DEDUP_REMOVED lines=22> */
.L_x_3:
[----:B------:R-:W5:Y:S01]  /*06b0*/  SHFL.IDX PT, R2, R0, RZ, 0x1f ;  /* 0x00001fff00027589 */ /* 0x000f6200000e0000 */
[----:B------:R-:W-:Y:S01]  /*06c0*/  R2UR UR9, R3 ;  /* 0x00000000030972ca */ /* 0x000fe200000e0000 */
        /* <DEDUP_REMOVED lines=21> */
.L_x_4:
[----:B------:R-:W-:Y:S01]  /*0820*/  UISETP.NE.AND UP0, UPT, UR9, URZ, UPT ;  /* 0x0000003f0900728c */ /* 0x000fe2000bf05270 */
[----:B------:R-:W-:Y:S01]  /*0830*/  NOP ;  /* 0x0000000000007918 */ /* 0x000fe20000000000 */
[----:B------:R-:W-:Y:S01]  /*0840*/  UMOV UR38, 0x1 ;  /* 0x0000000100267882 */ /* 0x000fe20000000000 */
[----:B------:R-:W-:Y:S01]  /*0850*/  ULDC.64 UR36, c[0x0][0x208] ;  /* 0x0000820000247ab9 */ /* 0x000fe20000000a00 */
[----:B------:R-:W-:Y:S01]  /*0860*/  USEL UR38, UR38, 0x2, !UP0 ;  /* 0x0000000226267887 */ /* 0x000fe2000c000000 */
[----:B------:R-:W-:Y:S01]  /*0870*/  BSSY B6, `(.L_x_5) ;  /* 0x0000b94000067945 */ /* 0x000fe20003800000 */
[----:B0-234-:R-:W-:Y:S01]  /*0880*/  BAR.SYNC.DEFER_BLOCKING 0x0 ;  /* 0x0000000000007b1d */ /* 0x01dfe20000010000 */
[----:B------:R-:W-:-:S13]  /*0890*/  PLOP3.LUT P0, PT, PT, PT, UP0, 0x80, 0x0 ;  /* 0x000000000000781c */ /* 0x000fda0003f0f008 */
[----:B------:R-:W-:Y:S05]  /*08a0*/  @!P0 BRA `(.L_x_6) ;  /* 0x0000007c00b48947 */ /* 0x000fea0003800000 */
.L_x_7:
[----:B------:R-:W-:-:S08]  /*08b0*/  NOP ;  /* 0x0000000000007918 */ /* 0x000fd00000000000 */
[----:B------:R-:W0:Y:S02]  /*08c0*/  USETMAXREG.TRY_ALLOC.CTAPOOL UP0, 0xa0 ;  /* 0x000000a0000079c8 */ /* 0x000e240008000600 */
[----:B0-----:R-:W-:-:S13]  /*08d0*/  PLOP3.LUT P0, PT, PT, PT, UP0, 0x80, 0x0 ;  /* 0x000000000000781c */ /* 0x001fda0003f0f008 */
[----:B------:R-:W-:Y:S05]  /*08e0*/  @!P0 BRA `(.L_x_7) ;  /* 0xfffffffc00f08947 */ /* 0x000fea000383ffff */
[----:B-1----:R-:W0:Y:S01]  /*08f0*/  S2UR UR6, SR_CTAID.Y ;  /* 0x00000000000679c3 */ /* 0x002e220000002600 */
[----:B------:R-:W-:Y:S01]  /*0900*/  LOP3.LUT R0, R22, 0xffffff80, RZ, 0xc0, !PT ;  /* 0xffffff8016007812 */ /* 0x000fe200078ec0ff */
[----:B------:R-:W-:Y:S02]  /*0910*/  ULDC UR7, c[0x0][0xc50] ;  /* 0x0003140000077ab9 */ /* 0x000fe40000000800 */
[----:B------:R-:W-:-:S04]  /*0920*/  UISETP.NE.AND UP0, UPT, UR7, 0x1, UPT ;  /* 0x000000010700788c */ /* 0x000fc8000bf05270 */
[----:B------:R-:W-:Y:S08]  /*0930*/  BAR.ARV 0x8, 0x200 ;  /* 0x0208000000007b1d */ /* 0x000ff00000002000 */
[----:B------:R-:W1:Y:S01]  /*0940*/  S2UR UR8, SR_CTAID.Z ;  /* 0x00000000000879c3 */ /* 0x000e620000002700 */
[----:B------:R-:W-:Y:S01]  /*0950*/  ISETP.NE.AND P0, PT, R0, 0x80, PT ;  /* 0x000000800000780c */ /* 0x000fe20003f05270 */
[----:B------:R-:W-:Y:S01]  /*0960*/  @UP0 ULDC UR4, c[0x0][0xc54] ;  /* 0x0003150000040ab9 */ /* 0x000fe20000000800 */
[----:B------:R-:W-:Y:S01]  /*0970*/  @UP0 ULDC UR9, c[0x0][0xc58] ;  /* 0x0003160000090ab9 */ /* 0x000fe20000000800 */
[----:B0-----:R-:W-:-:S10]  /*0980*/  UIMAD.WIDE.U32 UR4, UR6, UR4, URZ ;  /* 0x00000004060472a5 */ /* 0x001fd4000f8e003f */
[----:B------:R-:W-:Y:S06]  /*0990*/  @!P0 BAR.ARV 0x9, 0x100 ;  /* 0x0244000000008b1d */ /* 0x000fec0000002000 */
[----:B------:R-:W-:Y:S01]  /*09a0*/  UMOV UR39, UR6 ;  /* 0x0000000600277c82 */ /* 0x000fe20008000000 */
[----:B------:R-:W-:Y:S01]  /*09b0*/  @UP0 USHF.R.U32.HI UR39, URZ, UR9, UR5 ;  /* 0x000000093f270299 */ /* 0x000fe20008011605 */
[----:B-1----:R-:W-:-:S03]  /*09c0*/  ISETP.LE.AND P0, PT, RZ, UR8, PT ;  /* 0x00000008ff007c0c */ /* 0x002fc6000bf03270 */
[----:B------:R-:W-:-:S04]  /*09d0*/  UIADD3 UR4, -UR39, URZ, URZ ;  /* 0x0000003f27047290 */ /* 0x000fc8000fffe13f */
[----:B------:R-:W-:-:S06]  /*09e0*/  UIMAD UR7, UR7, UR4, UR6 ;  /* 0x00000004070772a4 */ /* 0x000fcc000f8e0206 */
[----:B------:R-:W-:Y:S06]  /*09f0*/  @!P0 BRA `(.L_x_8) ;  /* 0x000000b400ec8947 */ /* 0x000fec0003800000 */
[----:B------:R-:W-:Y:S01]  /*0a00*/  ULDC.64 UR4, c[0x0][0x418] ;  /* 0x0001060000047ab9 */ /* 0x000fe20000000a00 */
[----:B------:R-:W-:Y:S01]  /*0a10*/  ULDC UR43, c[0x0][0x424] ;  /* 0x00010900002b7ab9 */ /* 0x000fe20000000800 */
[----:B------:R-:W-:Y:S01]  /*0a20*/  UISETP.NE.U32.AND UP0, UPT, UR4, URZ, UPT ;  /* 0x0000003f0400728c */ /* 0x000fe2000bf05070 */
[----:B------:R-:W-:Y:S01]  /*0a30*/  IMAD.MOV.U32 R3, RZ, RZ, RZ ;  /* 0x000000ffff037224 */ /* 0x000fe200078e00ff */
[----:B------:R-:W-:Y:S02]  /*0a40*/  ULOP3.LUT UR8, UR7, 0xffff, URZ, 0xc0, !UPT ;  /* 0x0000ffff07087892 */ /* 0x000fe4000f8ec03f */
[----:B------:R-:W-:Y:S01]  /*0a50*/  UISETP.NE.AND.EX UP0, UPT, UR5, URZ, UPT, UP0 ;  /* 0x0000003f0500728c */ /* 0x000fe2000bf05300 */
[----:B------:R-:W-:-:S03]  /*0a60*/  ULDC UR4, c[0x0][0x2f0] ;  /* 0x0000bc0000047ab9 */ /* 0x000fc60000000800 */
[----:B------:R-:W-:-:S04]  /*0a70*/  USEL UR43, UR43, 0x1, UP0 ;  /* 0x000000012b2b7887 */ /* 0x000fc80008000000 */
[----:B------:R-:W-:-:S04]  /*0a80*/  UIMAD UR43, UR43, UR4, URZ ;  /* 0x000000042b2b72a4 */ /* 0x000fc8000f8e023f */
[----:B------:R-:W-:Y:S02]  /*0a90*/  UISETP.GE.AND UP0, UPT, UR43, 0x1, UPT ;  /* 0x000000012b00788c */ /* 0x000fe4000bf06270 */
[----:B------:R-:W-:-:S04]  /*0aa0*/  UIADD3 UR4, UR43, 0x7f, URZ ;  /* 0x0000007f2b047890 */ /* 0x000fc8000fffe03f */
[----:B------:R-:W-:Y:S01]  /*0ab0*/  PLOP3.LUT P0, PT, PT, PT, UP0, 0x80, 0x0 ;  /* 0x000000000000781c */ /* 0x000fe20003f0f008 */
[----:B------:R-:W-:-:S04]  /*0ac0*/  USHF.R.S32.HI UR5, URZ, 0x1f, UR4 ;  /* 0x0000001f3f057899 */ /* 0x000fc80008011404 */
[----:B------:R-:W-:-:S04]  /*0ad0*/  ULEA.HI UR5, UR5, UR4, URZ, 0x7 ;  /* 0x0000000405057291 */ /* 0x000fc8000f8f383f */
[----:B------:R-:W-:-:S04]  /*0ae0*/  USHF.R.S32.HI UR5, URZ, 0x7, UR5 ;  /* 0x000000073f057899 */ /* 0x000fc80008011405 */
[----:B------:R-:W-:Y:S08]  /*0af0*/  @!P0 BRA `(.L_x_9) ;  /* 0x00000000007c8947 */ /* 0x000ff00003800000 */
[----:B------:R-:W-:-:S04]  /*0b00*/  USHF.R.U32.HI UR4, URZ, 0x10, UR7 ;  /* 0x000000103f047899 */ /* 0x000fc80008011607 */
[----:B------:R-:W-:-:S11]  /*0b10*/  UISETP.NE.AND UP0, UPT, UR4, URZ, UPT ;  /* 0x0000003f0400728c */ /* 0x000fd6000bf05270 */
[----:B------:R-:W-:Y:S02]  /*0b20*/  @!UP0 ULDC UR4, c[0x0][0x9f0] ;  /* 0x00027c0000048ab9 */ /* 0x000fe40000000800 */
[----:B------:R-:W-:Y:S01]  /*0b30*/  IMAD.U32 R4, RZ, RZ, UR4 ;  /* 0x00000004ff047e24 */ /* 0x000fe2000f8e00ff */
[----:B------:R-:W-:-:S04]  /*0b40*/  UIADD3 UR6, UR5, -0x1, UR4 ;  /* 0xffffffff05067890 */ /* 0x000fc8000fffe004 */
[-C--:B------:R-:W-:Y:S02]  /*0b50*/  IABS R5, R4.reuse ;  /* 0x0000000400057213 */ /* 0x080fe40000000000 */
[----:B------:R-:W-:Y:S01]  /*0b60*/  IMAD.U32 R6, RZ, RZ, UR6 ;  /* 0x00000006ff067e24 */ /* 0x000fe2000f8e00ff */
[----:B------:R-:W-:Y:S01]  /*0b70*/  IABS R4, R4 ;  /* 0x0000000400047213 */ /* 0x000fe20000000000 */
[----:B------:R-:W0:Y:S01]  /*0b80*/  I2F.RP R0, R5 ;  /* 0x0000000500007306 */ /* 0x000e220000209400 */
[----:B------:R-:W-:-:S03]  /*0b90*/  ULOP3.LUT UR6, UR6, UR4, URZ, 0x3c, !UPT ;  /* 0x0000000406067292 */ /* 0x000fc6000f8e3c3f */
[----:B------:R-:W-:-:S03]  /*0ba0*/  IMAD.MOV R4, RZ, RZ, -R4 ;  /* 0x000000ffff047224 */ /* 0x000fc600078e0a04 */
[----:B------:R-:W-:Y:S01]  /*0bb0*/  ISETP.LE.AND P2, PT, RZ, UR6, PT ;  /* 0x00000006ff007c0c */ /* 0x000fe2000bf43270 */
[----:B0-----:R-:W0:Y:S02]  /*0bc0*/  MUFU.RCP R0, R0 ;  /* 0x0000000000007308 */ /* 0x001e240000001000 */
[----:B0-----:R-:W-:Y:S02]  /*0bd0*/  IADD3 R2, R0, 0xffffffe, RZ ;  /* 0x0ffffffe00027810 */ /* 0x001fe40007ffe0ff */
[----:B------:R-:W-:-:S04]  /*0be0*/  IABS R0, R6 ;  /* 0x0000000600007213 */ /* 0x000fc80000000000 */
[----:B------:R0:W1:Y:S02]  /*0bf0*/  F2I.FTZ.U32.TRUNC.NTZ R3, R2 ;  /* 0x0000000200037305 */ /* 0x000064000021f000 */
[----:B0-----:R-:W-:Y:S01]  /*0c00*/  MOV R2, RZ ;  /* 0x000000ff00027202 */ /* 0x001fe20000000f00 */
[----:B-1----:R-:W-:-:S04]  /*0c10*/  IMAD.MOV R8, RZ, RZ, -R3 ;  /* 0x000000ffff087224 */ /* 0x002fc800078e0a03 */
[----:B------:R-:W-:-:S04]  /*0c20*/  IMAD R7, R8, R5, RZ ;  /* 0x0000000508077224 */ /* 0x000fc800078e02ff */
[----:B------:R-:W-:-:S04]  /*0c30*/  IMAD.HI.U32 R3, R3, R7, R2 ;  /* 0x0000000703037227 */ /* 0x000fc800078e0002 */
[----:B------:R-:W-:Y:S02]  /*0c40*/  IMAD.MOV.U32 R2, RZ, RZ, R4 ;  /* 0x000000ffff027224 */ /* 0x000fe400078e0004 */
[----:B------:R-:W-:-:S04]  /*0c50*/  IMAD.HI.U32 R3, R3, R0, RZ ;  /* 0x0000000003037227 */ /* 0x000fc800078e00ff */
[----:B------:R-:W-:-:S05]  /*0c60*/  IMAD R0, R3, R2, R0 ;  /* 0x0000000203007224 */ /* 0x000fca00078e0200 */
[----:B------:R-:W-:-:S13]  /*0c70*/  ISETP.GT.U32.AND P1, PT, R5, R0, PT ;  /* 0x000000000500720c */ /* 0x000fda0003f24070 */
[----:B------:R-:W-:Y:S02]  /*0c80*/  @!P1 IMAD.IADD R0, R0, 0x1, -R5 ;  /* 0x0000000100009824 */ /* 0x000fe400078e0a05 */
[----:B------:R-:W-:Y:S01]  /*0c90*/  @!P1 VIADD R3, R3, 0x1 ;  /* 0x0000000103039836 */ /* 0x000fe20000000000 */
[----:B------:R-:W-:Y:S02]  /*0ca0*/  ISETP.NE.AND P1, PT, RZ, UR4, PT ;  /* 0x00000004ff007c0c */ /* 0x000fe4000bf25270 */
[----:B------:R-:W-:-:S13]  /*0cb0*/  ISETP.GE.U32.AND P0, PT, R0, R5, PT ;  /* 0x000000050000720c */ /* 0x000fda0003f06070 */
[----:B------:R-:W-:-:S05]  /*0cc0*/  @P0 IADD3 R3, R3, 0x1, RZ ;  /* 0x0000000103030810 */ /* 0x000fca0007ffe0ff */
[----:B------:R-:W-:Y:S01]  /*0cd0*/  @!P2 IMAD.MOV R3, RZ, RZ, -R3 ;  /* 0x000000ffff03a224 */ /* 0x000fe200078e0a03 */
[----:B------:R-:W-:-:S07]  /*0ce0*/  @!P1 LOP3.LUT R3, RZ, UR4, RZ, 0x33, !PT ;  /* 0x00000004ff039c12 */ /* 0x000fce000f8e33ff */
.L_x_9:
[----:B------:R-:W-:Y:S01]  /*0cf0*/  IMAD R16, R3, UR8, RZ ;  /* 0x0000000803107c24 */ /* 0x000fe2000f8e02ff */
[----:B------:R-:W-:Y:S01]  /*0d00*/  PLOP3.LUT P0, PT, PT, PT, PT, 0x80, 0x0 ;  /* 0x000000000000781c */ /* 0x000fe20003f0f070 */
[----:B------:R-:W-:Y:S01]  /*0d10*/  VIADD R18, R22, 0xffffff80 ;  /* 0xffffff8016127836 */ /* 0x000fe20000000000 */
[----:B------:R-:W-:Y:S01]  /*0d20*/  MOV R19, RZ ;  /* 0x000000ff00137202 */ /* 0x000fe20000000f00 */
[----:B------:R-:W-:Y:S01]  /*0d30*/  IMAD.MOV.U32 R0, RZ, RZ, RZ ;  /* 0x000000ffff007224 */ /* 0x000fe200078e00ff */
[----:B------:R-:W-:Y:S02]  /*0d40*/  VIADDMNMX R3, R16, R3, UR5, PT ;  /* 0x0000000510037e46 */ /* 0x000fe4000b800103 */
[----:B------:R-:W-:Y:S02]  /*0d50*/  CS2R R134, SRZ ;  /* 0x0000000000867805 */ /* 0x000fe4000001ff00 */
[----:B------:R-:W-:Y:S02]  /*0d60*/  CS2R R52, SRZ ;  /* 0x0000000000347805 */ /* 0x000fe4000001ff00 */
[----:B------:R-:W-:-:S02]  /*0d70*/  CS2R R50, SRZ ;  /* 0x0000000000327805 */ /* 0x000fc4000001ff00 */
[----:B------:R-:W-:Y:S02]  /*0d80*/  R2UR UR44, R3 ;  /* 0x00000000032c72ca */ /* 0x000fe400000e0000 */
[----:B------:R-:W-:Y:S02]  /*0d90*/  CS2R R42, SRZ ;  /* 0x00000000002a7805 */ /* 0x000fe4000001ff00 */
[----:B------:R-:W-:Y:S02]  /*0da0*/  CS2R R26, SRZ ;  /* 0x00000000001a7805 */ /* 0x000fe4000001ff00 */
[----:B------:R-:W-:Y:S02]  /*0db0*/  CS2R R28, SRZ ;  /* 0x00000000001c7805 */ /* 0x000fe4000001ff00 */
[----:B------:R-:W-:Y:S02]  /*0dc0*/  CS2R R14, SRZ ;  /* 0x00000000000e7805 */ /* 0x000fe4000001ff00 */
[----:B------:R-:W-:-:S02]  /*0dd0*/  CS2R R20, SRZ ;  /* 0x0000000000147805 */ /* 0x000fc4000001ff00 */
[----:B------:R-:W-:Y:S02]  /*0de0*/  CS2R R12, SRZ ;  /* 0x00000000000c7805 */ /* 0x000fe4000001ff00 */
[----:B------:R-:W-:Y:S02]  /*0df0*/  CS2R R6, SRZ ;  /* 0x0000000000067805 */ /* 0x000fe4000001ff00 */
[----:B------:R-:W-:Y:S02]  /*0e00*/  CS2R R8, SRZ ;  /* 0x0000000000087805 */ /* 0x000fe4000001ff00 */
[----:B------:R-:W-:Y:S02]  /*0e10*/  CS2R R4, SRZ ;  /* 0x0000000000047805 */ /* 0x000fe4000001ff00 */
[----:B------:R-:W-:Y:S02]  /*0e20*/  CS2R R48, SRZ ;  /* 0x0000000000307805 */ /* 0x000fe4000001ff00 */
[----:B------:R-:W-:-:S02]  /*0e30*/  CS2R R2, SRZ ;  /* 0x0000000000027805 */ /* 0x000fc4000001ff00 */
[----:B------:R-:W-:Y:S02]  /*0e40*/  CS2R R30, SRZ ;  /* 0x00000000001e7805 */ /* 0x000fe4000001ff00 */
[----:B------:R-:W-:Y:S02]  /*0e50*/  ISETP.LT.AND P1, PT, R16, UR44, PT ;  /* 0x0000002c10007c0c */ /* 0x000fe4000bf21270 */
        /* <DEDUP_REMOVED lines=8> */
[----:B------:R-:W-:Y:S01]  /*0ee0*/  CS2R R38, SRZ ;  /* 0x0000000000267805 */ /* 0x000fe2000001ff00 */
[----:B------:R-:W-:Y:S06]  /*0ef0*/  @!P1 BRA `(.L_x_10) ;  /* 0x0000006000a89947 */ /* 0x000fec0003800000 */
[----:B------:R-:W-:Y:S01]  /*0f00*/  SHF.R.S32.HI R19, RZ, 0x1f, R18 ;  /* 0x0000001fff137819 */ /* 0x000fe20000011412 */
[----:B------:R-:W0:Y:S01]  /*0f10*/  S2UR UR6, SR_CgaCtaId ;  /* 0x00000000000679c3 */ /* 0x000e220000008800 */
[----:B------:R-:W-:Y:S02]  /*0f20*/  UMOV UR41, 0x400 ;  /* 0x0000040000297882 */ /* 0x000fe40000000000 */
[----:B------:R-:W-:-:S04]  /*0f30*/  LEA.HI R23, R19, R18, RZ, 0x7 ;  /* 0x0000001213177211 */ /* 0x000fc800078f38ff */
[----:B------:R-:W-:-:S06]  /*0f40*/  SHF.R.S32.HI R0, RZ, 0x7, R23 ;  /* 0x00000007ff007819 */ /* 0x000fcc0000011417 */
[----:B------:R-:W1:Y:S01]  /*0f50*/  SHFL.IDX PT, R0, R0, RZ, 0x1f ;  /* 0x00001fff00007589 */ /* 0x000e6200000e0000 */
[----:B0-----:R-:W-:-:S04]  /*0f60*/  ULEA UR41, UR6, UR41, 0x18 ;  /* 0x0000002906297291 */ /* 0x001fc8000f8ec03f */
[----:B------:R-:W-:-:S04]  /*0f70*/  UIADD3 UR6, UR41, 0x21800, URZ ;  /* 0x0002180029067890 */ /* 0x000fc8000fffe03f */
[----:B------:R-:W-:Y:S01]  /*0f80*/  ULOP3.LUT UP0, URZ, UR6, 0x3ff, URZ, 0xc0, !UPT ;  /* 0x000003ff063f7892 */ /* 0x000fe2000f80c03f */
[----:B-1----:R-:W-:-:S05]  /*0f90*/  R2UR UR40, R0 ;  /* 0x00000000002872ca */ /* 0x002fca00000e0000 */
[----:B------:R-:W-:-:S08]  /*0fa0*/  PLOP3.LUT P0, PT, PT, PT, UP0, 0x80, 0x0 ;  /* 0x000000000000781c */ /* 0x000fd00003f0f008 */
[----:B------:R-:W-:-:S04]  /*0fb0*/  UIMAD.WIDE UR4, UR40, 0x55555556, URZ ;  /* 0x55555556280478a5 */ /* 0x000fc8000f8e023f */
[----:B------:R-:W-:-:S04]  /*0fc0*/  ULEA.HI UR5, UR5, UR5, URZ, 0x1 ;  /* 0x0000000505057291 */ /* 0x000fc8000f8f083f */
[----:B------:R-:W-:-:S04]  /*0fd0*/  UIMAD UR45, UR5, -0x3, UR40 ;  /* 0xfffffffd052d78a4 */ /* 0x000fc8000f8e0228 */
[----:B------:R-:W-:-:S04]  /*0fe0*/  ULEA UR4, UR45, UR6, 0xd ;  /* 0x000000062d047291 */ /* 0x000fc8000f8e683f */
[----:B------:R-:W-:-:S04]  /*0ff0*/  USHF.R.U32.HI UR4, URZ, 0x4, UR4 ;  /* 0x000000043f047899 */ /* 0x000fc80008011604 */
[----:B------:R-:W-:Y:S01]  /*1000*/  ULOP3.LUT UR42, UR4, 0x3fff, URZ, 0xc0, !UPT ;  /* 0x00003fff042a7892 */ /* 0x000fe2000f8ec03f */
[----:B------:R-:W-:Y:S11]  /*1010*/  @!P0 BRA `(.L_x_11) ;  /* 0x0000000000408947 */ /* 0x000ff60003800000 */
[----:B------:R-:W-:Y:S01]  /*1020*/  MOV R0, 0x0 ;  /* 0x0000000000007802 */ /* 0x000fe20000000f00 */
[----:B------:R-:W-:Y:S01]  /*1030*/  ULDC.64 UR4, c[0x4][0x88] ;  /* 0x0100220000047ab9 */ /* 0x000fe20000000a00 */
[----:B------:R-:W-:Y:S01]  /*1040*/  ULDC.64 UR6, c[0x4][0x28] ;  /* 0x01000a0000067ab9 */ /* 0x000fe20000000a00 */
[----:B------:R-:W-:Y:S01]  /*1050*/  IMAD.U32 R4, RZ, RZ, UR4 ;  /* 0x00000004ff047e24 */ /* 0x000fe2000f8e00ff */
[----:B------:R0:W1:Y:S01]  /*1060*/  LDC.64 R2, c[0x4][R0] ;  /* 0x0100000000027b82 */ /* 0x0000620000000a00 */
[----:B------:R-:W-:Y:S01]  /*1070*/  IMAD.U32 R5, RZ, RZ, UR5 ;  /* 0x00000005ff057e24 */ /* 0x000fe2000f8e00ff */
[----:B------:R-:W-:Y:S01]  /*1080*/  ULDC.64 UR4, c[0x4][0x90] ;  /* 0x0100240000047ab9 */ /* 0x000fe20000000a00 */
[----:B------:R-:W-:Y:S01]  /*1090*/  IMAD.U32 R10, RZ, RZ, UR6 ;  /* 0x00000006ff0a7e24 */ /* 0x000fe2000f8e00ff */
[----:B------:R-:W-:Y:S01]  /*10a0*/  MOV R7, UR5 ;  /* 0x0000000500077c02 */ /* 0x000fe20008000f00 */
[----:B------:R-:W-:Y:S01]  /*10b0*/  IMAD.U32 R6, RZ, RZ, UR4 ;  /* 0x00000004ff067e24 */ /* 0x000fe2000f8e00ff */
[----:B------:R-:W-:Y:S01]  /*10c0*/  MOV R12, 0x1 ;  /* 0x00000001000c7802 */ /* 0x000fe20000000f00 */
[----:B------:R-:W-:-:S02]  /*10d0*/  IMAD.U32 R11, RZ, RZ, UR7 ;  /* 0x00000007ff0b7e24 */ /* 0x000fc4000f8e00ff */
[----:B------:R-:W-:Y:S02]  /*10e0*/  IMAD.MOV.U32 R8, RZ, RZ, 0x70 ;  /* 0x00000070ff087424 */ /* 0x000fe400078e00ff */
[----:B0-----:R-:W-:-:S07]  /*10f0*/  IMAD.MOV.U32 R13, RZ, RZ, RZ ;  /* 0x000000ffff0d7224 */ /* 0x001fce00078e00ff */
[----:B------:R-:W-:-:S07]  /*1100*/  LEPC R20, `(.L_x_11) ;  /* 0x000000001014794e */ /* 0x000fce0000000000 */
[----:B-1----:R-:W-:Y:S05]  /*1110*/  CALL.ABS.NOINC R2 ;  /* 0x0000000002007343 */ /* 0x002fea0003c00000 */
.L_x_11:
[----:B------:R-:W-:Y:S02]  /*1120*/  SHF.L.U32 R2, RZ, 0x1f, RZ ;  /* 0x0000001fff027819 */ /* 0x000fe400000006ff */
[----:B------:R-:W-:Y:S02]  /*1130*/  LEA.HI R7, R19, R18, RZ, 0x4 ;  /* 0x0000001213077211 */ /* 0x000fe400078f20ff */
[----:B------:R-:W0:Y:S02]  /*1140*/  SYNCS.PHASECHK.TRANS64.TRYWAIT P0, [UR41+0x2d800], R2 ;  /* 0x02d80002ff0075a7 */ /* 0x000e240008000169 */
[----:B------:R-:W-:-:S05]  /*1150*/  LOP3.LUT R3, R7, 0xfffffff0, RZ, 0xc0, !PT ;  /* 0xfffffff007037812 */ /* 0x000fca00078ec0ff */
[----:B------:R-:W-:-:S05]  /*1160*/  IMAD.IADD R3, R18, 0x1, -R3 ;  /* 0x0000000112037824 */ /* 0x000fca00078e0a03 */
[----:B------:R-:W-:-:S04]  /*1170*/  SHF.R.S32.HI R0, RZ, 0x1f, R3 ;  /* 0x0000001fff007819 */ /* 0x000fc80000011403 */
[----:B------:R-:W-:Y:S01]  /*1180*/  LEA.HI R5, R0, R3, RZ, 0x3 ;  /* 0x0000000300057211 */ /* 0x000fe200078f18ff */
[----:B0-----:R-:W-:Y:S06]  /*1190*/  @!P0 BRA `(.L_x_12) ;  /* 0x000000b0000c8947 */ /* 0x001fec0003800000 */
.L_x_85:
[----:B------:R-:W-:Y:S01]  /*11a0*/  ULOP3.LUT UR4, UR38, 0x1, URZ, 0xfc, !UPT ;  /* 0x0000000126047892 */ /* 0x000fe2000f8efc3f */
[----:B------:R-:W-:Y:S01]  /*11b0*/  LOP3.LUT R6, R5, 0xfffffff8, RZ, 0xc0, !PT ;  /* 0xfffffff805067812 */ /* 0x000fe200078ec0ff */
[----:B------:R-:W-:-:S03]  /*11c0*/  IMAD.MOV.U32 R4, RZ, RZ, 0x20 ;  /* 0x00000020ff047424 */ /* 0x000fc600078e00ff */
[----:B------:R-:W-:Y:S01]  /*11d0*/  IADD3 R6, R3, -R6, RZ ;  /* 0x8000000603067210 */ /* 0x000fe20007ffe0ff */
[----:B------:R-:W-:-:S03]  /*11e0*/  IMAD.U32 R0, RZ, RZ, UR4 ;  /* 0x00000004ff007e24 */ /* 0x000fc6000f8e00ff */
[----:B------:R-:W-:Y:S02]  /*11f0*/  LOP3.LUT P1, RZ, R6, 0x4, RZ, 0xc0, !PT ;  /* 0x0000000406ff7812 */ /* 0x000fe4000782c0ff */
[----:B------:R-:W-:Y:S02]  /*1200*/  ISETP.NE.AND P0, PT, R0, 0x3, PT ;  /* 0x000000030000780c */ /* 0x000fe40003f05270 */
[----:B------:R-:W-:-:S11]  /*1210*/  SEL R8, R4, 0xffffffe0, !P1 ;  /* 0xffffffe004087807 */ /* 0x000fd60004800000 */
[----:B------:R-:W-:Y:S05]  /*1220*/  @!P0 BRA `(.L_x_13) ;  /* 0x0000000000048947 */ /* 0x000fea0003800000 */
[----:B------:R-:W-:Y:S01]  /*1230*/  BPT.TRAP 0x1 ;  /* 0x000000040000795c */ /* 0x000fe20000300000 */
.L_x_13:
[----:B------:R1:W2:Y:S01]  /*1240*/  SYNCS.PHASECHK.TRANS64.TRYWAIT P1, [UR41+0x2d830], R2 ;  /* 0x02d83002ff0075a7 */ /* 0x0002a20008020169 */
[----:B------:R-:W-:Y:S05]  /*1250*/  @!P0 BRA `(.L_x_14) ;  /* 0x0000000000048947 */ /* 0x000fea0003800000 */
[----:B------:R-:W-:Y:S01]  /*1260*/  BPT.TRAP 0x1 ;  /* 0x000000040000795c */ /* 0x000fe20000300000 */
.L_x_14:
[----:B--2---:R-:W-:Y:S05]  /*1270*/  @P1 BRA `(.L_x_15) ;  /* 0x0000000000081947 */ /* 0x004fea0003800000 */
[----:B------:R-:W2:Y:S02]  /*1280*/  SYNCS.PHASECHK.TRANS64.TRYWAIT P1, [UR41+0x2d830], R2 ;  /* 0x02d83002ff0075a7 */ /* 0x000ea40008020169 */
[----:B--2---:R-:W-:Y:S05]  /*1290*/  @!P1 BRA `(.L_x_16) ;  /* 0x000000ac00e49947 */ /* 0x004fea0003800000 */
.L_x_15:
[----:B------:R-:W-:Y:S01]  /*12a0*/  ULEA UR4, UR45, UR41, 0xc ;  /* 0x000000292d047291 */ /* 0x000fe2000f8e603f */
[----:B------:R-:W-:Y:S01]  /*12b0*/  IMAD.MOV.U32 R0, RZ, RZ, RZ ;  /* 0x000000ffff007224 */ /* 0x000fe200078e00ff */
[----:B------:R-:W-:Y:S01]  /*12c0*/  MOV R135, RZ ;  /* 0x000000ff00877202 */ /* 0x000fe20000000f00 */
[----:B--2---:R-:W-:Y:S01]  /*12d0*/  IMAD.MOV.U32 R3, RZ, RZ, -0x7fffffe0 ;  /* 0x80000020ff037424 */ /* 0x004fe200078e00ff */
[----:B------:R-:W-:-:S04]  /*12e0*/  UIADD3 UR4, UR4, 0xc400, URZ ;  /* 0x0000c40004047890 */ /* 0x000fc8000fffe03f */
[----:B------:R-:W-:-:S04]  /*12f0*/  USHF.R.U32.HI UR4, URZ, 0x4, UR4 ;  /* 0x000000043f047899 */ /* 0x000fc80008011604 */
[----:B------:R-:W-:-:S06]  /*1300*/  ULOP3.LUT UR4, UR4, 0x3fff, URZ, 0xc0, !UPT ;  /* 0x00003fff04047892 */ /* 0x000fcc000f8ec03f */
[----:B01----:R-:W-:Y:S01]  /*1310*/  IMAD.U32 R2, RZ, RZ, UR4 ;  /* 0x00000004ff027e24 */ /* 0x003fe2000f8e00ff */
[----:B------:R-:W-:Y:S05]  /*1320*/  WARPSYNC.ALL ;  /* 0x0000000000007948 */ /* 0x000fea0003800000 */
[----:B------:R-:W-:Y:S01]  /*1330*/  LOP3.LUT R2, R2, 0x10000, RZ, 0xfc, !PT ;  /* 0x0001000002027812 */ /* 0x000fe200078efcff */
[----:B------:R-:W-:-:S03]  /*1340*/  UIADD3 UR4, UR41, 0x15400, URZ ;  /* 0x0001540029047890 */ /* 0x000fc6000fffe03f */
[C---:B------:R-:W-:Y:S01]  /*1350*/  R2UR UR8, R2.reuse ;  /* 0x00000000020872ca */ /* 0x040fe200000e0000 */
[----:B------:R-:W-:Y:S01]  /*1360*/  WARPGROUP.ARRIVE ;  /* 0x00000000000079c5 */ /* 0x000fe20000000000 */
[----:B------:R-:W-:Y:S01]  /*1370*/  R2UR UR9, R3 ;  /* 0x00000000030972ca */ /* 0x000fe200000e0000 */
[----:B------:R-:W-:Y:S01]  /*1380*/  USHF.R.U32.HI UR4, URZ, 0x4, UR4 ;  /* 0x000000043f047899 */ /* 0x000fe20008011604 */
[----:B------:R-:W-:Y:S01]  /*1390*/  R2UR UR24, R2 ;  /* 0x00000000021872ca */ /* 0x000fe200000e0000 */
[----:B------:R-:W-:Y:S01]  /*13a0*/  UMOV UR11, 0x80000020 ;  /* 0x80000020000b7882 */ /* 0x000fe20000000000 */
[----:B------:R-:W-:Y:S01]  /*13b0*/  UMOV UR13, 0x80000020 ;  /* 0x80000020000d7882 */ /* 0x000fe20000000000 */
[----:B------:R-:W-:Y:S01]  /*13c0*/  ULOP3.LUT UR4, UR4, 0x3fff, URZ, 0xc0, !UPT ;  /* 0x00003fff04047892 */ /* 0x000fe2000f8ec03f */
[----:B------:R-:W0:Y:S01]  /*13d0*/  S2UR UR6, SR_CgaCtaId ;  /* 0x00000000000679c3 */ /* 0x000e220000008800 */
[----:B------:R-:W-:Y:S01]  /*13e0*/  UMOV UR15, 0x80000020 ;  /* 0x80000020000f7882 */ /* 0x000fe20000000000 */
[----:B------:R-:W-:Y:S01]  /*13f0*/  UMOV UR17, 0x80000020 ;  /* 0x8000002000117882 */ /* 0x000fe20000000000 */
[----:B------:R-:W-:Y:S01]  /*1400*/  ULOP3.LUT UR32, UR4, 0x10000, URZ, 0xfc, !UPT ;  /* 0x0001000004207892 */ /* 0x000fe2000f8efc3f */
[----:B------:R-:W-:Y:S01]  /*1410*/  UMOV UR19, 0x80000020 ;  /* 0x8000002000137882 */ /* 0x000fe20000000000 */
[----:B------:R-:W-:-:S02]  /*1420*/  UMOV UR21, 0x80000020 ;  /* 0x8000002000157882 */ /* 0x000fc40000000000 */
[----:B------:R-:W-:Y:S02]  /*1430*/  UIADD3 UR14, UR32, 0x200, URZ ;  /* 0x00000200200e7890 */ /* 0x000fe4000fffe03f */
[----:B------:R-:W-:Y:S01]  /*1440*/  UIADD3 UR12, UR24, 0x300, URZ ;  /* 0x00000300180c7890 */ /* 0x000fe2000fffe03f */
[----:B------:R-:W-:Y:S01]  /*1450*/  UMOV UR10, UR32 ;  /* 0x00000020000a7c82 */ /* 0x000fe20008000000 */
[----:B------:R-:W-:Y:S01]  /*1460*/  UIADD3 UR16, UR24, 0x302, URZ ;  /* 0x0000030218107890 */ /* 0x000fe2000fffe03f */
[----:B------:R-:W-:Y:S01]  /*1470*/  HGMMA.64x128x16.F32 R24, gdesc[UR8], RZ, !UPT, gsb0 ;  /* 0x01e00000081879f0 */ /* 0x000fe2000c0008ff */
[----:B------:R-:W-:Y:S02]  /*1480*/  UIADD3 UR8, UR24, 0x2, URZ ;  /* 0x0000000218087890 */ /* 0x000fe4000fffe03f */
[----:B------:R-:W-:Y:S01]  /*1490*/  UIADD3 UR10, UR32, 0x2, URZ ;  /* 0x00000002200a7890 */ /* 0x000fe2000fffe03f */
[----:B------:R-:W-:Y:S01]  /*14a0*/  UMOV UR9, 0x80000020 ;  /* 0x8000002000097882 */ /* 0x000fe20000000000 */
[----:B------:R-:W-:Y:S01]  /*14b0*/  UMOV UR11, 0x80000020 ;  /* 0x80000020000b7882 */ /* 0x000fe20000000000 */
[----:B------:R-:W-:-:S02]  /*14c0*/  UIADD3 UR18, UR32, 0x202, URZ ;  /* 0x0000020220127890 */ /* 0x000fc4000fffe03f */
[----:B------:R-:W-:Y:S02]  /*14d0*/  UIADD3 UR20, UR24, 0x600, URZ ;  /* 0x0000060018147890 */ /* 0x000fe4000fffe03f */
[----:B------:R-:W-:Y:S01]  /*14e0*/  UIADD3 UR22, UR32, 0x400, URZ ;  /* 0x0000040020167890 */ /* 0x000fe2000fffe03f */
[----:B------:R-:W-:Y:S01]  /*14f0*/  UMOV UR23, 0x80000020 ;  /* 0x8000002000177882 */ /* 0x000fe20000000000 */
[----:B------:R-:W-:Y:S02]  /*1500*/  UIADD3 UR24, UR24, 0x602, URZ ;  /* 0x0000060218187890 */ /* 0x000fe4000fffe03f */
[----:B------:R-:W-:Y:S01]  /*1510*/  UIADD3 UR26, UR32, 0x402, URZ ;  /* 0x00000402201a7890 */ /* 0x000fe2000fffe03f */
[----:B------:R-:W-:Y:S01]  /*1520*/  UMOV UR25, 0x80000020 ;  /* 0x8000002000197882 */ /* 0x000fe20000000000 */
[----:B------:R-:W-:Y:S01]  /*1530*/  UMOV UR27, 0x80000020 ;  /* 0x80000020001b7882 */ /* 0x000fe20000000000 */
[----:B------:R-:W-:Y:S02]  /*1540*/  WARPGROUP.DEPBAR.LE gsb0, 0x0 ;  /* 0x00008000000079c5 */ /* 0x000fe40000010000 */
[----:B------:R-:W-:-:S06]  /*1550*/  WARPGROUP.ARRIVE ;  /* 0x00000000000079c5 */ /* 0x000fcc0000000000 */
[----:B------:R-:W-:Y:S03]  /*1560*/  HGMMA.64x128x16.F32 R24, gdesc[UR8], R24, gsb0 ;  /* 0x01e00000081879f0 */ /* 0x000fe60008000818 */
[----:B------:R-:W-:Y:S02]  /*1570*/  WARPGROUP.DEPBAR.LE gsb0, 0x0 ;  /* 0x00008000000079c5 */ /* 0x000fe40000010000 */
[----:B------:R-:W-:-:S07]  /*1580*/  WARPGROUP.ARRIVE ;  /* 0x00000000000079c5 */ /* 0x000fce0000000000 */
        /* <DEDUP_REMOVED lines=11> */
[----:B0-----:R-:W-:Y:S05]  /*1640*/  @!P0 BRA `(.L_x_17) ;  /* 0x0000000000048947 */ /* 0x001fea0003800000 */
[----:B------:R-:W-:Y:S01]  /*1650*/  BPT.TRAP 0x1 ;  /* 0x000000040000795c */ /* 0x000fe20000300000 */
.L_x_17:
[----:B------:R-:W-:Y:S01]  /*1660*/  LOP3.LUT R23, R23, 0xffffff80, RZ, 0xc0, !PT ;  /* 0xffffff8017177812 */ /* 0x000fe200078ec0ff */
[----:B------:R-:W-:Y:S01]  /*1670*/  ULDC UR4, c[0x0][0x9d8] ;  /* 0x0002760000047ab9 */ /* 0x000fe20000000800 */
[----:B------:R-:W-:Y:S01]  /*1680*/  ULDC UR5, c[0x0][0x988] ;  /* 0x0002620000057ab9 */ /* 0x000fe20000000800 */
[----:B------:R-:W-:Y:S01]  /*1690*/  FMUL.FTZ R14, R33, UR4 ;  /* 0x00000004210e7c20 */ /* 0x000fe20008410000 */
[----:B------:R-:W-:Y:S01]  /*16a0*/  FMUL.FTZ R33, R49, UR4 ;  /* 0x0000000431217c20 */ /* 0x000fe20008410000 */
[----:B------:R-:W-:Y:S02]  /*16b0*/  IMAD.IADD R23, R18, 0x1, -R23 ;  /* 0x0000000112177824 */ /* 0x000fe400078e0a17 */
[----:B------:R-:W-:Y:S01]  /*16c0*/  FMUL.FTZ R49, R64, UR4 ;  /* 0x0000000440317c20 */ /* 0x000fe20008410000 */
[----:B------:R-:W-:Y:S01]  /*16d0*/  FMUL.FTZ R15, R26, UR4 ;  /* 0x000000041a0f7c20 */ /* 0x000fe20008410000 */
[----:B------:R-:W-:Y:S01]  /*16e0*/  FMUL.FTZ R21, R27, UR4 ;  /* 0x000000041b157c20 */ /* 0x000fe20008410000 */
[----:B------:R-:W-:Y:S01]  /*16f0*/  FMUL.FTZ R27, R30, UR4 ;  /* 0x000000041e1b7c20 */ /* 0x000fe20008410000 */
[----:B------:R-:W-:Y:S01]  /*1700*/  SHF.R.S32.HI R64, RZ, 0x1f, R23 ;  /* 0x0000001fff407819 */ /* 0x000fe20000011417 */
[----:B------:R-:W-:Y:S01]  /*1710*/  FMUL.FTZ R26, R40, UR4 ;  /* 0x00000004281a7c20 */ /* 0x000fe20008410000 */
[----:B------:R-:W-:Y:S01]  /*1720*/  FMUL.FTZ R11, R28, UR4 ;  /* 0x000000041c0b7c20 */ /* 0x000fe20008410000 */
[----:B------:R-:W0:Y:S01]  /*1730*/  MUFU.TANH R15, R15 ;  /* 0x0000000f000f7308 */ /* 0x000e220000002400 */
[----:B------:R-:W-:Y:S01]  /*1740*/  LEA.HI R64, R64, R23, RZ, 0x2 ;  /* 0x0000001740407211 */ /* 0x000fe200078f10ff */
[----:B------:R-:W-:Y:S01]  /*1750*/  FMUL.FTZ R40, R42, UR4 ;  /* 0x000000042a287c20 */ /* 0x000fe20008410000 */
[----:B------:R-:W-:Y:S01]  /*1760*/  FMUL.FTZ R28, R31, UR4 ;  /* 0x000000041f1c7c20 */ /* 0x000fe20008410000 */
[----:B------:R-:W-:Y:S01]  /*1770*/  FMUL.FTZ R42, R57, UR4 ;  /* 0x00000004392a7c20 */ /* 0x000fe20008410000 */
[----:B------:R-:W-:Y:S01]  /*1780*/  LOP3.LUT R64, R64, 0x7ffffffc, RZ, 0xc0, !PT ;  /* 0x7ffffffc40407812 */ /* 0x000fe200078ec0ff */
[----:B------:R-:W-:Y:S01]  /*1790*/  FMUL.FTZ R57, R73, UR4 ;  /* 0x0000000449397c20 */ /* 0x000fe20008410000 */
[----:B------:R-:W-:Y:S01]  /*17a0*/  IMAD.U32 R73, RZ, RZ, UR44 ;  /* 0x0000002cff497e24 */ /* 0x000fe2000f8e00ff */
[----:B------:R-:W1:Y:S01]  /*17b0*/  MUFU.TANH R21, R21 ;  /* 0x0000001500157308 */ /* 0x000e620000002400 */
[----:B------:R-:W-:Y:S01]  /*17c0*/  FMUL.FTZ R13, R32, UR4 ;  /* 0x00000004200d7c20 */ /* 0x000fe20008410000 */
[----:B------:R-:W-:Y:S01]  /*17d0*/  IMAD.IADD R64, R23, 0x1, -R64 ;  /* 0x0000000117407824 */ /* 0x000fe200078e0a40 */
[----:B------:R-:W-:Y:S01]  /*17e0*/  MOV R23, 0xfffffffe ;  /* 0xfffffffe00177802 */ /* 0x000fe20000000f00 */
[----:B------:R-:W-:Y:S01]  /*17f0*/  FMUL.FTZ R32, R34, UR4 ;  /* 0x0000000422207c20 */ /* 0x000fe20008410000 */
[----:B------:R-:W-:Y:S01]  /*1800*/  FMUL.FTZ R9, R24, UR4 ;  /* 0x0000000418097c20 */ /* 0x000fe20008410000 */
[----:B------:R-:W-:Y:S01]  /*1810*/  FMUL.FTZ R31, R35, UR4 ;  /* 0x00000004231f7c20 */ /* 0x000fe20008410000 */
[----:B------:R-:W-:Y:S01]  /*1820*/  FMUL.FTZ R35, R39, UR4 ;  /* 0x0000000427237c20 */ /* 0x000fe20008410000 */
[----:B------:R-:W-:Y:S01]  /*1830*/  IMAD R64, R64, R23, 0x80 ;  /* 0x0000008040407424 */ /* 0x000fe200078e0217 */
[----:B------:R-:W2:Y:S01]  /*1840*/  MUFU.TANH R27, R27 ;  /* 0x0000001b001b7308 */ /* 0x000ea20000002400 */
[----:B------:R-:W-:Y:S01]  /*1850*/  FMUL.FTZ R39, R43, UR4 ;  /* 0x000000042b277c20 */ /* 0x000fe20008410000 */
[----:B------:R-:W-:Y:S01]  /*1860*/  FMUL.FTZ R43, R47, UR4 ;  /* 0x000000042f2b7c20 */ /* 0x000fe20008410000 */
[----:B------:R-:W-:-:S02]  /*1870*/  VIADD R64, R64, UR43 ;  /* 0x0000002b40407c36 */ /* 0x000fc40008000000 */
[----:B------:R-:W-:Y:S01]  /*1880*/  FMUL.FTZ R10, R25, UR4 ;  /* 0x00000004190a7c20 */ /* 0x000fe20008410000 */
[----:B------:R-:W-:Y:S01]  /*1890*/  FMUL.FTZ R20, R36, UR4 ;  /* 0x0000000424147c20 */ /* 0x000fe20008410000 */
[----:B------:R-:W-:Y:S01]  /*18a0*/  FMUL.FTZ R47, R51, UR4 ;  /* 0x00000004332f7c20 */ /* 0x000fe20008410000 */
[----:B------:R-:W-:Y:S01]  /*18b0*/  IMAD R73, R73, -0x80, R64 ;  /* 0xffffff8049497824 */ /* 0x000fe200078e0240 */
[----:B------:R-:W3:Y:S01]  /*18c0*/  MUFU.TANH R28, R28 ;  /* 0x0000001c001c7308 */ /* 0x000ee20000002400 */
[----:B------:R-:W-:Y:S01]  /*18d0*/  FMUL.FTZ R36, R38, UR4 ;  /* 0x0000000426247c20 */ /* 0x000fe20008410000 */
[----:B------:R-:W-:Y:S01]  /*18e0*/  FMUL.FTZ R51, R55, UR4 ;  /* 0x0000000437337c20 */ /* 0x000fe20008410000 */
[----:B------:R-:W-:Y:S01]  /*18f0*/  FMUL.FTZ R55, R59, UR4 ;  /* 0x000000043b377c20 */ /* 0x000fe20008410000 */
[----:B------:R-:W-:Y:S01]  /*1900*/  ISETP.GT.AND P2, PT, R73, RZ, PT ;  /* 0x000000ff4900720c */ /* 0x000fe20003f44270 */
[----:B------:R-:W-:Y:S01]  /*1910*/  FMUL.FTZ R59, R63, UR4 ;  /* 0x000000043f3b7c20 */ /* 0x000fe20008410000 */
[----:B------:R-:W-:Y:S01]  /*1920*/  ISETP.GT.AND P1, PT, R73, 0x1, PT ;  /* 0x000000014900780c */ /* 0x000fe20003f24270 */
[----:B------:R-:W-:Y:S01]  /*1930*/  FMUL.FTZ R30, R45, UR4 ;  /* 0x000000042d1e7c20 */ /* 0x000fe20008410000 */
[----:B------:R-:W4:Y:S01]  /*1940*/  MUFU.TANH R32, R32 ;  /* 0x0000002000207308 */ /* 0x000f220000002400 */
[----:B------:R-:W-:Y:S01]  /*1950*/  ISETP.GT.AND P6, PT, R73, 0x8, PT ;  /* 0x000000084900780c */ /* 0x000fe20003fc4270 */
[----:B------:R-:W-:Y:S01]  /*1960*/  FMUL.FTZ R34, R48, UR4 ;  /* 0x0000000430227c20 */ /* 0x000fe20008410000 */
[----:B0-----:R-:W-:Y:S01]  /*1970*/  FSEL R63, R15, -INF , P2 ;  /* 0xff8000000f3f7808 */ /* 0x001fe20001000000 */
[----:B------:R-:W-:Y:S01]  /*1980*/  FMUL.FTZ R12, R29, UR4 ;  /* 0x000000041d0c7c20 */ /* 0x000fe20008410000 */
[----:B-1----:R-:W-:Y:S01]  /*1990*/  FSEL R64, R21, -INF , P1 ;  /* 0xff80000015407808 */ /* 0x002fe20000800000 */
[----:B------:R-:W-:Y:S01]  /*19a0*/  FMUL.FTZ R48, R50, UR4 ;  /* 0x0000000432307c20 */ /* 0x000fe20008410000 */
[----:B------:R-:W-:Y:S01]  /*19b0*/  FMUL.FTZ R45, R61, UR4 ;  /* 0x000000043d2d7c20 */ /* 0x000fe20008410000 */
[----:B------:R-:W0:Y:S01]  /*19c0*/  MUFU.TANH R9, R9 ;  /* 0x0000000900097308 */ /* 0x000e220000002400 */
[----:B------:R-:W-:Y:S01]  /*19d0*/  FMUL.FTZ R29, R44, UR4 ;  /* 0x000000042c1d7c20 */ /* 0x000fe20008410000 */
[----:B------:R-:W-:Y:S01]  /*19e0*/  FMUL.FTZ R50, R65, UR4 ;  /* 0x0000000441327c20 */ /* 0x000fe20008410000 */
[----:B------:R-:W-:Y:S01]  /*19f0*/  FMUL.FTZ R61, R66, UR4 ;  /* 0x00000004423d7c20 */ /* 0x000fe20008410000 */
[----:B------:R-:W-:Y:S01]  /*1a00*/  FMUL.FTZ R44, R46, UR4 ;  /* 0x000000042e2c7c20 */ /* 0x000fe20008410000 */
[----:B------:R-:W-:Y:S01]  /*1a10*/  ISETP.GT.AND P5, PT, R73, 0x9, PT ;  /* 0x000000094900780c */ /* 0x000fe20003fa4270 */
[----:B------:R-:W-:Y:S01]  /*1a20*/  FMUL.FTZ R46, R60, UR4 ;  /* 0x000000043c2e7c20 */ /* 0x000fe20008410000 */
[----:B--2---:R-:W-:Y:S01]  /*1a30*/  FSEL R65, R27, -INF , P6 ;  /* 0xff8000001b417808 */ /* 0x004fe20003000000 */
[----:B------:R-:W1:Y:S01]  /*1a40*/  MUFU.TANH R31, R31 ;  /* 0x0000001f001f7308 */ /* 0x000e620000002400 */
[----:B------:R-:W-:Y:S01]  /*1a50*/  FMNMX.FTZ R66, R63, R64, !PT ;  /* 0x000000403f427209 */ /* 0x000fe20007810000 */
[----:B------:R-:W-:Y:S01]  /*1a60*/  FMUL.FTZ R60, R62, UR4 ;  /* 0x000000043e3c7c20 */ /* 0x000fe20008410000 */
[----:B------:R-:W-:Y:S01]  /*1a70*/  FMUL.FTZ R62, R67, UR4 ;  /* 0x00000004433e7c20 */ /* 0x000fe20008410000 */
[----:B------:R-:W-:Y:S01]  /*1a80*/  ISETP.GT.AND P4, PT, R73, 0x10, PT ;  /* 0x000000104900780c */ /* 0x000fe20003f84270 */
[----:B------:R-:W-:Y:S01]  /*1a90*/  FMUL.FTZ R38, R52, UR4 ;  /* 0x0000000434267c20 */ /* 0x000fe20008410000 */
[----:B---3--:R-:W-:Y:S01]  /*1aa0*/  FSEL R67, R28, -INF , P5 ;  /* 0xff8000001c437808 */ /* 0x008fe20002800000 */
[----:B------:R-:W-:Y:S01]  /*1ab0*/  FMUL.FTZ R52, R54, UR4 ;  /* 0x0000000436347c20 */ /* 0x000fe20008410000 */
[----:B------:R-:W2:Y:S01]  /*1ac0*/  MUFU.TANH R10, R10 ;  /* 0x0000000a000a7308 */ /* 0x000ea20000002400 */
[----:B------:R-:W-:Y:S01]  /*1ad0*/  FMNMX.FTZ R66, R65, R66, !PT ;  /* 0x0000004241427209 */ /* 0x000fe20007810000 */
[----:B------:R-:W-:Y:S01]  /*1ae0*/  FMUL.FTZ R54, R68, UR4 ;  /* 0x0000000444367c20 */ /* 0x000fe20008410000 */
[----:B------:R-:W-:Y:S01]  /*1af0*/  ISETP.GT.AND P3, PT, R73, 0x11, PT ;  /* 0x000000114900780c */ /* 0x000fe20003f64270 */
[----:B------:R-:W-:Y:S01]  /*1b00*/  FMUL.FTZ R24, R37, UR4 ;  /* 0x0000000425187c20 */ /* 0x000fe20008410000 */
[----:B----4-:R-:W-:Y:S01]  /*1b10*/  FSEL R68, R32, -INF , P4 ;  /* 0xff80000020447808 */ /* 0x010fe20002000000 */
[----:B------:R-:W-:Y:S01]  /*1b20*/  FMUL.FTZ R25, R41, UR4 ;  /* 0x0000000429197c20 */ /* 0x000fe20008410000 */
[----:B------:R-:W-:Y:S01]  /*1b30*/  FMNMX.FTZ R15, R67, R66, !PT ;  /* 0x00000042430f7209 */ /* 0x000fe20007810000 */
[----:B------:R-:W3:Y:S01]  /*1b40*/  MUFU.TANH R36, R36 ;  /* 0x0000002400247308 */ /* 0x000ee20000002400 */
[----:B0-----:R-:W-:Y:S01]  /*1b50*/  FSEL R9, R9, -INF , P2 ;  /* 0xff80000009097808 */ /* 0x001fe20001000000 */
[----:B------:R-:W-:Y:S01]  /*1b60*/  FMUL.FTZ R41, R56, UR4 ;  /* 0x0000000438297c20 */ /* 0x000fe20008410000 */
[----:B------:R-:W-:Y:S01]  /*1b70*/  ISETP.GT.AND P2, PT, R73, 0x18, PT ;  /* 0x000000184900780c */ /* 0x000fe20003f44270 */
[----:B------:R-:W-:Y:S01]  /*1b80*/  FMUL.FTZ R56, R58, UR4 ;  /* 0x000000043a387c20 */ /* 0x000fe20008410000 */
[----:B-1----:R-:W-:Y:S01]  /*1b90*/  FSEL R66, R31, -INF , P3 ;  /* 0xff8000001f427808 */ /* 0x002fe20001800000 */
[----:B------:R-:W-:Y:S01]  /*1ba0*/  FMUL.FTZ R37, R53, UR4 ;  /* 0x0000000435257c20 */ /* 0x000fe20008410000 */
[----:B------:R-:W-:Y:S01]  /*1bb0*/  FMNMX.FTZ R15, R68, R15, !PT ;  /* 0x0000000f440f7209 */ /* 0x000fe20007810000 */
[----:B------:R-:W0:Y:S01]  /*1bc0*/  MUFU.TANH R11, R11 ;  /* 0x0000000b000b7308 */ /* 0x000e220000002400 */
[----:B--2---:R-:W-:Y:S01]  /*1bd0*/  FSEL R10, R10, -INF , P1 ;  /* 0xff8000000a0a7808 */ /* 0x004fe20000800000 */
[----:B------:R-:W-:Y:S01]  /*1be0*/  FMUL.FTZ R70, R70, UR4 ;  /* 0x0000000446467c20 */ /* 0x000fe20008410000 */
[----:B------:R-:W-:Y:S01]  /*1bf0*/  ISETP.GT.AND P1, PT, R73, 0x19, PT ;  /* 0x000000194900780c */ /* 0x000fe20003f24270 */
[----:B------:R-:W-:Y:S01]  /*1c00*/  FMUL.FTZ R53, R69, UR4 ;  /* 0x0000000445357c20 */ /* 0x000fe20008410000 */
[----:B------:R-:W-:Y:S01]  /*1c10*/  FMNMX.FTZ R15, R66, R15, !PT ;  /* 0x0000000f420f7209 */ /* 0x000fe20007810000 */
[----:B------:R-:W-:Y:S01]  /*1c20*/  FMUL.FTZ R69, R71, UR4 ;  /* 0x0000000447457c20 */ /* 0x000fe20008410000 */
[----:B------:R-:W-:Y:S01]  /*1c30*/  FMUL.FTZ R71, R74, UR4 ;  /* 0x000000044a477c20 */ /* 0x000fe20008410000 */
[----:B------:R-:W1:Y:S01]  /*1c40*/  MUFU.TANH R35, R35 ;  /* 0x0000002300237308 */ /* 0x000e620000002400 */
[----:B---3--:R-:W-:Y:S01]  /*1c50*/  FSEL R36, R36, -INF , P2 ;  /* 0xff80000024247808 */ /* 0x008fe20001000000 */
[----:B------:R-:W-:Y:S01]  /*1c60*/  FMUL.FTZ R58, R72, UR4 ;  /* 0x00000004483a7c20 */ /* 0x000fe20008410000 */
[----:B------:R-:W-:Y:S01]  /*1c70*/  FMUL.FTZ R72, R75, UR4 ;  /* 0x000000044b487c20 */ /* 0x000fe20008410000 */
[----:B------:R-:W-:Y:S01]  /*1c80*/  FMUL.FTZ R74, R78, UR4 ;  /* 0x000000044e4a7c20 */ /* 0x000fe20008410000 */
[----:B------:R-:W-:Y:S01]  /*1c90*/  FMNMX.FTZ R28, R36, R15, !PT ;  /* 0x0000000f241c7209 */ /* 0x000fe20007810000 */
[----:B------:R-:W-:Y:S01]  /*1ca0*/  FMUL.FTZ R75, R79, UR4 ;  /* 0x000000044f4b7c20 */ /* 0x000fe20008410000 */
[----:B------:R-:W-:Y:S01]  /*1cb0*/  FMUL.FTZ R78, R82, UR4 ;  /* 0x00000004524e7c20 */ /* 0x000fe20008410000 */
[----:B------:R-:W2:Y:S01]  /*1cc0*/  MUFU.TANH R12, R12 ;  /* 0x0000000c000c7308 */ /* 0x000ea20000002400 */
[----:B0-----:R-:W-:Y:S01]  /*1cd0*/  FSEL R11, R11, -INF , P6 ;  /* 0xff8000000b0b7808 */ /* 0x001fe20003000000 */
[----:B------:R-:W-:Y:S01]  /*1ce0*/  FMUL.FTZ R79, R83, UR4 ;  /* 0x00000004534f7c20 */ /* 0x000fe20008410000 */
[----:B------:R-:W-:Y:S01]  /*1cf0*/  ISETP.GT.AND P6, PT, R73, 0x20, PT ;  /* 0x000000204900780c */ /* 0x000fe20003fc4270 */
[----:B------:R-:W-:Y:S01]  /*1d00*/  FMUL.FTZ R82, R86, UR4 ;  /* 0x0000000456527c20 */ /* 0x000fe20008410000 */
[----:B------:R-:W-:Y:S01]  /*1d10*/  FMUL.FTZ R83, R87, UR4 ;  /* 0x0000000457537c20 */ /* 0x000fe20008410000 */
[----:B------:R-:W-:Y:S01]  /*1d20*/  P2R R88, PR, RZ, 0x1 ;  /* 0x00000001ff587803 */ /* 0x000fe20000000000 */
[----:B------:R-:W-:Y:S01]  /*1d30*/  FMUL.FTZ R76, R76, UR4 ;  /* 0x000000044c4c7c20 */ /* 0x000fe20008410000 */
[----:B------:R-:W0:Y:S01]  /*1d40*/  MUFU.TANH R40, R40 ;  /* 0x0000002800287308 */ /* 0x000e220000002400 */
[----:B-1----:R-:W-:Y:S01]  /*1d50*/  FSEL R35, R35, -INF , P1 ;  /* 0xff80000023237808 */ /* 0x002fe20000800000 */
[----:B------:R-:W-:Y:S01]  /*1d60*/  FMUL.FTZ R77, R77, UR4 ;  /* 0x000000044d4d7c20 */ /* 0x000fe20008410000 */
[----:B------:R-:W-:Y:S01]  /*1d70*/  FMUL.FTZ R80, R80, UR4 ;  /* 0x0000000450507c20 */ /* 0x000fe20008410000 */
[----:B------:R-:W-:Y:S01]  /*1d80*/  FMUL.FTZ R81, R81, UR4 ;  /* 0x0000000451517c20 */ /* 0x000fe20008410000 */
[----:B------:R-:W-:Y:S01]  /*1d90*/  FMNMX.FTZ R15, R35, R28, !PT ;  /* 0x0000001c230f7209 */ /* 0x000fe20007810000 */
[----:B------:R-:W-:Y:S01]  /*1da0*/  FMUL.FTZ R84, R84, UR4 ;  /* 0x0000000454547c20 */ /* 0x000fe20008410000 */
[----:B------:R-:W-:Y:S01]  /*1db0*/  FMUL.FTZ R85, R85, UR4 ;  /* 0x0000000455557c20 */ /* 0x000fe20008410000 */
[----:B------:R-:W1:Y:S01]  /*1dc0*/  MUFU.TANH R13, R13 ;  /* 0x0000000d000d7308 */ /* 0x000e620000002400 */
[----:B--2---:R-:W-:Y:S01]  /*1dd0*/  FSEL R12, R12, -INF , P5 ;  /* 0xff8000000c0c7808 */ /* 0x004fe20002800000 */
[----:B------:R-:W-:Y:S01]  /*1de0*/  IMAD.SHL.U32 R5, R5, 0x40, RZ ;  /* 0x0000004005057824 */ /* 0x000fe200078e00ff */
[----:B------:R-:W-:Y:S01]  /*1df0*/  ISETP.GT.AND P5, PT, R73, 0x21, PT ;  /* 0x000000214900780c */ /* 0x000fe20003fa4270 */
[----:B------:R-:W-:Y:S01]  /*1e00*/  UIADD3 UR4, UR41, 0x2d840, URZ ;  /* 0x0002d84029047890 */ /* 0x000fe2000fffe03f */
[----:B------:R-:W-:Y:S01]  /*1e10*/  MOV R134, R135 ;  /* 0x0000008700867202 */ /* 0x000fe20000000f00 */
[----:B------:R-:W-:Y:S01]  /*1e20*/  UIADD3 UR34, UR44, -0x2, URZ ;  /* 0xfffffffe2c227890 */ /* 0x000fe2000fffe03f */
[----:B------:R-:W-:Y:S01]  /*1e30*/  LOP3.LUT R5, R5, 0x7ffffe00, RZ, 0xc0, !PT ;  /* 0x7ffffe0005057812 */ /* 0x000fe200078ec0ff */
[----:B------:R-:W2:Y:S01]  /*1e40*/  MUFU.TANH R39, R39 ;  /* 0x0000002700277308 */ /* 0x000ea20000002400 */
[----:B0-----:R-:W-:Y:S01]  /*1e50*/  FSEL R40, R40, -INF , P6 ;  /* 0xff80000028287808 */ /* 0x001fe20003000000 */
[----:B------:R-:W-:Y:S01]  /*1e60*/  UPRMT UR4, UR6, 0x654, UR4 ;  /* 0x0000065406047896 */ /* 0x000fe20008000004 */
[--C-:B------:R-:W-:Y:S01]  /*1e70*/  IMAD.MOV.U32 R133, RZ, RZ, R135.reuse ;  /* 0x000000ffff857224 */ /* 0x100fe200078e0087 */
[----:B------:R-:W-:Y:S01]  /*1e80*/  UMOV UR33, URZ ;  /* 0x0000003f00217c82 */ /* 0x000fe20008000000 */
[----:B------:R-:W-:Y:S01]  /*1e90*/  FMNMX.FTZ R28, R40, R15, !PT ;  /* 0x0000000f281c7209 */ /* 0x000fe20007810000 */
[--C-:B------:R-:W-:Y:S01]  /*1ea0*/  IMAD.MOV.U32 R132, RZ, RZ, R135.reuse ;  /* 0x000000ffff847224 */ /* 0x100fe200078e0087 */
[-C--:B------:R-:W-:Y:S01]  /*1eb0*/  MOV R130, R135.reuse ;  /* 0x0000008700827202 */ /* 0x080fe20000000f00 */
[----:B------:R-:W0:Y:S01]  /*1ec0*/  MUFU.TANH R14, R14 ;  /* 0x0000000e000e7308 */ /* 0x000e220000002400 */
[----:B-1----:R-:W-:Y:S01]  /*1ed0*/  FSEL R13, R13, -INF , P4 ;  /* 0xff8000000d0d7808 */ /* 0x002fe20002000000 */
[--C-:B------:R-:W-:Y:S01]  /*1ee0*/  IMAD.MOV.U32 R131, RZ, RZ, R135.reuse ;  /* 0x000000ffff837224 */ /* 0x100fe200078e0087 */
[----:B------:R-:W-:Y:S01]  /*1ef0*/  ISETP.GT.AND P4, PT, R73, 0x28, PT ;  /* 0x000000284900780c */ /* 0x000fe20003f84270 */
[----:B------:R-:W-:Y:S01]  /*1f00*/  SYNCS.ARRIVE.TRANS64.RED.A1T0 RZ, [UR4], RZ ;  /* 0x000000ffffff79a7 */ /* 0x000fe20008100404 */
[--C-:B------:R-:W-:Y:S01]  /*1f10*/  IMAD.MOV.U32 R129, RZ, RZ, R135.reuse ;  /* 0x000000ffff817224 */ /* 0x100fe200078e0087 */
[-C--:B------:R-:W-:Y:S01]  /*1f20*/  MOV R126, R135.reuse ;  /* 0x00000087007e7202 */ /* 0x080fe20000000f00 */
[--C-:B------:R-:W-:Y:S01]  /*1f30*/  IMAD.MOV.U32 R128, RZ, RZ, R135.reuse ;  /* 0x000000ffff807224 */ /* 0x100fe200078e0087 */
[----:B------:R-:W1:Y:S01]  /*1f40*/  MUFU.TANH R44, R44 ;  /* 0x0000002c002c7308 */ /* 0x000e620000002400 */
[----:B--2---:R-:W-:Y:S01]  /*1f50*/  FSEL R39, R39, -INF , P5 ;  /* 0xff80000027277808 */ /* 0x004fe20002800000 */
[--C-:B------:R-:W-:Y:S01]  /*1f60*/  IMAD.MOV.U32 R127, RZ, RZ, R135.reuse ;  /* 0x000000ffff7f7224 */ /* 0x100fe200078e0087 */
[-C--:B------:R-:W-:Y:S01]  /*1f70*/  MOV R122, R135.reuse ;  /* 0x00000087007a7202 */ /* 0x080fe20000000f00 */
[--C-:B------:R-:W-:Y:S01]  /*1f80*/  IMAD.MOV.U32 R125, RZ, RZ, R135.reuse ;  /* 0x000000ffff7d7224 */ /* 0x100fe200078e0087 */
[----:B------:R-:W-:Y:S01]  /*1f90*/  FMNMX.FTZ R21, R39, R28, !PT ;  /* 0x0000001c27157209 */ /* 0x000fe20007810000 */
[--C-:B------:R-:W-:Y:S01]  /*1fa0*/  IMAD.MOV.U32 R124, RZ, RZ, R135.reuse ;  /* 0x000000ffff7c7224 */ /* 0x100fe200078e0087 */
[-C--:B------:R-:W-:Y:S01]  /*1fb0*/  MOV R118, R135.reuse ;  /* 0x0000008700767202 */ /* 0x080fe20000000f00 */
[----:B------:R-:W2:Y:S01]  /*1fc0*/  MUFU.TANH R20, R20 ;  /* 0x0000001400147308 */ /* 0x000ea20000002400 */
[----:B0-----:R-:W-:Y:S01]  /*1fd0*/  FSEL R14, R14, -INF , P3 ;  /* 0xff8000000e0e7808 */ /* 0x001fe20001800000 */
[--C-:B------:R-:W-:Y:S01]  /*1fe0*/  IMAD.MOV.U32 R123, RZ, RZ, R135.reuse ;  /* 0x000000ffff7b7224 */ /* 0x100fe200078e0087 */
[C---:B------:R-:W-:Y:S01]  /*1ff0*/  ISETP.GT.AND P3, PT, R73.reuse, 0x29, PT ;  /* 0x000000294900780c */ /* 0x040fe20003f64270 */
[--C-:B------:R-:W-:Y:S01]  /*2000*/  IMAD.MOV.U32 R121, RZ, RZ, R135.reuse ;  /* 0x000000ffff797224 */ /* 0x100fe200078e0087 */
[-C--:B------:R-:W-:Y:S01]  /*2010*/  MOV R114, R135.reuse ;  /* 0x0000008700727202 */ /* 0x080fe20000000f00 */
[--C-:B------:R-:W-:Y:S01]  /*2020*/  IMAD.MOV.U32 R120, RZ, RZ, R135.reuse ;  /* 0x000000ffff787224 */ /* 0x100fe200078e0087 */
[-C--:B------:R-:W-:Y:S01]  /*2030*/  MOV R110, R135.reuse ;  /* 0x00000087006e7202 */ /* 0x080fe20000000f00 */
[----:B------:R-:W0:Y:S01]  /*2040*/  MUFU.TANH R43, R43 ;  /* 0x0000002b002b7308 */ /* 0x000e220000002400 */
[----:B-1----:R-:W-:Y:S01]  /*2050*/  FSEL R44, R44, -INF , P4 ;  /* 0xff8000002c2c7808 */ /* 0x002fe20002000000 */
[--C-:B------:R-:W-:Y:S01]  /*2060*/  IMAD.MOV.U32 R119, RZ, RZ, R135.reuse ;  /* 0x000000ffff777224 */ /* 0x100fe200078e0087 */
[----:B------:R-:W-:Y:S01]  /*2070*/  MOV R106, R135 ;  /* 0x00000087006a7202 */ /* 0x000fe20000000f00 */
[--C-:B------:R-:W-:Y:S01]  /*2080*/  IMAD.MOV.U32 R117, RZ, RZ, R135.reuse ;  /* 0x000000ffff757224 */ /* 0x100fe200078e0087 */
[----:B------:R-:W-:Y:S01]  /*2090*/  FMNMX.FTZ R28, R44, R21, !PT ;  /* 0x000000152c1c7209 */ /* 0x000fe20007810000 */
[--C-:B------:R-:W-:Y:S01]  /*20a0*/  IMAD.MOV.U32 R116, RZ, RZ, R135.reuse ;  /* 0x000000ffff747224 */ /* 0x100fe200078e0087 */
[-C--:B------:R-:W-:Y:S01]  /*20b0*/  MOV R102, R135.reuse ;  /* 0x0000008700667202 */ /* 0x080fe20000000f00 */
[----:B------:R-:W1:Y:S01]  /*20c0*/  MUFU.TANH R24, R24 ;  /* 0x0000001800187308 */ /* 0x000e620000002400 */
[----:B--2---:R-:W-:Y:S01]  /*20d0*/  FSEL R15, R20, -INF , P2 ;  /* 0xff800000140f7808 */ /* 0x004fe20001000000 */
[--C-:B------:R-:W-:Y:S01]  /*20e0*/  IMAD.MOV.U32 R115, RZ, RZ, R135.reuse ;  /* 0x000000ffff737224 */ /* 0x100fe200078e0087 */
[----:B------:R-:W-:Y:S01]  /*20f0*/  ISETP.GT.AND P2, PT, R73, 0x30, PT ;  /* 0x000000304900780c */ /* 0x000fe20003f44270 */
[--C-:B------:R-:W-:Y:S01]  /*2100*/  IMAD.MOV.U32 R113, RZ, RZ, R135.reuse ;  /* 0x000000ffff717224 */ /* 0x100fe200078e0087 */
[-C--:B------:R-:W-:Y:S01]  /*2110*/  MOV R98, R135.reuse ;  /* 0x0000008700627202 */ /* 0x080fe20000000f00 */
[--C-:B------:R-:W-:Y:S01]  /*2120*/  IMAD.MOV.U32 R112, RZ, RZ, R135.reuse ;  /* 0x000000ffff707224 */ /* 0x100fe200078e0087 */
[----:B------:R-:W-:Y:S01]  /*2130*/  MOV R94, R135 ;  /* 0x00000087005e7202 */ /* 0x000fe20000000f00 */
[----:B------:R-:W2:Y:S01]  /*2140*/  MUFU.TANH R48, R48 ;  /* 0x0000003000307308 */ /* 0x000ea20000002400 */
[----:B0-----:R-:W-:Y:S01]  /*2150*/  FSEL R43, R43, -INF , P3 ;  /* 0xff8000002b2b7808 */ /* 0x001fe20001800000 */
[----:B------:R-:W-:-:S02]  /*2160*/  IMAD.MOV.U32 R111, RZ, RZ, R135 ;  /* 0x000000ffff6f7224 */ /* 0x000fc400078e0087 */
[--C-:B------:R-:W-:Y:S01]  /*2170*/  IMAD.MOV.U32 R109, RZ, RZ, R135.reuse ;  /* 0x000000ffff6d7224 */ /* 0x100fe200078e0087 */
[----:B------:R-:W-:Y:S01]  /*2180*/  FMNMX.FTZ R23, R43, R28, !PT ;  /* 0x0000001c2b177209 */ /* 0x000fe20007810000 */
[--C-:B------:R-:W-:Y:S02]  /*2190*/  IMAD.MOV.U32 R108, RZ, RZ, R135.reuse ;  /* 0x000000ffff6c7224 */ /* 0x100fe400078e0087 */
[----:B------:R-:W0:Y:S01]  /*21a0*/  MUFU.TANH R26, R26 ;  /* 0x0000001a001a7308 */ /* 0x000e220000002400 */
[----:B-1----:R-:W-:Y:S01]  /*21b0*/  FSEL R20, R24, -INF , P1 ;  /* 0xff80000018147808 */ /* 0x002fe20000800000 */
[--C-:B------:R-:W-:Y:S01]  /*21c0*/  IMAD.MOV.U32 R107, RZ, RZ, R135.reuse ;  /* 0x000000ffff6b7224 */ /* 0x100fe200078e0087 */
[----:B------:R-:W-:Y:S01]  /*21d0*/  ISETP.GT.AND P1, PT, R73, 0x31, PT ;  /* 0x000000314900780c */ /* 0x000fe20003f24270 */
[--C-:B------:R-:W-:Y:S02]  /*21e0*/  IMAD.MOV.U32 R105, RZ, RZ, R135.reuse ;  /* 0x000000ffff697224 */ /* 0x100fe400078e0087 */
[----:B------:R-:W-:-:S02]  /*21f0*/  IMAD.MOV.U32 R104, RZ, RZ, R135 ;  /* 0x000000ffff687224 */ /* 0x000fc400078e0087 */
[----:B------:R-:W1:Y:S01]  /*2200*/  MUFU.TANH R47, R47 ;  /* 0x0000002f002f7308 */ /* 0x000e620000002400 */
[----:B--2---:R-:W-:Y:S01]  /*2210*/  FSEL R48, R48, -INF , P2 ;  /* 0xff80000030307808 */ /* 0x004fe20001000000 */
[--C-:B------:R-:W-:Y:S02]  /*2220*/  IMAD.MOV.U32 R103, RZ, RZ, R135.reuse ;  /* 0x000000ffff677224 */ /* 0x100fe400078e0087 */
[--C-:B------:R-:W-:Y:S01]  /*2230*/  IMAD.MOV.U32 R101, RZ, RZ, R135.reuse ;  /* 0x000000ffff657224 */ /* 0x100fe200078e0087 */
[----:B------:R-:W-:Y:S01]  /*2240*/  FMNMX.FTZ R24, R48, R23, !PT ;  /* 0x0000001730187209 */ /* 0x000fe20007810000 */
[--C-:B------:R-:W-:Y:S02]  /*2250*/  IMAD.MOV.U32 R100, RZ, RZ, R135.reuse ;  /* 0x000000ffff647224 */ /* 0x100fe400078e0087 */
[----:B------:R-:W2:Y:S01]  /*2260*/  MUFU.TANH R25, R25 ;  /* 0x0000001900197308 */ /* 0x000ea20000002400 */
[----:B0-----:R-:W-:Y:S01]  /*2270*/  FSEL R21, R26, -INF , P6 ;  /* 0xff8000001a157808 */ /* 0x001fe20003000000 */
[--C-:B------:R-:W-:Y:S01]  /*2280*/  IMAD.MOV.U32 R99, RZ, RZ, R135.reuse ;  /* 0x000000ffff637224 */ /* 0x100fe200078e0087 */
[----:B------:R-:W-:Y:S01]  /*2290*/  ISETP.GT.AND P6, PT, R73, 0x38, PT ;  /* 0x000000384900780c */ /* 0x000fe20003fc4270 */
[----:B------:R-:W-:-:S02]  /*22a0*/  IMAD.MOV.U32 R97, RZ, RZ, R135 ;  /* 0x000000ffff617224 */ /* 0x000fc400078e0087 */
[--C-:B------:R-:W-:Y:S02]  /*22b0*/  IMAD.MOV.U32 R96, RZ, RZ, R135.reuse ;  /* 0x000000ffff607224 */ /* 0x100fe400078e0087 */
[----:B------:R-:W0:Y:S01]  /*22c0*/  MUFU.TANH R52, R52 ;  /* 0x0000003400347308 */ /* 0x000e220000002400 */
[----:B-1----:R-:W-:Y:S01]  /*22d0*/  FSEL R47, R47, -INF , P1 ;  /* 0xff8000002f2f7808 */ /* 0x002fe20000800000 */
[--C-:B------:R-:W-:Y:S02]  /*22e0*/  IMAD.MOV.U32 R95, RZ, RZ, R135.reuse ;  /* 0x000000ffff5f7224 */ /* 0x100fe400078e0087 */
[--C-:B------:R-:W-:Y:S02]  /*22f0*/  IMAD.MOV.U32 R93, RZ, RZ, R135.reuse ;  /* 0x000000ffff5d7224 */ /* 0x100fe400078e0087 */
[--C-:B------:R-:W-:Y:S02]  /*2300*/  IMAD.MOV.U32 R92, RZ, RZ, R135.reuse ;  /* 0x000000ffff5c7224 */ /* 0x100fe400078e0087 */
[----:B------:R-:W1:Y:S01]  /*2310*/  MUFU.TANH R29, R29 ;  /* 0x0000001d001d7308 */ /* 0x000e620000002400 */
[----:B--2---:R-:W-:Y:S01]  /*2320*/  FSEL R23, R25, -INF , P5 ;  /* 0xff80000019177808 */ /* 0x004fe20002800000 */
[----:B------:R-:W-:Y:S01]  /*2330*/  IMAD.MOV.U32 R91, RZ, RZ, R135 ;  /* 0x000000ffff5b7224 */ /* 0x000fe200078e0087 */
[----:B------:R-:W-:-:S02]  /*2340*/  ISETP.GT.AND P5, PT, R73, 0x39, PT ;  /* 0x000000394900780c */ /* 0x000fc40003fa4270 */
[----:B------:R-:W-:-:S03]  /*2350*/  FMNMX.FTZ R25, R47, R24, !PT ;  /* 0x000000182f197209 */ /* 0x000fc60007810000 */
[----:B------:R-:W2:Y:S01]  /*2360*/  MUFU.TANH R51, R51 ;  /* 0x0000003300337308 */ /* 0x000ea20000002400 */
[----:B0-----:R-:W-:-:S04]  /*2370*/  FSEL R52, R52, -INF , P6 ;  /* 0xff80000034347808 */ /* 0x001fc80003000000 */
[----:B------:R-:W-:-:S03]  /*2380*/  FMNMX.FTZ R26, R52, R25, !PT ;  /* 0x00000019341a7209 */ /* 0x000fc60007810000 */
[----:B------:R-:W0:Y:S01]  /*2390*/  MUFU.TANH R30, R30 ;  /* 0x0000001e001e7308 */ /* 0x000e220000002400 */
[----:B-1----:R-:W-:Y:S02]  /*23a0*/  FSEL R24, R29, -INF , P4 ;  /* 0xff8000001d187808 */ /* 0x002fe40002000000 */
[----:B------:R-:W-:-:S05]  /*23b0*/  ISETP.GT.AND P4, PT, R73, 0x40, PT ;  /* 0x000000404900780c */ /* 0x000fca0003f84270 */
[----:B------:R-:W1:Y:S01]  /*23c0*/  MUFU.TANH R56, R56 ;  /* 0x0000003800387308 */ /* 0x000e620000002400 */
[----:B--2---:R-:W-:-:S04]  /*23d0*/  FSEL R51, R51, -INF , P5 ;  /* 0xff80000033337808 */ /* 0x004fc80002800000 */
[----:B------:R-:W-:-:S03]  /*23e0*/  FMNMX.FTZ R27, R51, R26, !PT ;  /* 0x0000001a331b7209 */ /* 0x000fc60007810000 */
[----:B------:R-:W2:Y:S01]  /*23f0*/  MUFU.TANH R34, R34 ;  /* 0x0000002200227308 */ /* 0x000ea20000002400 */
[----:B0-----:R-:W-:Y:S02]  /*2400*/  FSEL R25, R30, -INF , P3 ;  /* 0xff8000001e197808 */ /* 0x001fe40001800000 */
[----:B------:R-:W-:-:S05]  /*2410*/  ISETP.GT.AND P3, PT, R73, 0x41, PT ;  /* 0x000000414900780c */ /* 0x000fca0003f64270 */
[----:B------:R-:W0:Y:S01]  /*2420*/  MUFU.TANH R55, R55 ;  /* 0x0000003700377308 */ /* 0x000e220000002400 */
[----:B-1----:R-:W-:-:S04]  /*2430*/  FSEL R56, R56, -INF , P4 ;  /* 0xff80000038387808 */ /* 0x002fc80002000000 */
[----:B------:R-:W-:-:S03]  /*2440*/  FMNMX.FTZ R28, R56, R27, !PT ;  /* 0x0000001b381c7209 */ /* 0x000fc60007810000 */
[----:B------:R-:W1:Y:S01]  /*2450*/  MUFU.TANH R33, R33 ;  /* 0x0000002100217308 */ /* 0x000e620000002400 */
[----:B--2---:R-:W-:Y:S02]  /*2460*/  FSEL R26, R34, -INF , P2 ;  /* 0xff800000221a7808 */ /* 0x004fe40001000000 */
[----:B------:R-:W-:-:S05]  /*2470*/  ISETP.GT.AND P2, PT, R73, 0x48, PT ;  /* 0x000000484900780c */ /* 0x000fca0003f44270 */
        /* <DEDUP_REMOVED lines=71> */
[----:B------:R-:W-:Y:S02]  /*28f0*/  ISETP.GT.AND P2, PT, R73, 0x78, PT ;  /* 0x000000784900780c */ /* 0x000fe40003f44270 */
[----:B------:R-:W-:-:S03]  /*2900*/  FMNMX.FTZ R58, R9, R10, !PT ;  /* 0x0000000a093a7209 */ /* 0x000fc60007810000 */
[----:B------:R-:W2:Y:S01]  /*2910*/  MUFU.TANH R82, R82 ;  /* 0x0000005200527308 */ /* 0x000ea20000002400 */
[----:B0-----:R-:W-:-:S04]  /*2920*/  FSEL R79, R79, -INF , P3 ;  /* 0xff8000004f4f7808 */ /* 0x001fc80001800000 */
[----:B------:R-:W-:-:S03]  /*2930*/  FMNMX.FTZ R50, R79, R50, !PT ;  /* 0x000000324f327209 */ /* 0x000fc60007810000 */
[----:B------:R-:W0:Y:S01]  /*2940*/  MUFU.TANH R83, R83 ;  /* 0x0000005300537308 */ /* 0x000e220000002400 */
[----:B-1----:R-:W-:Y:S02]  /*2950*/  FSEL R34, R57, -INF , P1 ;  /* 0xff80000039227808 */ /* 0x002fe40000800000 */
[----:B------:R-:W-:-:S05]  /*2960*/  ISETP.GT.AND P1, PT, R73, 0x79, PT ;  /* 0x000000794900780c */ /* 0x000fca0003f24270 */
[----:B------:R-:W-:Y:S01]  /*2970*/  MUFU.TANH R76, R76 ;  /* 0x0000004c004c7308 */ /* 0x000fe20000002400 */
[----:B--2---:R-:W-:-:S04]  /*2980*/  FSEL R73, R82, -INF , P2 ;  /* 0xff80000052497808 */ /* 0x004fc80001000000 */
[----:B------:R-:W-:-:S03]  /*2990*/  FMNMX.FTZ R50, R73, R50, !PT ;  /* 0x0000003249327209 */ /* 0x000fc60007810000 */
[----:B------:R-:W-:Y:S01]  /*29a0*/  MUFU.TANH R77, R77 ;  /* 0x0000004d004d7308 */ /* 0x000fe20000002400 */
[----:B0-----:R-:W-:-:S04]  /*29b0*/  FSEL R83, R83, -INF , P1 ;  /* 0xff80000053537808 */ /* 0x001fc80000800000 */
[----:B------:R-:W-:-:S03]  /*29c0*/  FMNMX.FTZ R50, R83, R50, !PT ;  /* 0x0000003253327209 */ /* 0x000fc60007810000 */
[----:B------:R-:W-:Y:S02]  /*29d0*/  MUFU.TANH R80, R80 ;  /* 0x0000005000507308 */ /* 0x000fe40000002400 */
[----:B------:R-:W0:Y:S06]  /*29e0*/  SHFL.BFLY PT, R45, R50, 0x2, 0x1f ;  /* 0x0c401f00322d7f89 */ /* 0x000e2c00000e0000 */
[----:B------:R-:W-:Y:S08]  /*29f0*/  MUFU.TANH R81, R81 ;  /* 0x0000005100517308 */ /* 0x000ff00000002400 */
[----:B------:R-:W1:Y:S08]  /*2a00*/  MUFU.TANH R84, R84 ;  /* 0x0000005400547308 */ /* 0x000e700000002400 */
[----:B------:R-:W2:Y:S01]  /*2a10*/  MUFU.TANH R85, R85 ;  /* 0x0000005500557308 */ /* 0x000ea20000002400 */
[----:B0-----:R-:W-:-:S05]  /*2a20*/  FMNMX.FTZ R45, R50, R45, !PT ;  /* 0x0000002d322d7209 */ /* 0x001fca0007810000 */
[----:B------:R-:W0:Y:S01]  /*2a30*/  SHFL.BFLY PT, R54, R45, 0x1, 0x1f ;  /* 0x0c201f002d367f89 */ /* 0x000e2200000e0000 */
[----:B-1----:R-:W-:Y:S02]  /*2a40*/  FSEL R84, R84, -INF , P2 ;  /* 0xff80000054547808 */ /* 0x002fe40001000000 */
[----:B--2---:R-:W-:Y:S02]  /*2a50*/  FSEL R85, R85, -INF , P1 ;  /* 0xff80000055557808 */ /* 0x004fe40000800000 */
[----:B0-----:R-:W-:Y:S02]  /*2a60*/  FMNMX.FTZ R53, R45, R54, !PT ;  /* 0x000000362d357209 */ /* 0x001fe40007810000 */
[----:B------:R-:W-:Y:S02]  /*2a70*/  FMNMX.FTZ R45, R11, R58, !PT ;  /* 0x0000003a0b2d7209 */ /* 0x000fe40007810000 */
[C---:B------:R-:W-:Y:S01]  /*2a80*/  FSETP.NEU.FTZ.AND P0, PT, R53.reuse, -INF , PT ;  /* 0xff8000003500780b */ /* 0x040fe20003f1d000 */
[----:B------:R-:W-:Y:S01]  /*2a90*/  FMUL.FTZ R82, R53, UR5 ;  /* 0x0000000535527c20 */ /* 0x000fe20008410000 */
[----:B------:R-:W-:-:S04]  /*2aa0*/  FMNMX.FTZ R58, R12, R45, !PT ;  /* 0x0000002d0c3a7209 */ /* 0x000fc80007810000 */
[----:B------:R-:W-:Y:S02]  /*2ab0*/  FSEL R82, R82, RZ, P0 ;  /* 0x000000ff52527208 */ /* 0x000fe40000000000 */
[----:B------:R-:W-:Y:S02]  /*2ac0*/  FMNMX.FTZ R57, R13, R58, !PT ;  /* 0x0000003a0d397209 */ /* 0x000fe40007810000 */
[----:B------:R-:W-:Y:S01]  /*2ad0*/  ISETP.NE.AND P0, PT, R88, RZ, PT ;  /* 0x000000ff5800720c */ /* 0x000fe20003f05270 */
[--C-:B------:R-:W-:Y:S01]  /*2ae0*/  FFMA.FTZ R50, R63, UR5, -R82.reuse ;  /* 0x000000053f327c23 */ /* 0x100fe20008010852 */
[--C-:B------:R-:W-:Y:S01]  /*2af0*/  FFMA.FTZ R63, R64, UR5, -R82.reuse ;  /* 0x00000005403f7c23 */ /* 0x100fe20008010852 */
[----:B------:R-:W-:Y:S01]  /*2b00*/  FMNMX.FTZ R64, R14, R57, !PT ;  /* 0x000000390e407209 */ /* 0x000fe20007810000 */
[--C-:B------:R-:W-:Y:S01]  /*2b10*/  FFMA.FTZ R49, R65, UR5, -R82.reuse ;  /* 0x0000000541317c23 */ /* 0x100fe20008010852 */
        /* <DEDUP_REMOVED lines=9> */
[----:B------:R0:W-:Y:S01]  /*2bb0*/  MUFU.EX2 R45, R68 ;  /* 0x00000044002d7308 */ /* 0x0001e20000000800 */
[----:B------:R-:W-:Y:S01]  /*2bc0*/  FMNMX.FTZ R64, R21, R64, !PT ;  /* 0x0000004015407209 */ /* 0x000fe20007810000 */
[--C-:B------:R-:W-:Y:S01]  /*2bd0*/  FFMA.FTZ R36, R36, UR5, -R82.reuse ;  /* 0x0000000524247c23 */ /* 0x100fe20008010852 */
[--C-:B------:R-:W-:Y:S01]  /*2be0*/  FFMA.FTZ R35, R35, UR5, -R82.reuse ;  /* 0x0000000523237c23 */ /* 0x100fe20008010852 */
[--C-:B------:R-:W-:Y:S01]  /*2bf0*/  FFMA.FTZ R40, R40, UR5, -R82.reuse ;  /* 0x0000000528287c23 */ /* 0x100fe20008010852 */
[----:B------:R-:W-:Y:S01]  /*2c00*/  FMNMX.FTZ R57, R23, R64, !PT ;  /* 0x0000004017397209 */ /* 0x000fe20007810000 */
[--C-:B------:R-:W-:Y:S01]  /*2c10*/  FFMA.FTZ R39, R39, UR5, -R82.reuse ;  /* 0x0000000527277c23 */ /* 0x100fe20008010852 */
[--C-:B------:R-:W-:Y:S01]  /*2c20*/  FFMA.FTZ R44, R44, UR5, -R82.reuse ;  /* 0x000000052c2c7c23 */ /* 0x100fe20008010852 */
[----:B------:R-:W-:Y:S01]  /*2c30*/  FFMA.FTZ R74, R79, UR5, -R82 ;  /* 0x000000054f4a7c23 */ /* 0x000fe20008010852 */
[----:B------:R-:W-:Y:S01]  /*2c40*/  FMNMX.FTZ R64, R24, R57, !PT ;  /* 0x0000003918407209 */ /* 0x000fe20007810000 */
[----:B------:R-:W-:Y:S01]  /*2c50*/  MUFU.EX2 R50, R50 ;  /* 0x0000003200327308 */ /* 0x000fe20000000800 */
[----:B0-----:R-:W-:-:S02]  /*2c60*/  FSEL R68, R77, -INF , P5 ;  /* 0xff8000004d447808 */ /* 0x001fc40002800000 */
[----:B------:R-:W-:Y:S02]  /*2c70*/  FMNMX.FTZ R57, R25, R64, !PT ;  /* 0x0000004019397209 */ /* 0x000fe40007810000 */
[----:B------:R-:W-:Y:S02]  /*2c80*/  FSEL R77, R80, -INF , P4 ;  /* 0xff800000504d7808 */ /* 0x000fe40002000000 */
[----:B------:R-:W-:Y:S01]  /*2c90*/  FMNMX.FTZ R64, R26, R57, !PT ;  /* 0x000000391a407209 */ /* 0x000fe20007810000 */
[----:B------:R-:W0:Y:S01]  /*2ca0*/  MUFU.EX2 R63, R63 ;  /* 0x0000003f003f7308 */ /* 0x000e220000000800 */
[----:B------:R-:W-:Y:S01]  /*2cb0*/  FSEL R80, R81, -INF , P3 ;  /* 0xff80000051507808 */ /* 0x000fe20001800000 */
[--C-:B------:R-:W-:Y:S01]  /*2cc0*/  FFMA.FTZ R81, R59, UR5, -R82.reuse ;  /* 0x000000053b517c23 */ /* 0x100fe20008010852 */
[----:B------:R-:W-:Y:S01]  /*2cd0*/  FMNMX.FTZ R57, R33, R64, !PT ;  /* 0x0000004021397209 */ /* 0x000fe20007810000 */
[--C-:B------:R-:W-:Y:S01]  /*2ce0*/  FFMA.FTZ R59, R69, UR5, -R82.reuse ;  /* 0x00000005453b7c23 */ /* 0x100fe20008010852 */
[----:B------:R-:W-:-:S02]  /*2cf0*/  FFMA.FTZ R69, R73, UR5, -R82 ;  /* 0x0000000549457c23 */ /* 0x000fc40008010852 */
[----:B------:R-:W-:Y:S01]  /*2d00*/  FMNMX.FTZ R64, R38, R57, !PT ;  /* 0x0000003926407209 */ /* 0x000fe20007810000 */
[----:B------:R-:W-:Y:S03]  /*2d10*/  MUFU.EX2 R49, R49 ;  /* 0x0000003100317308 */ /* 0x000fe60000000800 */
[----:B------:R-:W-:-:S04]  /*2d20*/  FMNMX.FTZ R64, R37, R64, !PT ;  /* 0x0000004025407209 */ /* 0x000fc80007810000 */
        /* <DEDUP_REMOVED lines=10> */
[--C-:B------:R-:W-:Y:S01]  /*2dd0*/  FFMA.FTZ R47, R52, UR5, -R82.reuse ;  /* 0x00000005342f7c23 */ /* 0x100fe20008010852 */
[--C-:B------:R-:W-:Y:S01]  /*2de0*/  FFMA.FTZ R52, R51, UR5, -R82.reuse ;  /* 0x0000000533347c23 */ /* 0x100fe20008010852 */
[--C-:B------:R-:W-:Y:S01]  /*2df0*/  FFMA.FTZ R51, R56, UR5, -R82.reuse ;  /* 0x0000000538337c23 */ /* 0x100fe20008010852 */
[----:B------:R-:W-:Y:S01]  /*2e00*/  FMNMX.FTZ R57, R31, R64, !PT ;  /* 0x000000401f397209 */ /* 0x000fe20007810000 */
[----:B------:R1:W-:Y:S01]  /*2e10*/  MUFU.EX2 R48, R66 ;  /* 0x0000004200307308 */ /* 0x0003e20000000800 */
[----:B------:R-:W-:Y:S01]  /*2e20*/  FSEL R64, R76, -INF , P6 ;  /* 0xff8000004c407808 */ /* 0x000fe20003000000 */
[--C-:B------:R-:W-:Y:S01]  /*2e30*/  FFMA.FTZ R76, R60, UR5, -R82.reuse ;  /* 0x000000053c4c7c23 */ /* 0x100fe20008010852 */
[----:B------:R-:W-:Y:S01]  /*2e40*/  FMNMX.FTZ R57, R32, R57, !PT ;  /* 0x0000003920397209 */ /* 0x000fe20007810000 */
[--C-:B------:R-:W-:Y:S01]  /*2e50*/  FFMA.FTZ R60, R62, UR5, -R82.reuse ;  /* 0x000000053e3c7c23 */ /* 0x100fe20008010852 */
[----:B------:R-:W-:-:S02]  /*2e60*/  FFMA.FTZ R62, R72, UR5, -R82 ;  /* 0x00000005483e7c23 */ /* 0x000fc40008010852 */
[----:B------:R-:W-:Y:S01]  /*2e70*/  FMNMX.FTZ R57, R34, R57, !PT ;  /* 0x0000003922397209 */ /* 0x000fe20007810000 */
[----:B------:R-:W-:Y:S01]  /*2e80*/  MUFU.EX2 R35, R35 ;  /* 0x0000002300237308 */ /* 0x000fe20000000800 */
[--C-:B-1----:R-:W-:Y:S01]  /*2e90*/  FFMA.FTZ R66, R55, UR5, -R82.reuse ;  /* 0x0000000537427c23 */ /* 0x102fe20008010852 */
[--C-:B------:R-:W-:Y:S01]  /*2ea0*/  FFMA.FTZ R55, R61, UR5, -R82.reuse ;  /* 0x000000053d377c23 */ /* 0x100fe20008010852 */
[----:B------:R-:W-:Y:S01]  /*2eb0*/  FMNMX.FTZ R57, R64, R57, !PT ;  /* 0x0000003940397209 */ /* 0x000fe20007810000 */
[--C-:B------:R-:W-:Y:S01]  /*2ec0*/  FFMA.FTZ R61, R71, UR5, -R82.reuse ;  /* 0x00000005473d7c23 */ /* 0x100fe20008010852 */
[----:B------:R-:W-:Y:S02]  /*2ed0*/  FFMA.FTZ R71, R78, UR5, -R82 ;  /* 0x000000054e477c23 */ /* 0x000fe40008010852 */
        /* <DEDUP_REMOVED lines=9> */
[----:B------:R-:W-:Y:S01]  /*2f70*/  FFMA.FTZ R82, R83, UR5, -R82 ;  /* 0x0000000553527c23 */ /* 0x000fe20008010852 */
[----:B------:R-:W-:Y:S01]  /*2f80*/  MUFU.EX2 R44, R44 ;  /* 0x0000002c002c7308 */ /* 0x000fe20000000800 */
[----:B------:R-:W1:Y:S07]  /*2f90*/  SHFL.BFLY PT, R86, R57, 0x2, 0x1f ;  /* 0x0c401f0039567f89 */ /* 0x000e6e00000e0000 */
[----:B------:R-:W-:Y:S08]  /*2fa0*/  MUFU.EX2 R65, R65 ;  /* 0x0000004100417308 */ /* 0x000ff00000000800 */
[----:B------:R-:W-:Y:S08]  /*2fb0*/  MUFU.EX2 R43, R43 ;  /* 0x0000002b002b7308 */ /* 0x000ff00000000800 */
[----:B------:R-:W-:Y:S01]  /*2fc0*/  MUFU.EX2 R47, R47 ;  /* 0x0000002f002f7308 */ /* 0x000fe20000000800 */
[----:B-1----:R-:W-:-:S05]  /*2fd0*/  FMNMX.FTZ R86, R57, R86, !PT ;  /* 0x0000005639567209 */ /* 0x002fca0007810000 */
[----:B------:R-:W1:Y:S02]  /*2fe0*/  SHFL.BFLY PT, R57, R86, 0x1, 0x1f ;  /* 0x0c201f0056397f89 */ /* 0x000e6400000e0000 */
[----:B------:R-:W-:Y:S08]  /*2ff0*/  MUFU.EX2 R52, R52 ;  /* 0x0000003400347308 */ /* 0x000ff00000000800 */
[----:B------:R-:W-:Y:S08]  /*3000*/  MUFU.EX2 R51, R51 ;  /* 0x0000003300337308 */ /* 0x000ff00000000800 */
[----:B------:R-:W-:Y:S01]  /*3010*/  MUFU.EX2 R66, R66 ;  /* 0x0000004200427308 */ /* 0x000fe20000000800 */
[----:B-1----:R-:W-:-:S07]  /*3020*/  FMNMX.FTZ R57, R86, R57, !PT ;  /* 0x0000003956397209 */ /* 0x002fce0007810000 */
[----:B------:R-:W-:Y:S01]  /*3030*/  MUFU.EX2 R76, R76 ;  /* 0x0000004c004c7308 */ /* 0x000fe20000000800 */
[C---:B------:R-:W-:Y:S01]  /*3040*/  FSETP.NEU.FTZ.AND P1, PT, R57.reuse, -INF , PT ;  /* 0xff8000003900780b */ /* 0x040fe20003f3d000 */
[----:B------:R-:W-:-:S05]  /*3050*/  FMUL.FTZ R72, R57, UR5 ;  /* 0x0000000539487c20 */ /* 0x000fca0008410000 */
[----:B------:R-:W-:Y:S01]  /*3060*/  FSEL R83, R72, RZ, P1 ;  /* 0x000000ff48537208 */ /* 0x000fe20000800000 */
[----:B------:R-:W-:Y:S01]  /*3070*/  MUFU.EX2 R81, R81 ;  /* 0x0000005100517308 */ /* 0x000fe20000000800 */
[----:B------:R-:W-:-:S03]  /*3080*/  LOP3.LUT P1, RZ, R6, 0x2, RZ, 0xc0, !PT ;  /* 0x0000000206ff7812 */ /* 0x000fc6000782c0ff */
[--C-:B------:R-:W-:Y:S01]  /*3090*/  FFMA.FTZ R12, R12, UR5, -R83.reuse ;  /* 0x000000050c0c7c23 */ /* 0x100fe20008010853 */
[--C-:B------:R-:W-:Y:S01]  /*30a0*/  FFMA.FTZ R73, R9, UR5, -R83.reuse ;  /* 0x0000000509497c23 */ /* 0x100fe20008010853 */
[----:B------:R-:W-:Y:S01]  /*30b0*/  FFMA.FTZ R9, R13, UR5, -R83 ;  /* 0x000000050d097c23 */ /* 0x000fe20008010853 */
[----:B------:R-:W-:Y:S01]  /*30c0*/  SHF.R.S32.HI R13, RZ, 0x4, R7 ;  /* 0x00000004ff0d7819 */ /* 0x000fe20000011407 */
[----:B------:R1:W-:Y:S01]  /*30d0*/  MUFU.EX2 R90, R12 ;  /* 0x0000000c005a7308 */ /* 0x0003e20000000800 */
[--C-:B------:R-:W-:Y:S01]  /*30e0*/  FFMA.FTZ R10, R10, UR5, -R83.reuse ;  /* 0x000000050a0a7c23 */ /* 0x100fe20008010853 */
[--C-:B------:R-:W-:Y:S01]  /*30f0*/  FFMA.FTZ R79, R15, UR5, -R83.reuse ;  /* 0x000000050f4f7c23 */ /* 0x100fe20008010853 */
[----:B------:R-:W-:Y:S01]  /*3100*/  SHF.L.U32 R15, R13, 0x3, RZ ;  /* 0x000000030d0f7819 */ /* 0x000fe200000006ff */
[--C-:B------:R-:W-:Y:S01]  /*3110*/  FFMA.FTZ R11, R11, UR5, -R83.reuse ;  /* 0x000000050b0b7c23 */ /* 0x100fe20008010853 */
[----:B------:R-:W-:Y:S01]  /*3120*/  LEA.HI R13, R19, R18, RZ, 0x5 ;  /* 0x00000012130d7211 */ /* 0x000fe200078f28ff */
[--C-:B------:R-:W-:Y:S01]  /*3130*/  FFMA.FTZ R78, R14, UR5, -R83.reuse ;  /* 0x000000050e4e7c23 */ /* 0x100fe20008010853 */
[----:B------:R-:W-:Y:S01]  /*3140*/  FFMA.FTZ R86, R20, UR5, -R83 ;  /* 0x0000000514567c23 */ /* 0x000fe20008010853 */
[----:B------:R2:W-:Y:S01]  /*3150*/  MUFU.EX2 R87, R73 ;  /* 0x0000004900577308 */ /* 0x0005e20000000800 */
[----:B-1----:R-:W-:-:S02]  /*3160*/  IMAD.SHL.U32 R12, R6, 0x40, RZ ;  /* 0x00000040060c7824 */ /* 0x002fc400078e00ff */
[--C-:B------:R-:W-:Y:S01]  /*3170*/  FFMA.FTZ R75, R21, UR5, -R83.reuse ;  /* 0x00000005154b7c23 */ /* 0x100fe20008010853 */
[----:B------:R-:W-:Y:S02]  /*3180*/  IMAD.SHL.U32 R13, R13, 0x20, RZ ;  /* 0x000000200d0d7824 */ /* 0x000fe400078e00ff */
[--C-:B------:R-:W-:Y:S01]  /*3190*/  FFMA.FTZ R20, R24, UR5, -R83.reuse ;  /* 0x0000000518147c23 */ /* 0x100fe20008010853 */
[--C-:B------:R-:W-:Y:S01]  /*31a0*/  FFMA.FTZ R38, R38, UR5, -R83.reuse ;  /* 0x0000000526267c23 */ /* 0x100fe20008010853 */
[----:B------:R-:W-:Y:S01]  /*31b0*/  LOP3.LUT R12, R12, 0x1c0, RZ, 0xc0, !PT ;  /* 0x000001c00c0c7812 */ /* 0x000fe200078ec0ff */
[--C-:B------:R-:W-:Y:S01]  /*31c0*/  FFMA.FTZ R27, R27, UR5, -R83.reuse ;  /* 0x000000051b1b7c23 */ /* 0x100fe20008010853 */
[----:B------:R1:W3:Y:S01]  /*31d0*/  MUFU.EX2 R88, R10 ;  /* 0x0000000a00587308 */ /* 0x0002e20000000800 */
[----:B------:R-:W-:Y:S01]  /*31e0*/  LOP3.LUT R14, R13, 0x7ffffc00, RZ, 0xc0, !PT ;  /* 0x7ffffc000d0e7812 */ /* 0x000fe200078ec0ff */
[----:B--2---:R-:W-:Y:S01]  /*31f0*/  FFMA.FTZ R73, R25, UR5, -R83 ;  /* 0x0000000519497c23 */ /* 0x004fe20008010853 */
[----:B------:R-:W-:Y:S01]  /*3200*/  LOP3.LUT R15, R12, 0x8, R15, 0xf8, !PT ;  /* 0x000000080c0f7812 */ /* 0x000fe200078ef80f */
[--C-:B------:R-:W-:Y:S01]  /*3210*/  FFMA.FTZ R37, R37, UR5, -R83.reuse ;  /* 0x0000000525257c23 */ /* 0x100fe20008010853 */
[----:B------:R-:W-:Y:S01]  /*3220*/  SHF.R.U32.HI R12, RZ, 0x3, R12 ;  /* 0x00000003ff0c7819 */ /* 0x000fe2000001160c */
[----:B------:R-:W-:Y:S01]  /*3230*/  FFMA.FTZ R19, R41, UR5, -R83 ;  /* 0x0000000529137c23 */ /* 0x000fe20008010853 */
[----:B0-----:R-:W-:Y:S01]  /*3240*/  F2FP.F16.F32.PACK_AB R13, R63, R50 ;  /* 0x000000323f0d723e */ /* 0x001fe200000000ff */
[----:B------:R0:W2:Y:S01]  /*3250*/  MUFU.EX2 R89, R11 ;  /* 0x0000000b00597308 */ /* 0x0000a20000000800 */
[----:B------:R-:W-:Y:S01]  /*3260*/  LOP3.LUT R15, R15, R12, RZ, 0x3c, !PT ;  /* 0x0000000c0f0f7212 */ /* 0x000fe200078e3cff */
[----:B------:R-:W-:Y:S01]  /*3270*/  FADD.FTZ R12, R50, R63 ;  /* 0x0000003f320c7221 */ /* 0x000fe20000010000 */
[--C-:B-1----:R-:W-:Y:S01]  /*3280*/  FFMA.FTZ R10, R26, UR5, -R83.reuse ;  /* 0x000000051a0a7c23 */ /* 0x102fe20008010853 */
[--C-:B------:R-:W-:Y:S01]  /*3290*/  FFMA.FTZ R41, R34, UR5, -R83.reuse ;  /* 0x0000000522297c23 */ /* 0x100fe20008010853 */
[--C-:B------:R-:W-:Y:S01]  /*32a0*/  FFMA.FTZ R21, R46, UR5, -R83.reuse ;  /* 0x000000052e157c23 */ /* 0x100fe20008010853 */
[--C-:B------:R-:W-:Y:S01]  /*32b0*/  FFMA.FTZ R29, R29, UR5, -R83.reuse ;  /* 0x000000051d1d7c23 */ /* 0x100fe20008010853 */
[--C-:B------:R-:W-:Y:S01]  /*32c0*/  FFMA.FTZ R30, R30, UR5, -R83.reuse ;  /* 0x000000051e1e7c23 */ /* 0x100fe20008010853 */
[----:B------:R1:W-:Y:S01]  /*32d0*/  MUFU.EX2 R72, R82 ;  /* 0x0000005200487308 */ /* 0x0003e20000000800 */
[----:B---3--:R-:W-:Y:S01]  /*32e0*/  FADD.FTZ R6, R87, R88 ;  /* 0x0000005857067221 */ /* 0x008fe20000010000 */
[--C-:B0-----:R-:W-:Y:S01]  /*32f0*/  FFMA.FTZ R11, R33, UR5, -R83.reuse ;  /* 0x00000005210b7c23 */ /* 0x101fe20008010853 */
[--C-:B------:R-:W-:Y:S01]  /*3300*/  FFMA.FTZ R64, R64, UR5, -R83.reuse ;  /* 0x0000000540407c23 */ /* 0x100fe20008010853 */
[--C-:B------:R-:W-:Y:S01]  /*3310*/  FFMA.FTZ R68, R68, UR5, -R83.reuse ;  /* 0x0000000544447c23 */ /* 0x100fe20008010853 */
[--C-:B------:R-:W-:Y:S01]  /*3320*/  FFMA.FTZ R77, R77, UR5, -R83.reuse ;  /* 0x000000054d4d7c23 */ /* 0x100fe20008010853 */
[--C-:B------:R-:W-:Y:S01]  /*3330*/  FFMA.FTZ R80, R80, UR5, -R83.reuse ;  /* 0x0000000550507c23 */ /* 0x100fe20008010853 */
[--C-:B------:R-:W-:Y:S01]  /*3340*/  FFMA.FTZ R84, R84, UR5, -R83.reuse ;  /* 0x0000000554547c23 */ /* 0x100fe20008010853 */
[----:B------:R-:W0:Y:S01]  /*3350*/  MUFU.EX2 R9, R9 ;  /* 0x0000000900097308 */ /* 0x000e220000000800 */
[----:B-1----:R-:W-:Y:S01]  /*3360*/  FFMA.FTZ R82, R23, UR5, -R83 ;  /* 0x0000000517527c23 */ /* 0x002fe20008010853 */
[----:B------:R-:W-:Y:S01]  /*3370*/  IADD3 R23, R15, R5, R14 ;  /* 0x000000050f177210 */ /* 0x000fe20007ffe00e */
[----:B------:R-:W-:Y:S01]  /*3380*/  FADD.FTZ R5, R49, R12 ;  /* 0x0000000c31057221 */ /* 0x000fe20000010000 */
[----:B------:R-:W-:-:S02]  /*3390*/  F2FP.F16.F32.PACK_AB R15, R54, R49 ;  /* 0x00000031360f723e */ /* 0x000fc400000000ff */
[----:B------:R-:W-:Y:S01]  /*33a0*/  F2FP.F16.F32.PACK_AB R12, R88, R87 ;  /* 0x00000057580c723e */ /* 0x000fe200000000ff */
[----:B------:R-:W-:Y:S01]  /*33b0*/  FADD.FTZ R26, R54, R5 ;  /* 0x00000005361a7221 */ /* 0x000fe20000010000 */
[----:B------:R-:W1:Y:S01]  /*33c0*/  MUFU.EX2 R78, R78 ;  /* 0x0000004e004e7308 */ /* 0x000e620000000800 */
[----:B--2---:R-:W-:Y:S01]  /*33d0*/  FADD.FTZ R5, R89, R6 ;  /* 0x0000000659057221 */ /* 0x004fe20000010000 */
[----:B------:R-:W-:Y:S01]  /*33e0*/  FFMA.FTZ R6, R31, UR5, -R83 ;  /* 0x000000051f067c23 */ /* 0x000fe20008010853 */
[----:B------:R-:W-:Y:S01]  /*33f0*/  FADD.FTZ R25, R45, R26 ;  /* 0x0000001a2d197221 */ /* 0x000fe20000010000 */
[C---:B------:R-:W-:Y:S01]  /*3400*/  F2FP.F16.F32.PACK_AB R14, R90.reuse, R89 ;  /* 0x000000595a0e723e */ /* 0x040fe200000000ff */
[----:B------:R-:W-:Y:S01]  /*3410*/  FADD.FTZ R24, R90, R5 ;  /* 0x000000055a187221 */ /* 0x000fe20000010000 */
[----:B------:R-:W-:Y:S01]  /*3420*/  LEA R5, R23, UR41, 0x1 ;  /* 0x0000002917057c11 */ /* 0x000fe2000f8e08ff */
[----:B------:R-:W-:Y:S01]  /*3430*/  FADD.FTZ R31, R58, R25 ;  /* 0x000000193a1f7221 */ /* 0x000fe20000010000 */
[----:B------:R-:W2:Y:S01]  /*3440*/  MUFU.EX2 R79, R79 ;  /* 0x0000004f004f7308 */ /* 0x000ea20000000800 */
[----:B0-----:R-:W-:Y:S01]  /*3450*/  FADD.FTZ R25, R9, R24 ;  /* 0x0000001809197221 */ /* 0x001fe20000010000 */
[----:B------:R-:W-:Y:S01]  /*3460*/  FFMA.FTZ R23, R28, UR5, -R83 ;  /* 0x000000051c177c23 */ /* 0x000fe20008010853 */
[----:B------:R-:W-:Y:S01]  /*3470*/  FADD.FTZ R26, R36, R31 ;  /* 0x0000001f241a7221 */ /* 0x000fe20000010000 */
[----:B------:R0:W-:Y:S01]  /*3480*/  STSM.16.M88.4 [R5+0x21800], R12 ;  /* 0x0218000c05007844 */ /* 0x0001e20000000200 */
[----:B------:R-:W-:Y:S01]  /*3490*/  MOV R90, R135 ;  /* 0x00000087005a7202 */ /* 0x000fe20000000f00 */
[----:B------:R-:W-:-:S02]  /*34a0*/  IMAD.MOV.U32 R89, RZ, RZ, R135 ;  /* 0x000000ffff597224 */ /* 0x000fc400078e0087 */
[----:B------:R-:W3:Y:S01]  /*34b0*/  MUFU.EX2 R86, R86 ;  /* 0x0000005600567308 */ /* 0x000ee20000000800 */
[----:B-1----:R-:W-:Y:S01]  /*34c0*/  FADD.FTZ R24, R78, R25 ;  /* 0x000000194e187221 */ /* 0x002fe20000010000 */
[----:B------:R-:W-:-:S06]  /*34d0*/  IMAD.MOV.U32 R88, RZ, RZ, R135 ;  /* 0x000000ffff587224 */ /* 0x000fcc00078e0087 */
[----:B------:R-:W1:Y:S01]  /*34e0*/  MUFU.EX2 R75, R75 ;  /* 0x0000004b004b7308 */ /* 0x000e620000000800 */
[----:B--2---:R-:W-:Y:S01]  /*34f0*/  FADD.FTZ R25, R79, R24 ;  /* 0x000000184f197221 */ /* 0x004fe20000010000 */
[----:B0-----:R-:W-:-:S06]  /*3500*/  F2FP.F16.F32.PACK_AB R15, R52, R47 ;  /* 0x0000002f340f723e */ /* 0x001fcc00000000ff */
[----:B------:R0:W-:Y:S01]  /*3510*/  MUFU.EX2 R7, R38 ;  /* 0x0000002600077308 */ /* 0x0001e20000000800 */
[----:B---3--:R-:W-:Y:S01]  /*3520*/  FADD.FTZ R24, R86, R25 ;  /* 0x0000001956187221 */ /* 0x008fe20000010000 */
[----:B------:R-:W-:Y:S01]  /*3530*/  F2FP.F16.F32.PACK_AB R25, R58, R45 ;  /* 0x0000002d3a19723e */ /* 0x000fe200000000ff */
[----:B------:R-:W-:-:S05]  /*3540*/  VIADD R45, R5, 0x21800 ;  /* 0x00021800052d7836 */ /* 0x000fca0000000000 */
[----:B------:R-:W2:Y:S01]  /*3550*/  MUFU.EX2 R82, R82 ;  /* 0x0000005200527308 */ /* 0x000ea20000000800 */
[----:B0-----:R-:W-:Y:S01]  /*3560*/  FFMA.FTZ R38, R42, UR5, -R83 ;  /* 0x000000052a267c23 */ /* 0x001fe20008010853 */
[----:B-1----:R-:W-:-:S06]  /*3570*/  FADD.FTZ R31, R75, R24 ;  /* 0x000000184b1f7221 */ /* 0x002fcc0000010000 */
[----:B------:R0:W-:Y:S08]  /*3580*/  MUFU.EX2 R42, R27 ;  /* 0x0000001b002a7308 */ /* 0x0001f00000000800 */
[----:B------:R-:W1:Y:S01]  /*3590*/  MUFU.EX2 R20, R20 ;  /* 0x0000001400147308 */ /* 0x000e620000000800 */
[----:B0-----:R-:W-:Y:S01]  /*35a0*/  FADD.FTZ R27, R35, R26 ;  /* 0x0000001a231b7221 */ /* 0x001fe20000010000 */
[----:B--2---:R-:W-:-:S03]  /*35b0*/  F2FP.F16.F32.PACK_AB R28, R82, R75 ;  /* 0x0000004b521c723e */ /* 0x004fc600000000ff */
[----:B------:R-:W-:-:S03]  /*35c0*/  FADD.FTZ R26, R40, R27 ;  /* 0x0000001b281a7221 */ /* 0x000fc60000010000 */
[----:B------:R-:W0:Y:S01]  /*35d0*/  MUFU.EX2 R73, R73 ;  /* 0x0000004900497308 */ /* 0x000e220000000800 */
[----:B------:R-:W-:Y:S01]  /*35e0*/  FADD.FTZ R27, R39, R26 ;  /* 0x0000001a271b7221 */ /* 0x000fe20000010000 */
[----:B------:R-:W-:-:S03]  /*35f0*/  F2FP.F16.F32.PACK_AB R26, R86, R79 ;  /* 0x0000004f561a723e */ /* 0x000fc600000000ff */
[----:B------:R-:W-:Y:S01]  /*3600*/  FADD.FTZ R24, R44, R27 ;  /* 0x0000001b2c187221 */ /* 0x000fe20000010000 */
[----:B------:R-:W-:Y:S01]  /*3610*/  F2FP.F16.F32.PACK_AB R27, R35, R36 ;  /* 0x00000024231b723e */ /* 0x000fe200000000ff */
[----:B------:R-:W-:Y:S01]  /*3620*/  FADD.FTZ R35, R82, R31 ;  /* 0x0000001f52237221 */ /* 0x000fe20000010000 */
[----:B------:R-:W2:Y:S01]  /*3630*/  MUFU.EX2 R10, R10 ;  /* 0x0000000a000a7308 */ /* 0x000ea20000000800 */
[C---:B------:R-:W-:Y:S01]  /*3640*/  FADD.FTZ R24, R65.reuse, R24 ;  /* 0x0000001841187221 */ /* 0x040fe20000010000 */
[----:B------:R-:W-:Y:S01]  /*3650*/  F2FP.F16.F32.PACK_AB R31, R65, R44 ;  /* 0x0000002c411f723e */ /* 0x000fe200000000ff */
[----:B-1----:R-:W-:Y:S01]  /*3660*/  FADD.FTZ R12, R20, R35 ;  /* 0x00000023140c7221 */ /* 0x002fe20000010000 */
[----:B------:R-:W-:Y:S02]  /*3670*/  IMAD R36, R8, 0x2, R5 ;  /* 0x0000000208247824 */ /* 0x000fe400078e0205 */
[----:B------:R-:W-:Y:S01]  /*3680*/  FADD.FTZ R13, R43, R24 ;  /* 0x000000182b0d7221 */ /* 0x000fe20000010000 */
[----:B------:R-:W-:Y:S01]  /*3690*/  F2FP.F16.F32.PACK_AB R24, R78, R9 ;  /* 0x000000094e18723e */ /* 0x000fe200000000ff */
[----:B------:R-:W1:Y:S01]  /*36a0*/  MUFU.EX2 R11, R11 ;  /* 0x0000000b000b7308 */ /* 0x000e620000000800 */
[----:B0-----:R-:W-:Y:S01]  /*36b0*/  FADD.FTZ R9, R73, R12 ;  /* 0x0000000c49097221 */ /* 0x001fe20000010000 */
[----:B------:R-:W-:-:S06]  /*36c0*/  FADD.FTZ R14, R48, R13 ;  /* 0x0000000d300e7221 */ /* 0x000fcc0000010000 */
[----:B------:R0:W3:Y:S01]  /*36d0*/  MUFU.EX2 R18, R37 ;  /* 0x0000002500127308 */ /* 0x0000e20000000800 */
[----:B--2---:R-:W-:Y:S01]  /*36e0*/  FADD.FTZ R12, R10, R9 ;  /* 0x000000090a0c7221 */ /* 0x004fe20000010000 */
[----:B------:R-:W-:Y:S01]  /*36f0*/  FADD.FTZ R9, R47, R14 ;  /* 0x0000000e2f097221 */ /* 0x000fe20000010000 */
[----:B------:R-:W-:Y:S02]  /*3700*/  SEL R14, R4, 0xffffffe0, !P1 ;  /* 0xffffffe0040e7807 */ /* 0x000fe40004800000 */
[----:B------:R-:W-:-:S03]  /*3710*/  ISETP.LE.AND P1, PT, R16, UR34, PT ;  /* 0x0000002210007c0c */ /* 0x000fc6000bf23270 */
[----:B------:R-:W2:Y:S01]  /*3720*/  MUFU.EX2 R19, R19 ;  /* 0x0000001300137308 */ /* 0x000ea20000000800 */
[----:B-1----:R-:W-:Y:S01]  /*3730*/  FADD.FTZ R12, R11, R12 ;  /* 0x0000000c0b0c7221 */ /* 0x002fe20000010000 */
[--C-:B0-----:R-:W-:Y:S01]  /*3740*/  FFMA.FTZ R37, R32, UR5, -R83.reuse ;  /* 0x0000000520257c23 */ /* 0x101fe20008010853 */
[----:B------:R-:W-:-:S05]  /*3750*/  FFMA.FTZ R83, R85, UR5, -R83 ;  /* 0x0000000555537c23 */ /* 0x000fca0008010853 */
[----:B------:R0:W-:Y:S08]  /*3760*/  MUFU.EX2 R34, R6 ;  /* 0x0000000600227308 */ /* 0x0001f00000000800 */
[----:B------:R-:W1:Y:S01]  /*3770*/  MUFU.EX2 R38, R38 ;  /* 0x0000002600267308 */ /* 0x000e620000000800 */
[----:B0-----:R-:W-:Y:S01]  /*3780*/  FADD.FTZ R6, R52, R9 ;  /* 0x0000000934067221 */ /* 0x001fe20000010000 */
[----:B------:R-:W-:-:S03]  /*3790*/  FADD.FTZ R9, R7, R12 ;  /* 0x0000000c07097221 */ /* 0x000fc60000010000 */
[----:B------:R-:W-:Y:S01]  /*37a0*/  FADD.FTZ R13, R51, R6 ;  /* 0x00000006330d7221 */ /* 0x000fe20000010000 */
[----:B------:R-:W-:Y:S01]  /*37b0*/  IADD3 R6, R45, R14, RZ ;  /* 0x0000000e2d067210 */ /* 0x000fe20007ffe0ff */
[----:B---3--:R-:W-:Y:S01]  /*37c0*/  FADD.FTZ R12, R18, R9 ;  /* 0x00000009120c7221 */ /* 0x008fe20000010000 */
[----:B------:R-:W-:Y:S01]  /*37d0*/  MUFU.EX2 R55, R55 ;  /* 0x0000003700377308 */ /* 0x000fe20000000800 */
[----:B------:R-:W-:Y:S02]  /*37e0*/  FADD.FTZ R13, R66, R13 ;  /* 0x0000000d420d7221 */ /* 0x000fe40000010000 */
[----:B--2---:R-:W-:Y:S01]  /*37f0*/  FADD.FTZ R9, R19, R12 ;  /* 0x0000000c13097221 */ /* 0x004fe20000010000 */
[----:B------:R0:W-:Y:S01]  /*3800*/  STSM.16.M88.4 [R6], R24 ;  /* 0x0000001806007844 */ /* 0x0001e20000000200 */
[----:B------:R-:W-:Y:S01]  /*3810*/  FADD.FTZ R14, R76, R13 ;  /* 0x0000000d4c0e7221 */ /* 0x000fe20000010000 */
[----:B------:R-:W-:Y:S02]  /*3820*/  F2FP.F16.F32.PACK_AB R13, R48, R43 ;  /* 0x0000002b300d723e */ /* 0x000fe400000000ff */
[----:B------:R-:W2:Y:S01]  /*3830*/  MUFU.EX2 R21, R21 ;  /* 0x0000001500157308 */ /* 0x000ea20000000800 */
[----:B------:R-:W-:Y:S01]  /*3840*/  FADD.FTZ R14, R81, R14 ;  /* 0x0000000e510e7221 */ /* 0x000fe20000010000 */
[----:B-1----:R-:W-:-:S06]  /*3850*/  FADD.FTZ R12, R38, R9 ;  /* 0x00000009260c7221 */ /* 0x002fcc0000010000 */
[----:B------:R-:W1:Y:S01]  /*3860*/  MUFU.EX2 R60, R60 ;  /* 0x0000003c003c7308 */ /* 0x000e620000000800 */
[----:B0-----:R-:W-:Y:S02]  /*3870*/  F2FP.F16.F32.PACK_AB R24, R38, R19 ;  /* 0x000000132618723e */ /* 0x001fe400000000ff */
[----:B------:R-:W-:-:S05]  /*3880*/  F2FP.F16.F32.PACK_AB R25, R66, R51 ;  /* 0x000000334219723e */ /* 0x000fca00000000ff */
[----:B------:R-:W-:Y:S01]  /*3890*/  MUFU.EX2 R56, R56 ;  /* 0x0000003800387308 */ /* 0x000fe20000000800 */
[----:B--2---:R-:W-:Y:S01]  /*38a0*/  FADD.FTZ R35, R21, R12 ;  /* 0x0000000c15237221 */ /* 0x004fe20000010000 */
[----:B------:R-:W-:Y:S02]  /*38b0*/  F2FP.F16.F32.PACK_AB R12, R11, R10 ;  /* 0x0000000a0b0c723e */ /* 0x000fe400000000ff */
[----:B------:R-:W-:Y:S02]  /*38c0*/  F2FP.F16.F32.PACK_AB R27, R81, R76 ;  /* 0x0000004c511b723e */ /* 0x000fe400000000ff */
[C---:B------:R-:W-:Y:S02]  /*38d0*/  F2FP.F16.F32.PACK_AB R26, R42.reuse, R21 ;  /* 0x000000152a1a723e */ /* 0x040fe400000000ff */
[----:B------:R-:W0:Y:S08]  /*38e0*/  MUFU.EX2 R23, R23 ;  /* 0x0000001700177308 */ /* 0x000e300000000800 */
[----:B------:R-:W-:Y:S08]  /*38f0*/  MUFU.EX2 R59, R59 ;  /* 0x0000003b003b7308 */ /* 0x000ff00000000800 */
[----:B------:R2:W3:Y:S08]  /*3900*/  MUFU.EX2 R32, R29 ;  /* 0x0000001d00207308 */ /* 0x0004f00000000800 */
[----:B------:R-:W-:Y:S01]  /*3910*/  MUFU.EX2 R61, R61 ;  /* 0x0000003d003d7308 */ /* 0x000fe20000000800 */
[----:B--2---:R-:W-:Y:S01]  /*3920*/  F2FP.F16.F32.PACK_AB R29, R39, R40 ;  /* 0x00000028271d723e */ /* 0x004fe200000000ff */
[----:B------:R-:W-:Y:S01]  /*3930*/  FADD.FTZ R39, R55, R14 ;  /* 0x0000000e37277221 */ /* 0x000fe20000010000 */
[----:B------:R-:W-:-:S03]  /*3940*/  FADD.FTZ R14, R42, R35 ;  /* 0x000000232a0e7221 */ /* 0x000fc60000010000 */
[----:B-1----:R-:W-:Y:S01]  /*3950*/  FADD.FTZ R39, R60, R39 ;  /* 0x000000273c277221 */ /* 0x002fe20000010000 */
[----:B0-----:R-:W-:Y:S01]  /*3960*/  FADD.FTZ R11, R23, R14 ;  /* 0x0000000e170b7221 */ /* 0x001fe20000010000 */
[----:B------:R0:W1:Y:S01]  /*3970*/  MUFU.EX2 R33, R30 ;  /* 0x0000001e00217308 */ /* 0x0000620000000800 */
[----:B------:R-:W-:Y:S01]  /*3980*/  F2FP.F16.F32.PACK_AB R14, R18, R7 ;  /* 0x00000007120e723e */ /* 0x000fe200000000ff */
[----:B------:R-:W-:Y:S02]  /*3990*/  IMAD R7, R8, 0x2, R45 ;  /* 0x0000000208077824 */ /* 0x000fe400078e022d */
[----:B---3--:R-:W-:Y:S01]  /*39a0*/  FADD.FTZ R10, R32, R11 ;  /* 0x0000000b200a7221 */ /* 0x008fe20000010000 */
[----:B------:R-:W-:-:S03]  /*39b0*/  IMAD R8, R8, 0x2, R6 ;  /* 0x0000000208087824 */ /* 0x000fc600078e0206 */
[----:B------:R-:W2:Y:S01]  /*39c0*/  MUFU.EX2 R62, R62 ;  /* 0x0000003e003e7308 */ /* 0x000ea20000000800 */
[----:B0-----:R-:W-:Y:S01]  /*39d0*/  F2FP.F16.F32.PACK_AB R30, R73, R20 ;  /* 0x00000014491e723e */ /* 0x001fe200000000ff */
[----:B------:R-:W-:-:S04]  /*39e0*/  FADD.FTZ R20, R56, R39 ;  /* 0x0000002738147221 */ /* 0x000fc80000010000 */
[----:B------:R-:W-:Y:S01]  /*39f0*/  FADD.FTZ R20, R59, R20 ;  /* 0x000000143b147221 */ /* 0x000fe20000010000 */
[----:B------:R0:W-:Y:S01]  /*3a00*/  STSM.16.M88.4 [R36+0x21800], R28 ;  /* 0x0218001c24007844 */ /* 0x0001e20000000200 */
[----:B------:R-:W3:Y:S01]  /*3a10*/  MUFU.EX2 R67, R67 ;  /* 0x0000004300437308 */ /* 0x000ee20000000800 */
[----:B-1----:R-:W-:Y:S01]  /*3a20*/  FADD.FTZ R11, R33, R10 ;  /* 0x0000000a210b7221 */ /* 0x002fe20000010000 */
[----:B------:R-:W-:Y:S01]  /*3a30*/  FADD.FTZ R19, R61, R20 ;  /* 0x000000143d137221 */ /* 0x000fe20000010000 */
[----:B------:R-:W-:Y:S02]  /*3a40*/  STSM.16.M88.4 [R8], R12 ;  /* 0x0000000c08007844 */ /* 0x000fe40000000200 */
[----:B------:R-:W-:Y:S02]  /*3a50*/  FADD.FTZ R10, R34, R11 ;  /* 0x0000000b220a7221 */ /* 0x000fe40000010000 */
[----:B------:R1:W-:Y:S01]  /*3a60*/  STSM.16.M88.4 [R5+0x27800], R24 ;  /* 0x0278001805007844 */ /* 0x0003e20000000200 */
[----:B------:R-:W4:Y:S01]  /*3a70*/  MUFU.EX2 R70, R70 ;  /* 0x0000004600467308 */ /* 0x000f220000000800 */
[C---:B--2---:R-:W-:Y:S01]  /*3a80*/  FADD.FTZ R18, R62.reuse, R19 ;  /* 0x000000133e127221 */ /* 0x044fe20000010000 */
[----:B------:R-:W-:-:S02]  /*3a90*/  F2FP.F16.F32.PACK_AB R61, R62, R61 ;  /* 0x0000003d3e3d723e */ /* 0x000fc400000000ff */
[----:B0-----:R-:W-:-:S04]  /*3aa0*/  F2FP.F16.F32.PACK_AB R29, R60, R55 ;  /* 0x000000373c1d723e */ /* 0x001fc800000000ff */
[----:B------:R-:W0:Y:S01]  /*3ab0*/  MUFU.EX2 R37, R37 ;  /* 0x0000002500257308 */ /* 0x000e220000000800 */
[----:B------:R-:W-:Y:S01]  /*3ac0*/  F2FP.F16.F32.PACK_AB R31, R59, R56 ;  /* 0x000000383b1f723e */ /* 0x000fe200000000ff */
[----:B---3--:R-:W-:Y:S01]  /*3ad0*/  FADD.FTZ R19, R67, R18 ;  /* 0x0000001243137221 */ /* 0x008fe20000010000 */
[----:B------:R-:W-:Y:S02]  /*3ae0*/  F2FP.F16.F32.PACK_AB R28, R32, R23 ;  /* 0x00000017201c723e */ /* 0x000fe400000000ff */
[----:B------:R-:W-:-:S03]  /*3af0*/  F2FP.F16.F32.PACK_AB R30, R34, R33 ;  /* 0x00000021221e723e */ /* 0x000fc600000000ff */
[----:B------:R-:W2:Y:S01]  /*3b00*/  MUFU.EX2 R4, R41 ;  /* 0x0000002900047308 */ /* 0x000ea20000000800 */
[C---:B----4-:R-:W-:Y:S01]  /*3b10*/  F2FP.F16.F32.PACK_AB R63, R70.reuse, R67 ;  /* 0x00000043463f723e */ /* 0x050fe200000000ff */
[----:B------:R3:W-:Y:S01]  /*3b20*/  STSM.16.M88.4 [R6+0x6000], R28 ;  /* 0x0060001c06007844 */ /* 0x0007e20000000200 */
[----:B------:R-:W-:-:S05]  /*3b30*/  FADD.FTZ R18, R70, R19 ;  /* 0x0000001346127221 */ /* 0x000fca0000010000 */
[----:B------:R-:W4:Y:S01]  /*3b40*/  MUFU.EX2 R64, R64 ;  /* 0x0000004000407308 */ /* 0x000f220000000800 */
[----:B0-----:R-:W-:-:S07]  /*3b50*/  FADD.FTZ R11, R37, R10 ;  /* 0x0000000a250b7221 */ /* 0x001fce0000010000 */
[----:B------:R-:W0:Y:S01]  /*3b60*/  MUFU.EX2 R9, R68 ;  /* 0x0000004400097308 */ /* 0x000e220000000800 */
[C---:B--2---:R-:W-:Y:S01]  /*3b70*/  F2FP.F16.F32.PACK_AB R60, R4.reuse, R37 ;  /* 0x00000025043c723e */ /* 0x044fe200000000ff */
[----:B------:R-:W-:-:S06]  /*3b80*/  FADD.FTZ R11, R4, R11 ;  /* 0x0000000b040b7221 */ /* 0x000fcc0000010000 */
[----:B------:R-:W2:Y:S01]  /*3b90*/  MUFU.EX2 R71, R71 ;  /* 0x0000004700477308 */ /* 0x000ea20000000800 */
[----:B----4-:R-:W-:-:S07]  /*3ba0*/  FADD.FTZ R10, R64, R11 ;  /* 0x0000000b400a7221 */ /* 0x010fce0000010000 */
[----:B------:R-:W1:Y:S01]  /*3bb0*/  MUFU.EX2 R74, R74 ;  /* 0x0000004a004a7308 */ /* 0x000e620000000800 */
[C---:B0-----:R-:W-:Y:S01]  /*3bc0*/  F2FP.F16.F32.PACK_AB R62, R9.reuse, R64 ;  /* 0x00000040093e723e */ /* 0x041fe200000000ff */
[----:B------:R-:W-:-:S04]  /*3bd0*/  FADD.FTZ R10, R9, R10 ;  /* 0x0000000a090a7221 */ /* 0x000fc80000010000 */
[----:B------:R3:W-:Y:S02]  /*3be0*/  STSM.16.M88.4 [R36+0x27800], R60 ;  /* 0x0278003c24007844 */ /* 0x0007e40000000200 */
[----:B------:R-:W0:Y:S01]  /*3bf0*/  MUFU.EX2 R69, R69 ;  /* 0x0000004500457308 */ /* 0x000e220000000800 */
[----:B--2---:R-:W-:-:S07]  /*3c00*/  FADD.FTZ R11, R71, R18 ;  /* 0x00000012470b7221 */ /* 0x004fce0000010000 */
[----:B------:R-:W2:Y:S01]  /*3c10*/  MUFU.EX2 R77, R77 ;  /* 0x0000004d004d7308 */ /* 0x000ea20000000800 */
[C---:B-1----:R-:W-:Y:S01]  /*3c20*/  F2FP.F16.F32.PACK_AB R25, R74.reuse, R71 ;  /* 0x000000474a19723e */ /* 0x042fe200000000ff */
[----:B------:R-:W-:-:S06]  /*3c30*/  FADD.FTZ R12, R74, R11 ;  /* 0x0000000b4a0c7221 */ /* 0x000fcc0000010000 */
[----:B------:R-:W1:Y:S01]  /*3c40*/  MUFU.EX2 R80, R80 ;  /* 0x0000005000507308 */ /* 0x000e620000000800 */
[----:B0-----:R-:W-:Y:S01]  /*3c50*/  F2FP.F16.F32.PACK_AB R27, R72, R69 ;  /* 0x00000045481b723e */ /* 0x001fe200000000ff */
[----:B------:R-:W-:-:S06]  /*3c60*/  FADD.FTZ R69, R69, R12 ;  /* 0x0000000c45457221 */ /* 0x000fcc0000010000 */
[----:B------:R-:W-:Y:S01]  /*3c70*/  MUFU.EX2 R84, R84 ;  /* 0x0000005400547308 */ /* 0x000fe20000000800 */
[----:B--2---:R-:W-:-:S07]  /*3c80*/  FADD.FTZ R11, R77, R10 ;  /* 0x0000000a4d0b7221 */ /* 0x004fce0000010000 */
[----:B------:R-:W0:Y:S01]  /*3c90*/  MUFU.EX2 R83, R83 ;  /* 0x0000005300537308 */ /* 0x000e220000000800 */
[C---:B-1----:R-:W-:Y:S01]  /*3ca0*/  F2FP.F16.F32.PACK_AB R24, R80.reuse, R77 ;  /* 0x0000004d5018723e */ /* 0x042fe200000000ff */
[----:B------:R-:W-:Y:S01]  /*3cb0*/  FADD.FTZ R11, R80, R11 ;  /* 0x0000000b500b7221 */ /* 0x000fe20000010000 */
[----:B0-----:R-:W-:-:S03]  /*3cc0*/  F2FP.F16.F32.PACK_AB R26, R83, R84 ;  /* 0x00000054531a723e */ /* 0x001fc600000000ff */
[----:B------:R-:W-:Y:S01]  /*3cd0*/  FADD.FTZ R84, R84, R11 ;  /* 0x0000000b54547221 */ /* 0x000fe20000010000 */
[----:B------:R-:W-:Y:S01]  /*3ce0*/  FADD.FTZ R11, R72, R69 ;  /* 0x00000045480b7221 */ /* 0x000fe20000010000 */
[----:B------:R3:W-:Y:S02]  /*3cf0*/  STSM.16.M88.4 [R8+0x6000], R24 ;  /* 0x0060001808007844 */ /* 0x0007e40000000200 */
[----:B------:R-:W-:Y:S01]  /*3d00*/  FADD.FTZ R9, R83, R84 ;  /* 0x0000005453097221 */ /* 0x000fe20000010000 */
[----:B------:R0:W-:Y:S06]  /*3d10*/  MEMBAR.ALL.CTA ;  /* 0x0000000000007992 */ /* 0x0001ec0000008000 */
[----:B0-----:R-:W0:Y:S02]  /*3d20*/  FENCE.VIEW.ASYNC.S ;  /* 0x00000000000073c6 */ /* 0x001e240000000000 */
[----:B0-----:R-:W-:Y:S01]  /*3d30*/  NOP ;  /* 0x0000000000007918 */ /* 0x001fe20000000000 */
[----:B------:R-:W-:Y:S05]  /*3d40*/  @!P1 BRA `(.L_x_18) ;  /* 0x0000002800a49947 */ /* 0x000fea0003800000 */
[----:B------:R-:W-:Y:S01]  /*3d50*/  IMAD.MOV.U32 R10, RZ, RZ, R53 ;  /* 0x000000ffff0a7224 */ /* 0x000fe200078e0035 */
[----:B------:R-:W-:Y:S02]  /*3d60*/  MOV R4, R57 ;  /* 0x0000003900047202 */ /* 0x000fe40000000f00 */
        /* <DEDUP_REMOVED lines=23> */
[----:B------:R-:W-:Y:S01]  /*3ee0*/  CS2R R88, SRZ ;  /* 0x0000000000587805 */ /* 0x000fe2000001ff00 */
[----:B------:R-:W-:Y:S01]  /*3ef0*/  UMOV UR35, URZ ;  /* 0x0000003f00237c82 */ /* 0x000fe20008000000 */
[----:B------:R-:W-:Y:S01]  /*3f00*/  UMOV UR7, URZ ;  /* 0x0000003f00077c82 */ /* 0x000fe20008000000 */
[----:B------:R-:W-:Y:S01]  /*3f10*/  ULDC UR4, c[0x0][0x9d8] ;  /* 0x0002760000047ab9 */ /* 0x000fe20000000800 */
[----:B------:R-:W-:-:S05]  /*3f20*/  ULDC UR5, c[0x0][0x988] ;  /* 0x0002620000057ab9 */ /* 0x000fca0000000800 */
.L_x_29:
[----:B------:R-:W-:Y:S01]  /*3f30*/  ISETP.NE.AND P2, PT, RZ, UR40, PT ;  /* 0x00000028ff007c0c */ /* 0x000fe2000bf45270 */
[----:B------:R-:W-:-:S04]  /*3f40*/  UISETP.NE.AND UP0, UPT, UR7, 0x1, UPT ;  /* 0x000000010700788c */ /* 0x000fc8000bf05270 */
[----:B------:R-:W-:-:S04]  /*3f50*/  USEL UR33, URZ, 0x1, UP0 ;  /* 0x000000013f217887 */ /* 0x000fc80008000000 */
[----:B------:R-:W-:-:S04]  /*3f60*/  ULOP3.LUT UR33, UR35, UR33, URZ, 0x3c, !UPT ;  /* 0x0000002123217292 */ /* 0x000fc8000f8e3c3f */
[----:B------:R-:W-:Y:S08]  /*3f70*/  @P2 BRA `(.L_x_19) ;  /* 0x0000000000382947 */ /* 0x000ff00003800000 */
[----:B------:R-:W-:Y:S05]  /*3f80*/  @!P0 BRA `(.L_x_20) ;  /* 0x0000000000048947 */ /* 0x000fea0003800000 */
[----:B------:R-:W-:Y:S01]  /*3f90*/  BPT.TRAP 0x1 ;  /* 0x000000040000795c */ /* 0x000fe20000300000 */
.L_x_20:
[----:B------:R-:W-:Y:S01]  /*3fa0*/  UIADD3 UR10, UR7, 0x1, URZ ;  /* 0x00000001070a7890 */ /* 0x000fe2000fffe03f */
[----:B------:R-:W-:-:S03]  /*3fb0*/  IMAD.U32 R0, RZ, RZ, UR33 ;  /* 0x00000021ff007e24 */ /* 0x000fc6000f8e00ff */
[----:B------:R-:W-:Y:S02]  /*3fc0*/  UISETP.NE.AND UP0, UPT, UR10, 0x2, UPT ;  /* 0x000000020a00788c */ /* 0x000fe4000bf05270 */
[----:B------:R-:W-:Y:S02]  /*3fd0*/  SHF.L.U32 R0, R0, 0x1f, RZ ;  /* 0x0000001f00007819 */ /* 0x000fe400000006ff */
[----:B------:R-:W-:-:S04]  /*3fe0*/  USEL UR10, UR10, URZ, UP0 ;  /* 0x0000003f0a0a7287 */ /* 0x000fc80008000000 */
[----:B------:R-:W-:-:S09]  /*3ff0*/  ULEA UR10, UR10, UR41, 0x3 ;  /* 0x000000290a0a7291 */ /* 0x000fd2000f8e183f */
[----:B------:R0:W1:Y:S01]  /*4000*/  SYNCS.PHASECHK.TRANS64.TRYWAIT P1, [UR10+0x2d830], R0 ;  /* 0x02d83000ff0075a7 */ /* 0x000062000802014a */
[----:B------:R-:W-:Y:S05]  /*4010*/  @!P0 BRA `(.L_x_21) ;  /* 0x0000000000048947 */ /* 0x000fea0003800000 */
[----:B------:R-:W-:Y:S01]  /*4020*/  BPT.TRAP 0x1 ;  /* 0x000000040000795c */ /* 0x000fe20000300000 */
.L_x_21:
[----:B-1----:R-:W-:Y:S05]  /*4030*/  @P1 BRA `(.L_x_19) ;  /* 0x0000000000081947 */ /* 0x002fea0003800000 */
[----:B------:R-:W1:Y:S02]  /*4040*/  SYNCS.PHASECHK.TRANS64.TRYWAIT P1, [UR10+0x2d830], R0 ;  /* 0x02d83000ff0075a7 */ /* 0x000e64000802014a */
[----:B-1----:R-:W-:Y:S05]  /*4050*/  @!P1 BRA `(.L_x_22) ;  /* 0x00000080008c9947 */ /* 0x002fea0003800000 */
.L_x_19:
[----:B01----:R-:W-:Y:S01]  /*4060*/  VIADD R0, R17, 0x8 ;  /* 0x0000000811007836 */ /* 0x003fe20000000000 */
[----:B------:R-:W-:Y:S01]  /*4070*/  UIADD3 UR10, UR7, 0x1, URZ ;  /* 0x00000001070a7890 */ /* 0x000fe2000fffe03f */
[----:B------:R-:W-:Y:S01]  /*4080*/  R2UR UR28, R2 ;  /* 0x00000000021c72ca */ /* 0x000fe200000e0000 */
[----:B------:R-:W-:Y:S01]  /*4090*/  UMOV UR31, 0x80000020 ;  /* 0x80000020001f7882 */ /* 0x000fe20000000000 */
[----:B------:R-:W-:Y:S01]  /*40a0*/  R2UR UR29, R3 ;  /* 0x00000000031d72ca */ /* 0x000fe200000e0000 */
[----:B------:R0:W-:Y:S01]  /*40b0*/  BAR.SYNC.DEFER_BLOCKING R0, 0x100 ;  /* 0x000400000000751d */ /* 0x0001e20000010000 */
[----:B------:R-:W-:-:S04]  /*40c0*/  UISETP.NE.AND UP0, UPT, UR10, 0x2, UPT ;  /* 0x000000020a00788c */ /* 0x000fc8000bf05270 */
[----:B------:R-:W-:Y:S01]  /*40d0*/  USEL UR43, UR10, URZ, UP0 ;  /* 0x0000003f0a2b7287 */ /* 0x000fe20008000000 */
[----:B------:R-:W-:Y:S01]  /*40e0*/  UMOV UR11, 0x80000020 ;  /* 0x80000020000b7882 */ /* 0x000fe20000000000 */
[----:B------:R-:W-:Y:S02]  /*40f0*/  UMOV UR15, 0x80000020 ;  /* 0x80000020000f7882 */ /* 0x000fe40000000000 */
[----:B------:R-:W-:Y:S01]  /*4100*/  UIMAD UR30, UR43, 0x600, UR32 ;  /* 0x000006002b1e78a4 */ /* 0x000fe2000f8e0220 */
[----:B------:R-:W-:Y:S01]  /*4110*/  UMOV UR19, 0x80000020 ;  /* 0x8000002000137882 */ /* 0x000fe20000000000 */
[----:B------:R-:W-:Y:S02]  /*4120*/  UMOV UR23, 0x80000020 ;  /* 0x8000002000177882 */ /* 0x000fe40000000000 */
[----:B------:R-:W-:Y:S01]  /*4130*/  UIADD3 UR10, UR30, 0x2, URZ ;  /* 0x000000021e0a7890 */ /* 0x000fe2000fffe03f */
[----:B0-----:R-:W-:Y:S01]  /*4140*/  IMAD.U32 R0, RZ, RZ, UR43 ;  /* 0x0000002bff007e24 */ /* 0x001fe2000f8e00ff */
[----:B------:R-:W-:-:S02]  /*4150*/  UIADD3 UR14, UR30, 0x200, URZ ;  /* 0x000002001e0e7890 */ /* 0x000fc4000fffe03f */
[----:B------:R-:W-:Y:S02]  /*4160*/  UIADD3 UR18, UR30, 0x202, URZ ;  /* 0x000002021e127890 */ /* 0x000fe4000fffe03f */
[----:B------:R-:W-:Y:S02]  /*4170*/  UIADD3 UR22, UR30, 0x400, URZ ;  /* 0x000004001e167890 */ /* 0x000fe4000fffe03f */
[----:B------:R-:W-:Y:S01]  /*4180*/  UIADD3 UR26, UR30, 0x402, URZ ;  /* 0x000004021e1a7890 */ /* 0x000fe2000fffe03f */
[----:B------:R-:W-:Y:S01]  /*4190*/  UMOV UR27, 0x80000020 ;  /* 0x80000020001b7882 */ /* 0x000fe20000000000 */
[----:B---3--:R-:W-:-:S06]  /*41a0*/  WARPGROUP.ARRIVE ;  /* 0x00000000000079c5 */ /* 0x008fcc0000000000 */
[----:B------:R-:W-:Y:S03]  /*41b0*/  HGMMA.64x128x16.F32 R24, gdesc[UR28], RZ, !UPT, gsb0 ;  /* 0x01e000001c1879f0 */ /* 0x000fe6000c0008ff */
        /* <DEDUP_REMOVED lines=16> */
[----:B------:R-:W-:Y:S05]  /*42c0*/  @P2 BRA `(.L_x_23) ;  /* 0x00000000002c2947 */ /* 0x000fea0003800000 */
[----:B------:R-:W-:Y:S05]  /*42d0*/  @!P0 BRA `(.L_x_24) ;  /* 0x0000000000048947 */ /* 0x000fea0003800000 */
[----:B------:R-:W-:Y:S01]  /*42e0*/  BPT.TRAP 0x1 ;  /* 0x000000040000795c */ /* 0x000fe20000300000 */
.L_x_24:
[----:B------:R-:W-:Y:S01]  /*42f0*/  ULEA UR10, UR7, UR41, 0x3 ;  /* 0x00000029070a7291 */ /* 0x000fe2000f8e183f */
[----:B------:R-:W-:-:S04]  /*4300*/  MOV R12, UR35 ;  /* 0x00000023000c7c02 */ /* 0x000fc80008000f00 */
[----:B------:R-:W-:-:S04]  /*4310*/  SHF.L.U32 R12, R12, 0x1f, RZ ;  /* 0x0000001f0c0c7819 */ /* 0x000fc800000006ff */
[----:B------:R0:W1:Y:S01]  /*4320*/  SYNCS.PHASECHK.TRANS64.TRYWAIT P1, [UR10+0x2d850], R12 ;  /* 0x02d8500cff0075a7 */ /* 0x000062000802014a */
[----:B------:R-:W-:Y:S05]  /*4330*/  @!P0 BRA `(.L_x_25) ;  /* 0x0000000000048947 */ /* 0x000fea0003800000 */
[----:B------:R-:W-:Y:S01]  /*4340*/  BPT.TRAP 0x1 ;  /* 0x000000040000795c */ /* 0x000fe20000300000 */
.L_x_25:
[----:B-1----:R-:W-:Y:S05]  /*4350*/  @P1 BRA `(.L_x_23) ;  /* 0x0000000000081947 */ /* 0x002fea0003800000 */
[----:B------:R-:W1:Y:S02]  /*4360*/  SYNCS.PHASECHK.TRANS64.TRYWAIT P1, [UR10+0x2d850], R12 ;  /* 0x02d8500cff0075a7 */ /* 0x000e64000802014a */
[----:B-1----:R-:W-:Y:S05]  /*4370*/  @!P1 BRA `(.L_x_26) ;  /* 0x0000007c00dc9947 */ /* 0x002fea0003800000 */
.L_x_23:
[----:B------:R-:W-:Y:S01]  /*4380*/  UIADD3 UR10, UR41, 0x400, URZ ;  /* 0x00000400290a7890 */ /* 0x000fe2000fffe03f */
[----:B------:R-:W-:Y:S01]  /*4390*/  WARPGROUP.ARRIVE ;  /* 0x00000000000079c5 */ /* 0x000fe20000000000 */
[----:B------:R-:W-:Y:S01]  /*43a0*/  ULOP3.LUT UR11, UR42, 0x10000, URZ, 0xfc, !UPT ;  /* 0x000100002a0b7892 */ /* 0x000fe2000f8efc3f */
[----:B01----:R-:W-:Y:S01]  /*43b0*/  VIADD R12, R17, 0x9 ;  /* 0x00000009110c7836 */ /* 0x003fe20000000000 */
[----:B------:R-:W-:Y:S01]  /*43c0*/  USHF.R.U32.HI UR10, URZ, 0x4, UR10 ;  /* 0x000000043f0a7899 */ /* 0x000fe2000801160a */
[----:B------:R-:W-:Y:S01]  /*43d0*/  ISETP.GE.U32.AND P1, PT, R22, 0x180, PT ;  /* 0x000001801600780c */ /* 0x000fe20003f26070 */
[----:B------:R-:W-:Y:S01]  /*43e0*/  UMOV UR29, 0x40000040 ;  /* 0x40000040001d7882 */ /* 0x000fe20000000000 */
[----:B------:R-:W-:Y:S01]  /*43f0*/  UMOV UR31, 0x80000020 ;  /* 0x80000020001f7882 */ /* 0x000fe20000000000 */
[----:B------:R-:W-:Y:S01]  /*4400*/  ULOP3.LUT UR10, UR10, 0x3fff, URZ, 0xc0, !UPT ;  /* 0x00003fff0a0a7892 */ /* 0x000fe2000f8ec03f */
[----:B------:R-:W-:Y:S01]  /*4410*/  SEL R12, R12, 0x9, !P1 ;  /* 0x000000090c0c7807 */ /* 0x000fe20004800000 */
[----:B------:R-:W-:-:S02]  /*4420*/  UMOV UR28, UR11 ;  /* 0x0000000b001c7c82 */ /* 0x000fc40008000000 */
[----:B------:R-:W-:-:S04]  /*4430*/  ULOP3.LUT UR10, UR10, 0x2000000, URZ, 0xfc, !UPT ;  /* 0x020000000a0a7892 */ /* 0x000fc8000f8efc3f */
[----:B------:R-:W-:-:S07]  /*4440*/  UIMAD UR10, UR7, 0x600, UR10 ;  /* 0x00000600070a78a4 */ /* 0x000fce000f8e020a */
[----:B------:R-:W-:Y:S02]  /*4450*/  UMOV UR30, UR10 ;  /* 0x0000000a001e7c82 */ /* 0x000fe40008000000 */
[----:B------:R-:W-:Y:S01]  /*4460*/  HGMMA.64x96x16.F32 R88, gdesc[UR28].tnspB, R88, gsb0 ;  /* 0x416000001c5879f0 */ /* 0x000fe20008000858 */
[----:B------:R-:W-:Y:S02]  /*4470*/  UIADD3 UR28, UR11, 0x2, URZ ;  /* 0x000000020b1c7890 */ /* 0x000fe4000fffe03f */
[----:B------:R-:W-:Y:S01]  /*4480*/  UIADD3 UR30, UR10, 0x40, URZ ;  /* 0x000000400a1e7890 */ /* 0x000fe2000fffe03f */
[----:B------:R-:W-:Y:S01]  /*4490*/  UMOV UR29, 0x40000040 ;  /* 0x40000040001d7882 */ /* 0x000fe20000000000 */
[----:B------:R-:W-:Y:S01]  /*44a0*/  UMOV UR31, 0x80000020 ;  /* 0x80000020001f7882 */ /* 0x000fe20000000000 */
[----:B------:R-:W-:Y:S02]  /*44b0*/  WARPGROUP.DEPBAR.LE gsb0, 0x0 ;  /* 0x00008000000079c5 */ /* 0x000fe40000010000 */
[----:B------:R-:W-:-:S06]  /*44c0*/  WARPGROUP.ARRIVE ;  /* 0x00000000000079c5 */ /* 0x000fcc0000000000 */
        /* <DEDUP_REMOVED lines=42> */
[----:B------:R-:W-:Y:S03]  /*4770*/  HGMMA.64x96x16.F32 R88, gdesc[UR28].tnspB, R88, gsb0 ;  /* 0x416000001c5879f0 */ /* 0x000fe60008000858 */
[----:B------:R-:W-:Y:S02]  /*4780*/  WARPGROUP.DEPBAR.LE gsb0, 0x0 ;  /* 0x00008000000079c5 */ /* 0x000fe40000010000 */
[----:B------:R0:W-:Y:S06]  /*4790*/  BAR.ARV R12, 0x100 ;  /* 0x0004000c0000751d */ /* 0x0001ec0000002000 */
[----:B------:R-:W-:Y:S05]  /*47a0*/  @!P0 BRA `(.L_x_27) ;  /* 0x0000000000048947 */ /* 0x000fea0003800000 */
[----:B------:R-:W-:Y:S01]  /*47b0*/  BPT.TRAP 0x1 ;  /* 0x000000040000795c */ /* 0x000fe20000300000 */
.L_x_27:
[----:B------:R-:W-:Y:S01]  /*47c0*/  FMUL.FTZ R13, R24, UR4 ;  /* 0x00000004180d7c20 */ /* 0x000fe20008410000 */
[----:B------:R-:W-:Y:S01]  /*47d0*/  FMUL.FTZ R15, R26, UR4 ;  /* 0x000000041a0f7c20 */ /* 0x000fe20008410000 */
[----:B0-----:R-:W-:Y:S01]  /*47e0*/  FMUL.FTZ R12, R25, UR4 ;  /* 0x00000004190c7c20 */ /* 0x001fe20008410000 */
[----:B------:R-:W-:Y:S01]  /*47f0*/  FMUL.FTZ R14, R27, UR4 ;  /* 0x000000041b0e7c20 */ /* 0x000fe20008410000 */
[----:B------:R-:W-:Y:S01]  /*4800*/  FMUL.FTZ R18, R28, UR4 ;  /* 0x000000041c127c20 */ /* 0x000fe20008410000 */
[----:B------:R-:W-:Y:S01]  /*4810*/  FMUL.FTZ R20, R30, UR4 ;  /* 0x000000041e147c20 */ /* 0x000fe20008410000 */
[----:B------:R-:W0:Y:S01]  /*4820*/  MUFU.TANH R13, R13 ;  /* 0x0000000d000d7308 */ /* 0x000e220000002400 */
[----:B------:R-:W-:Y:S01]  /*4830*/  FMUL.FTZ R19, R29, UR4 ;  /* 0x000000041d137c20 */ /* 0x000fe20008410000 */
[----:B------:R-:W-:Y:S01]  /*4840*/  FMUL.FTZ R21, R31, UR4 ;  /* 0x000000041f157c20 */ /* 0x000fe20008410000 */
[----:B------:R-:W-:Y:S01]  /*4850*/  FMUL.FTZ R23, R32, UR4 ;  /* 0x0000000420177c20 */ /* 0x000fe20008410000 */
[----:B------:R-:W-:Y:S01]  /*4860*/  FMUL.FTZ R25, R34, UR4 ;  /* 0x0000000422197c20 */ /* 0x000fe20008410000 */
[----:B------:R-:W-:Y:S01]  /*4870*/  FMUL.FTZ R24, R33, UR4 ;  /* 0x0000000421187c20 */ /* 0x000fe20008410000 */
[----:B------:R-:W-:Y:S01]  /*4880*/  FMUL.FTZ R26, R35, UR4 ;  /* 0x00000004231a7c20 */ /* 0x000fe20008410000 */
[----:B------:R-:W-:Y:S01]  /*4890*/  FMUL.FTZ R35, R44, UR4 ;  /* 0x000000042c237c20 */ /* 0x000fe20008410000 */
[----:B------:R-:W1:Y:S01]  /*48a0*/  MUFU.TANH R15, R15 ;  /* 0x0000000f000f7308 */ /* 0x000e620000002400 */
[----:B------:R-:W-:Y:S01]  /*48b0*/  FMUL.FTZ R44, R53, UR4 ;  /* 0x00000004352c7c20 */ /* 0x000fe20008410000 */
[----:B------:R-:W-:Y:S01]  /*48c0*/  FMUL.FTZ R30, R39, UR4 ;  /* 0x00000004271e7c20 */ /* 0x000fe20008410000 */
[----:B------:R-:W-:Y:S01]  /*48d0*/  FMUL.FTZ R27, R36, UR4 ;  /* 0x00000004241b7c20 */ /* 0x000fe20008410000 */
[----:B------:R-:W-:Y:S01]  /*48e0*/  FMUL.FTZ R39, R48, UR4 ;  /* 0x0000000430277c20 */ /* 0x000fe20008410000 */
[----:B------:R-:W-:Y:S01]  /*48f0*/  FMUL.FTZ R48, R57, UR4 ;  /* 0x0000000439307c20 */ /* 0x000fe20008410000 */
[----:B------:R-:W-:Y:S01]  /*4900*/  FMUL.FTZ R29, R38, UR4 ;  /* 0x00000004261d7c20 */ /* 0x000fe20008410000 */
[----:B------:R-:W-:Y:S01]  /*4910*/  FMUL.FTZ R36, R45, UR4 ;  /* 0x000000042d247c20 */ /* 0x000fe20008410000 */
[----:B------:R-:W2:Y:S01]  /*4920*/  MUFU.TANH R12, R12 ;  /* 0x0000000c000c7308 */ /* 0x000ea20000002400 */
[----:B0-----:R-:W-:Y:S01]  /*4930*/  FMNMX.FTZ R53, R13, R4, !PT ;  /* 0x000000040d357209 */ /* 0x001fe20007810000 */
[----:B------:R-:W-:Y:S01]  /*4940*/  FMUL.FTZ R28, R37, UR4 ;  /* 0x00000004251c7c20 */ /* 0x000fe20008410000 */
[----:B------:R-:W-:Y:S01]  /*4950*/  FMUL.FTZ R45, R54, UR4 ;  /* 0x00000004362d7c20 */ /* 0x000fe20008410000 */
[----:B------:R-:W-:Y:S01]  /*4960*/  FMUL.FTZ R32, R41, UR4 ;  /* 0x0000000429207c20 */ /* 0x000fe20008410000 */
[----:B------:R-:W-:Y:S01]  /*4970*/  FMUL.FTZ R54, R63, UR4 ;  /* 0x000000043f367c20 */ /* 0x000fe20008410000 */
[----:B------:R-:W-:Y:S01]  /*4980*/  FMUL.FTZ R41, R50, UR4 ;  /* 0x0000000432297c20 */ /* 0x000fe20008410000 */
[----:B------:R-:W-:Y:S01]  /*4990*/  FMUL.FTZ R63, R70, UR4 ;  /* 0x00000004463f7c20 */ /* 0x000fe20008410000 */
[----:B------:R-:W0:Y:S01]  /*49a0*/  MUFU.TANH R14, R14 ;  /* 0x0000000e000e7308 */ /* 0x000e220000002400 */
[----:B-1----:R-:W-:Y:S01]  /*49b0*/  FMNMX.FTZ R57, R15, R10, !PT ;  /* 0x0000000a0f397209 */ /* 0x002fe20007810000 */
[----:B------:R-:W-:Y:S01]  /*49c0*/  FMUL.FTZ R50, R59, UR4 ;  /* 0x000000043b327c20 */ /* 0x000fe20008410000 */
[----:B------:R-:W-:Y:S01]  /*49d0*/  FMUL.FTZ R31, R40, UR4 ;  /* 0x00000004281f7c20 */ /* 0x000fe20008410000 */
[----:B------:R-:W-:Y:S01]  /*49e0*/  FMUL.FTZ R59, R65, UR4 ;  /* 0x00000004413b7c20 */ /* 0x000fe20008410000 */
[----:B------:R-:W-:Y:S01]  /*49f0*/  FMUL.FTZ R65, R72, UR4 ;  /* 0x0000000448417c20 */ /* 0x000fe20008410000 */
[----:B------:R-:W-:Y:S01]  /*4a00*/  FMUL.FTZ R33, R42, UR4 ;  /* 0x000000042a217c20 */ /* 0x000fe20008410000 */
[----:B------:R-:W-:Y:S01]  /*4a10*/  FMUL.FTZ R34, R43, UR4 ;  /* 0x000000042b227c20 */ /* 0x000fe20008410000 */
[----:B------:R-:W1:Y:S01]  /*4a20*/  MUFU.TANH R18, R18 ;  /* 0x0000001200127308 */ /* 0x000e620000002400 */
[----:B--2---:R-:W-:Y:S01]  /*4a30*/  FMNMX.FTZ R53, R12, R53, !PT ;  /* 0x000000350c357209 */ /* 0x004fe20007810000 */
        /* <DEDUP_REMOVED lines=31> */
[----:B0-----:R-:W-:-:S02]  /*4c30*/  FMNMX.FTZ R70, R19, R70, !PT ;  /* 0x0000004613467209 */ /* 0x001fc40007810000 */
[----:B------:R-:W-:-:S05]  /*4c40*/  R2UR UR10, R0 ;  /* 0x00000000000a72ca */ /* 0x000fca00000e0000 */
[----:B------:R-:W0:Y:S01]  /*4c50*/  MUFU.TANH R25, R25 ;  /* 0x0000001900197308 */ /* 0x000e220000002400 */
[----:B-1----:R-:W-:-:S07]  /*4c60*/  FMNMX.FTZ R72, R21, R72, !PT ;  /* 0x0000004815487209 */ /* 0x002fce0007810000 */
[----:B------:R-:W1:Y:S01]  /*4c70*/  MUFU.TANH R24, R24 ;  /* 0x0000001800187308 */ /* 0x000e620000002400 */
[----:B--2---:R-:W-:Y:S01]  /*4c80*/  FMNMX.FTZ R53, R23, R70, !PT ;  /* 0x0000004617357209 */ /* 0x004fe20007810000 */
[----:B------:R-:W-:-:S04]  /*4c90*/  ULEA UR10, UR10, UR41, 0x3 ;  /* 0x000000290a0a7291 */ /* 0x000fc8000f8e183f */
[----:B------:R-:W-:Y:S02]  /*4ca0*/  UIADD3 UR10, UR10, 0x2d840, URZ ;  /* 0x0002d8400a0a7890 */ /* 0x000fe4000fffe03f */
[----:B------:R-:W2:Y:S01]  /*4cb0*/  MUFU.TANH R26, R26 ;  /* 0x0000001a001a7308 */ /* 0x000ea20000002400 */
[----:B0-----:R-:W-:Y:S01]  /*4cc0*/  FMNMX.FTZ R57, R25, R72, !PT ;  /* 0x0000004819397209 */ /* 0x001fe20007810000 */
[----:B------:R-:W-:-:S06]  /*4cd0*/  UPRMT UR10, UR6, 0x654, UR10 ;  /* 0x00000654060a7896 */ /* 0x000fcc000800000a */
[----:B------:R-:W0:Y:S01]  /*4ce0*/  MUFU.TANH R27, R27 ;  /* 0x0000001b001b7308 */ /* 0x000e220000002400 */
[----:B-1----:R-:W-:Y:S02]  /*4cf0*/  FMNMX.FTZ R70, R24, R53, !PT ;  /* 0x0000003518467209 */ /* 0x002fe40007810000 */
[----:B------:R-:W-:Y:S05]  /*4d00*/  SYNCS.ARRIVE.TRANS64.RED.A1T0 RZ, [UR10], RZ ;  /* 0x000000ffffff79a7 */ /* 0x000fea000810040a */
[----:B------:R-:W1:Y:S01]  /*4d10*/  MUFU.TANH R29, R29 ;  /* 0x0000001d001d7308 */ /* 0x000e620000002400 */
[----:B--2---:R-:W-:-:S07]  /*4d20*/  FMNMX.FTZ R72, R26, R57, !PT ;  /* 0x000000391a487209 */ /* 0x004fce0007810000 */
[----:B------:R-:W2:Y:S01]  /*4d30*/  MUFU.TANH R28, R28 ;  /* 0x0000001c001c7308 */ /* 0x000ea20000002400 */
[----:B0-----:R-:W-:Y:S01]  /*4d40*/  FMNMX.FTZ R53, R27, R70, !PT ;  /* 0x000000461b357209 */ /* 0x001fe20007810000 */
[----:B------:R-:W-:Y:S01]  /*4d50*/  FMUL.FTZ R70, R77, UR4 ;  /* 0x000000044d467c20 */ /* 0x000fe20008410000 */
[----:B------:R-:W-:-:S05]  /*4d60*/  FMUL.FTZ R77, R84, UR4 ;  /* 0x00000004544d7c20 */ /* 0x000fca0008410000 */
[----:B------:R-:W0:Y:S01]  /*4d70*/  MUFU.TANH R30, R30 ;  /* 0x0000001e001e7308 */ /* 0x000e220000002400 */
[----:B-1----:R-:W-:-:S07]  /*4d80*/  FMNMX.FTZ R57, R29, R72, !PT ;  /* 0x000000481d397209 */ /* 0x002fce0007810000 */
[----:B------:R-:W1:Y:S01]  /*4d90*/  MUFU.TANH R31, R31 ;  /* 0x0000001f001f7308 */ /* 0x000e620000002400 */
[----:B--2---:R-:W-:-:S07]  /*4da0*/  FMNMX.FTZ R72, R28, R53, !PT ;  /* 0x000000351c487209 */ /* 0x004fce0007810000 */
[----:B------:R-:W2:Y:S01]  /*4db0*/  MUFU.TANH R33, R33 ;  /* 0x0000002100217308 */ /* 0x000ea20000002400 */
[----:B0-----:R-:W-:-:S07]  /*4dc0*/  FMNMX.FTZ R74, R30, R57, !PT ;  /* 0x000000391e4a7209 */ /* 0x001fce0007810000 */
        /* <DEDUP_REMOVED lines=9> */
[----:B--2---:R-:W-:Y:S01]  /*4e60*/  FMNMX.FTZ R53, R35, R72, !PT ;  /* 0x0000004823357209 */ /* 0x004fe20007810000 */
[----:B------:R-:W-:Y:S01]  /*4e70*/  FMUL.FTZ R72, R79, UR4 ;  /* 0x000000044f487c20 */ /* 0x000fe20008410000 */
[----:B------:R-:W-:-:S05]  /*4e80*/  FMUL.FTZ R79, R86, UR4 ;  /* 0x00000004564f7c20 */ /* 0x000fca0008410000 */
        /* <DEDUP_REMOVED lines=15> */
[----:B-1----:R-:W-:Y:S01]  /*4f80*/  FMNMX.FTZ R53, R43, R74, !PT ;  /* 0x0000004a2b357209 */ /* 0x002fe20007810000 */
[----:B------:R-:W-:-:S06]  /*4f90*/  FMUL.FTZ R74, R81, UR4 ;  /* 0x00000004514a7c20 */ /* 0x000fcc0008410000 */
        /* <DEDUP_REMOVED lines=15> */
[----:B0-----:R-:W-:Y:S01]  /*5090*/  FMNMX.FTZ R78, R51, R76, !PT ;  /* 0x0000004c334e7209 */ /* 0x001fe20007810000 */
[----:B------:R-:W-:-:S06]  /*50a0*/  FMUL.FTZ R76, R83, UR4 ;  /* 0x00000004534c7c20 */ /* 0x000fcc0008410000 */
        /* <DEDUP_REMOVED lines=16> */
[----:B------:R-:W-:-:S06]  /*51b0*/  FMUL.FTZ R78, R85, UR4 ;  /* 0x00000004554e7c20 */ /* 0x000fcc0008410000 */
        /* <DEDUP_REMOVED lines=34> */
[----:B-1----:R-:W-:Y:S02]  /*53e0*/  FMNMX.FTZ R81, R78, R53, !PT ;  /* 0x000000354e517209 */ /* 0x002fe40007810000 */
[----:B--2---:R-:W-:-:S03]  /*53f0*/  FMNMX.FTZ R57, R79, R84, !PT ;  /* 0x000000544f397209 */ /* 0x004fc60007810000 */
[----:B------:R-:W1:Y:S01]  /*5400*/  SHFL.BFLY PT, R84, R81, 0x2, 0x1f ;  /* 0x0c401f0051547f89 */ /* 0x000e6200000e0000 */
[----:B0-----:R-:W-:-:S05]  /*5410*/  FMNMX.FTZ R82, R80, R57, !PT ;  /* 0x0000003950527209 */ /* 0x001fca0007810000 */
[----:B------:R-:W0:Y:S01]  /*5420*/  SHFL.BFLY PT, R53, R82, 0x2, 0x1f ;  /* 0x0c401f0052357f89 */ /* 0x000e2200000e0000 */
[----:B-1----:R-:W-:-:S05]  /*5430*/  FMNMX.FTZ R84, R81, R84, !PT ;  /* 0x0000005451547209 */ /* 0x002fca0007810000 */
[----:B------:R-:W1:Y:S01]  /*5440*/  SHFL.BFLY PT, R57, R84, 0x1, 0x1f ;  /* 0x0c201f0054397f89 */ /* 0x000e6200000e0000 */
[----:B0-----:R-:W-:-:S05]  /*5450*/  FMNMX.FTZ R83, R82, R53, !PT ;  /* 0x0000003552537209 */ /* 0x001fca0007810000 */
[----:B------:R-:W0:Y:S01]  /*5460*/  SHFL.BFLY PT, R86, R83, 0x1, 0x1f ;  /* 0x0c201f0053567f89 */ /* 0x000e2200000e0000 */
[----:B-1----:R-:W-:-:S05]  /*5470*/  FMNMX.FTZ R57, R84, R57, !PT ;  /* 0x0000003954397209 */ /* 0x002fca0007810000 */
[C---:B------:R-:W-:Y:S01]  /*5480*/  FMUL.FTZ R82, R57.reuse, UR5 ;  /* 0x0000000539527c20 */ /* 0x040fe20008410000 */
[----:B------:R-:W-:-:S03]  /*5490*/  FADD.FTZ R4, -R57, R4 ;  /* 0x0000000439047221 */ /* 0x000fc60000010100 */
[--C-:B------:R-:W-:Y:S01]  /*54a0*/  FFMA.FTZ R84, R18, UR5, -R82.reuse ;  /* 0x0000000512547c23 */ /* 0x100fe20008010852 */
[--C-:B------:R-:W-:Y:S01]  /*54b0*/  FFMA.FTZ R18, R65, UR5, -R82.reuse ;  /* 0x0000000541127c23 */ /* 0x100fe20008010852 */
[----:B0-----:R-:W-:Y:S01]  /*54c0*/  FMNMX.FTZ R53, R83, R86, !PT ;  /* 0x0000005653357209 */ /* 0x001fe20007810000 */
[----:B------:R-:W-:Y:S01]  /*54d0*/  FMUL.FTZ R86, R4, UR5 ;  /* 0x0000000504567c20 */ /* 0x000fe20008410000 */
[--C-:B------:R-:W-:Y:S01]  /*54e0*/  FFMA.FTZ R85, R13, UR5, -R82.reuse ;  /* 0x000000050d557c23 */ /* 0x100fe20008010852 */
[--C-:B------:R-:W-:Y:S01]  /*54f0*/  FFMA.FTZ R136, R36, UR5, -R82.reuse ;  /* 0x0000000524887c23 */ /* 0x100fe20008010852 */
[----:B------:R-:W-:Y:S01]  /*5500*/  FFMA.FTZ R137, R32, UR5, -R82 ;  /* 0x0000000520897c23 */ /* 0x000fe20008010852 */
[C---:B------:R-:W-:Y:S01]  /*5510*/  FADD.FTZ R4, -R53.reuse, R10 ;  /* 0x0000000a35047221 */ /* 0x040fe20000010100 */
[----:B------:R-:W-:Y:S01]  /*5520*/  FMUL.FTZ R65, R53, UR5 ;  /* 0x0000000535417c20 */ /* 0x000fe20008410000 */
[----:B------:R0:W-:Y:S01]  /*5530*/  MUFU.EX2 R10, R86 ;  /* 0x00000056000a7308 */ /* 0x0001e20000000800 */
[--C-:B------:R-:W-:Y:S01]  /*5540*/  FFMA.FTZ R81, R35, UR5, -R82.reuse ;  /* 0x0000000523517c23 */ /* 0x100fe20008010852 */
[----:B------:R-:W-:Y:S01]  /*5550*/  FMUL.FTZ R4, R4, UR5 ;  /* 0x0000000504047c20 */ /* 0x000fe20008410000 */
[--C-:B------:R-:W-:Y:S01]  /*5560*/  FFMA.FTZ R36, R47, UR5, -R82.reuse ;  /* 0x000000052f247c23 */ /* 0x100fe20008010852 */
[--C-:B------:R-:W-:Y:S01]  /*5570*/  FFMA.FTZ R15, R15, UR5, -R65.reuse ;  /* 0x000000050f0f7c23 */ /* 0x100fe20008010841 */
[--C-:B------:R-:W-:Y:S01]  /*5580*/  FFMA.FTZ R83, R23, UR5, -R82.reuse ;  /* 0x0000000517537c23 */ /* 0x100fe20008010852 */
[--C-:B------:R-:W-:Y:S01]  /*5590*/  FFMA.FTZ R32, R39, UR5, -R82.reuse ;  /* 0x0000000527207c23 */ /* 0x100fe20008010852 */
[--C-:B------:R-:W-:Y:S01]  /*55a0*/  FFMA.FTZ R87, R40, UR5, -R82.reuse ;  /* 0x0000000528577c23 */ /* 0x100fe20008010852 */
[--C-:B------:R-:W-:Y:S01]  /*55b0*/  FFMA.FTZ R35, R43, UR5, -R82.reuse ;  /* 0x000000052b237c23 */ /* 0x100fe20008010852 */
[--C-:B0-----:R-:W-:Y:S01]  /*55c0*/  FFMA.FTZ R86, R44, UR5, -R82.reuse ;  /* 0x000000052c567c23 */ /* 0x101fe20008010852 */
[--C-:B------:R-:W-:Y:S01]  /*55d0*/  FFMA.FTZ R47, R48, UR5, -R82.reuse ;  /* 0x00000005302f7c23 */ /* 0x100fe20008010852 */
        /* <DEDUP_REMOVED lines=18> */
[----:B------:R-:W-:Y:S01]  /*5700*/  FFMA.FTZ R66, R78, UR5, -R82 ;  /* 0x000000054e427c23 */ /* 0x000fe20008010852 */
[--C-:B------:R-:W-:Y:S01]  /*5710*/  FFMA.FTZ R82, R14, UR5, -R65.reuse ;  /* 0x000000050e527c23 */ /* 0x100fe20008010841 */
[----:B------:R-:W0:Y:S01]  /*5720*/  MUFU.EX2 R85, R85 ;  /* 0x0000005500557308 */ /* 0x000e220000000800 */
[--C-:B------:R-:W-:Y:S01]  /*5730*/  FFMA.FTZ R31, R20, UR5, -R65.reuse ;  /* 0x00000005141f7c23 */ /* 0x100fe20008010841 */
[--C-:B------:R-:W-:Y:S01]  /*5740*/  FFMA.FTZ R78, R21, UR5, -R65.reuse ;  /* 0x00000005154e7c23 */ /* 0x100fe20008010841 */
[--C-:B------:R-:W-:Y:S01]  /*5750*/  FFMA.FTZ R25, R25, UR5, -R65.reuse ;  /* 0x0000000519197c23 */ /* 0x100fe20008010841 */
[--C-:B------:R-:W-:Y:S01]  /*5760*/  FFMA.FTZ R26, R26, UR5, -R65.reuse ;  /* 0x000000051a1a7c23 */ /* 0x100fe20008010841 */
[--C-:B------:R-:W-:Y:S01]  /*5770*/  FFMA.FTZ R27, R29, UR5, -R65.reuse ;  /* 0x000000051d1b7c23 */ /* 0x100fe20008010841 */
[--C-:B------:R-:W-:Y:S01]  /*5780*/  FFMA.FTZ R74, R30, UR5, -R65.reuse ;  /* 0x000000051e4a7c23 */ /* 0x100fe20008010841 */
[--C-:B------:R-:W-:Y:S01]  /*5790*/  FFMA.FTZ R14, R33, UR5, -R65.reuse ;  /* 0x00000005210e7c23 */ /* 0x100fe20008010841 */
[----:B------:R-:W-:Y:S01]  /*57a0*/  MUFU.EX2 R4, R4 ;  /* 0x0000000400047308 */ /* 0x000fe20000000800 */
[--C-:B------:R-:W-:Y:S01]  /*57b0*/  FFMA.FTZ R77, R34, UR5, -R65.reuse ;  /* 0x00000005224d7c23 */ /* 0x100fe20008010841 */
[--C-:B------:R-:W-:Y:S01]  /*57c0*/  FFMA.FTZ R20, R37, UR5, -R65.reuse ;  /* 0x0000000525147c23 */ /* 0x100fe20008010841 */
[--C-:B------:R-:W-:Y:S01]  /*57d0*/  FFMA.FTZ R73, R38, UR5, -R65.reuse ;  /* 0x0000000526497c23 */ /* 0x100fe20008010841 */
[--C-:B------:R-:W-:Y:S01]  /*57e0*/  FFMA.FTZ R33, R41, UR5, -R65.reuse ;  /* 0x0000000529217c23 */ /* 0x100fe20008010841 */
[--C-:B------:R-:W-:Y:S01]  /*57f0*/  FFMA.FTZ R34, R42, UR5, -R65.reuse ;  /* 0x000000052a227c23 */ /* 0x100fe20008010841 */
[--C-:B------:R-:W-:Y:S01]  /*5800*/  FFMA.FTZ R21, R45, UR5, -R65.reuse ;  /* 0x000000052d157c23 */ /* 0x100fe20008010841 */
[----:B------:R-:W-:Y:S01]  /*5810*/  FFMA.FTZ R70, R46, UR5, -R65 ;  /* 0x000000052e467c23 */ /* 0x000fe20008010841 */
[----:B------:R-:W1:Y:S01]  /*5820*/  MUFU.EX2 R15, R15 ;  /* 0x0000000f000f7308 */ /* 0x000e620000000800 */
[----:B0-----:R-:W-:Y:S01]  /*5830*/  FFMA.FTZ R9, R10, R9, R85 ;  /* 0x000000090a097223 */ /* 0x001fe20000010055 */
[--C-:B------:R-:W-:Y:S01]  /*5840*/  FFMA.FTZ R37, R49, UR5, -R65.reuse ;  /* 0x0000000531257c23 */ /* 0x100fe20008010841 */
[--C-:B------:R-:W-:Y:S01]  /*5850*/  FFMA.FTZ R38, R50, UR5, -R65.reuse ;  /* 0x0000000532267c23 */ /* 0x100fe20008010841 */
[--C-:B------:R-:W-:Y:S01]  /*5860*/  FFMA.FTZ R41, R52, UR5, -R65.reuse ;  /* 0x0000000534297c23 */ /* 0x100fe20008010841 */
[--C-:B------:R-:W-:Y:S01]  /*5870*/  FFMA.FTZ R54, R54, UR5, -R65.reuse ;  /* 0x0000000536367c23 */ /* 0x100fe20008010841 */
[--C-:B------:R-:W-:Y:S01]  /*5880*/  FFMA.FTZ R45, R56, UR5, -R65.reuse ;  /* 0x00000005382d7c23 */ /* 0x100fe20008010841 */
        /* <DEDUP_REMOVED lines=8> */
[----:B------:R-:W-:Y:S01]  /*5910*/  FFMA.FTZ R49, R75, UR5, -R65 ;  /* 0x000000054b317c23 */ /* 0x000fe20008010841 */
[----:B------:R-:W2:Y:S01]  /*5920*/  MUFU.EX2 R82, R82 ;  /* 0x0000005200527308 */ /* 0x000ea20000000800 */
[----:B-1----:R-:W-:Y:S01]  /*5930*/  FFMA.FTZ R11, R4, R11, R15 ;  /* 0x0000000b040b7223 */ /* 0x002fe2000001000f */
[--C-:B------:R-:W-:Y:S01]  /*5940*/  FFMA.FTZ R56, R76, UR5, -R65.reuse ;  /* 0x000000054c387c23 */ /* 0x100fe20008010841 */
[--C-:B------:R-:W-:Y:S01]  /*5950*/  FFMA.FTZ R64, R79, UR5, -R65.reuse ;  /* 0x000000054f407c23 */ /* 0x100fe20008010841 */
[----:B------:R-:W-:-:S04]  /*5960*/  FFMA.FTZ R65, R80, UR5, -R65 ;  /* 0x0000000550417c23 */ /* 0x000fc80008010841 */
[----:B------:R-:W1:Y:S01]  /*5970*/  MUFU.EX2 R84, R84 ;  /* 0x0000005400547308 */ /* 0x000e620000000800 */
[----:B0-----:R-:W-:-:S07]  /*5980*/  FADD.FTZ R9, R140, R9 ;  /* 0x000000098c097221 */ /* 0x001fce0000010000 */
[----:B------:R-:W0:Y:S01]  /*5990*/  MUFU.EX2 R31, R31 ;  /* 0x0000001f001f7308 */ /* 0x000e220000000800 */
[----:B--2---:R-:W-:-:S07]  /*59a0*/  FADD.FTZ R28, R82, R11 ;  /* 0x0000000b521c7221 */ /* 0x004fce0000010000 */
[----:B------:R-:W2:Y:S01]  /*59b0*/  MUFU.EX2 R139, R139 ;  /* 0x0000008b008b7308 */ /* 0x000ea20000000800 */
[----:B-1----:R-:W-:-:S07]  /*59c0*/  FADD.FTZ R30, R84, R9 ;  /* 0x00000009541e7221 */ /* 0x002fce0000010000 */
        /* <DEDUP_REMOVED lines=113> */
[----:B-1----:R-:W-:Y:S01]  /*60e0*/  FADD.FTZ R28, R64, R11 ;  /* 0x0000000b401c7221 */ /* 0x002fe20000010000 */
[----:B0-----:R-:W-:-:S03]  /*60f0*/  FADD.FTZ R9, R66, R9 ;  /* 0x0000000942097221 */ /* 0x001fc60000010000 */
[----:B--2---:R-:W-:Y:S01]  /*6100*/  FADD.FTZ R11, R65, R28 ;  /* 0x0000001c410b7221 */ /* 0x004fe20000010000 */
[----:B------:R-:W-:Y:S06]  /*6110*/  @!P0 BRA `(.L_x_28) ;  /* 0x0000000000048947 */ /* 0x000fec0003800000 */
[----:B------:R-:W-:Y:S01]  /*6120*/  BPT.TRAP 0x1 ;  /* 0x000000040000795c */ /* 0x000fe20000300000 */
.L_x_28:
[----:B------:R-:W-:Y:S01]  /*6130*/  ULEA UR7, UR7, UR41, 0x3 ;  /* 0x0000002907077291 */ /* 0x000fe2000f8e183f */
[----:B------:R-:W-:Y:S01]  /*6140*/  F2FP.F16.F32.PACK_AB R25, R26, R25 ;  /* 0x000000191a19723e */ /* 0x000fe200000000ff */
[----:B------:R-:W-:Y:S01]  /*6150*/  UIADD3 UR10, UR34, -0x1, URZ ;  /* 0xffffffff220a7890 */ /* 0x000fe2000fffe03f */
[----:B------:R-:W-:Y:S01]  /*6160*/  F2FP.F16.F32.PACK_AB R28, R140, R85 ;  /* 0x000000558c1c723e */ /* 0x000fe200000000ff */
[----:B------:R-:W-:Y:S01]  /*6170*/  UIADD3 UR7, UR7, 0x2d860, URZ ;  /* 0x0002d86007077890 */ /* 0x000fe2000fffe03f */
[----:B------:R-:W-:Y:S01]  /*6180*/  F2FP.F16.F32.PACK_AB R29, R82, R15 ;  /* 0x0000000f521d723e */ /* 0x000fe200000000ff */
[----:B------:R-:W-:Y:S01]  /*6190*/  UMOV UR35, UR33 ;  /* 0x0000002100237c82 */ /* 0x000fe20008000000 */
[----:B------:R-:W-:Y:S01]  /*61a0*/  F2FP.F16.F32.PACK_AB R30, R139, R84 ;  /* 0x000000548b1e723e */ /* 0x000fe200000000ff */
[----:B------:R-:W-:Y:S01]  /*61b0*/  UPRMT UR7, UR6, 0x654, UR7 ;  /* 0x0000065406077896 */ /* 0x000fe20008000007 */
[----:B------:R-:W-:Y:S01]  /*61c0*/  F2FP.F16.F32.PACK_AB R31, R78, R31 ;  /* 0x0000001f4e1f723e */ /* 0x000fe200000000ff */
[-C--:B------:R-:W-:Y:S01]  /*61d0*/  FMUL.FTZ R88, R88, R10.reuse ;  /* 0x0000000a58587220 */ /* 0x080fe20000410000 */
[----:B------:R-:W-:Y:S01]  /*61e0*/  F2FP.F16.F32.PACK_AB R26, R138, R13 ;  /* 0x0000000d8a1a723e */ /* 0x000fe200000000ff */
[-C--:B------:R-:W-:Y:S01]  /*61f0*/  FMUL.FTZ R89, R89, R10.reuse ;  /* 0x0000000a59597220 */ /* 0x080fe20000410000 */
[----:B------:R-:W-:Y:S01]  /*6200*/  F2FP.F16.F32.PACK_AB R24, R24, R83 ;  /* 0x000000531818723e */ /* 0x000fe200000000ff */
[-C--:B------:R-:W-:Y:S01]  /*6210*/  FMUL.FTZ R92, R92, R10.reuse ;  /* 0x0000000a5c5c7220 */ /* 0x080fe20000410000 */
[----:B------:R-:W-:Y:S01]  /*6220*/  F2FP.F16.F32.PACK_AB R27, R74, R27 ;  /* 0x0000001b4a1b723e */ /* 0x000fe200000000ff */
[----:B------:R-:W-:Y:S01]  /*6230*/  FMUL.FTZ R93, R93, R10 ;  /* 0x0000000a5d5d7220 */ /* 0x000fe20000410000 */
[----:B------:R-:W-:Y:S01]  /*6240*/  F2FP.F16.F32.PACK_AB R13, R77, R14 ;  /* 0x0000000e4d0d723e */ /* 0x000fe200000000ff */
[----:B------:R-:W-:Y:S01]  /*6250*/  SYNCS.ARRIVE.TRANS64.RED.A1T0 RZ, [UR7], RZ ;  /* 0x000000ffffff79a7 */ /* 0x000fe20008100407 */
[----:B------:R-:W-:Y:S01]  /*6260*/  F2FP.F16.F32.PACK_AB R33, R34, R33 ;  /* 0x000000212221723e */ /* 0x000fe200000000ff */
[----:B------:R0:W-:Y:S01]  /*6270*/  STSM.16.M88.4 [R5+0x21800], R28 ;  /* 0x0218001c05007844 */ /* 0x0001e20000000200 */
[----:B------:R-:W-:Y:S01]  /*6280*/  F2FP.F16.F32.PACK_AB R12, R137, R12 ;  /* 0x0000000c890c723e */ /* 0x000fe200000000ff */
[----:B------:R-:W-:Y:S01]  /*6290*/  FMUL.FTZ R96, R96, R10 ;  /* 0x0000000a60607220 */ /* 0x000fe20000410000 */
[----:B------:R-:W-:Y:S01]  /*62a0*/  F2FP.F16.F32.PACK_AB R14, R136, R81 ;  /* 0x00000051880e723e */ /* 0x000fe200000000ff */
[----:B------:R0:W-:Y:S01]  /*62b0*/  STSM.16.M88.4 [R6], R24 ;  /* 0x0000001806007844 */ /* 0x0001e20000000200 */
[----:B------:R-:W-:Y:S01]  /*62c0*/  F2FP.F16.F32.PACK_AB R15, R73, R20 ;  /* 0x00000014490f723e */ /* 0x000fe200000000ff */
[-C--:B------:R-:W-:Y:S01]  /*62d0*/  FMUL.FTZ R97, R97, R10.reuse ;  /* 0x0000000a61617220 */ /* 0x080fe20000410000 */
[----:B------:R-:W-:Y:S01]  /*62e0*/  F2FP.F16.F32.PACK_AB R34, R86, R35 ;  /* 0x000000235622723e */ /* 0x000fe200000000ff */
[----:B------:R-:W-:Y:S01]  /*62f0*/  FMUL.FTZ R100, R100, R10 ;  /* 0x0000000a64647220 */ /* 0x000fe20000410000 */
[----:B------:R-:W-:Y:S01]  /*6300*/  F2FP.F16.F32.PACK_AB R37, R38, R37 ;  /* 0x000000252625723e */ /* 0x000fe200000000ff */
[----:B------:R0:W-:Y:S01]  /*6310*/  STSM.16.M88.4 [R7], R12 ;  /* 0x0000000c07007844 */ /* 0x0001e20000000200 */
[----:B------:R-:W-:Y:S01]  /*6320*/  F2FP.F16.F32.PACK_AB R32, R87, R32 ;  /* 0x000000205720723e */ /* 0x000fe200000000ff */
[-C--:B------:R-:W-:Y:S01]  /*6330*/  FMUL.FTZ R101, R101, R10.reuse ;  /* 0x0000000a65657220 */ /* 0x080fe20000410000 */
        /* <DEDUP_REMOVED lines=11> */
[----:B------:R0:W-:Y:S01]  /*63f0*/  STSM.16.M88.4 [R5+0x27800], R36 ;  /* 0x0278002405007844 */ /* 0x0001e20000000200 */
[----:B------:R-:W-:Y:S01]  /*6400*/  F2FP.F16.F32.PACK_AB R46, R40, R19 ;  /* 0x00000013282e723e */ /* 0x000fe200000000ff */
[----:B------:R-:W-:Y:S01]  /*6410*/  FMUL.FTZ R112, R112, R10 ;  /* 0x0000000a70707220 */ /* 0x000fe20000410000 */
[----:B------:R-:W-:Y:S01]  /*6420*/  F2FP.F16.F32.PACK_AB R47, R69, R42 ;  /* 0x0000002a452f723e */ /* 0x000fe200000000ff */
[----:B------:R-:W-:Y:S01]  /*6430*/  FMUL.FTZ R113, R113, R10 ;  /* 0x0000000a71717220 */ /* 0x000fe20000410000 */
[----:B------:R-:W-:Y:S01]  /*6440*/  F2FP.F16.F32.PACK_AB R60, R43, R18 ;  /* 0x000000122b3c723e */ /* 0x000fe200000000ff */
[-C--:B------:R-:W-:Y:S01]  /*6450*/  FMUL.FTZ R116, R116, R10.reuse ;  /* 0x0000000a74747220 */ /* 0x080fe20000410000 */
[----:B------:R-:W-:Y:S01]  /*6460*/  F2FP.F16.F32.PACK_AB R61, R52, R61 ;  /* 0x0000003d343d723e */ /* 0x000fe200000000ff */
[----:B------:R0:W-:Y:S01]  /*6470*/  STSM.16.M88.4 [R6+0x6000], R44 ;  /* 0x0060002c06007844 */ /* 0x0001e20000000200 */
[----:B------:R-:W-:Y:S01]  /*6480*/  F2FP.F16.F32.PACK_AB R62, R62, R51 ;  /* 0x000000333e3e723e */ /* 0x000fe200000000ff */
[-C--:B------:R-:W-:Y:S01]  /*6490*/  FMUL.FTZ R117, R117, R10.reuse ;  /* 0x0000000a75757220 */ /* 0x080fe20000410000 */
        /* <DEDUP_REMOVED lines=9> */
[-C--:B------:R-:W-:Y:S01]  /*6530*/  FMUL.FTZ R125, R125, R10.reuse ;  /* 0x0000000a7d7d7220 */ /* 0x080fe20000410000 */
[----:B------:R-:W-:Y:S01]  /*6540*/  ISETP.LT.AND P1, PT, R16, UR34, PT ;  /* 0x0000002210007c0c */ /* 0x000fe2000bf21270 */
[----:B------:R-:W-:Y:S01]  /*6550*/  UMOV UR34, UR10 ;  /* 0x0000000a00227c82 */ /* 0x000fe20008000000 */
[----:B------:R-:W-:Y:S01]  /*6560*/  R2UR UR7, R0 ;  /* 0x00000000000772ca */ /* 0x000fe200000e0000 */
[----:B------:R0:W-:Y:S01]  /*6570*/  STSM.16.M88.4 [R8+0x6000], R48 ;  /* 0x0060003008007844 */ /* 0x0001e20000000200 */
[-C--:B------:R-:W-:Y:S01]  /*6580*/  FMUL.FTZ R128, R128, R10.reuse ;  /* 0x0000000a80807220 */ /* 0x080fe20000410000 */
[-C--:B------:R-:W-:Y:S01]  /*6590*/  FMUL.FTZ R129, R129, R10.reuse ;  /* 0x0000000a81817220 */ /* 0x080fe20000410000 */
[-C--:B------:R-:W-:Y:S01]  /*65a0*/  FMUL.FTZ R132, R132, R10.reuse ;  /* 0x0000000a84847220 */ /* 0x080fe20000410000 */
[----:B------:R-:W-:Y:S01]  /*65b0*/  @!PT LDS RZ, [RZ] ;  /* 0x00000000fffff984 */ /* 0x000fe20000000800 */
[----:B------:R-:W-:Y:S01]  /*65c0*/  @!PT LDS RZ, [RZ] ;  /* 0x00000000fffff984 */ /* 0x000fe20000000800 */
[----:B------:R-:W-:Y:S01]  /*65d0*/  @!PT LDS RZ, [RZ] ;  /* 0x00000000fffff984 */ /* 0x000fe20000000800 */
[----:B------:R-:W-:Y:S01]  /*65e0*/  @!PT LDS RZ, [RZ] ;  /* 0x00000000fffff984 */ /* 0x000fe20000000800 */
[----:B------:R1:W-:Y:S06]  /*65f0*/  MEMBAR.ALL.CTA ;  /* 0x0000000000007992 */ /* 0x0003ec0000008000 */
[----:B-1----:R-:W1:Y:S01]  /*6600*/  FENCE.VIEW.ASYNC.S ;  /* 0x00000000000073c6 */ /* 0x002e620000000000 */
[----:B------:R-:W-:Y:S01]  /*6610*/  FMUL.FTZ R133, R133, R10 ;  /* 0x0000000a85857220 */ /* 0x000fe20000410000 */
[-C--:B------:R-:W-:Y:S01]  /*6620*/  FMUL.FTZ R90, R90, R4.reuse ;  /* 0x000000045a5a7220 */ /* 0x080fe20000410000 */
        /* <DEDUP_REMOVED lines=22> */
[----:B------:R-:W-:Y:S01]  /*6790*/  FMUL.FTZ R135, R135, R4 ;  /* 0x0000000487877220 */ /* 0x000fe20000410000 */
[----:B------:R-:W-:-:S02]  /*67a0*/  IMAD.MOV.U32 R10, RZ, RZ, R53 ;  /* 0x000000ffff0a7224 */ /* 0x000fc400078e0035 */
[----:B------:R-:W-:Y:S01]  /*67b0*/  IMAD.MOV.U32 R4, RZ, RZ, R57 ;  /* 0x000000ffff047224 */ /* 0x000fe200078e0039 */
[----:B-1----:R-:W-:Y:S01]  /*67c0*/  NOP ;  /* 0x0000000000007918 */ /* 0x002fe20000000000 */
[----:B0-----:R-:W-:Y:S05]  /*67d0*/  @P1 BRA `(.L_x_29) ;  /* 0xffffffd400d41947 */ /* 0x001fea000383ffff */
.L_x_18:
[----:B------:R-:W-:Y:S06]  /*67e0*/  BAR.ARV 0x8, 0x200 ;  /* 0x0208000000007b1d */ /* 0x000fec0000002000 */
[----:B------:R-:W-:Y:S05]  /*67f0*/  @!P0 BRA `(.L_x_30) ;  /* 0x0000000000048947 */ /* 0x000fea0003800000 */
[----:B------:R-:W-:Y:S01]  /*6800*/  BPT.TRAP 0x1 ;  /* 0x000000040000795c */ /* 0x000fe20000300000 */
.L_x_30:
[----:B------:R-:W-:Y:S02]  /*6810*/  R2UR UR4, R0 ;  /* 0x00000000000472ca */ /* 0x000fe400000e0000 */
[----:B------:R-:W-:-:S04]  /*6820*/  MOV R2, UR33 ;  /* 0x0000002100027c02 */ /* 0x000fc80008000f00 */
[----:B------:R-:W-:-:S07]  /*6830*/  SHF.L.U32 R2, R2, 0x1f, RZ ;  /* 0x0000001f02027819 */ /* 0x000fce00000006ff */
[----:B------:R-:W-:-:S09]  /*6840*/  ULEA UR4, UR4, UR41, 0x3 ;  /* 0x0000002904047291 */ /* 0x000fd2000f8e183f */
[----:B------:R0:W1:Y:S01]  /*6850*/  SYNCS.PHASECHK.TRANS64.TRYWAIT P1, [UR4+0x2d850], R2 ;  /* 0x02d85002ff0075a7 */ /* 0x0000620008020144 */
[----:B------:R-:W-:Y:S05]  /*6860*/  @!P0 BRA `(.L_x_31) ;  /* 0x0000000000048947 */ /* 0x000fea0003800000 */
[----:B------:R-:W-:Y:S01]  /*6870*/  BPT.TRAP 0x1 ;  /* 0x000000040000795c */ /* 0x000fe20000300000 */
.L_x_31:
[----:B-1----:R-:W-:Y:S05]  /*6880*/  @P1 BRA `(.L_x_32) ;  /* 0x0000000000081947 */ /* 0x002fea0003800000 */
[----:B------:R-:W1:Y:S02]  /*6890*/  SYNCS.PHASECHK.TRANS64.TRYWAIT P1, [UR4+0x2d850], R2 ;  /* 0x02d85002ff0075a7 */ /* 0x000e640008020144 */
[----:B-1----:R-:W-:Y:S05]  /*68a0*/  @!P1 BRA `(.L_x_33) ;  /* 0x0000005800a89947 */ /* 0x002fea0003800000 */
.L_x_32:
[----:B------:R-:W-:Y:S01]  /*68b0*/  UIADD3 UR41, UR41, 0x400, URZ ;  /* 0x0000040029297890 */ /* 0x000fe2000fffe03f */
[----:B------:R-:W-:Y:S01]  /*68c0*/  R2UR UR8, R0 ;  /* 0x00000000000872ca */ /* 0x000fe200000e0000 */
[----:B------:R-:W-:Y:S01]  /*68d0*/  ULOP3.LUT UR42, UR42, 0x10000, URZ, 0xfc, !UPT ;  /* 0x000100002a2a7892 */ /* 0x000fe2000f8efc3f */
[----:B------:R-:W-:Y:S01]  /*68e0*/  WARPGROUP.ARRIVE ;  /* 0x00000000000079c5 */ /* 0x000fe20000000000 */
[----:B------:R-:W-:Y:S01]  /*68f0*/  USHF.R.U32.HI UR41, URZ, 0x4, UR41 ;  /* 0x000000043f297899 */ /* 0x000fe20008011629 */
[----:B------:R-:W2:Y:S01]  /*6900*/  SHFL.BFLY PT, R0, R9, 0x2, 0x1f ;  /* 0x0c401f0009007f89 */ /* 0x000ea200000e0000 */
[----:B------:R-:W-:Y:S01]  /*6910*/  UMOV UR9, 0x40000040 ;  /* 0x4000004000097882 */ /* 0x000fe20000000000 */
[----:B------:R-:W-:Y:S01]  /*6920*/  UMOV UR11, 0x80000020 ;  /* 0x80000020000b7882 */ /* 0x000fe20000000000 */
[----:B------:R-:W-:Y:S01]  /*6930*/  ULOP3.LUT UR41, UR41, 0x3fff, URZ, 0xc0, !UPT ;  /* 0x00003fff29297892 */ /* 0x000fe2000f8ec03f */
[----:B01----:R-:W0:Y:S01]  /*6940*/  SHFL.BFLY PT, R2, R11, 0x2, 0x1f ;  /* 0x0c401f000b027f89 */ /* 0x003e2200000e0000 */
[----:B---3--:R-:W-:-:S02]  /*6950*/  IMAD.MOV.U32 R8, RZ, RZ, RZ ;  /* 0x000000ffff087224 */ /* 0x008fc400078e00ff */
[----:B------:R-:W-:Y:S01]  /*6960*/  ULOP3.LUT UR7, UR41, 0x2000000, URZ, 0xfc, !UPT ;  /* 0x0200000029077892 */ /* 0x000fe2000f8efc3f */
[----:B------:R-:W-:Y:S02]  /*6970*/  IMAD.MOV.U32 R16, RZ, RZ, RZ ;  /* 0x000000ffff107224 */ /* 0x000fe400078e00ff */
[----:B------:R-:W-:Y:S01]  /*6980*/  IMAD.U32 R7, RZ, RZ, UR5 ;  /* 0x00000005ff077e24 */ /* 0x000fe2000f8e00ff */
[----:B------:R-:W-:Y:S01]  /*6990*/  UIMAD UR7, UR8, 0x600, UR7 ;  /* 0x00000600080778a4 */ /* 0x000fe2000f8e0207 */
[----:B------:R-:W-:Y:S02]  /*69a0*/  IMAD.MOV.U32 R19, RZ, RZ, -0x800000 ;  /* 0xff800000ff137424 */ /* 0x000fe400078e00ff */
[----:B------:R-:W-:-:S04]  /*69b0*/  UMOV UR8, UR42 ;  /* 0x0000002a00087c82 */ /* 0x000fc80008000000 */
[----:B------:R-:W-:Y:S02]  /*69c0*/  UMOV UR10, UR7 ;  /* 0x00000007000a7c82 */ /* 0x000fe40008000000 */
[----:B------:R-:W-:Y:S01]  /*69d0*/  HGMMA.64x96x16.F32 R88, gdesc[UR8].tnspB, R88, gsb0 ;  /* 0x41600000085879f0 */ /* 0x000fe20008000858 */
[----:B------:R-:W-:Y:S02]  /*69e0*/  UIADD3 UR8, UR42, 0x2, URZ ;  /* 0x000000022a087890 */ /* 0x000fe4000fffe03f */
[----:B------:R-:W-:Y:S01]  /*69f0*/  UIADD3 UR10, UR7, 0x40, URZ ;  /* 0x00000040070a7890 */ /* 0x000fe2000fffe03f */
[----:B--2---:R-:W-:Y:S01]  /*6a00*/  FADD.FTZ R0, R0, R9 ;  /* 0x0000000900007221 */ /* 0x004fe20000010000 */
[----:B------:R-:W-:Y:S01]  /*6a10*/  UMOV UR9, 0x40000040 ;  /* 0x4000004000097882 */ /* 0x000fe20000000000 */
[----:B------:R-:W-:Y:S01]  /*6a20*/  UMOV UR11, 0x80000020 ;  /* 0x80000020000b7882 */ /* 0x000fe20000000000 */
[----:B------:R-:W-:Y:S01]  /*6a30*/  MOV R9, UR5 ;  /* 0x0000000500097c02 */ /* 0x000fe20008000f00 */
[----:B0-----:R-:W-:Y:S01]  /*6a40*/  FADD.FTZ R2, R2, R11 ;  /* 0x0000000b02027221 */ /* 0x001fe20000010000 */
[----:B------:R-:W0:Y:S04]  /*6a50*/  SHFL.BFLY PT, R3, R0, 0x1, 0x1f ;  /* 0x0c201f0000037f89 */ /* 0x000e2800000e0000 */
[----:B------:R-:W1:Y:S01]  /*6a60*/  SHFL.BFLY PT, R5, R2, 0x1, 0x1f ;  /* 0x0c201f0002057f89 */ /* 0x000e6200000e0000 */
[----:B0-----:R-:W-:Y:S01]  /*6a70*/  FADD.FTZ R6, R0, R3 ;  /* 0x0000000300067221 */ /* 0x001fe20000010000 */
[----:B------:R-:W-:-:S02]  /*6a80*/  IMAD.MOV.U32 R0, RZ, RZ, -0x800000 ;  /* 0xff800000ff007424 */ /* 0x000fc400078e00ff */
[----:B-1----:R-:W-:Y:S02]  /*6a90*/  FADD.FTZ R5, R2, R5 ;  /* 0x0000000502057221 */ /* 0x002fe40000010000 */
[----:B------:R-:W-:-:S03]  /*6aa0*/  FSETP.NE.FTZ.AND P1, PT, R6, RZ, PT ;  /* 0x000000ff0600720b */ /* 0x000fc60003f35000 */
[----:B------:R-:W-:-:S10]  /*6ab0*/  FSETP.NE.FTZ.AND P2, PT, R5, RZ, PT ;  /* 0x000000ff0500720b */ /* 0x000fd40003f55000 */
[----:B------:R-:W0:Y:S01]  /*6ac0*/  @P1 MUFU.LG2 R3, R6 ;  /* 0x0000000600031308 */ /* 0x000e220000000c00 */
[----:B------:R-:W-:Y:S02]  /*6ad0*/  @P1 FMUL.FTZ R2, R7, 0.69314718246459960938 ;  /* 0x3f31721807021820 */ /* 0x000fe40000410000 */
[----:B------:R-:W-:-:S05]  /*6ae0*/  @P2 FMUL.FTZ R7, R9, 0.69314718246459960938 ;  /* 0x3f31721809072820 */ /* 0x000fca0000410000 */
[----:B------:R-:W1:Y:S08]  /*6af0*/  @P2 MUFU.LG2 R4, R5 ;  /* 0x0000000500042308 */ /* 0x000e700000000c00 */
[----:B------:R2:W3:Y:S01]  /*6b00*/  @P1 MUFU.RCP R8, R6 ;  /* 0x0000000600081308 */ /* 0x0004e20000001000 */
[----:B0-----:R-:W-:-:S04]  /*6b10*/  @P1 FMUL.FTZ R3, R3, 0.69314718246459960938 ;  /* 0x3f31721803031820 */ /* 0x001fc80000410000 */
[----:B------:R-:W-:-:S03]  /*6b20*/  @P1 FFMA.FTZ R19, R2, R57, R3 ;  /* 0x0000003902131223 */ /* 0x000fc60000010003 */
[----:B------:R2:W0:Y:S01]  /*6b30*/  @P2 MUFU.RCP R16, R5 ;  /* 0x0000000500102308 */ /* 0x0004220000001000 */
[----:B-1----:R-:W-:-:S04]  /*6b40*/  @P2 FMUL.FTZ R4, R4, 0.69314718246459960938 ;  /* 0x3f31721804042820 */ /* 0x002fc80000410000 */
[----:B------:R-:W-:Y:S01]  /*6b50*/  @P2 FFMA.FTZ R0, R7, R53, R4 ;  /* 0x0000003507002223 */ /* 0x000fe20000010004 */
        /* <DEDUP_REMOVED lines=46> */
[----:B0-23--:R-:W-:Y:S05]  /*6e40*/  @!P0 BRA `(.L_x_34) ;  /* 0x0000000000048947 */ /* 0x00dfea0003800000 */
[----:B------:R-:W-:Y:S01]  /*6e50*/  BPT.TRAP 0x1 ;  /* 0x000000040000795c */ /* 0x000fe20000300000 */
.L_x_34:
[----:B------:R-:W-:Y:S01]  /*6e60*/  UIADD3 UR4, UR4, 0x2d860, URZ ;  /* 0x0002d86004047890 */ /* 0x000fe2000fffe03f */
[-C--:B------:R-:W-:Y:S01]  /*6e70*/  FMUL.FTZ R38, R88, R8.reuse ;  /* 0x0000000858267220 */ /* 0x080fe20000410000 */
[-C--:B------:R-:W-:Y:S01]  /*6e80*/  FMUL.FTZ R39, R89, R8.reuse ;  /* 0x0000000859277220 */ /* 0x080fe20000410000 */
[-C--:B------:R-:W-:Y:S01]  /*6e90*/  FMUL.FTZ R36, R92, R8.reuse ;  /* 0x000000085c247220 */ /* 0x080fe20000410000 */
[----:B------:R-:W-:Y:S01]  /*6ea0*/  UPRMT UR4, UR6, 0x654, UR4 ;  /* 0x0000065406047896 */ /* 0x000fe20008000004 */
        /* <DEDUP_REMOVED lines=8> */
[----:B------:R-:W-:Y:S01]  /*6f30*/  SYNCS.ARRIVE.TRANS64.RED.A1T0 RZ, [UR4], RZ ;  /* 0x000000ffffff79a7 */ /* 0x000fe20008100404 */
        /* <DEDUP_REMOVED lines=13> */
[----:B------:R-:W-:Y:S01]  /*7010*/  PLOP3.LUT P0, PT, PT, PT, PT, 0x8, 0x0 ;  /* 0x000000000000781c */ /* 0x000fe20003f0e170 */
        /* <DEDUP_REMOVED lines=23> */
[----:B------:R-:W-:-:S07]  /*7190*/  FMUL.FTZ R135, R135, R16 ;  /* 0x0000001087877220 */ /* 0x000fce0000410000 */
.L_x_10:
[----:B------:R-:W-:Y:S05]  /*71a0*/  @P0 BRA `(.L_x_35) ;  /* 0x0000001000880947 */ /* 0x000fea0003800000 */
[----:B------:R-:W-:Y:S01]  /*71b0*/  VIADD R58, R22, 0xffffff80 ;  /* 0xffffff80163a7836 */ /* 0x000fe20000000000 */
[----:B------:R-:W0:Y:S01]  /*71c0*/  LDC R23, c[0x0][0xbe8] ;  /* 0x0002fa00ff177b82 */ /* 0x000e220000000800 */
[----:B------:R-:W1:Y:S01]  /*71d0*/  S2R R60, SR_CTAID.X ;  /* 0x00000000003c7919 */ /* 0x000e620000002500 */
[----:B------:R-:W-:Y:S01]  /*71e0*/  USHF.R.S32.HI UR7, URZ, 0x1f, UR39 ;  /* 0x0000001f3f077899 */ /* 0x000fe20008011427 */
[----:B------:R-:W-:Y:S01]  /*71f0*/  BSSY B0, `(.L_x_36) ;  /* 0x00000d1000007945 */ /* 0x000fe20003800000 */
[----:B------:R-:W-:Y:S01]  /*7200*/  SHF.R.S32.HI R55, RZ, 0x1f, R58 ;  /* 0x0000001fff377819 */ /* 0x000fe2000001143a */
[----:B------:R-:W-:Y:S02]  /*7210*/  ULDC.64 UR8, c[0x0][0xbd0] ;  /* 0x0002f40000087ab9 */ /* 0x000fe40000000a00 */
[----:B------:R-:W-:Y:S01]  /*7220*/  UIMAD UR6, UR7, UR8, URZ ;  /* 0x00000008070672a4 */ /* 0x000fe2000f8e023f */
[CC--:B------:R-:W-:Y:S01]  /*7230*/  LEA.HI R16, R55.reuse, R58.reuse, RZ, 0x7 ;  /* 0x0000003a37107211 */ /* 0x0c0fe200078f38ff */
[----:B------:R-:W2:Y:S01]  /*7240*/  S2UR UR12, SR_CTAID.Z ;  /* 0x00000000000c79c3 */ /* 0x000ea20000002700 */
[----:B------:R-:W-:Y:S01]  /*7250*/  LEA.HI R55, R55, R58, RZ, 0x2 ;  /* 0x0000003a37377211 */ /* 0x000fe200078f10ff */
[----:B------:R-:W-:Y:S01]  /*7260*/  UIMAD.WIDE.U32 UR4, UR39, UR8, URZ ;  /* 0x00000008270472a5 */ /* 0x000fe2000f8e003f */
[----:B------:R-:W-:Y:S01]  /*7270*/  LOP3.LUT R17, R16, 0xffffff80, RZ, 0xc0, !PT ;  /* 0xffffff8010117812 */ /* 0x000fe200078ec0ff */
[----:B------:R-:W-:Y:S01]  /*7280*/  UIMAD UR6, UR39, UR9, UR6 ;  /* 0x00000009270672a4 */ /* 0x000fe2000f8e0206 */
[----:B------:R-:W-:-:S02]  /*7290*/  SHF.R.S32.HI R57, RZ, 0x7, R16 ;  /* 0x00000007ff397819 */ /* 0x000fc40000011410 */
[C---:B------:R-:W-:Y:S01]  /*72a0*/  IADD3 R18, R58.reuse, -R17, RZ ;  /* 0x800000113a127210 */ /* 0x040fe20007ffe0ff */
[----:B------:R-:W3:Y:S01]  /*72b0*/  LDC.64 R62, c[0x0][0xbd8] ;  /* 0x0002f600ff3e7b82 */ /* 0x000ee20000000a00 */
[----:B------:R-:W-:Y:S01]  /*72c0*/  LOP3.LUT R55, R55, 0xfffffffc, RZ, 0xc0, !PT ;  /* 0xfffffffc37377812 */ /* 0x000fe200078ec0ff */
[----:B------:R-:W-:Y:S01]  /*72d0*/  IMAD.HI R16, R57, 0x55555556, RZ ;  /* 0x5555555639107827 */ /* 0x000fe200078e02ff */
[----:B------:R-:W-:Y:S01]  /*72e0*/  SHF.R.S32.HI R59, RZ, 0x1f, R18 ;  /* 0x0000001fff3b7819 */ /* 0x000fe20000011412 */
[----:B------:R-:W-:Y:S02]  /*72f0*/  UIADD3 UR6, UR5, UR6, URZ ;  /* 0x0000000605067290 */ /* 0x000fe4000fffe03f */
[----:B------:R-:W-:Y:S01]  /*7300*/  IMAD.IADD R55, R58, 0x1, -R55 ;  /* 0x000000013a377824 */ /* 0x000fe200078e0a37 */
[----:B------:R-:W-:Y:S01]  /*7310*/  LEA.HI R22, R59, R18, RZ, 0x2 ;  /* 0x000000123b167211 */ /* 0x000fe200078f10ff */
[----:B------:R-:W4:Y:S01]  /*7320*/  S2UR UR11, SR_CTAID.Y ;  /* 0x00000000000b79c3 */ /* 0x000f220000002600 */
[----:B0-----:R-:W-:Y:S01]  /*7330*/  ISETP.NE.AND P0, PT, R23, 0x1, PT ;  /* 0x000000011700780c */ /* 0x001fe20003f05270 */
[----:B------:R-:W-:Y:S01]  /*7340*/  ULDC.64 UR8, c[0x0][0xb38] ;  /* 0x0002ce0000087ab9 */ /* 0x000fe20000000a00 */
[--C-:B------:R-:W-:Y:S01]  /*7350*/  SHF.R.S32.HI R17, RZ, 0x2, R22.reuse ;  /* 0x00000002ff117819 */ /* 0x100fe20000011416 */
[----:B------:R-:W-:Y:S01]  /*7360*/  UIMAD UR7, UR7, UR8, URZ ;  /* 0x00000008070772a4 */ /* 0x000fe2000f8e023f */
[----:B------:R-:W-:-:S02]  /*7370*/  SHF.R.S32.HI R54, RZ, 0x1f, R22 ;  /* 0x0000001fff367819 */ /* 0x000fc40000011416 */
[----:B------:R-:W-:Y:S01]  /*7380*/  LEA.HI R16, R16, R16, RZ, 0x1 ;  /* 0x0000001010107211 */ /* 0x000fe200078f08ff */
[----:B------:R-:W4:Y:S01]  /*7390*/  LDC R68, c[0x0][0xc50] ;  /* 0x00031400ff447b82 */ /* 0x000f220000000800 */
[----:B------:R-:W-:Y:S01]  /*73a0*/  LEA.HI R54, R54, R17, RZ, 0x3 ;  /* 0x0000001136367211 */ /* 0x000fe200078f18ff */
[----:B--2---:R-:W-:-:S03]  /*73b0*/  USHF.R.S32.HI UR10, URZ, 0x1f, UR12 ;  /* 0x0000001f3f0a7899 */ /* 0x004fc6000801140c */
[----:B------:R-:W-:Y:S01]  /*73c0*/  LOP3.LUT R56, R54, 0xfffffff8, RZ, 0xc0, !PT ;  /* 0xfffffff836387812 */ /* 0x000fe200078ec0ff */
[----:B------:R-:W-:Y:S01]  /*73d0*/  IMAD R54, R16, -0x3, R57 ;  /* 0xfffffffd10367824 */ /* 0x000fe200078e0239 */
[----:B------:R-:W-:Y:S01]  /*73e0*/  LEA.HI R16, R59, R18, RZ, 0x5 ;  /* 0x000000123b107211 */ /* 0x000fe200078f28ff */
[----:B------:R-:W0:Y:S02]  /*73f0*/  LDC.64 R66, c[0x0][0xb40] ;  /* 0x0002d000ff427b82 */ /* 0x000e240000000a00 */
[----:B------:R-:W-:Y:S01]  /*7400*/  IMAD.IADD R17, R17, 0x1, -R56 ;  /* 0x0000000111117824 */ /* 0x000fe200078e0a38 */
[C---:B------:R-:W-:Y:S02]  /*7410*/  LEA.HI R56, R55.reuse, R55, RZ, 0x1 ;  /* 0x0000003737387211 */ /* 0x040fe400078f08ff */
[----:B------:R-:W-:Y:S02]  /*7420*/  SHF.R.S32.HI R16, RZ, 0x5, R16 ;  /* 0x00000005ff107819 */ /* 0x000fe40000011410 */
[----:B------:R-:W-:Y:S01]  /*7430*/  LOP3.LUT R56, R56, 0x1ffffffe, RZ, 0xc0, !PT ;  /* 0x1ffffffe38387812 */ /* 0x000fe200078ec0ff */
[----:B------:R-:W2:Y:S04]  /*7440*/  @P0 LDC R59, c[0x0][0xbec] ;  /* 0x0002fb00ff3b0b82 */ /* 0x000ea80000000800 */
[----:B------:R-:W-:Y:S01]  /*7450*/  IMAD.IADD R57, R55, 0x1, -R56 ;  /* 0x0000000137397824 */ /* 0x000fe200078e0a38 */
[----:B------:R-:W-:Y:S01]  /*7460*/  LEA R55, R16, R17, 0x4 ;  /* 0x0000001110377211 */ /* 0x000fe200078e20ff */
[----:B------:R-:W-:-:S02]  /*7470*/  IMAD.U32 R17, RZ, RZ, UR5 ;  /* 0x00000005ff117e24 */ /* 0x000fc4000f8e00ff */
[----:B------:R-:W5:Y:S01]  /*7480*/  @P0 LDC R65, c[0x0][0xbec] ;  /* 0x0002fb00ff410b82 */ /* 0x000f620000000800 */
[----:B------:R-:W-:Y:S01]  /*7490*/  IMAD.U32 R16, RZ, RZ, UR4 ;  /* 0x00000004ff107e24 */ /* 0x000fe2000f8e00ff */
[----:B------:R-:W-:Y:S01]  /*74a0*/  UIMAD.WIDE.U32 UR4, UR39, UR8, URZ ;  /* 0x00000008270472a5 */ /* 0x000fe2000f8e003f */
[----:B------:R-:W-:Y:S01]  /*74b0*/  IMAD.U32 R17, RZ, RZ, UR6 ;  /* 0x00000006ff117e24 */ /* 0x000fe2000f8e00ff */
[----:B------:R-:W-:Y:S01]  /*74c0*/  LEA R56, R54, R55, 0x6 ;  /* 0x0000003736387211 */ /* 0x000fe200078e30ff */
[----:B------:R-:W-:Y:S01]  /*74d0*/  UIMAD UR6, UR39, UR9, UR7 ;  /* 0x00000009270672a4 */ /* 0x000fe2000f8e0207 */
[----:B---3--:R-:W-:Y:S02]  /*74e0*/  IMAD R54, R62, UR10, RZ ;  /* 0x0000000a3e367c24 */ /* 0x008fe4000f8e02ff */
[----:B------:R-:W3:Y:S01]  /*74f0*/  @P0 LDC R64, c[0x0][0xbf0] ;  /* 0x0002fc00ff400b82 */ /* 0x000ee20000000800 */
[----:B------:R-:W-:Y:S01]  /*7500*/  UIADD3 UR6, UR5, UR6, URZ ;  /* 0x0000000605067290 */ /* 0x000fe2000fffe03f */
[----:B------:R-:W-:Y:S01]  /*7510*/  IMAD R61, R63, UR12, R54 ;  /* 0x0000000c3f3d7c24 */ /* 0x000fe2000f8e0236 */
[----:B------:R-:W-:Y:S01]  /*7520*/  ULDC.64 UR8, c[0x0][0xb28] ;  /* 0x0002ca0000087ab9 */ /* 0x000fe20000000a00 */
[----:B------:R-:W-:-:S02]  /*7530*/  IMAD R63, RZ, RZ, -UR39 ;  /* 0x80000027ff3f7e24 */ /* 0x000fc4000f8e02ff */
[----:B------:R-:W-:Y:S02]  /*7540*/  IMAD R57, R57, 0x8, R56 ;  /* 0x0000000839397824 */ /* 0x000fe400078e0238 */
[----:B------:R-:W3:Y:S01]  /*7550*/  @P0 LDC R70, c[0x0][0xbf0] ;  /* 0x0002fc00ff460b82 */ /* 0x000ee20000000800 */
[----:B------:R-:W-:-:S04]  /*7560*/  IMAD.WIDE.U32 R16, R62, UR12, R16 ;  /* 0x0000000c3e107c25 */ /* 0x000fc8000f8e0010 */
[----:B------:R-:W-:Y:S01]  /*7570*/  IMAD.U32 R55, RZ, RZ, UR5 ;  /* 0x00000005ff377e24 */ /* 0x000fe2000f8e00ff */
[----:B------:R-:W-:Y:S01]  /*7580*/  MOV R55, UR6 ;  /* 0x0000000600377c02 */ /* 0x000fe20008000f00 */
[----:B0-----:R-:W-:Y:S01]  /*7590*/  IMAD R62, R66, UR10, RZ ;  /* 0x0000000a423e7c24 */ /* 0x001fe2000f8e02ff */
[----:B------:R-:W-:Y:S01]  /*75a0*/  ULDC.64 UR6, c[0x0][0xb48] ;  /* 0x0002d20000067ab9 */ /* 0x000fe20000000a00 */
[----:B----4-:R-:W-:Y:S02]  /*75b0*/  IMAD R69, R68, R63, UR11 ;  /* 0x0000000b44457e24 */ /* 0x010fe4000f8e023f */
[----:B------:R-:W-:Y:S01]  /*75c0*/  IMAD.U32 R54, RZ, RZ, UR4 ;  /* 0x00000004ff367e24 */ /* 0x000fe2000f8e00ff */
[----:B------:R-:W-:Y:S01]  /*75d0*/  ULDC.64 UR4, c[0x0][0xbe0] ;  /* 0x0002f80000047ab9 */ /* 0x000fe20000000a00 */
[----:B-1----:R-:W-:Y:S02]  /*75e0*/  IMAD R58, R60, 0xc0, R57 ;  /* 0x000000c03c3a7824 */ /* 0x002fe400078e0239 */
[----:B------:R-:W-:-:S02]  /*75f0*/  IMAD.IADD R17, R17, 0x1, R61 ;  /* 0x0000000111117824 */ /* 0x000fc400078e023d */
[----:B------:R-:W-:Y:S01]  /*7600*/  IMAD R61, R67, UR12, R62 ;  /* 0x0000000c433d7c24 */ /* 0x000fe2000f8e023e */
[----:B------:R-:W-:Y:S01]  /*7610*/  SHF.R.S32.HI R62, RZ, 0x1f, R69 ;  /* 0x0000001fff3e7819 */ /* 0x000fe20000011445 */
[----:B------:R-:W-:-:S04]  /*7620*/  IMAD.WIDE.U32 R54, R66, UR12, R54 ;  /* 0x0000000c42367c25 */ /* 0x000fc8000f8e0036 */
[----:B--2---:R-:W-:-:S04]  /*7630*/  @P0 IMAD.HI.U32 R59, R58, R59, RZ ;  /* 0x0000003b3a3b0227 */ /* 0x004fc800078e00ff */
[----:B-----5:R-:W-:-:S04]  /*7640*/  @P0 IMAD.HI.U32 R65, R58, R65, RZ ;  /* 0x000000413a410227 */ /* 0x020fc800078e00ff */
[----:B------:R-:W-:Y:S02]  /*7650*/  IMAD.IADD R55, R55, 0x1, R61 ;  /* 0x0000000137377824 */ /* 0x000fe400078e023d */
[----:B------:R-:W-:Y:S01]  /*7660*/  IMAD.MOV.U32 R57, RZ, RZ, R58 ;  /* 0x000000ffff397224 */ /* 0x000fe200078e003a */
[----:B---3--:R-:W-:Y:S01]  /*7670*/  @P0 SHF.R.U32.HI R57, RZ, R64, R59 ;  /* 0x00000040ff390219 */ /* 0x008fe2000001163b */
[----:B------:R-:W-:Y:S01]  /*7680*/  IMAD R61, R62, UR4, RZ ;  /* 0x000000043e3d7c24 */ /* 0x000fe2000f8e02ff */
[----:B------:R-:W-:Y:S01]  /*7690*/  MOV R59, R58 ;  /* 0x0000003a003b7202 */ /* 0x000fe20000000f00 */
[----:B------:R-:W-:Y:S01]  /*76a0*/  IMAD.WIDE.U32 R16, R69, UR4, R16 ;  /* 0x0000000445107c25 */ /* 0x000fe2000f8e0010 */
[----:B------:R-:W-:-:S03]  /*76b0*/  @P0 SHF.R.U32.HI R59, RZ, R70, R65 ;  /* 0x00000046ff3b0219 */ /* 0x000fc60000011641 */
[----:B------:R-:W-:Y:S01]  /*76c0*/  IMAD R62, R62, UR6, RZ ;  /* 0x000000063e3e7c24 */ /* 0x000fe2000f8e02ff */
[----:B------:R-:W-:Y:S01]  /*76d0*/  BAR.SYNC.DEFER_BLOCKING 0x1, 0x180 ;  /* 0x0046000000007b1d */ /* 0x000fe20000010000 */
[C---:B------:R-:W-:Y:S01]  /*76e0*/  IMAD R63, R69.reuse, UR5, R61 ;  /* 0x00000005453f7c24 */ /* 0x040fe2000f8e023d */
[--C-:B------:R-:W-:Y:S01]  /*76f0*/  SHF.R.S32.HI R61, RZ, 0x1f, R57.reuse ;  /* 0x0000001fff3d7819 */ /* 0x100fe20000011439 */
[----:B------:R-:W-:Y:S01]  /*7700*/  IMAD R65, R69, UR7, R62 ;  /* 0x0000000745417c24 */ /* 0x000fe2000f8e023e */
[----:B------:R-:W-:Y:S01]  /*7710*/  IADD3 R16, P0, R57, R16, RZ ;  /* 0x0000001039107210 */ /* 0x000fe20007f1e0ff */
[----:B------:R-:W-:Y:S01]  /*7720*/  IMAD.MOV R57, RZ, RZ, -R57 ;  /* 0x000000ffff397224 */ /* 0x000fe200078e0a39 */
[----:B------:R-:W-:Y:S01]  /*7730*/  SHF.R.S32.HI R62, RZ, 0x1f, R59 ;  /* 0x0000001fff3e7819 */ /* 0x000fe2000001143b */
[----:B------:R-:W-:Y:S01]  /*7740*/  IMAD.WIDE.U32 R54, R69, UR6, R54 ;  /* 0x0000000645367c25 */ /* 0x000fe2000f8e0036 */
[----:B------:R-:W-:Y:S01]  /*7750*/  ULDC.64 UR4, c[0x0][0xb30] ;  /* 0x0002cc0000047ab9 */ /* 0x000fe20000000a00 */
[----:B------:R-:W-:Y:S01]  /*7760*/  IADD3.X R17, R61, R17, R63, P0, !PT ;  /* 0x000000113d117210 */ /* 0x000fe200007fe43f */
[----:B------:R-:W-:Y:S01]  /*7770*/  ULDC.64 UR6, c[0x0][0xbc8] ;  /* 0x0002f20000067ab9 */ /* 0x000fe20000000a00 */
[----:B------:R-:W-:Y:S01]  /*7780*/  IMAD.MOV R64, RZ, RZ, -R59 ;  /* 0x000000ffff407224 */ /* 0x000fe200078e0a3b */
[----:B------:R-:W-:Y:S01]  /*7790*/  IADD3 R55, R55, R65, RZ ;  /* 0x0000004137377210 */ /* 0x000fe20007ffe0ff */
[----:B------:R-:W-:-:S02]  /*77a0*/  IMAD R57, R23, R57, R58 ;  /* 0x0000003917397224 */ /* 0x000fc400078e023a */
[----:B------:R-:W-:Y:S02]  /*77b0*/  IMAD R62, R62, UR4, RZ ;  /* 0x000000043e3e7c24 */ /* 0x000fe4000f8e02ff */
[----:B------:R-:W-:Y:S01]  /*77c0*/  IMAD R61, R23, R64, R58 ;  /* 0x00000040173d7224 */ /* 0x000fe200078e023a */
[----:B------:R-:W-:Y:S01]  /*77d0*/  SHF.R.S32.HI R58, RZ, 0x1f, R57 ;  /* 0x0000001fff3a7819 */ /* 0x000fe20000011439 */
[C---:B------:R-:W-:Y:S01]  /*77e0*/  IMAD R63, R59.reuse, UR5, R62 ;  /* 0x000000053b3f7c24 */ /* 0x040fe2000f8e023e */
[----:B------:R-:W0:Y:S01]  /*77f0*/  S2UR UR5, SR_CgaCtaId ;  /* 0x00000000000579c3 */ /* 0x000e220000008800 */
[----:B------:R-:W-:Y:S01]  /*7800*/  IMAD.WIDE.U32 R54, R59, UR4, R54 ;  /* 0x000000043b367c25 */ /* 0x000fe2000f8e0036 */
[----:B------:R-:W-:Y:S01]  /*7810*/  SHF.R.S32.HI R59, RZ, 0x1f, R61 ;  /* 0x0000001fff3b7819 */ /* 0x000fe2000001143d */
[----:B------:R-:W-:Y:S02]  /*7820*/  UMOV UR4, 0x400 ;  /* 0x0000040000047882 */ /* 0x000fe40000000000 */
[----:B------:R-:W-:-:S02]  /*7830*/  IMAD R58, R58, UR6, RZ ;  /* 0x000000063a3a7c24 */ /* 0x000fc4000f8e02ff */
[----:B------:R-:W-:Y:S02]  /*7840*/  IMAD R62, R59, UR8, RZ ;  /* 0x000000083b3e7c24 */ /* 0x000fe4000f8e02ff */
[----:B------:R-:W-:Y:S02]  /*7850*/  IMAD.IADD R55, R55, 0x1, R63 ;  /* 0x0000000137377824 */ /* 0x000fe400078e023f */
[C---:B------:R-:W-:Y:S02]  /*7860*/  IMAD R59, R57.reuse, UR7, R58 ;  /* 0x00000007393b7c24 */ /* 0x040fe4000f8e023a */
[----:B------:R-:W-:Y:S01]  /*7870*/  IMAD.WIDE.U32 R16, R57, UR6, R16 ;  /* 0x0000000639107c25 */ /* 0x000fe2000f8e0010 */
[----:B------:R-:W-:-:S03]  /*7880*/  ULDC.64 UR6, c[0x0][0xba8] ;  /* 0x0002ea0000067ab9 */ /* 0x000fc60000000a00 */
[C---:B------:R-:W-:Y:S02]  /*7890*/  IMAD R63, R61.reuse, UR9, R62 ;  /* 0x000000093d3f7c24 */ /* 0x040fe4000f8e023e */
[----:B------:R-:W-:Y:S01]  /*78a0*/  IMAD.WIDE.U32 R54, R61, UR8, R54 ;  /* 0x000000083d367c25 */ /* 0x000fe2000f8e0036 */
[----:B------:R-:W-:Y:S01]  /*78b0*/  LEA R61, P0, R16, UR6, 0x2 ;  /* 0x00000006103d7c11 */ /* 0x000fe2000f8010ff */
[----:B------:R-:W-:Y:S01]  /*78c0*/  ULDC.64 UR8, c[0x0][0xb00] ;  /* 0x0002c00000087ab9 */ /* 0x000fe20000000a00 */
[----:B------:R-:W-:Y:S01]  /*78d0*/  ULDC UR6, c[0x0][0xa88] ;  /* 0x0002a20000067ab9 */ /* 0x000fe20000000800 */
[----:B------:R-:W-:Y:S01]  /*78e0*/  IMAD.IADD R57, R17, 0x1, R59 ;  /* 0x0000000111397824 */ /* 0x000fe200078e023b */
[----:B------:R-:W-:Y:S01]  /*78f0*/  LEA R66, P1, R54, UR8, 0x2 ;  /* 0x0000000836427c11 */ /* 0x000fe2000f8210ff */
[----:B------:R-:W-:Y:S01]  /*7900*/  IMAD.IADD R17, R55, 0x1, R63 ;  /* 0x0000000137117824 */ /* 0x000fe200078e023f */
[----:B0-----:R-:W-:Y:S01]  /*7910*/  ULEA UR4, UR5, UR4, 0x18 ;  /* 0x0000000405047291 */ /* 0x001fe2000f8ec03f */
[----:B------:R-:W-:Y:S01]  /*7920*/  IMAD R58, R60, 0xc0, R56 ;  /* 0x000000c03c3a7824 */ /* 0x000fe200078e0238 */
[----:B------:R-:W-:Y:S01]  /*7930*/  LEA.HI.X R59, R16, UR7, R57, 0x2, P0 ;  /* 0x00000007103b7c11 */ /* 0x000fe200080f1439 */
[----:B------:R-:W-:Y:S01]  /*7940*/  SHFL.IDX PT, R56, R61, 0x1, 0x1c1f ;  /* 0x003c1f003d387f89 */ /* 0x000fe200000e0000 */
[----:B------:R-:W-:Y:S01]  /*7950*/  LEA.HI.X R67, R54, UR9, R17, 0x2, P1 ;  /* 0x0000000936437c11 */ /* 0x000fe200088f1411 */
[----:B------:R-:W-:Y:S01]  /*7960*/  IMAD R63, R23, UR6, RZ ;  /* 0x00000006173f7c24 */ /* 0x000fe2000f8e02ff */
[----:B------:R-:W-:Y:S01]  /*7970*/  LOP3.LUT P0, RZ, R18, 0x3, RZ, 0xc0, !PT ;  /* 0x0000000312ff7812 */ /* 0x000fe2000780c0ff */
[----:B------:R-:W-:Y:S01]  /*7980*/  SHFL.IDX PT, R54, R61, RZ, 0x1c1f ;  /* 0x001c1fff3d367589 */ /* 0x000fe200000e0000 */
[C---:B------:R-:W-:Y:S01]  /*7990*/  IADD3 R62, R58.reuse, 0x8, RZ ;  /* 0x000000083a3e7810 */ /* 0x040fe20007ffe0ff */
[----:B------:R-:W-:Y:S01]  /*79a0*/  UIADD3 UR4, UR4, 0x2d820, URZ ;  /* 0x0002d82004047890 */ /* 0x000fe2000fffe03f */
[-C--:B------:R-:W-:Y:S01]  /*79b0*/  ISETP.GE.OR P1, PT, R58, R63.reuse, P0 ;  /* 0x0000003f3a00720c */ /* 0x080fe20000726670 */
[----:B------:R-:W0:Y:S01]  /*79c0*/  SHFL.IDX PT, R55, R59, RZ, 0x1c1f ;  /* 0x001c1fff3b377589 */ /* 0x000e2200000e0000 */
[-C--:B------:R-:W-:Y:S01]  /*79d0*/  ISETP.GE.OR P0, PT, R62, R63.reuse, P0 ;  /* 0x0000003f3e00720c */ /* 0x080fe20000706670 */
[----:B------:R-:W-:Y:S01]  /*79e0*/  UPRMT UR4, URZ, 0x654, UR4 ;  /* 0x000006543f047896 */ /* 0x000fe20008000004 */
[----:B------:R-:W-:Y:S01]  /*79f0*/  ISETP.GE.AND P2, PT, R58, R63, PT ;  /* 0x0000003f3a00720c */ /* 0x000fe20003f46270 */
[----:B------:R-:W1:Y:S01]  /*7a00*/  SHFL.IDX PT, R57, R59, 0x1, 0x1c1f ;  /* 0x003c1f003b397f89 */ /* 0x000e6200000e0000 */
[----:B------:R-:W-:-:S03]  /*7a10*/  LOP3.LUT R23, R22, 0x7ffffffc, RZ, 0xc0, !PT ;  /* 0x7ffffffc16177812 */ /* 0x000fc600078ec0ff */
[----:B------:R2:W3:Y:S02]  /*7a20*/  SHFL.IDX PT, R16, R66, RZ, 0x1c1f ;  /* 0x001c1fff42107589 */ /* 0x0004e400000e0000 */
[----:B------:R-:W-:Y:S01]  /*7a30*/  IMAD.IADD R23, R18, 0x1, -R23 ;  /* 0x0000000112177824 */ /* 0x000fe200078e0a17 */
[----:B------:R-:W-:Y:S01]  /*7a40*/  SYNCS.ARRIVE.TRANS64.RED.A1T0 RZ, [UR4], RZ ;  /* 0x000000ffffff79a7 */ /* 0x000fe20008100404 */
[----:B------:R2:W4:Y:S02]  /*7a50*/  SHFL.IDX PT, R17, R67, RZ, 0x1c1f ;  /* 0x001c1fff43117589 */ /* 0x00052400000e0000 */
[----:B------:R-:W-:Y:S02]  /*7a60*/  IMAD.SHL.U32 R23, R23, 0x2, RZ ;  /* 0x0000000217177824 */ /* 0x000fe400078e00ff */
[----:B0-----:R2:W-:Y:S04]  /*7a70*/  @!P1 ST.E desc[UR36][R54.64], R19 ;  /* 0x0000001336009985 */ /* 0x0015e8000c101924 */
[----:B-1----:R2:W-:Y:S01]  /*7a80*/  @!P0 ST.E desc[UR36][R56.64], R0 ;  /* 0x0000000038008985 */ /* 0x0025e2000c101924 */
[----:B------:R-:W-:Y:S05]  /*7a90*/  @P2 BRA `(.L_x_37) ;  /* 0x0000000400182947 */ /* 0x000fea0003800000 */
[C---:B--2---:R-:W-:Y:S01]  /*7aa0*/  VIADD R0, R23.reuse, 0x8 ;  /* 0x0000000817007836 */ /* 0x044fe20000000000 */
[----:B------:R-:W-:Y:S01]  /*7ab0*/  ULDC UR4, c[0x0][0xac8] ;  /* 0x0002b20000047ab9 */ /* 0x000fe20000000800 */
[C---:B------:R-:W-:Y:S01]  /*7ac0*/  IADD3 R18, R23.reuse, 0x10, RZ ;  /* 0x0000001017127810 */ /* 0x040fe20007ffe0ff */
[C---:B------:R-:W-:Y:S01]  /*7ad0*/  VIADD R19, R23.reuse, 0x18 ;  /* 0x0000001817137836 */ /* 0x040fe20000000000 */
[C---:B------:R-:W-:Y:S01]  /*7ae0*/  ISETP.GE.AND P0, PT, R23.reuse, UR4, PT ;  /* 0x0000000417007c0c */ /* 0x040fe2000bf06270 */
[C---:B------:R-:W-:Y:S01]  /*7af0*/  VIADD R54, R23.reuse, 0x20 ;  /* 0x0000002017367836 */ /* 0x040fe20000000000 */
[----:B------:R-:W-:Y:S01]  /*7b00*/  ISETP.GE.AND P1, PT, R0, UR4, PT ;  /* 0x0000000400007c0c */ /* 0x000fe2000bf26270 */
[C---:B------:R-:W-:Y:S01]  /*7b10*/  VIADD R64, R23.reuse, 0x38 ;  /* 0x0000003817407836 */ /* 0x040fe20000000000 */
[----:B------:R-:W-:Y:S01]  /*7b20*/  ISETP.GE.AND P2, PT, R18, UR4, PT ;  /* 0x0000000412007c0c */ /* 0x000fe2000bf46270 */
[----:B------:R-:W-:Y:S01]  /*7b30*/  VIADD R65, R23, 0x40 ;  /* 0x0000004017417836 */ /* 0x000fe20000000000 */
[----:B------:R-:W-:-:S02]  /*7b40*/  ISETP.GE.AND P3, PT, R19, UR4, PT ;  /* 0x0000000413007c0c */ /* 0x000fc4000bf66270 */
[----:B------:R-:W-:-:S07]  /*7b50*/  ISETP.GE.AND P4, PT, R54, UR4, PT ;  /* 0x0000000436007c0c */ /* 0x000fce000bf86270 */
[----:B------:R-:W-:Y:S02]  /*7b60*/  @!P1 LEA.HI R0, R0, R0, RZ, 0x1 ;  /* 0x0000000000009211 */ /* 0x000fe400078f08ff */
[----:B------:R-:W-:Y:S02]  /*7b70*/  @!P2 LEA.HI R18, R18, R18, RZ, 0x1 ;  /* 0x000000121212a211 */ /* 0x000fe400078f08ff */
[----:B------:R-:W-:Y:S02]  /*7b80*/  @!P3 LEA.HI R22, R19, R19, RZ, 0x1 ;  /* 0x000000131316b211 */ /* 0x000fe400078f08ff */
[----:B------:R-:W-:Y:S02]  /*7b90*/  @!P1 LOP3.LUT R55, R0, 0xfffffffe, RZ, 0xc0, !PT ;  /* 0xfffffffe00379812 */ /* 0x000fe400078ec0ff */
[----:B------:R-:W-:Y:S02]  /*7ba0*/  @!P4 LEA.HI R0, R54, R54, RZ, 0x1 ;  /* 0x000000363600c211 */ /* 0x000fe400078f08ff */
[----:B------:R-:W-:Y:S01]  /*7bb0*/  @!P2 LOP3.LUT R57, R18, 0xfffffffe, RZ, 0xc0, !PT ;  /* 0xfffffffe1239a812 */ /* 0x000fe200078ec0ff */
[----:B---34-:R-:W-:Y:S01]  /*7bc0*/  @!P0 IMAD.WIDE R18, R23, 0x4, R16 ;  /* 0x0000000417128825 */ /* 0x018fe200078e0210 */
[----:B------:R-:W-:-:S02]  /*7bd0*/  @!P3 LOP3.LUT R59, R22, 0xfffffffe, RZ, 0xc0, !PT ;  /* 0xfffffffe163bb812 */ /* 0x000fc400078ec0ff */
[----:B------:R-:W-:Y:S01]  /*7be0*/  @!P4 LOP3.LUT R61, R0, 0xfffffffe, RZ, 0xc0, !PT ;  /* 0xfffffffe003dc812 */ /* 0x000fe200078ec0ff */
[--C-:B------:R-:W-:Y:S01]  /*7bf0*/  @!P1 IMAD.WIDE R54, R55, 0x4, R16.reuse ;  /* 0x0000000437369825 */ /* 0x100fe200078e0210 */
[C---:B------:R-:W-:Y:S01]  /*7c00*/  IADD3 R22, R23.reuse, 0x30, RZ ;  /* 0x0000003017167810 */ /* 0x040fe20007ffe0ff */
[----:B------:R0:W-:Y:S02]  /*7c10*/  @!P0 ST.E.64 desc[UR36][R18.64], R38 ;  /* 0x0000002612008985 */ /* 0x0001e4000c101b24 */
[----:B------:R-:W-:Y:S02]  /*7c20*/  VIADD R0, R23, 0x28 ;  /* 0x0000002817007836 */ /* 0x000fe40000000000 */
[--C-:B------:R-:W-:Y:S01]  /*7c30*/  @!P2 IMAD.WIDE R56, R57, 0x4, R16.reuse ;  /* 0x000000043938a825 */ /* 0x100fe200078e0210 */
[----:B------:R1:W-:Y:S01]  /*7c40*/  @!P1 ST.E.64 desc[UR36][R54.64], R36 ;  /* 0x0000002436009985 */ /* 0x0003e2000c101b24 */
[----:B------:R-:W-:Y:S02]  /*7c50*/  ISETP.GE.AND P1, PT, R22, UR4, PT ;  /* 0x0000000416007c0c */ /* 0x000fe4000bf26270 */
[--C-:B------:R-:W-:Y:S01]  /*7c60*/  @!P3 IMAD.WIDE R58, R59, 0x4, R16.reuse ;  /* 0x000000043b3ab825 */ /* 0x100fe200078e0210 */
[----:B------:R-:W-:Y:S01]  /*7c70*/  ISETP.GE.AND P0, PT, R0, UR4, PT ;  /* 0x0000000400007c0c */ /* 0x000fe2000bf06270 */
[----:B------:R2:W-:Y:S01]  /*7c80*/  @!P2 ST.E.64 desc[UR36][R56.64], R34 ;  /* 0x000000223800a985 */ /* 0x0005e2000c101b24 */
[----:B------:R-:W-:Y:S01]  /*7c90*/  ISETP.GE.AND P2, PT, R64, UR4, PT ;  /* 0x0000000440007c0c */ /* 0x000fe2000bf46270 */
[----:B------:R-:W-:Y:S01]  /*7ca0*/  @!P4 IMAD.WIDE R60, R61, 0x4, R16 ;  /* 0x000000043d3cc825 */ /* 0x000fe200078e0210 */
[C---:B0-----:R-:W-:Y:S01]  /*7cb0*/  IADD3 R19, R23.reuse, 0x50, RZ ;  /* 0x0000005017137810 */ /* 0x041fe20007ffe0ff */
[----:B------:R0:W-:Y:S02]  /*7cc0*/  @!P3 ST.E.64 desc[UR36][R58.64], R40 ;  /* 0x000000283a00b985 */ /* 0x0001e4000c101b24 */
[----:B------:R-:W-:Y:S01]  /*7cd0*/  VIADD R18, R23, 0x48 ;  /* 0x0000004817127836 */ /* 0x000fe20000000000 */
[----:B------:R-:W-:Y:S01]  /*7ce0*/  ISETP.GE.AND P3, PT, R65, UR4, PT ;  /* 0x0000000441007c0c */ /* 0x000fe2000bf66270 */
[----:B-1----:R-:W-:Y:S01]  /*7cf0*/  VIADD R36, R23, 0x58 ;  /* 0x0000005817247836 */ /* 0x002fe20000000000 */
[----:B------:R1:W-:Y:S01]  /*7d00*/  @!P4 ST.E.64 desc[UR36][R60.64], R46 ;  /* 0x0000002e3c00c985 */ /* 0x0003e2000c101b24 */
[----:B------:R-:W-:-:S02]  /*7d10*/  ISETP.GE.AND P5, PT, R19, UR4, PT ;  /* 0x0000000413007c0c */ /* 0x000fc4000bfa6270 */
[----:B------:R-:W-:Y:S02]  /*7d20*/  ISETP.GE.AND P4, PT, R18, UR4, PT ;  /* 0x0000000412007c0c */ /* 0x000fe4000bf86270 */
[----:B------:R-:W-:Y:S02]  /*7d30*/  ISETP.GE.AND P6, PT, R36, UR4, PT ;  /* 0x0000000424007c0c */ /* 0x000fe4000bfc6270 */
[----:B------:R-:W-:Y:S02]  /*7d40*/  @!P0 LEA.HI R0, R0, R0, RZ, 0x1 ;  /* 0x0000000000008211 */ /* 0x000fe400078f08ff */
[----:B------:R-:W-:Y:S02]  /*7d50*/  @!P1 LEA.HI R22, R22, R22, RZ, 0x1 ;  /* 0x0000001616169211 */ /* 0x000fe400078f08ff */
[----:B------:R-:W-:Y:S02]  /*7d60*/  @!P2 LEA.HI R64, R64, R64, RZ, 0x1 ;  /* 0x000000404040a211 */ /* 0x000fe400078f08ff */
[----:B------:R-:W-:-:S02]  /*7d70*/  @!P3 LEA.HI R65, R65, R65, RZ, 0x1 ;  /* 0x000000414141b211 */ /* 0x000fc400078f08ff */
[----:B--2---:R-:W-:Y:S02]  /*7d80*/  @!P5 LEA.HI R34, R19, R19, RZ, 0x1 ;  /* 0x000000131322d211 */ /* 0x004fe400078f08ff */
[----:B------:R-:W-:Y:S02]  /*7d90*/  @!P4 LEA.HI R18, R18, R18, RZ, 0x1 ;  /* 0x000000121212c211 */ /* 0x000fe400078f08ff */
[----:B------:R-:W-:Y:S02]  /*7da0*/  @!P0 LOP3.LUT R19, R0, 0xfffffffe, RZ, 0xc0, !PT ;  /* 0xfffffffe00138812 */ /* 0x000fe400078ec0ff */
[----:B------:R-:W-:Y:S02]  /*7db0*/  @!P1 LOP3.LUT R35, R22, 0xfffffffe, RZ, 0xc0, !PT ;  /* 0xfffffffe16239812 */ /* 0x000fe400078ec0ff */
[----:B------:R-:W-:Y:S02]  /*7dc0*/  @!P6 LEA.HI R36, R36, R36, RZ, 0x1 ;  /* 0x000000242424e211 */ /* 0x000fe400078f08ff */
[----:B------:R-:W-:-:S02]  /*7dd0*/  @!P2 LOP3.LUT R37, R64, 0xfffffffe, RZ, 0xc0, !PT ;  /* 0xfffffffe4025a812 */ /* 0x000fc400078ec0ff */
[----:B------:R-:W-:Y:S02]  /*7de0*/  @!P3 LOP3.LUT R39, R65, 0xfffffffe, RZ, 0xc0, !PT ;  /* 0xfffffffe4127b812 */ /* 0x000fe400078ec0ff */
[----:B0-----:R-:W-:Y:S01]  /*7df0*/  @!P4 LOP3.LUT R41, R18, 0xfffffffe, RZ, 0xc0, !PT ;  /* 0xfffffffe1229c812 */ /* 0x001fe200078ec0ff */
[--C-:B------:R-:W-:Y:S01]  /*7e00*/  @!P0 IMAD.WIDE R18, R19, 0x4, R16.reuse ;  /* 0x0000000413128825 */ /* 0x100fe200078e0210 */
[----:B-1----:R-:W-:Y:S02]  /*7e10*/  @!P5 LOP3.LUT R47, R34, 0xfffffffe, RZ, 0xc0, !PT ;  /* 0xfffffffe222fd812 */ /* 0x002fe400078ec0ff */
[----:B------:R-:W-:Y:S01]  /*7e20*/  @!P6 LOP3.LUT R55, R36, 0xfffffffe, RZ, 0xc0, !PT ;  /* 0xfffffffe2437e812 */ /* 0x000fe200078ec0ff */
[--C-:B------:R-:W-:Y:S01]  /*7e30*/  @!P1 IMAD.WIDE R34, R35, 0x4, R16.reuse ;  /* 0x0000000423229825 */ /* 0x100fe200078e0210 */
[----:B------:R0:W-:Y:S03]  /*7e40*/  @!P0 ST.E.64 desc[UR36][R18.64], R2 ;  /* 0x0000000212008985 */ /* 0x0001e6000c101b24 */
        /* <DEDUP_REMOVED lines=8> */
[----:B------:R-:W-:Y:S01]  /*7ed0*/  @!P6 IMAD.WIDE R16, R55, 0x4, R16 ;  /* 0x000000043710e825 */ /* 0x000fe200078e0210 */
[----:B------:R0:W-:Y:S04]  /*7ee0*/  @!P5 ST.E.64 desc[UR36][R46.64], R42 ;  /* 0x0000002a2e00d985 */ /* 0x0001e8000c101b24 */
[----:B------:R0:W-:Y:S02]  /*7ef0*/  @!P6 ST.E.64 desc[UR36][R16.64], R52 ;  /* 0x000000341000e985 */ /* 0x0001e4000c101b24 */
.L_x_37:
[----:B------:R-:W-:Y:S05]  /*7f00*/  BSYNC B0 ;  /* 0x0000000000007941 */ /* 0x000fea0003800000 */
.L_x_36:
[----:B------:R-:W-:Y:S01]  /*7f10*/  ISETP.GE.AND P0, PT, R62, R63, PT ;  /* 0x0000003f3e00720c */ /* 0x000fe20003f06270 */
[----:B0-2---:R1:W2:Y:S04]  /*7f20*/  SHFL.IDX PT, R19, R67, 0x1, 0x1c1f ;  /* 0x003c1f0043137f89 */ /* 0x0052a800000e0000 */
[----:B------:R1:W0:Y:S08]  /*7f30*/  SHFL.IDX PT, R18, R66, 0x1, 0x1c1f ;  /* 0x003c1f0042127f89 */ /* 0x00023000000e0000 */
[----:B-1----:R-:W-:Y:S05]  /*7f40*/  @P0 BRA `(.L_x_8) ;  /* 0x0000004000980947 */ /* 0x002fea0003800000 */
[C---:B------:R-:W-:Y:S01]  /*7f50*/  VIADD R0, R23.reuse, 0x8 ;  /* 0x0000000817007836 */ /* 0x040fe20000000000 */
[----:B------:R-:W-:Y:S01]  /*7f60*/  ULDC UR4, c[0x0][0xac8] ;  /* 0x0002b20000047ab9 */ /* 0x000fe20000000800 */
[C---:B------:R-:W-:Y:S01]  /*7f70*/  VIADD R2, R23.reuse, 0x10 ;  /* 0x0000001017027836 */ /* 0x040fe20000000000 */
[C---:B------:R-:W-:Y:S01]  /*7f80*/  IADD3 R3, R23.reuse, 0x18, RZ ;  /* 0x0000001817037810 */ /* 0x040fe20007ffe0ff */
[C---:B------:R-:W-:Y:S01]  /*7f90*/  VIADD R20, R23.reuse, 0x20 ;  /* 0x0000002017147836 */ /* 0x040fe20000000000 */
[----:B------:R-:W-:Y:S01]  /*7fa0*/  ISETP.GE.AND P3, PT, R0, UR4, PT ;  /* 0x0000000400007c0c */ /* 0x000fe2000bf66270 */
[C---:B------:R-:W-:Y:S01]  /*7fb0*/  VIADD R21, R23.reuse, 0x28 ;  /* 0x0000002817157836 */ /* 0x040fe20000000000 */
[----:B------:R-:W-:Y:S01]  /*7fc0*/  ISETP.GE.AND P4, PT, R2, UR4, PT ;  /* 0x0000000402007c0c */ /* 0x000fe2000bf86270 */
[----:B------:R-:W-:Y:S01]  /*7fd0*/  VIADD R28, R23, 0x40 ;  /* 0x00000040171c7836 */ /* 0x000fe20000000000 */
[----:B------:R-:W-:Y:S01]  /*7fe0*/  ISETP.GE.AND P5, PT, R3, UR4, PT ;  /* 0x0000000403007c0c */ /* 0x000fe2000bfa6270 */
[C---:B------:R-:W-:Y:S01]  /*7ff0*/  VIADD R29, R23.reuse, 0x48 ;  /* 0x00000048171d7836 */ /* 0x040fe20000000000 */
[C---:B------:R-:W-:Y:S01]  /*8000*/  ISETP.GE.AND P2, PT, R23.reuse, UR4, PT ;  /* 0x0000000417007c0c */ /* 0x040fe2000bf46270 */
[----:B------:R-:W-:Y:S01]  /*8010*/  VIADD R34, R23, 0x50 ;  /* 0x0000005017227836 */ /* 0x000fe20000000000 */
[----:B------:R-:W-:-:S02]  /*8020*/  ISETP.GE.AND P0, PT, R20, UR4, PT ;  /* 0x0000000414007c0c */ /* 0x000fc4000bf06270 */
[----:B------:R-:W-:Y:S02]  /*8030*/  ISETP.GE.AND P1, PT, R21, UR4, PT ;  /* 0x0000000415007c0c */ /* 0x000fe4000bf26270 */
[----:B------:R-:W-:Y:S02]  /*8040*/  IADD3 R22, R23, 0x38, RZ ;  /* 0x0000003817167810 */ /* 0x000fe40007ffe0ff */
[----:B------:R-:W-:Y:S02]  /*8050*/  @!P3 LEA.HI R0, R0, R0, RZ, 0x1 ;  /* 0x000000000000b211 */ /* 0x000fe400078f08ff */
[----:B------:R-:W-:Y:S02]  /*8060*/  @!P4 LEA.HI R2, R2, R2, RZ, 0x1 ;  /* 0x000000020202c211 */ /* 0x000fe400078f08ff */
[----:B------:R-:W-:Y:S02]  /*8070*/  @!P5 LEA.HI R3, R3, R3, RZ, 0x1 ;  /* 0x000000030303d211 */ /* 0x000fe400078f08ff */
[----:B------:R-:W-:Y:S01]  /*8080*/  @!P3 LOP3.LUT R5, R0, 0xfffffffe, RZ, 0xc0, !PT ;  /* 0xfffffffe0005b812 */ /* 0x000fe200078ec0ff */
[----:B------:R-:W-:Y:S01]  /*8090*/  VIADD R0, R23, 0x30 ;  /* 0x0000003017007836 */ /* 0x000fe20000000000 */
[----:B------:R-:W-:-:S02]  /*80a0*/  @!P4 LOP3.LUT R7, R2, 0xfffffffe, RZ, 0xc0, !PT ;  /* 0xfffffffe0207c812 */ /* 0x000fc400078ec0ff */
[----:B----4-:R-:W-:Y:S01]  /*80b0*/  @!P5 LOP3.LUT R17, R3, 0xfffffffe, RZ, 0xc0, !PT ;  /* 0xfffffffe0311d812 */ /* 0x010fe200078ec0ff */
[--C-:B0-2---:R-:W-:Y:S01]  /*80c0*/  @!P2 IMAD.WIDE R2, R23, 0x4, R18.reuse ;  /* 0x000000041702a825 */ /* 0x105fe200078e0212 */
[----:B------:R-:W-:Y:S02]  /*80d0*/  ISETP.GE.AND P6, PT, R34, UR4, PT ;  /* 0x0000000422007c0c */ /* 0x000fe4000bfc6270 */
[----:B------:R-:W-:Y:S01]  /*80e0*/  @!P0 LEA.HI R20, R20, R20, RZ, 0x1 ;  /* 0x0000001414148211 */ /* 0x000fe200078f08ff */
[--C-:B------:R-:W-:Y:S01]  /*80f0*/  @!P3 IMAD.WIDE R4, R5, 0x4, R18.reuse ;  /* 0x000000040504b825 */ /* 0x100fe200078e0212 */
[----:B------:R0:W-:Y:S01]  /*8100*/  @!P2 ST.E.64 desc[UR36][R2.64], R10 ;  /* 0x0000000a0200a985 */ /* 0x0001e2000c101b24 */
[----:B------:R-:W-:Y:S02]  /*8110*/  ISETP.GE.AND P2, PT, R0, UR4, PT ;  /* 0x0000000400007c0c */ /* 0x000fe4000bf46270 */
[----:B------:R-:W-:Y:S01]  /*8120*/  @!P4 IMAD.WIDE R6, R7, 0x4, R18 ;  /* 0x000000040706c825 */ /* 0x000fe200078e0212 */
[----:B------:R1:W-:Y:S01]  /*8130*/  @!P3 ST.E.64 desc[UR36][R4.64], R24 ;  /* 0x000000180400b985 */ /* 0x0003e2000c101b24 */
[----:B------:R-:W-:-:S02]  /*8140*/  ISETP.GE.AND P3, PT, R22, UR4, PT ;  /* 0x0000000416007c0c */ /* 0x000fc4000bf66270 */
[----:B---3--:R-:W-:Y:S01]  /*8150*/  @!P5 IMAD.WIDE R16, R17, 0x4, R18 ;  /* 0x000000041110d825 */ /* 0x008fe200078e0212 */
[----:B------:R2:W-:Y:S01]  /*8160*/  @!P4 ST.E.64 desc[UR36][R6.64], R32 ;  /* 0x000000200600c985 */ /* 0x0005e2000c101b24 */
[----:B------:R-:W-:Y:S02]  /*8170*/  ISETP.GE.AND P4, PT, R28, UR4, PT ;  /* 0x000000041c007c0c */ /* 0x000fe4000bf86270 */
[----:B------:R-:W-:Y:S01]  /*8180*/  @!P1 LEA.HI R21, R21, R21, RZ, 0x1 ;  /* 0x0000001515159211 */ /* 0x000fe200078f08ff */
[----:B------:R3:W-:Y:S01]  /*8190*/  @!P5 ST.E.64 desc[UR36][R16.64], R44 ;  /* 0x0000002c1000d985 */ /* 0x0007e2000c101b24 */
[----:B------:R-:W-:Y:S02]  /*81a0*/  ISETP.GE.AND P5, PT, R29, UR4, PT ;  /* 0x000000041d007c0c */ /* 0x000fe4000bfa6270 */
[----:B0-----:R-:W-:Y:S02]  /*81b0*/  @!P0 LOP3.LUT R3, R20, 0xfffffffe, RZ, 0xc0, !PT ;  /* 0xfffffffe14038812 */ /* 0x001fe400078ec0ff */
[----:B------:R-:W-:-:S02]  /*81c0*/  @!P2 LEA.HI R0, R0, R0, RZ, 0x1 ;  /* 0x000000000000a211 */ /* 0x000fc400078f08ff */
[----:B-1----:R-:W-:Y:S01]  /*81d0*/  @!P1 LOP3.LUT R5, R21, 0xfffffffe, RZ, 0xc0, !PT ;  /* 0xfffffffe15059812 */ /* 0x002fe200078ec0ff */
[--C-:B------:R-:W-:Y:S01]  /*81e0*/  @!P0 IMAD.WIDE R2, R3, 0x4, R18.reuse ;  /* 0x0000000403028825 */ /* 0x100fe200078e0212 */
[----:B------:R-:W-:Y:S02]  /*81f0*/  @!P3 LEA.HI R22, R22, R22, RZ, 0x1 ;  /* 0x000000161616b211 */ /* 0x000fe400078f08ff */
[----:B------:R-:W-:Y:S01]  /*8200*/  @!P4 LEA.HI R28, R28, R28, RZ, 0x1 ;  /* 0x0000001c1c1cc211 */ /* 0x000fe200078f08ff */
[----:B------:R-:W-:Y:S01]  /*8210*/  @!P1 IMAD.WIDE R4, R5, 0x4, R18 ;  /* 0x0000000405049825 */ /* 0x000fe200078e0212 */
[----:B------:R-:W-:Y:S01]  /*8220*/  @!P6 LEA.HI R34, R34, R34, RZ, 0x1 ;  /* 0x000000222222e211 */ /* 0x000fe200078f08ff */
[----:B------:R0:W-:Y:S01]  /*8230*/  @!P0 ST.E.64 desc[UR36][R2.64], R30 ;  /* 0x0000001e02008985 */ /* 0x0001e2000c101b24 */
[----:B------:R-:W-:Y:S02]  /*8240*/  @!P5 LEA.HI R29, R29, R29, RZ, 0x1 ;  /* 0x0000001d1d1dd211 */ /* 0x000fe400078f08ff */
[----:B--2---:R-:W-:Y:S01]  /*8250*/  @!P2 LOP3.LUT R7, R0, 0xfffffffe, RZ, 0xc0, !PT ;  /* 0xfffffffe0007a812 */ /* 0x004fe200078ec0ff */
[----:B------:R1:W-:Y:S01]  /*8260*/  @!P1 ST.E.64 desc[UR36][R4.64], R48 ;  /* 0x0000003004009985 */ /* 0x0003e2000c101b24 */
[----:B------:R-:W-:-:S02]  /*8270*/  @!P3 LOP3.LUT R11, R22, 0xfffffffe, RZ, 0xc0, !PT ;  /* 0xfffffffe160bb812 */ /* 0x000fc400078ec0ff */
[----:B---3--:R-:W-:Y:S02]  /*8280*/  @!P4 LOP3.LUT R17, R28, 0xfffffffe, RZ, 0xc0, !PT ;  /* 0xfffffffe1c11c812 */ /* 0x008fe400078ec0ff */
[----:B------:R-:W-:Y:S02]  /*8290*/  @!P5 LOP3.LUT R29, R29, 0xfffffffe, RZ, 0xc0, !PT ;  /* 0xfffffffe1d1dd812 */ /* 0x000fe400078ec0ff */
[----:B------:R-:W-:Y:S02]  /*82a0*/  @!P6 LOP3.LUT R21, R34, 0xfffffffe, RZ, 0xc0, !PT ;  /* 0xfffffffe2215e812 */ /* 0x000fe400078ec0ff */
[----:B------:R-:W-:Y:S01]  /*82b0*/  IADD3 R23, R23, 0x58, RZ ;  /* 0x0000005817177810 */ /* 0x000fe20007ffe0ff */
[----:B0-----:R-:W-:-:S03]  /*82c0*/  @!P2 IMAD.WIDE R2, R7, 0x4, R18 ;  /* 0x000000040702a825 */ /* 0x001fc600078e0212 */
[----:B------:R-:W-:Y:S01]  /*82d0*/  ISETP.GE.AND P0, PT, R23, UR4, PT ;  /* 0x0000000417007c0c */ /* 0x000fe2000bf06270 */
[--C-:B-1----:R-:W-:Y:S01]  /*82e0*/  @!P3 IMAD.WIDE R4, R11, 0x4, R18.reuse ;  /* 0x000000040b04b825 */ /* 0x102fe200078e0212 */
[----:B------:R1:W-:Y:S03]  /*82f0*/  @!P2 ST.E.64 desc[UR36][R2.64], R8 ;  /* 0x000000080200a985 */ /* 0x0003e6000c101b24 */
[--C-:B------:R-:W-:Y:S01]  /*8300*/  @!P4 IMAD.WIDE R6, R17, 0x4, R18.reuse ;  /* 0x000000041106c825 */ /* 0x100fe200078e0212 */
[----:B------:R1:W-:Y:S03]  /*8310*/  @!P3 ST.E.64 desc[UR36][R4.64], R12 ;  /* 0x0000000c0400b985 */ /* 0x0003e6000c101b24 */
[--C-:B------:R-:W-:Y:S01]  /*8320*/  @!P5 IMAD.WIDE R10, R29, 0x4, R18.reuse ;  /* 0x000000041d0ad825 */ /* 0x100fe200078e0212 */
[----:B------:R1:W-:Y:S03]  /*8330*/  @!P4 ST.E.64 desc[UR36][R6.64], R14 ;  /* 0x0000000e0600c985 */ /* 0x0003e6000c101b24 */
[----:B------:R-:W-:Y:S01]  /*8340*/  @!P6 IMAD.WIDE R16, R21, 0x4, R18 ;  /* 0x000000041510e825 */ /* 0x000fe200078e0212 */
[----:B------:R1:W-:Y:S04]  /*8350*/  @!P5 ST.E.64 desc[UR36][R10.64], R26 ;  /* 0x0000001a0a00d985 */ /* 0x0003e8000c101b24 */
[----:B------:R1:W-:Y:S01]  /*8360*/  @!P6 ST.E.64 desc[UR36][R16.64], R50 ;  /* 0x000000321000e985 */ /* 0x0003e2000c101b24 */
[----:B------:R-:W-:Y:S05]  /*8370*/  @P0 BRA `(.L_x_8) ;  /* 0x0000003c008c0947 */ /* 0x000fea0003800000 */
[----:B------:R-:W-:-:S04]  /*8380*/  LEA.HI R23, R23, R23, RZ, 0x1 ;  /* 0x0000001717177211 */ /* 0x000fc800078f08ff */
[----:B-1----:R-:W-:-:S05]  /*8390*/  LOP3.LUT R3, R23, 0xfffffffe, RZ, 0xc0, !PT ;  /* 0xfffffffe17037812 */ /* 0x002fca00078ec0ff */
[----:B------:R-:W-:-:S05]  /*83a0*/  IMAD.WIDE R2, R3, 0x4, R18 ;  /* 0x0000000403027825 */ /* 0x000fca00078e0212 */
[----:B------:R0:W-:Y:S01]  /*83b0*/  ST.E.64 desc[UR36][R2.64], R134 ;  /* 0x0000008602007985 */ /* 0x0001e2000c101b24 */
[----:B------:R-:W-:Y:S05]  /*83c0*/  BRA `(.L_x_8) ;  /* 0x0000003c00787947 */ /* 0x000fea0003800000 */
.L_x_35:
[----:B------:R-:W-:-:S05]  /*83d0*/  VIADD R0, R22, 0xffffff80 ;  /* 0xffffff8016007836 */ /* 0x000fca0000000000 */
[----:B------:R-:W-:-:S13]  /*83e0*/  ISETP.GT.AND P0, PT, R0, 0xbf, PT ;  /* 0x000000bf0000780c */ /* 0x000fda0003f04270 */
[----:B------:R-:W-:Y:S05]  /*83f0*/  @P0 BRA `(.L_x_8) ;  /* 0x0000003c006c0947 */ /* 0x000fea0003800000 */
[----:B------:R-:W0:Y:S01]  /*8400*/  S2R R3, SR_CTAID.X ;  /* 0x0000000000037919 */ /* 0x000e220000002500 */
[----:B------:R-:W1:Y:S01]  /*8410*/  LDC R4, c[0x0][0xbe8] ;  /* 0x0002fa00ff047b82 */ /* 0x000e620000000800 */
[----:B------:R-:W-:Y:S01]  /*8420*/  ULDC UR4, c[0x0][0xa88] ;  /* 0x0002a20000047ab9 */ /* 0x000fe20000000800 */
[----:B0-----:R-:W-:Y:S02]  /*8430*/  IMAD R22, R3, 0xc0, R22 ;  /* 0x000000c003167824 */ /* 0x001fe400078e0216 */
[----:B-1----:R-:W-:Y:S02]  /*8440*/  IMAD R3, R4, UR4, RZ ;  /* 0x0000000404037c24 */ /* 0x002fe4000f8e02ff */
[----:B------:R-:W-:-:S05]  /*8450*/  VIADD R22, R22, 0xffffff80 ;  /* 0xffffff8016167836 */ /* 0x000fca0000000000 */
[----:B------:R-:W-:-:S13]  /*8460*/  ISETP.GE.AND P0, PT, R22, R3, PT ;  /* 0x000000031600720c */ /* 0x000fda0003f06270 */
[----:B------:R-:W-:Y:S05]  /*8470*/  @P0 BRA `(.L_x_8) ;  /* 0x0000003c004c0947 */ /* 0x000fea0003800000 */
[----:B------:R-:W-:Y:S01]  /*8480*/  ISETP.NE.AND P0, PT, R4, 0x1, PT ;  /* 0x000000010400780c */ /* 0x000fe20003f05270 */
[----:B------:R-:W0:Y:S01]  /*8490*/  S2UR UR7, SR_CTAID.Z ;  /* 0x00000000000779c3 */ /* 0x000e220000002700 */
[----:B------:R-:W-:Y:S02]  /*84a0*/  USHF.R.S32.HI UR6, URZ, 0x1f, UR39 ;  /* 0x0000001f3f067899 */ /* 0x000fe40008011427 */
[----:B------:R-:W-:Y:S01]  /*84b0*/  IMAD R6, RZ, RZ, -UR39 ;  /* 0x80000027ff067e24 */ /* 0x000fe2000f8e02ff */
[----:B------:R-:W-:Y:S01]  /*84c0*/  ULDC.64 UR8, c[0x0][0xbd0] ;  /* 0x0002f40000087ab9 */ /* 0x000fe20000000a00 */
[----:B------:R-:W-:Y:S01]  /*84d0*/  IMAD.MOV.U32 R5, RZ, RZ, R22 ;  /* 0x000000ffff057224 */ /* 0x000fe200078e0016 */
[----:B------:R-:W-:Y:S02]  /*84e0*/  UIMAD UR6, UR6, UR8, URZ ;  /* 0x00000008060672a4 */ /* 0x000fe4000f8e023f */
[----:B------:R-:W-:Y:S01]  /*84f0*/  UIMAD.WIDE.U32 UR4, UR39, UR8, URZ ;  /* 0x00000008270472a5 */ /* 0x000fe2000f8e003f */
[----:B------:R-:W1:Y:S01]  /*8500*/  LDC.64 R12, c[0x0][0xbd8] ;  /* 0x0002f600ff0c7b82 */ /* 0x000e620000000a00 */
[----:B------:R-:W-:-:S04]  /*8510*/  UIMAD UR6, UR39, UR9, UR6 ;  /* 0x00000009270672a4 */ /* 0x000fc8000f8e0206 */
[----:B------:R-:W-:Y:S01]  /*8520*/  UIADD3 UR6, UR5, UR6, URZ ;  /* 0x0000000605067290 */ /* 0x000fe2000fffe03f */
[----:B------:R-:W-:Y:S01]  /*8530*/  MOV R2, UR4 ;  /* 0x0000000400027c02 */ /* 0x000fe20008000f00 */
[----:B------:R-:W-:Y:S01]  /*8540*/  IMAD.U32 R3, RZ, RZ, UR5 ;  /* 0x00000005ff037e24 */ /* 0x000fe2000f8e00ff */
[----:B------:R-:W2:Y:S01]  /*8550*/  @P0 LDC R9, c[0x0][0xbec] ;  /* 0x0002fb00ff090b82 */ /* 0x000ea20000000800 */
[----:B------:R-:W-:Y:S02]  /*8560*/  ULDC.64 UR4, c[0x0][0xbe0] ;  /* 0x0002f80000047ab9 */ /* 0x000fe40000000a00 */
[----:B------:R-:W-:-:S05]  /*8570*/  IMAD.U32 R3, RZ, RZ, UR6 ;  /* 0x00000006ff037e24 */ /* 0x000fca000f8e00ff */
[----:B------:R-:W3:Y:S01]  /*8580*/  S2UR UR10, SR_CTAID.Y ;  /* 0x00000000000a79c3 */ /* 0x000ee20000002600 */
[----:B0-----:R-:W-:-:S07]  /*8590*/  USHF.R.S32.HI UR8, URZ, 0x1f, UR7 ;  /* 0x0000001f3f087899 */ /* 0x001fce0008011407 */
[----:B------:R-:W3:Y:S01]  /*85a0*/  LDC R7, c[0x0][0xc50] ;  /* 0x00031400ff077b82 */ /* 0x000ee20000000800 */
[C---:B-1----:R-:W-:Y:S02]  /*85b0*/  IMAD R8, R12.reuse, UR8, RZ ;  /* 0x000000080c087c24 */ /* 0x042fe4000f8e02ff */
[----:B------:R-:W-:-:S04]  /*85c0*/  IMAD.WIDE.U32 R2, R12, UR7, R2 ;  /* 0x000000070c027c25 */ /* 0x000fc8000f8e0002 */
[----:B------:R-:W-:Y:S01]  /*85d0*/  IMAD R13, R13, UR7, R8 ;  /* 0x000000070d0d7c24 */ /* 0x000fe2000f8e0208 */
[----:B------:R-:W0:Y:S01]  /*85e0*/  @P0 LDC R11, c[0x0][0xbf0] ;  /* 0x0002fc00ff0b0b82 */ /* 0x000e220000000800 */
[----:B--2---:R-:W-:-:S04]  /*85f0*/  @P0 IMAD.HI.U32 R0, R22, R9, RZ ;  /* 0x0000000916000227 */ /* 0x004fc800078e00ff */
[----:B------:R-:W-:Y:S02]  /*8600*/  IMAD.IADD R3, R13, 0x1, R3 ;  /* 0x000000010d037824 */ /* 0x000fe400078e0203 */
[----:B---3--:R-:W-:-:S04]  /*8610*/  IMAD R9, R7, R6, UR10 ;  /* 0x0000000a07097e24 */ /* 0x008fc8000f8e0206 */
[----:B------:R-:W-:Y:S01]  /*8620*/  IMAD.WIDE.U32 R2, R9, UR4, R2 ;  /* 0x0000000409027c25 */ /* 0x000fe2000f8e0002 */
[----:B0-----:R-:W-:Y:S02]  /*8630*/  @P0 SHF.R.U32.HI R5, RZ, R11, R0 ;  /* 0x0000000bff050219 */ /* 0x001fe40000011600 */
[----:B------:R-:W-:Y:S02]  /*8640*/  SHF.R.S32.HI R0, RZ, 0x1f, R9 ;  /* 0x0000001fff007819 */ /* 0x000fe40000011409 */
[C---:B------:R-:W-:Y:S02]  /*8650*/  IADD3 R7, -R5.reuse, RZ, RZ ;  /* 0x000000ff05077210 */ /* 0x040fe40007ffe1ff */
[----:B------:R-:W-:Y:S01]  /*8660*/  IADD3 R2, P0, R5, R2, RZ ;  /* 0x0000000205027210 */ /* 0x000fe20007f1e0ff */
[----:B------:R-:W-:Y:S02]  /*8670*/  IMAD R0, R0, UR4, RZ ;  /* 0x0000000400007c24 */ /* 0x000fe4000f8e02ff */
[----:B------:R-:W-:-:S02]  /*8680*/  IMAD R7, R4, R7, R22 ;  /* 0x0000000704077224 */ /* 0x000fc400078e0216 */
[----:B------:R-:W-:Y:S01]  /*8690*/  IMAD R4, R9, UR5, R0 ;  /* 0x0000000509047c24 */ /* 0x000fe2000f8e0200 */
[----:B------:R-:W-:Y:S01]  /*86a0*/  SHF.R.S32.HI R9, RZ, 0x1f, R5 ;  /* 0x0000001fff097819 */ /* 0x000fe20000011405 */
[----:B------:R-:W-:Y:S01]  /*86b0*/  ULDC.64 UR4, c[0x0][0xbc8] ;  /* 0x0002f20000047ab9 */ /* 0x000fe20000000a00 */
[----:B------:R-:W-:Y:S02]  /*86c0*/  SHF.R.S32.HI R0, RZ, 0x1f, R7 ;  /* 0x0000001fff007819 */ /* 0x000fe40000011407 */
[----:B------:R-:W-:-:S03]  /*86d0*/  IADD3.X R3, R9, R3, R4, P0, !PT ;  /* 0x0000000309037210 */ /* 0x000fc600007fe404 */
[----:B------:R-:W-:Y:S02]  /*86e0*/  IMAD R0, R0, UR4, RZ ;  /* 0x0000000400007c24 */ /* 0x000fe4000f8e02ff */
[----:B------:R-:W-:-:S04]  /*86f0*/  IMAD.WIDE.U32 R2, R7, UR4, R2 ;  /* 0x0000000407027c25 */ /* 0x000fc8000f8e0002 */
[----:B------:R-:W-:Y:S01]  /*8700*/  IMAD R5, R7, UR5, R0 ;  /* 0x0000000507057c24 */ /* 0x000fe2000f8e0200 */
[----:B------:R-:W-:Y:S02]  /*8710*/  ULDC.64 UR4, c[0x0][0xba8] ;  /* 0x0002ea0000047ab9 */ /* 0x000fe40000000a00 */
[----:B------:R-:W-:Y:S01]  /*8720*/  LEA R4, P0, R2, UR4, 0x2 ;  /* 0x0000000402047c11 */ /* 0x000fe2000f8010ff */
[----:B------:R-:W-:-:S05]  /*8730*/  IMAD.IADD R3, R3, 0x1, R5 ;  /* 0x0000000103037824 */ /* 0x000fca00078e0205 */
[----:B------:R-:W-:Y:S02]  /*8740*/  LEA.HI.X R5, R2, UR5, R3, 0x2, P0 ;  /* 0x0000000502057c11 */ /* 0x000fe400080f1403 */
[----:B------:R-:W-:-:S05]  /*8750*/  MOV R3, 0xff800000 ;  /* 0xff80000000037802 */ /* 0x000fca0000000f00 */
[----:B------:R0:W-:Y:S01]  /*8760*/  STG.E desc[UR36][R4.64], R3 ;  /* 0x0000000304007986 */ /* 0x0001e2000c101924 */
[----:B------:R-:W-:Y:S05]  /*8770*/  BRA `(.L_x_8) ;  /* 0x00000038008c7947 */ /* 0x000fea0003800000 */
.L_x_6:
[----:B------:R-:W-:-:S08]  /*8780*/  NOP ;  /* 0x0000000000007918 */ /* 0x000fd00000000000 */
[----:B------:R-:W0:-:S00]  /*8790*/  USETMAXREG.DEALLOC.CTAPOOL 0x20 ;  /* 0x00000020000079c8 */ /* 0x000e0000080e0500 */
[----:B0-----:R-:W-:Y:S01]  /*87a0*/  LOP3.LUT R18, R0, 0x3, RZ, 0xc0, !PT ;  /* 0x0000000300127812 */ /* 0x001fe200078ec0ff */
[----:B------:R-:W0:Y:S05]  /*87b0*/  S2R R24, SR_CTAID.Z ;  /* 0x0000000000187919 */ /* 0x000e2a0000002700 */
[----:B-1----:R-:W1:Y:S01]  /*87c0*/  S2UR UR6, SR_CTAID.Y ;  /* 0x00000000000679c3 */ /* 0x002e620000002600 */
[----:B------:R-:W2:Y:S02]  /*87d0*/  SHFL.IDX PT, R0, R18, RZ, 0x1f ;  /* 0x00001fff12007589 */ /* 0x000ea400000e0000 */
[----:B--2---:R-:W-:-:S13]  /*87e0*/  ISETP.NE.AND P0, PT, R0, RZ, PT ;  /* 0x000000ff0000720c */ /* 0x004fda0003f05270 */
[----:B01----:R-:W-:Y:S05]  /*87f0*/  @!P0 BRA `(.L_x_38) ;  /* 0x0000000000288947 */ /* 0x003fea0003800000 */
[----:B------:R-:W-:Y:S01]  /*8800*/  ULDC UR7, c[0x0][0xc50] ;  /* 0x0003140000077ab9 */ /* 0x000fe20000000800 */
[----:B------:R-:W-:Y:S01]  /*8810*/  UMOV UR42, UR6 ;  /* 0x00000006002a7c82 */ /* 0x000fe20008000000 */
[----:B------:R-:W-:-:S06]  /*8820*/  UISETP.NE.AND UP0, UPT, UR7, 0x1, UPT ;  /* 0x000000010700788c */ /* 0x000fcc000bf05270 */
[----:B------:R-:W-:-:S13]  /*8830*/  PLOP3.LUT P0, PT, PT, PT, UP0, 0x80, 0x0 ;  /* 0x000000000000781c */ /* 0x000fda0003f0f008 */
[----:B------:R-:W-:Y:S05]  /*8840*/  @!P0 BRA `(.L_x_39) ;  /* 0x0000000000308947 */ /* 0x000fea0003800000 */
[----:B------:R-:W-:Y:S01]  /*8850*/  ULDC UR4, c[0x0][0xc54] ;  /* 0x0003150000047ab9 */ /* 0x000fe20000000800 */
[----:B------:R-:W-:Y:S01]  /*8860*/  ULDC UR42, c[0x0][0xc58] ;  /* 0x00031600002a7ab9 */ /* 0x000fe20000000800 */
[----:B------:R-:W-:-:S04]  /*8870*/  UIMAD.WIDE.U32 UR4, UR6, UR4, URZ ;  /* 0x00000004060472a5 */ /* 0x000fc8000f8e003f */
[----:B------:R-:W-:Y:S01]  /*8880*/  USHF.R.U32.HI UR42, URZ, UR42, UR5 ;  /* 0x0000002a3f2a7299 */ /* 0x000fe20008011605 */
[----:B------:R-:W-:Y:S11]  /*8890*/  BRA `(.L_x_39) ;  /* 0x00000000001c7947 */ /* 0x000ff60003800000 */
.L_x_38:
[----:B------:R-:W-:Y:S01]  /*88a0*/  ULDC UR7, c[0x0][0xc50] ;  /* 0x0003140000077ab9 */ /* 0x000fe20000000800 */
[----:B------:R-:W-:Y:S01]  /*88b0*/  UMOV UR42, UR6 ;  /* 0x00000006002a7c82 */ /* 0x000fe20008000000 */
[----:B------:R-:W-:-:S11]  /*88c0*/  UISETP.NE.AND UP0, UPT, UR7, 0x1, UPT ;  /* 0x000000010700788c */ /* 0x000fd6000bf05270 */
[----:B------:R-:W-:Y:S01]  /*88d0*/  @UP0 ULDC UR4, c[0x0][0xc54] ;  /* 0x0003150000040ab9 */ /* 0x000fe20000000800 */
[----:B------:R-:W-:Y:S01]  /*88e0*/  @UP0 ULDC UR8, c[0x0][0xc58] ;  /* 0x0003160000080ab9 */ /* 0x000fe20000000800 */
[----:B------:R-:W-:-:S04]  /*88f0*/  UIMAD.WIDE.U32 UR4, UR6, UR4, URZ ;  /* 0x00000004060472a5 */ /* 0x000fc8000f8e003f */
[----:B------:R-:W-:-:S12]  /*8900*/  @UP0 USHF.R.U32.HI UR42, URZ, UR8, UR5 ;  /* 0x000000083f2a0299 */ /* 0x000fd80008011605 */
.L_x_39:
[----:B------:R-:W-:Y:S01]  /*8910*/  ISETP.GE.AND P0, PT, R24, RZ, PT ;  /* 0x000000ff1800720c */ /* 0x000fe20003f06270 */
[----:B------:R-:W-:Y:S01]  /*8920*/  UIADD3 UR4, -UR42, URZ, URZ ;  /* 0x0000003f2a047290 */ /* 0x000fe2000fffe13f */
[----:B------:R-:W-:Y:S01]  /*8930*/  IMAD.MOV.U32 R0, RZ, RZ, 0x1 ;  /* 0x00000001ff007424 */ /* 0x000fe200078e00ff */
[----:B------:R-:W-:Y:S01]  /*8940*/  MOV R6, 0x1 ;  /* 0x0000000100067802 */ /* 0x000fe20000000f00 */
[----:B------:R-:W-:Y:S01]  /*8950*/  IMAD.MOV.U32 R2, RZ, RZ, RZ ;  /* 0x000000ffff027224 */ /* 0x000fe200078e00ff */
[----:B------:R-:W-:-:S08]  /*8960*/  UIMAD UR4, UR7, UR4, UR6 ;  /* 0x00000004070472a4 */ /* 0x000fd0000f8e0206 */
[----:B------:R-:W-:Y:S05]  /*8970*/  @!P0 BRA `(.L_x_40) ;  /* 0x00000034004c8947 */ /* 0x000fea0003800000 */
[----:B------:R-:W0:Y:S01]  /*8980*/  LDC.64 R2, c[0x0][0xa28] ;  /* 0x00028a00ff027b82 */ /* 0x000e220000000a00 */
[----:B------:R-:W-:Y:S01]  /*8990*/  ULDC.64 UR6, c[0x0][0x418] ;  /* 0x0001060000067ab9 */ /* 0x000fe20000000a00 */
[----:B------:R-:W-:Y:S01]  /*89a0*/  ULDC UR5, c[0x0][0x424] ;  /* 0x0001090000057ab9 */ /* 0x000fe20000000800 */
[----:B------:R-:W-:Y:S01]  /*89b0*/  ULDC UR43, c[0x0][0x2f0] ;  /* 0x0000bc00002b7ab9 */ /* 0x000fe20000000800 */
[----:B------:R-:W-:Y:S01]  /*89c0*/  IMAD.MOV.U32 R19, RZ, RZ, RZ ;  /* 0x000000ffff137224 */ /* 0x000fe200078e00ff */
[----:B0-----:R-:W-:-:S04]  /*89d0*/  ISETP.NE.U32.AND P0, PT, R2, RZ, PT ;  /* 0x000000ff0200720c */ /* 0x001fc80003f05070 */
[----:B------:R-:W-:Y:S01]  /*89e0*/  ISETP.NE.AND.EX P0, PT, R3, RZ, PT, P0 ;  /* 0x000000ff0300720c */ /* 0x000fe20003f05300 */
[----:B------:R-:W-:-:S12]  /*89f0*/  UISETP.NE.U32.AND UP0, UPT, UR6, URZ, UPT ;  /* 0x0000003f0600728c */ /* 0x000fd8000bf05070 */
[----:B------:R-:W0:Y:S01]  /*8a00*/  @P0 LDC.64 R2, c[0x0][0xa28] ;  /* 0x00028a00ff020b82 */ /* 0x000e220000000a00 */
[----:B------:R-:W-:-:S04]  /*8a10*/  UISETP.NE.AND.EX UP0, UPT, UR7, URZ, UPT, UP0 ;  /* 0x0000003f0700728c */ /* 0x000fc8000bf05300 */
[----:B------:R-:W-:-:S04]  /*8a20*/  USEL UR5, UR5, 0x1, UP0 ;  /* 0x0000000105057887 */ /* 0x000fc80008000000 */
[----:B------:R-:W-:Y:S01]  /*8a30*/  UIMAD UR43, UR5, UR43, URZ ;  /* 0x0000002b052b72a4 */ /* 0x000fe2000f8e023f */
[----:B------:R-:W1:Y:S03]  /*8a40*/  S2R R25, SR_CTAID.X ;  /* 0x0000000000197919 */ /* 0x000e660000002500 */
[----:B------:R-:W-:Y:S02]  /*8a50*/  UISETP.GE.AND UP0, UPT, UR43, 0x1, UPT ;  /* 0x000000012b00788c */ /* 0x000fe4000bf06270 */
[----:B------:R-:W-:Y:S01]  /*8a60*/  UIADD3 UR5, UR43, 0x7f, URZ ;  /* 0x0000007f2b057890 */ /* 0x000fe2000fffe03f */
[----:B0-----:R-:W-:-:S05]  /*8a70*/  @P0 IMAD.WIDE R2, R24, 0x4, R2 ;  /* 0x0000000418020825 */ /* 0x001fca00078e0202 */
[----:B------:R0:W5:Y:S01]  /*8a80*/  @P0 LDG.E R19, desc[UR36][R2.64] ;  /* 0x0000002402130981 */ /* 0x000162000c1e1900 */
[----:B------:R-:W-:Y:S01]  /*8a90*/  PLOP3.LUT P0, PT, PT, PT, UP0, 0x80, 0x0 ;  /* 0x000000000000781c */ /* 0x000fe20003f0f008 */
[----:B------:R-:W-:Y:S02]  /*8aa0*/  USHF.R.S32.HI UR6, URZ, 0x1f, UR5 ;  /* 0x0000001f3f067899 */ /* 0x000fe40008011405 */
[----:B------:R-:W-:Y:S02]  /*8ab0*/  ULOP3.LUT UR47, UR4, 0xffff, URZ, 0xc0, !UPT ;  /* 0x0000ffff042f7892 */ /* 0x000fe4000f8ec03f */
[----:B------:R-:W-:Y:S01]  /*8ac0*/  ULEA.HI UR6, UR6, UR5, URZ, 0x7 ;  /* 0x0000000506067291 */ /* 0x000fe2000f8f383f */
[----:B------:R-:W-:-:S03]  /*8ad0*/  UMOV UR39, URZ ;  /* 0x0000003f00277c82 */ /* 0x000fc60008000000 */
[----:B------:R-:W-:-:S04]  /*8ae0*/  USHF.R.S32.HI UR44, URZ, 0x7, UR6 ;  /* 0x000000073f2c7899 */ /* 0x000fc80008011406 */
[----:B01----:R-:W-:Y:S08]  /*8af0*/  @!P0 BRA `(.L_x_41) ;  /* 0x0000000000848947 */ /* 0x003ff00003800000 */
[----:B------:R-:W-:-:S03]  /*8b00*/  USHF.R.U32.HI UR6, URZ, 0x10, UR4 ;  /* 0x000000103f067899 */ /* 0x000fc60008011604 */
[----:B------:R-:W-:Y:S01]  /*8b10*/  UMOV UR4, URZ ;  /* 0x0000003f00047c82 */ /* 0x000fe20008000000 */
[----:B------:R-:W-:-:S11]  /*8b20*/  UISETP.NE.AND UP0, UPT, UR6, URZ, UPT ;  /* 0x0000003f0600728c */ /* 0x000fd6000bf05270 */
[----:B------:R-:W-:Y:S02]  /*8b30*/  @!UP0 ULDC UR6, c[0x0][0x9f0] ;  /* 0x00027c0000068ab9 */ /* 0x000fe40000000800 */
[----:B------:R-:W-:Y:S01]  /*8b40*/  IABS R2, UR6 ;  /* 0x0000000600027c13 */ /* 0x000fe20008000000 */
[----:B------:R-:W-:Y:S02]  /*8b50*/  UIADD3 UR7, UR44, -0x1, UR6 ;  /* 0xffffffff2c077890 */ /* 0x000fe4000fffe006 */
[----:B------:R-:W-:Y:S02]  /*8b60*/  IABS R5, UR6 ;  /* 0x0000000600057c13 */ /* 0x000fe40008000000 */
[----:B------:R-:W-:Y:S02]  /*8b70*/  R2UR UR10, R2 ;  /* 0x00000000020a72ca */ /* 0x000fe400000e0000 */
[----:B------:R-:W-:Y:S01]  /*8b80*/  IABS R4, UR7 ;  /* 0x0000000700047c13 */ /* 0x000fe20008000000 */
[----:B------:R-:W-:-:S03]  /*8b90*/  ULOP3.LUT UR7, UR7, UR6, URZ, 0x3c, !UPT ;  /* 0x0000000607077292 */ /* 0x000fc6000f8e3c3f */
[----:B------:R-:W-:-:S07]  /*8ba0*/  R2UR UR9, R4 ;  /* 0x00000000040972ca */ /* 0x000fce00000e0000 */
[----:B------:R-:W0:Y:S08]  /*8bb0*/  I2F.RP R2, UR10 ;  /* 0x0000000a00027d06 */ /* 0x000e300008209400 */
[----:B0-----:R-:W0:Y:S02]  /*8bc0*/  MUFU.RCP R2, R2 ;  /* 0x0000000200027308 */ /* 0x001e240000001000 */
[----:B0-----:R-:W-:Y:S01]  /*8bd0*/  VIADD R3, R2, 0xffffffe ;  /* 0x0ffffffe02037836 */ /* 0x001fe20000000000 */
[----:B------:R-:W-:-:S05]  /*8be0*/  IADD3 R2, RZ, -R5, RZ ;  /* 0x80000005ff027210 */ /* 0x000fca0007ffe0ff */
[----:B------:R-:W0:Y:S02]  /*8bf0*/  F2I.FTZ.U32.TRUNC.NTZ R3, R3 ;  /* 0x0000000300037305 */ /* 0x000e24000021f000 */
[----:B0-----:R-:W-:-:S13]  /*8c00*/  R2UR UR5, R3 ;  /* 0x00000000030572ca */ /* 0x001fda00000e0000 */
[----:B------:R-:W-:-:S04]  /*8c10*/  UIADD3 UR8, URZ, -UR5, URZ ;  /* 0x800000053f087290 */ /* 0x000fc8000fffe03f */
[----:B------:R-:W-:-:S04]  /*8c20*/  UIMAD UR8, UR8, UR10, URZ ;  /* 0x0000000a080872a4 */ /* 0x000fc8000f8e023f */
[----:B------:R-:W-:-:S03]  /*8c30*/  UIMAD.WIDE.U32 UR4, UR5, UR8, UR4 ;  /* 0x00000008050472a5 */ /* 0x000fc6000f8e0004 */
[----:B------:R-:W-:Y:S01]  /*8c40*/  R2UR UR8, R2 ;  /* 0x00000000020872ca */ /* 0x000fe200000e0000 */
[----:B------:R-:W-:-:S12]  /*8c50*/  UIMAD.WIDE.U32 UR4, UR5, UR9, URZ ;  /* 0x00000009050472a5 */ /* 0x000fd8000f8e003f */
[----:B------:R-:W-:-:S04]  /*8c60*/  UIMAD UR4, UR5, UR8, UR9 ;  /* 0x00000008050472a4 */ /* 0x000fc8000f8e0209 */
[----:B------:R-:W-:-:S11]  /*8c70*/  UISETP.GT.U32.AND UP0, UPT, UR10, UR4, UPT ;  /* 0x000000040a00728c */ /* 0x000fd6000bf04070 */
[----:B------:R-:W-:Y:S02]  /*8c80*/  @!UP0 UIADD3 UR4, UR4, -UR10, URZ ;  /* 0x8000000a04048290 */ /* 0x000fe4000fffe03f */
[----:B------:R-:W-:Y:S02]  /*8c90*/  @!UP0 UIADD3 UR5, UR5, 0x1, URZ ;  /* 0x0000000105058890 */ /* 0x000fe4000fffe03f */
[----:B------:R-:W-:Y:S02]  /*8ca0*/  UISETP.GE.U32.AND UP1, UPT, UR4, UR10, UPT ;  /* 0x0000000a0400728c */ /* 0x000fe4000bf26070 */
[----:B------:R-:W-:-:S09]  /*8cb0*/  UISETP.GE.AND UP0, UPT, UR7, URZ, UPT ;  /* 0x0000003f0700728c */ /* 0x000fd2000bf06270 */
[----:B------:R-:W-:Y:S02]  /*8cc0*/  @UP1 UIADD3 UR5, UR5, 0x1, URZ ;  /* 0x0000000105051890 */ /* 0x000fe4000fffe03f */
[----:B------:R-:W-:Y:S02]  /*8cd0*/  UISETP.NE.AND UP1, UPT, UR6, URZ, UPT ;  /* 0x0000003f0600728c */ /* 0x000fe4000bf25270 */
[----:B------:R-:W-:-:S09]  /*8ce0*/  @!UP0 UIADD3 UR5, -UR5, URZ, URZ ;  /* 0x0000003f05058290 */ /* 0x000fd2000fffe13f */
[----:B------:R-:W-:-:S07]  /*8cf0*/  @!UP1 ULOP3.LUT UR5, URZ, UR6, URZ, 0x33, !UPT ;  /* 0x000000063f059292 */ /* 0x000fce000f8e333f */
[----:B------:R-:W-:-:S05]  /*8d00*/  UMOV UR39, UR5 ;  /* 0x0000000500277c82 */ /* 0x000fca0008000000 */
.L_x_41:
[----:B------:R-:W-:Y:S02]  /*8d10*/  UIMAD UR48, UR47, UR39, URZ ;  /* 0x000000272f3072a4 */ /* 0x000fe4000f8e023f */
[----:B------:R-:W-:Y:S02]  /*8d20*/  IMAD.U32 R3, RZ, RZ, UR39 ;  /* 0x00000027ff037e24 */ /* 0x000fe4000f8e00ff */
[----:B------:R-:W-:Y:S02]  /*8d30*/  IMAD.MOV.U32 R6, RZ, RZ, 0x1 ;  /* 0x00000001ff067424 */ /* 0x000fe400078e00ff */
[----:B------:R-:W-:-:S05]  /*8d40*/  IMAD.U32 R2, RZ, RZ, UR48 ;  /* 0x00000030ff027e24 */ /* 0x000fca000f8e00ff */
[----:B------:R-:W-:-:S04]  /*8d50*/  VIADDMNMX R2, R2, R3, UR44, PT ;  /* 0x0000002c02027e46 */ /* 0x000fc8000b800103 */
[----:B------:R-:W-:Y:S02]  /*8d60*/  R2UR UR49, R2 ;  /* 0x00000000023172ca */ /* 0x000fe400000e0000 */
[----:B------:R-:W-:-:S11]  /*8d70*/  MOV R2, RZ ;  /* 0x000000ff00027202 */ /* 0x000fd60000000f00 */
[----:B------:R-:W-:-:S06]  /*8d80*/  UISETP.GT.AND UP0, UPT, UR49, UR48, UPT ;  /* 0x000000303100728c */ /* 0x000fcc000bf04270 */
[----:B------:R-:W-:-:S13]  /*8d90*/  PLOP3.LUT P0, PT, PT, PT, UP0, 0x80, 0x0 ;  /* 0x000000000000781c */ /* 0x000fda0003f0f008 */
[----:B------:R-:W-:Y:S05]  /*8da0*/  @!P0 BRA `(.L_x_40) ;  /* 0x0000003000408947 */ /* 0x000fea0003800000 */
[----:B------:R-:W0:Y:S01]  /*8db0*/  S2UR UR4, SR_CgaCtaId ;  /* 0x00000000000479c3 */ /* 0x000e220000008800 */
[----:B------:R-:W-:Y:S02]  /*8dc0*/  UMOV UR45, 0x400 ;  /* 0x00000400002d7882 */ /* 0x000fe40000000000 */
[----:B0-----:R-:W-:-:S04]  /*8dd0*/  ULEA UR45, UR4, UR45, 0x18 ;  /* 0x0000002d042d7291 */ /* 0x001fc8000f8ec03f */
[----:B------:R-:W-:-:S04]  /*8de0*/  UIADD3 UR4, UR45, 0x15400, URZ ;  /* 0x000154002d047890 */ /* 0x000fc8000fffe03f */
[----:B------:R-:W-:-:S06]  /*8df0*/  ULOP3.LUT UP0, URZ, UR4, 0x1bf, URZ, 0xc0, !UPT ;  /* 0x000001bf043f7892 */ /* 0x000fcc000f80c03f */
[----:B------:R-:W-:-:S13]  /*8e00*/  PLOP3.LUT P0, PT, PT, PT, UP0, 0x80, 0x0 ;  /* 0x000000000000781c */ /* 0x000fda0003f0f008 */
[----:B------:R-:W-:Y:S05]  /*8e10*/  @!P0 BRA `(.L_x_42) ;  /* 0x0000000000408947 */ /* 0x000fea0003800000 */
[----:B------:R-:W-:Y:S01]  /*8e20*/  MOV R2, 0x0 ;  /* 0x0000000000027802 */ /* 0x000fe20000000f00 */
[----:B------:R-:W-:Y:S01]  /*8e30*/  ULDC.64 UR4, c[0x4][0x88] ;  /* 0x0100220000047ab9 */ /* 0x000fe20000000a00 */
[----:B------:R-:W-:Y:S01]  /*8e40*/  ULDC.64 UR6, c[0x4][0x90] ;  /* 0x0100240000067ab9 */ /* 0x000fe20000000a00 */
[----:B------:R-:W-:Y:S01]  /*8e50*/  IMAD.U32 R4, RZ, RZ, UR4 ;  /* 0x00000004ff047e24 */ /* 0x000fe2000f8e00ff */
[----:B------:R-:W-:Y:S01]  /*8e60*/  MOV R5, UR5 ;  /* 0x0000000500057c02 */ /* 0x000fe20008000f00 */
[----:B------:R-:W-:Y:S01]  /*8e70*/  ULDC.64 UR4, c[0x4][0x8] ;  /* 0x0100020000047ab9 */ /* 0x000fe20000000a00 */
[----:B------:R-:W0:Y:S01]  /*8e80*/  LDC.64 R2, c[0x4][R2] ;  /* 0x0100000002027b82 */ /* 0x000e220000000a00 */
[----:B------:R-:W-:Y:S01]  /*8e90*/  IMAD.U32 R6, RZ, RZ, UR6 ;  /* 0x00000006ff067e24 */ /* 0x000fe2000f8e00ff */
[----:B------:R-:W-:Y:S01]  /*8ea0*/  MOV R10, UR4 ;  /* 0x00000004000a7c02 */ /* 0x000fe20008000f00 */
[----:B------:R-:W-:Y:S01]  /*8eb0*/  IMAD.U32 R7, RZ, RZ, UR7 ;  /* 0x00000007ff077e24 */ /* 0x000fe2000f8e00ff */
[----:B------:R-:W-:Y:S01]  /*8ec0*/  MOV R12, 0x1 ;  /* 0x00000001000c7802 */ /* 0x000fe20000000f00 */
[----:B------:R-:W-:-:S02]  /*8ed0*/  IMAD.U32 R11, RZ, RZ, UR5 ;  /* 0x00000005ff0b7e24 */ /* 0x000fc4000f8e00ff */
[----:B------:R-:W-:Y:S02]  /*8ee0*/  IMAD.MOV.U32 R8, RZ, RZ, 0x70 ;  /* 0x00000070ff087424 */ /* 0x000fe400078e00ff */
[----:B------:R-:W-:-:S07]  /*8ef0*/  IMAD.MOV.U32 R13, RZ, RZ, RZ ;  /* 0x000000ffff0d7224 */ /* 0x000fce00078e00ff */
[----:B------:R-:W-:-:S07]  /*8f00*/  LEPC R20, `(.L_x_42) ;  /* 0x000000001014794e */ /* 0x000fce0000000000 */
[----:B0----5:R-:W-:Y:S05]  /*8f10*/  CALL.ABS.NOINC R2 ;  /* 0x0000000002007343 */ /* 0x021fea0003c00000 */
.L_x_42:
        /* <DEDUP_REMOVED lines=8> */
[----:B------:R0:W1:Y:S01]  /*8fa0*/  LDC.64 R2, c[0x4][R16] ;  /* 0x0100000010027b82 */ /* 0x0000620000000a00 */
[----:B------:R-:W-:Y:S01]  /*8fb0*/  MOV R5, UR5 ;  /* 0x0000000500057c02 */ /* 0x000fe20008000f00 */
        /* <DEDUP_REMOVED lines=9> */
[----:B-1---5:R-:W-:Y:S05]  /*9050*/  CALL.ABS.NOINC R2 ;  /* 0x0000000002007343 */ /* 0x022fea0003c00000 */
.L_x_44:
[----:B------:R0:W1:Y:S01]  /*9060*/  LDC.64 R2, c[0x4][R16] ;  /* 0x0100000010027b82 */ /* 0x0000620000000a00 */
[----:B------:R-:W-:Y:S01]  /*9070*/  ULDC.64 UR4, c[0x4][0x88] ;  /* 0x0100220000047ab9 */ /* 0x000fe20000000a00 */
[----:B------:R-:W-:Y:S01]  /*9080*/  ULDC.64 UR6, c[0x4][0x90] ;  /* 0x0100240000067ab9 */ /* 0x000fe20000000a00 */
[----:B------:R-:W-:Y:S01]  /*9090*/  IMAD.U32 R4, RZ, RZ, UR4 ;  /* 0x00000004ff047e24 */ /* 0x000fe2000f8e00ff */
        /* <DEDUP_REMOVED lines=11> */
.L_x_43:
[----:B------:R-:W0:Y:S01]  /*9150*/  LDC.64 R2, c[0x0][0x9f8] ;  /* 0x00027e00ff027b82 */ /* 0x000e220000000a00 */
[----:B------:R-:W-:-:S07]  /*9160*/  IMAD.MOV.U32 R6, RZ, RZ, R24 ;  /* 0x000000ffff067224 */ /* 0x000fce00078e0018 */
[----:B------:R-:W1:Y:S01]  /*9170*/  LDC R17, c[0x0][0x430] ;  /* 0x00010c00ff117b82 */ /* 0x000e620000000800 */
[----:B------:R-:W-:Y:S02]  /*9180*/  MOV R0, UR49 ;  /* 0x0000003100007c02 */ /* 0x000fe40008000f00 */
[C---:B------:R-:W-:Y:S01]  /*9190*/  LOP3.LUT R20, R22.reuse, 0x7f, RZ, 0xc0, !PT ;  /* 0x0000007f16147812 */ /* 0x040fe200078ec0ff */
[----:B------:R-:W-:Y:S01]  /*91a0*/  IMAD.SHL.U32 R23, R22, 0x20, RZ ;  /* 0x0000002016177824 */ /* 0x000fe200078e00ff */
[----:B------:R-:W-:Y:S01]  /*91b0*/  ULDC UR4, c[0x0][0x2f4] ;  /* 0x0000bd0000047ab9 */ /* 0x000fe20000000800 */
[----:B0-----:R-:W-:-:S04]  /*91c0*/  ISETP.NE.U32.AND P0, PT, R2, RZ, PT ;  /* 0x000000ff0200720c */ /* 0x001fc80003f05070 */
[----:B------:R-:W-:-:S13]  /*91d0*/  ISETP.NE.AND.EX P0, PT, R3, RZ, PT, P0 ;  /* 0x000000ff0300720c */ /* 0x000fda0003f05300 */
[----:B------:R-:W0:Y:S02]  /*91e0*/  @P0 LDC.64 R2, c[0x0][0x9f8] ;  /* 0x00027e00ff020b82 */ /* 0x000e240000000a00 */
[----:B0-----:R-:W-:-:S05]  /*91f0*/  @P0 IMAD.WIDE R2, R24, 0x4, R2 ;  /* 0x0000000418020825 */ /* 0x001fca00078e0202 */
[----:B------:R0:W2:Y:S01]  /*9200*/  @P0 LDG.E R6, desc[UR36][R2.64] ;  /* 0x0000002402060981 */ /* 0x0000a2000c1e1900 */
[----:B------:R-:W-:Y:S01]  /*9210*/  VIADD R0, R0, 0xffffffff ;  /* 0xffffffff00007836 */ /* 0x000fe20000000000 */
[----:B------:R-:W-:Y:S02]  /*9220*/  SHF.R.U32.HI R4, RZ, 0x2, R20 ;  /* 0x00000002ff047819 */ /* 0x000fe40000011614 */
[----:B------:R-:W-:Y:S02]  /*9230*/  LOP3.LUT R23, R23, 0x60, RZ, 0xc0, !PT ;  /* 0x0000006017177812 */ /* 0x000fe400078ec0ff */
[----:B------:R-:W-:Y:S02]  /*9240*/  LEA R4, R0, R4, 0x7 ;  /* 0x0000000400047211 */ /* 0x000fe400078e38ff */
[----:B-1----:R-:W-:Y:S02]  /*9250*/  ISETP.NE.AND P1, PT, R17, 0x1, PT ;  /* 0x000000011100780c */ /* 0x002fe40003f25270 */
[----:B------:R-:W-:Y:S01]  /*9260*/  LOP3.LUT R16, R16, 0xffffffef, RZ, 0xc0, !PT ;  /* 0xffffffef10107812 */ /* 0x000fe200078ec0ff */
[----:B------:R-:W-:-:S04]  /*9270*/  IMAD.IADD R4, R23, 0x1, R4 ;  /* 0x0000000117047824 */ /* 0x000fc800078e0204 */
[C---:B-----5:R-:W-:Y:S01]  /*9280*/  IMAD.IADD R9, R4.reuse, 0x1, R19 ;  /* 0x0000000104097824 */ /* 0x060fe200078e0213 */
[----:B------:R-:W-:-:S04]  /*9290*/  ISETP.GE.AND P0, PT, R4, UR43, PT ;  /* 0x0000002b04007c0c */ /* 0x000fc8000bf06270 */
[----:B------:R-:W-:Y:S01]  /*92a0*/  MOV R7, R9 ;  /* 0x0000000900077202 */ /* 0x000fe20000000f00 */
[----:B0-----:R-:W0:Y:S01]  /*92b0*/  @P1 LDC R2, c[0x0][0x434] ;  /* 0x00010d00ff021b82 */ /* 0x001e220000000800 */
[----:B------:R-:W-:-:S07]  /*92c0*/  @P1 LOP3.LUT R16, R16, 0x10, RZ, 0xfc, !PT ;  /* 0x0000001010101812 */ /* 0x000fce00078efcff */
[----:B------:R-:W1:Y:S08]  /*92d0*/  @P1 LDC R3, c[0x0][0x438] ;  /* 0x00010e00ff031b82 */ /* 0x000e700000000800 */
[----:B------:R-:W3:Y:S08]  /*92e0*/  @!P0 LDC.64 R10, c[0x0][0x428] ;  /* 0x00010a00ff0a8b82 */ /* 0x000ef00000000a00 */
[----:B------:R-:W4:Y:S01]  /*92f0*/  @!P0 LDC.64 R4, c[0x0][0x418] ;  /* 0x00010600ff048b82 */ /* 0x000f220000000a00 */
[----:B0-----:R-:W-:-:S05]  /*9300*/  @P1 IMAD.HI.U32 R2, R9, R2, RZ ;  /* 0x0000000209021227 */ /* 0x001fca00078e00ff */
[----:B-1----:R-:W-:-:S04]  /*9310*/  @P1 SHF.R.U32.HI R7, RZ, R3, R2 ;  /* 0x00000003ff071219 */ /* 0x002fc80000011602 */
[----:B------:R-:W-:Y:S02]  /*9320*/  @!P0 SHF.R.S32.HI R3, RZ, 0x1f, R7 ;  /* 0x0000001fff038819 */ /* 0x000fe40000011407 */
[----:B------:R-:W-:Y:S01]  /*9330*/  LOP3.LUT R16, R16, 0xfffffffb, RZ, 0xc0, !PT ;  /* 0xfffffffb10107812 */ /* 0x000fe200078ec0ff */
[----:B------:R-:W-:Y:S01]  /*9340*/  UMOV UR5, 0xffffffff ;  /* 0xffffffff00057882 */ /* 0x000fe20000000000 */
[----:B--2---:R-:W-:Y:S01]  /*9350*/  SHF.R.S32.HI R8, RZ, 0x1f, R6 ;  /* 0x0000001fff087819 */ /* 0x004fe20000011406 */
[----:B------:R-:W-:Y:S04]  /*9360*/  STL [R1], R6 ;  /* 0x0000000601007387 */ /* 0x000fe80000100800 */
[----:B------:R0:W-:Y:S01]  /*9370*/  STL [R1+0x4], R8 ;  /* 0x0000040801007387 */ /* 0x0001e20000100800 */
[----:B---3--:R-:W-:-:S04]  /*9380*/  @!P0 IMAD R2, R8, R10, RZ ;  /* 0x0000000a08028224 */ /* 0x008fc800078e02ff */
[----:B------:R-:W-:Y:S02]  /*9390*/  @!P0 IMAD R11, R6, R11, R2 ;  /* 0x0000000b060b8224 */ /* 0x000fe400078e0202 */
[----:B------:R-:W-:Y:S02]  /*93a0*/  @!P0 IMAD.MOV.U32 R2, RZ, RZ, R7 ;  /* 0x000000ffff028224 */ /* 0x000fe400078e0007 */
[----:B0-----:R-:W-:Y:S02]  /*93b0*/  IMAD.SHL.U32 R8, R22, 0x8, RZ ;  /* 0x0000000816087824 */ /* 0x001fe400078e00ff */
[----:B------:R-:W-:Y:S01]  /*93c0*/  @!P0 IMAD.WIDE.U32 R2, R6, R10, R2 ;  /* 0x0000000a06028225 */ /* 0x000fe200078e0002 */
[----:B------:R-:W-:Y:S02]  /*93d0*/  MOV R6, RZ ;  /* 0x000000ff00067202 */ /* 0x000fe40000000f00 */
[----:B------:R-:W-:Y:S01]  /*93e0*/  LOP3.LUT R14, R8, 0x18, RZ, 0xc0, !PT ;  /* 0x00000018080e7812 */ /* 0x000fe200078ec0ff */
[----:B------:R-:W-:Y:S01]  /*93f0*/  @!P0 IMAD.IADD R3, R3, 0x1, R11 ;  /* 0x0000000103038824 */ /* 0x000fe200078e020b */
[----:B----4-:R-:W-:-:S02]  /*9400*/  @!P0 LEA R4, P1, R2, R4, 0x2 ;  /* 0x0000000402048211 */ /* 0x010fc400078210ff */
[C---:B------:R-:W-:Y:S02]  /*9410*/  ISETP.GE.AND P2, PT, R14.reuse, UR4, PT ;  /* 0x000000040e007c0c */ /* 0x040fe4000bf46270 */
[----:B------:R-:W-:Y:S02]  /*9420*/  LOP3.LUT R13, R14, 0x20, RZ, 0xfc, !PT ;  /* 0x000000200e0d7812 */ /* 0x000fe400078efcff */
[----:B------:R-:W-:Y:S02]  /*9430*/  @!P0 LEA.HI.X R5, R2, R5, R3, 0x2, P1 ;  /* 0x0000000502058211 */ /* 0x000fe400008f1403 */
[----:B------:R-:W-:Y:S02]  /*9440*/  LOP3.LUT R12, R14, 0x40, RZ, 0xfc, !PT ;  /* 0x000000400e0c7812 */ /* 0x000fe400078efcff */
[----:B------:R-:W-:Y:S01]  /*9450*/  ISETP.GE.AND P1, PT, R13, UR4, PT ;  /* 0x000000040d007c0c */ /* 0x000fe2000bf26270 */
[----:B------:R0:W5:Y:S01]  /*9460*/  @!P0 LDG.E R6, desc[UR36][R4.64] ;  /* 0x0000002404068981 */ /* 0x000162000c1e1900 */
[----:B------:R-:W-:-:S03]  /*9470*/  ISETP.GE.AND P0, PT, R12, UR4, PT ;  /* 0x000000040c007c0c */ /* 0x000fc6000bf06270 */
[----:B------:R-:W-:-:S04]  /*9480*/  @P2 LOP3.LUT R16, R16, 0x4, RZ, 0xfc, !PT ;  /* 0x0000000410102812 */ /* 0x000fc800078efcff */
[----:B------:R-:W-:-:S04]  /*9490*/  LOP3.LUT R16, R16, 0xfffffffe, RZ, 0xc0, !PT ;  /* 0xfffffffe10107812 */ /* 0x000fc800078ec0ff */
[----:B------:R-:W-:-:S04]  /*94a0*/  LOP3.LUT R16, R16, 0xfffffffd, RZ, 0xc0, !PT ;  /* 0xfffffffd10107812 */ /* 0x000fc800078ec0ff */
[----:B------:R-:W-:-:S04]  /*94b0*/  @P1 LOP3.LUT R16, R16, 0x2, RZ, 0xfc, !PT ;  /* 0x0000000210101812 */ /* 0x000fc800078efcff */
[----:B------:R-:W-:Y:S01]  /*94c0*/  @P0 LOP3.LUT R16, R16, 0x1, RZ, 0xfc, !PT ;  /* 0x0000000110100812 */ /* 0x000fe200078efcff */
[----:B0-----:R-:W-:Y:S06]  /*94d0*/  BRA.DIV UR5, `(.L_x_45) ;  /* 0x0000002e05b47947 */ /* 0x001fec000b800000 */
.L_x_87:
[----:B------:R-:W-:Y:S01]  /*94e0*/  ULOP3.LUT UR4, UR38, 0x2, URZ, 0xfc, !UPT ;  /* 0x0000000226047892 */ /* 0x000fe2000f8efc3f */
[----:B------:R-:W-:Y:S01]  /*94f0*/  IMAD.U32 R29, RZ, RZ, UR42 ;  /* 0x0000002aff1d7e24 */ /* 0x000fe2000f8e00ff */
[----:B------:R-:W-:Y:S01]  /*9500*/  LOP3.LUT R16, R16, 0xfffffff7, RZ, 0xc0, !PT ;  /* 0xfffffff710107812 */ /* 0x000fe200078ec0ff */
[----:B------:R-:W-:Y:S02]  /*9510*/  IMAD.MOV R2, RZ, RZ, -R7 ;  /* 0x000000ffff027224 */ /* 0x000fe400078e0a07 */
[----:B------:R-:W-:Y:S01]  /*9520*/  IMAD.MOV.U32 R26, RZ, RZ, R0 ;  /* 0x000000ffff1a7224 */ /* 0x000fe200078e0000 */
[----:B------:R-:W-:Y:S01]  /*9530*/  MOV R3, UR4 ;  /* 0x0000000400037c02 */ /* 0x000fe20008000f00 */
[----:B------:R-:W-:Y:S01]  /*9540*/  IMAD R5, R17, R2, R9 ;  /* 0x0000000211057224 */ /* 0x000fe200078e0209 */
[----:B------:R-:W-:Y:S02]  /*9550*/  SHF.R.S32.HI R29, RZ, 0x1f, R29 ;  /* 0x0000001fff1d7819 */ /* 0x000fe4000001141d */
[----:B------:R-:W-:-:S13]  /*9560*/  ISETP.NE.AND P0, PT, R3, 0x3, PT ;  /* 0x000000030300780c */ /* 0x000fda0003f05270 */
[----:B------:R-:W-:Y:S01]  /*9570*/  @P0 LOP3.LUT R16, R16, 0x8, RZ, 0xfc, !PT ;  /* 0x0000000810100812 */ /* 0x000fe200078efcff */
[----:B------:R-:W-:Y:S06]  /*9580*/  @!P0 BRA `(.L_x_46) ;  /* 0x0000000000048947 */ /* 0x000fec0003800000 */
[----:B------:R-:W-:Y:S01]  /*9590*/  BPT.TRAP 0x1 ;  /* 0x000000040000795c */ /* 0x000fe20000300000 */
.L_x_46:
[----:B------:R-:W-:Y:S01]  /*95a0*/  SHF.R.S32.HI R7, RZ, 0x1f, R5 ;  /* 0x0000001fff077819 */ /* 0x000fe20000011405 */
[----:B------:R-:W-:Y:S01]  /*95b0*/  ULDC.64 UR4, c[0x0][0x328] ;  /* 0x0000ca0000047ab9 */ /* 0x000fe20000000a00 */
[----:B-----5:R-:W-:Y:S02]  /*95c0*/  SHF.R.S32.HI R4, RZ, 0x1f, R6 ;  /* 0x0000001fff047819 */ /* 0x020fe40000011406 */
[----:B------:R-:W-:Y:S01]  /*95d0*/  R2UR UR6, R29 ;  /* 0x000000001d0672ca */ /* 0x000fe200000e0000 */
[----:B------:R-:W-:-:S04]  /*95e0*/  IMAD R2, R7, UR4, RZ ;  /* 0x0000000407027c24 */ /* 0x000fc8000f8e02ff */
[C---:B------:R-:W-:Y:S02]  /*95f0*/  IMAD R9, R5.reuse, UR5, R2 ;  /* 0x0000000505097c24 */ /* 0x040fe4000f8e0202 */
[----:B------:R-:W-:Y:S01]  /*9600*/  IMAD.WIDE.U32 R2, R5, UR4, RZ ;  /* 0x0000000405027c25 */ /* 0x000fe2000f8e00ff */
[----:B------:R-:W-:-:S03]  /*9610*/  ULDC.64 UR4, c[0x0][0x338] ;  /* 0x0000ce0000047ab9 */ /* 0x000fc60000000a00 */
[----:B------:R-:W-:Y:S01]  /*9620*/  IMAD R11, R4, UR4, RZ ;  /* 0x00000004040b7c24 */ /* 0x000fe2000f8e02ff */
[----:B------:R-:W-:Y:S01]  /*9630*/  IADD3 R3, R3, R9, RZ ;  /* 0x0000000903037210 */ /* 0x000fe20007ffe0ff */
[----:B------:R-:W-:Y:S02]  /*9640*/  IMAD.MOV.U32 R9, RZ, RZ, 0x1 ;  /* 0x00000001ff097424 */ /* 0x000fe400078e00ff */
[C---:B------:R-:W-:Y:S02]  /*9650*/  IMAD R10, R6.reuse, UR5, R11 ;  /* 0x00000005060a7c24 */ /* 0x040fe4000f8e020b */
[----:B------:R-:W-:Y:S01]  /*9660*/  IMAD.WIDE.U32 R2, R6, UR4, R2 ;  /* 0x0000000406027c25 */ /* 0x000fe2000f8e0002 */
[----:B------:R-:W-:Y:S01]  /*9670*/  SHF.L.U32 R9, R9, 0x1f, RZ ;  /* 0x0000001f09097819 */ /* 0x000fe200000006ff */
[----:B------:R-:W-:Y:S02]  /*9680*/  ULDC.64 UR4, c[0x0][0x330] ;  /* 0x0000cc0000047ab9 */ /* 0x000fe40000000a00 */
[----:B------:R-:W-:Y:S01]  /*9690*/  MOV R11, UR4 ;  /* 0x00000004000b7c02 */ /* 0x000fe20008000f00 */
[----:B------:R-:W0:Y:S01]  /*96a0*/  SYNCS.PHASECHK.TRANS64.TRYWAIT P0, [UR45+0x2d840], R9 ;  /* 0x02d84009ff0075a7 */ /* 0x000e22000800016d */
[----:B------:R-:W-:Y:S01]  /*96b0*/  UIMAD UR4, UR6, UR4, URZ ;  /* 0x00000004060472a4 */ /* 0x000fe2000f8e023f */
[----:B------:R-:W-:-:S02]  /*96c0*/  IMAD.IADD R3, R3, 0x1, R10 ;  /* 0x0000000103037824 */ /* 0x000fc400078e020a */
[----:B------:R-:W-:Y:S01]  /*96d0*/  ULDC.64 UR6, c[0x0][0x318] ;  /* 0x0000c60000067ab9 */ /* 0x000fe20000000a00 */
[----:B------:R-:W-:Y:S02]  /*96e0*/  UIMAD UR4, UR42, UR5, UR4 ;  /* 0x000000052a0472a4 */ /* 0x000fe4000f8e0204 */
[----:B------:R-:W-:-:S04]  /*96f0*/  IMAD.WIDE.U32 R2, R11, UR42, R2 ;  /* 0x0000002a0b027c25 */ /* 0x000fc8000f8e0002 */
[----:B------:R-:W-:Y:S01]  /*9700*/  VIADD R3, R3, UR4 ;  /* 0x0000000403037c36 */ /* 0x000fe20008000000 */
[----:B------:R-:W-:-:S04]  /*9710*/  LEA R17, P1, R2, UR6, 0x1 ;  /* 0x0000000602117c11 */ /* 0x000fc8000f8208ff */
[----:B------:R-:W-:Y:S01]  /*9720*/  LEA.HI.X R18, R2, UR7, R3, 0x1, P1 ;  /* 0x0000000702127c11 */ /* 0x000fe200088f0c03 */
[----:B0-----:R-:W-:Y:S08]  /*9730*/  @!P0 BRA `(.L_x_47) ;  /* 0x0000002c003c8947 */ /* 0x001ff00003800000 */
.L_x_88:
[----:B------:R-:W1:Y:S01]  /*9740*/  S2R R10, SR_TID.X ;  /* 0x00000000000a7919 */ /* 0x000e620000002100 */
[----:B------:R-:W-:Y:S01]  /*9750*/  ULDC.64 UR4, c[0x0][0x300] ;  /* 0x0000c00000047ab9 */ /* 0x000fe20000000a00 */
[----:B------:R-:W-:Y:S01]  /*9760*/  R2UR UR6, R29 ;  /* 0x000000001d0672ca */ /* 0x000fe200000e0000 */
[----:B0-----:R-:W-:Y:S01]  /*9770*/  IMAD R2, R7, UR4, RZ ;  /* 0x0000000407027c24 */ /* 0x001fe2000f8e02ff */
[----:B------:R-:W-:Y:S02]  /*9780*/  LOP3.LUT R9, R8, 0xc0, RZ, 0xc0, !PT ;  /* 0x000000c008097812 */ /* 0x000fe400078ec0ff */
[C---:B------:R-:W-:Y:S01]  /*9790*/  LOP3.LUT P4, RZ, R16.reuse, 0x4, RZ, 0xc0, !PT ;  /* 0x0000000410ff7812 */ /* 0x040fe2000788c0ff */
[----:B------:R-:W-:Y:S01]  /*97a0*/  IMAD R7, R5, UR5, R2 ;  /* 0x0000000505077c24 */ /* 0x000fe2000f8e0202 */
[----:B------:R-:W-:Y:S01]  /*97b0*/  LOP3.LUT R9, R9, 0x18, R8, 0xf8, !PT ;  /* 0x0000001809097812 */ /* 0x000fe200078ef808 */
[----:B------:R-:W-:Y:S01]  /*97c0*/  IMAD.WIDE.U32 R2, R5, UR4, RZ ;  /* 0x0000000405027c25 */ /* 0x000fe2000f8e00ff */
[----:B------:R-:W-:Y:S01]  /*97d0*/  ULDC.64 UR4, c[0x0][0x310] ;  /* 0x0000c40000047ab9 */ /* 0x000fe20000000a00 */
[----:B------:R-:W-:-:S02]  /*97e0*/  LOP3.LUT P3, RZ, R16, 0x2, RZ, 0xc0, !PT ;  /* 0x0000000210ff7812 */ /* 0x000fc4000786c0ff */
[----:B------:R-:W-:Y:S01]  /*97f0*/  IMAD.IADD R3, R3, 0x1, R7 ;  /* 0x0000000103037824 */ /* 0x000fe200078e0207 */
[----:B------:R-:W-:Y:S01]  /*9800*/  SHF.L.U32 R7, R20, 0x3, RZ ;  /* 0x0000000314077819 */ /* 0x000fe200000006ff */
[----:B------:R-:W-:Y:S01]  /*9810*/  IMAD R5, R4, UR4, RZ ;  /* 0x0000000404057c24 */ /* 0x000fe2000f8e02ff */
[----:B------:R-:W-:Y:S01]  /*9820*/  LOP3.LUT R28, R9, 0x18, R22, 0x78, !PT ;  /* 0x00000018091c7812 */ /* 0x000fe200078e7816 */
[----:B------:R-:W-:Y:S01]  /*9830*/  IMAD.WIDE.U32 R2, R6, UR4, R2 ;  /* 0x0000000406027c25 */ /* 0x000fe2000f8e0002 */
[----:B------:R-:W-:Y:S02]  /*9840*/  LOP3.LUT R7, R7, 0x300, RZ, 0xc0, !PT ;  /* 0x0000030007077812 */ /* 0x000fe400078ec0ff */
[----:B------:R-:W-:Y:S01]  /*9850*/  LOP3.LUT P2, RZ, R16, 0x1, RZ, 0xc0, !PT ;  /* 0x0000000110ff7812 */ /* 0x000fe2000784c0ff */
[----:B------:R-:W-:Y:S01]  /*9860*/  IMAD R5, R6, UR5, R5 ;  /* 0x0000000506057c24 */ /* 0x000fe2000f8e0205 */
[----:B------:R-:W-:Y:S01]  /*9870*/  LOP3.LUT R4, R7, 0x20, R8, 0xf8, !PT ;  /* 0x0000002007047812 */ /* 0x000fe200078ef808 */
[----:B------:R-:W-:-:S02]  /*9880*/  ULDC.64 UR4, c[0x0][0x308] ;  /* 0x0000c20000047ab9 */ /* 0x000fc40000000a00 */
[----:B------:R-:W-:Y:S01]  /*9890*/  IMAD.IADD R3, R3, 0x1, R5 ;  /* 0x0000000103037824 */ /* 0x000fe200078e0205 */
[----:B------:R-:W-:Y:S01]  /*98a0*/  LOP3.LUT R28, R4, R28, RZ, 0xfc, !PT ;  /* 0x0000001c041c7212 */ /* 0x000fe200078efcff */
[----:B------:R-:W-:-:S04]  /*98b0*/  IMAD.MOV.U32 R5, RZ, RZ, -0x80 ;  /* 0xffffff80ff057424 */ /* 0x000fc800078e00ff */
[----:B------:R-:W-:Y:S01]  /*98c0*/  IMAD R8, R0, R5, UR43 ;  /* 0x0000002b00087e24 */ /* 0x000fe2000f8e0205 */
[----:B------:R-:W-:Y:S01]  /*98d0*/  MOV R5, UR4 ;  /* 0x0000000400057c02 */ /* 0x000fe20008000f00 */
[----:B------:R-:W-:Y:S01]  /*98e0*/  UIMAD UR4, UR6, UR4, URZ ;  /* 0x00000004060472a4 */ /* 0x000fe2000f8e023f */
[----:B-1----:R-:W-:Y:S02]  /*98f0*/  LOP3.LUT R10, R10, 0x7f, RZ, 0xc0, !PT ;  /* 0x0000007f0a0a7812 */ /* 0x002fe400078ec0ff */
[----:B------:R-:W-:Y:S01]  /*9900*/  ULDC.64 UR6, c[0x0][0x2e8] ;  /* 0x0000ba0000067ab9 */ /* 0x000fe20000000a00 */
[----:B------:R-:W-:Y:S02]  /*9910*/  UIMAD UR4, UR42, UR5, UR4 ;  /* 0x000000052a0472a4 */ /* 0x000fe4000f8e0204 */
[----:B------:R-:W-:Y:S01]  /*9920*/  IMAD.WIDE.U32 R2, R5, UR42, R2 ;  /* 0x0000002a05027c25 */ /* 0x000fe2000f8e0002 */
[----:B------:R-:W-:-:S03]  /*9930*/  SHF.R.U32.HI R10, RZ, 0x2, R10 ;  /* 0x00000002ff0a7819 */ /* 0x000fc6000001160a */
[----:B------:R-:W-:Y:S01]  /*9940*/  VIADD R9, R3, UR4 ;  /* 0x0000000403097c36 */ /* 0x000fe20008000000 */
[----:B------:R-:W-:Y:S01]  /*9950*/  LEA R0, P1, R2, UR6, 0x1 ;  /* 0x0000000602007c11 */ /* 0x000fe2000f8208ff */
[----:B------:R-:W-:Y:S01]  /*9960*/  IMAD.IADD R8, R8, 0x1, -R10 ;  /* 0x0000000108087824 */ /* 0x000fe200078e0a0a */
[----:B------:R-:W-:Y:S02]  /*9970*/  UMOV UR4, 0xffffffff ;  /* 0xffffffff00047882 */ /* 0x000fe40000000000 */
[----:B------:R-:W-:Y:S02]  /*9980*/  LEA.HI.X R9, R2, UR7, R9, 0x1, P1 ;  /* 0x0000000702097c11 */ /* 0x000fe400088f0c09 */
[----:B------:R-:W-:Y:S01]  /*9990*/  ISETP.GE.AND P0, PT, R8, 0x1, PT ;  /* 0x000000010800780c */ /* 0x000fe20003f06270 */
[----:B------:R-:W-:-:S12]  /*99a0*/  BRA.DIV UR4, `(.L_x_48) ;  /* 0x0000002a04b87947 */ /* 0x000fd8000b800000 */
[----:B------:R-:W0:Y:S01]  /*99b0*/  S2R R10, SR_TID.X ;  /* 0x00000000000a7919 */ /* 0x000e220000002100 */
[----:B------:R-:W-:Y:S02]  /*99c0*/  @P0 LEA R21, R28, UR45, 0x1 ;  /* 0x0000002d1c150c11 */ /* 0x000fe4000f8e08ff */
[----:B------:R-:W-:Y:S01]  /*99d0*/  ISETP.GE.AND P1, PT, R8, 0x21, PT ;  /* 0x000000210800780c */ /* 0x000fe20003f26270 */
[----:B------:R-:W1:Y:S04]  /*99e0*/  SHFL.IDX PT, R6, R9, RZ, 0x1c1f ;  /* 0x001c1fff09067589 */ /* 0x000e6800000e0000 */
[----:B------:R-:W2:Y:S04]  /*99f0*/  SHFL.IDX PT, R14, R0, RZ, 0x1c1f ;  /* 0x001c1fff000e7589 */ /* 0x000ea800000e0000 */
[----:B------:R-:W-:Y:S04]  /*9a00*/  SHFL.IDX PT, R4, R9, 0x1, 0x1c1f ;  /* 0x003c1f0009047f89 */ /* 0x000fe800000e0000 */
[----:B------:R-:W3:Y:S01]  /*9a10*/  SHFL.IDX PT, R5, R0, 0x1, 0x1c1f ;  /* 0x003c1f0000057f89 */ /* 0x000ee200000e0000 */
[----:B------:R-:W-:-:S03]  /*9a20*/  @P1 LEA R27, R28, UR45, 0x1 ;  /* 0x0000002d1c1b1c11 */ /* 0x000fc6000f8e08ff */
[----:B------:R-:W-:Y:S04]  /*9a30*/  SHFL.IDX PT, R2, R9, 0x2, 0x1c1f ;  /* 0x005c1f0009027f89 */ /* 0x000fe800000e0000 */
[----:B------:R-:W4:Y:S01]  /*9a40*/  SHFL.IDX PT, R3, R0, 0x2, 0x1c1f ;  /* 0x005c1f0000037f89 */ /* 0x000f2200000e0000 */
[----:B-1----:R-:W-:-:S03]  /*9a50*/  IMAD.MOV.U32 R7, RZ, RZ, R6 ;  /* 0x000000ffff077224 */ /* 0x002fc600078e0006 */
[----:B------:R-:W1:Y:S01]  /*9a60*/  SHFL.IDX PT, R9, R9, 0x3, 0x1c1f ;  /* 0x007c1f0009097f89 */ /* 0x000e6200000e0000 */
[----:B0-----:R-:W-:Y:S01]  /*9a70*/  SHF.L.U32 R10, R10, 0x3, RZ ;  /* 0x000000030a0a7819 */ /* 0x001fe200000006ff */
[----:B--2---:R-:W-:Y:S02]  /*9a80*/  IMAD.MOV.U32 R6, RZ, RZ, R14 ;  /* 0x000000ffff067224 */ /* 0x004fe400078e000e */
[----:B------:R0:W2:Y:S01]  /*9a90*/  SHFL.IDX PT, R14, R0, 0x3, 0x1c1f ;  /* 0x007c1f00000e7f89 */ /* 0x0000a200000e0000 */
[----:B------:R-:W-:Y:S02]  /*9aa0*/  LOP3.LUT R10, R10, 0x18, RZ, 0xc0, !PT ;  /* 0x000000180a0a7812 */ /* 0x000fe400078ec0ff */
[----:B---3--:R-:W-:-:S03]  /*9ab0*/  LOP3.LUT R5, R5, R4, RZ, 0x3c, !PT ;  /* 0x0000000405057212 */ /* 0x008fc600078e3cff */
[----:B------:R-:W-:Y:S01]  /*9ac0*/  @P0 IMAD.WIDE.U32 R6, R10, 0x2, R6 ;  /* 0x000000020a060825 */ /* 0x000fe200078e0006 */
[----:B------:R-:W-:-:S04]  /*9ad0*/  LOP3.LUT R4, R5, R4, RZ, 0x3c, !PT ;  /* 0x0000000405047212 */ /* 0x000fc800078e3cff */
[----:B------:R-:W-:Y:S01]  /*9ae0*/  @P0 LDGSTS.E.BYPASS.LTC128B.128 [R21+0x15400], desc[UR36][R6.64], !P4 ;  /* 0x1540000006150fae */ /* 0x000fe2000e101d64 */
[----:B----4-:R-:W-:-:S03]  /*9af0*/  LOP3.LUT R3, R3, R2, RZ, 0x3c, !PT ;  /* 0x0000000203037212 */ /* 0x010fc600078e3cff */
[----:B------:R-:W-:Y:S01]  /*9b00*/  @P0 LDGSTS.E.BYPASS.LTC128B.128 [R21+0x17400], desc[UR36][R6.64+0x40], !P3 ;  /* 0x1740004006150fae */ /* 0x000fe2000d901d64 */
[----:B------:R-:W-:Y:S02]  /*9b10*/  LOP3.LUT R5, R5, R4, RZ, 0x3c, !PT ;  /* 0x0000000405057212 */ /* 0x000fe400078e3cff */
[C---:B------:R-:W-:Y:S01]  /*9b20*/  LOP3.LUT R2, R3.reuse, R2, RZ, 0x3c, !PT ;  /* 0x0000000203027212 */ /* 0x040fe200078e3cff */
[----:B------:R3:W-:Y:S01]  /*9b30*/  @P0 LDGSTS.E.BYPASS.LTC128B.128 [R21+0x19400], desc[UR36][R6.64+0x80], !P2 ;  /* 0x1940008006150fae */ /* 0x0007e2000d101d64 */
[----:B------:R-:W-:Y:S01]  /*9b40*/  ISETP.GE.AND P0, PT, R8, 0x41, PT ;  /* 0x000000410800780c */ /* 0x000fe20003f06270 */
[----:B------:R-:W-:Y:S01]  /*9b50*/  @P1 IMAD.WIDE.U32 R4, R10, 0x2, R4 ;  /* 0x000000020a041825 */ /* 0x000fe200078e0004 */
[----:B------:R-:W-:-:S04]  /*9b60*/  LOP3.LUT R3, R3, R2, RZ, 0x3c, !PT ;  /* 0x0000000203037212 */ /* 0x000fc800078e3cff */
[----:B------:R0:W-:Y:S04]  /*9b70*/  @P1 LDGSTS.E.BYPASS.LTC128B.128 [R27+0x15c00], desc[UR36][R4.64], !P4 ;  /* 0x15c00000041b1fae */ /* 0x0001e8000e101d64 */
[----:B------:R0:W-:Y:S03]  /*9b80*/  @P1 LDGSTS.E.BYPASS.LTC128B.128 [R27+0x17c00], desc[UR36][R4.64+0x40], !P3 ;  /* 0x17c00040041b1fae */ /* 0x0001e6000d901d64 */
[----:B------:R-:W-:Y:S01]  /*9b90*/  @P0 IMAD.WIDE.U32 R2, R10, 0x2, R2 ;  /* 0x000000020a020825 */ /* 0x000fe200078e0002 */
[----:B---3--:R-:W-:Y:S01]  /*9ba0*/  @P0 LEA R7, R28, UR45, 0x1 ;  /* 0x0000002d1c070c11 */ /* 0x008fe2000f8e08ff */
[----:B------:R0:W-:Y:S04]  /*9bb0*/  @P1 LDGSTS.E.BYPASS.LTC128B.128 [R27+0x19c00], desc[UR36][R4.64+0x80], !P2 ;  /* 0x19c00080041b1fae */ /* 0x0001e8000d101d64 */
[----:B------:R0:W-:Y:S04]  /*9bc0*/  @P0 LDGSTS.E.BYPASS.LTC128B.128 [R7+0x16400], desc[UR36][R2.64], !P4 ;  /* 0x1640000002070fae */ /* 0x0001e8000e101d64 */
[----:B------:R0:W-:Y:S04]  /*9bd0*/  @P0 LDGSTS.E.BYPASS.LTC128B.128 [R7+0x18400], desc[UR36][R2.64+0x40], !P3 ;  /* 0x1840004002070fae */ /* 0x0001e8000d901d64 */
[----:B-12---:R0:W-:Y:S02]  /*9be0*/  @P0 LDGSTS.E.BYPASS.LTC128B.128 [R7+0x1a400], desc[UR36][R2.64+0x80], !P2 ;  /* 0x1a40008002070fae */ /* 0x0061e4000d101d64 */
.L_x_98:
[----:B0-----:R-:W0:Y:S01]  /*9bf0*/  S2R R27, SR_TID.X ;  /* 0x00000000001b7919 */ /* 0x001e220000002100 */
[----:B------:R-:W-:Y:S01]  /*9c00*/  ISETP.GE.AND P0, PT, R8, 0x61, PT ;  /* 0x000000610800780c */ /* 0x000fe20003f06270 */
[----:B------:R-:W-:Y:S02]  /*9c10*/  IMAD.MOV.U32 R2, RZ, RZ, R14 ;  /* 0x000000ffff027224 */ /* 0x000fe400078e000e */
[----:B------:R-:W-:-:S10]  /*9c20*/  IMAD.MOV.U32 R3, RZ, RZ, R9 ;  /* 0x000000ffff037224 */ /* 0x000fd400078e0009 */
[----:B------:R-:W-:Y:S02]  /*9c30*/  @P0 LEA R5, R28, UR45, 0x1 ;  /* 0x0000002d1c050c11 */ /* 0x000fe4000f8e08ff */
[----:B0-----:R-:W-:-:S04]  /*9c40*/  SHF.L.U32 R27, R27, 0x3, RZ ;  /* 0x000000031b1b7819 */ /* 0x001fc800000006ff */
[----:B------:R-:W-:-:S05]  /*9c50*/  LOP3.LUT R27, R27, 0x18, RZ, 0xc0, !PT ;  /* 0x000000181b1b7812 */ /* 0x000fca00078ec0ff */
[----:B------:R-:W-:-:S05]  /*9c60*/  @P0 IMAD.WIDE.U32 R2, R27, 0x2, R2 ;  /* 0x000000021b020825 */ /* 0x000fca00078e0002 */
[----:B------:R-:W-:Y:S01]  /*9c70*/  @!PT LDS RZ, [RZ] ;  /* 0x00000000fffff984 */ /* 0x000fe20000000800 */
[----:B------:R-:W-:Y:S01]  /*9c80*/  @!PT LDS RZ, [RZ] ;  /* 0x00000000fffff984 */ /* 0x000fe20000000800 */
[----:B------:R-:W-:Y:S01]  /*9c90*/  @!PT LDS RZ, [RZ] ;  /* 0x00000000fffff984 */ /* 0x000fe20000000800 */
[----:B------:R0:W-:Y:S04]  /*9ca0*/  @P0 LDGSTS.E.BYPASS.LTC128B.128 [R5+0x16c00], desc[UR36][R2.64], !P4 ;  /* 0x16c0000002050fae */ /* 0x0001e8000e101d64 */
[----:B------:R0:W-:Y:S04]  /*9cb0*/  @P0 LDGSTS.E.BYPASS.LTC128B.128 [R5+0x18c00], desc[UR36][R2.64+0x40], !P3 ;  /* 0x18c0004002050fae */ /* 0x0001e8000d901d64 */
[----:B------:R0:W-:Y:S01]  /*9cc0*/  @P0 LDGSTS.E.BYPASS.LTC128B.128 [R5+0x1ac00], desc[UR36][R2.64+0x80], !P2 ;  /* 0x1ac0008002050fae */ /* 0x0001e2000d101d64 */
[----:B------:R-:W-:Y:S01]  /*9cd0*/  NOP ;  /* 0x0000000000007918 */ /* 0x000fe20000000000 */
[----:B------:R-:W-:Y:S02]  /*9ce0*/  SYNCS.ARRIVE.TRANS64.RED.A0T1 RZ, [UR45+0x2d830], RZ ;  /* 0x02d830ffffff79a7 */ /* 0x000fe4000820042d */
[----:B------:R-:W-:Y:S01]  /*9cf0*/  ARRIVES.LDGSTSBAR.64.TRANSCNT [UR45+0x2d830] ;  /* 0x02d83000ff0079b0 */ /* 0x000fe20008000aad */
[----:B------:R-:W-:Y:S01]  /*9d00*/  NOP ;  /* 0x0000000000007918 */ /* 0x000fe20000000000 */
[----:B------:R-:W-:-:S06]  /*9d10*/  ULOP3.LUT UR4, UR38, 0x2, URZ, 0xfc, !UPT ;  /* 0x0000000226047892 */ /* 0x000fcc000f8efc3f */
[----:B------:R-:W-:-:S04]  /*9d20*/  MOV R4, UR4 ;  /* 0x0000000400047c02 */ /* 0x000fc80008000f00 */
[----:B------:R-:W-:-:S13]  /*9d30*/  ISETP.NE.AND P1, PT, R4, 0x3, PT ;  /* 0x000000030400780c */ /* 0x000fda0003f25270 */
[----:B0-----:R-:W-:Y:S05]  /*9d40*/  @!P1 BRA `(.L_x_49) ;  /* 0x0000000000049947 */ /* 0x001fea0003800000 */
[----:B------:R-:W-:Y:S01]  /*9d50*/  BPT.TRAP 0x1 ;  /* 0x000000040000795c */ /* 0x000fe20000300000 */
.L_x_49:
[----:B------:R-:W-:Y:S01]  /*9d60*/  SYNCS.ARRIVE.TRANS64.A1T0 RZ, [UR45+0x2d830], RZ ;  /* 0x02d830ffffff79a7 */ /* 0x000fe2000810002d */
[----:B------:R-:W-:Y:S05]  /*9d70*/  WARPSYNC.ALL ;  /* 0x0000000000007948 */ /* 0x000fea0003800000 */
[----:B------:R-:W-:Y:S01]  /*9d80*/  UIADD3 UR5, UR45, 0xc400, URZ ;  /* 0x0000c4002d057890 */ /* 0x000fe2000fffe03f */
[----:B------:R-:W-:Y:S01]  /*9d90*/  R2UR UR4, R29 ;  /* 0x000000001d0472ca */ /* 0x000fe200000e0000 */
[----:B------:R-:W-:Y:S01]  /*9da0*/  ULDC.64 UR6, c[0x0][0x2d8] ;  /* 0x0000b60000067ab9 */ /* 0x000fe20000000a00 */
[----:B------:R-:W-:Y:S01]  /*9db0*/  SHF.R.S32.HI R22, RZ, 0x1f, R24 ;  /* 0x0000001fff167819 */ /* 0x000fe20000011418 */
[----:B------:R-:W-:Y:S02]  /*9dc0*/  ULOP3.LUT UP0, URZ, UR5, 0x1bf, URZ, 0xc0, !UPT ;  /* 0x000001bf053f7892 */ /* 0x000fe4000f80c03f */
[----:B------:R-:W-:Y:S01]  /*9dd0*/  UIMAD.WIDE.U32 UR40, UR42, UR6, URZ ;  /* 0x000000062a2872a5 */ /* 0x000fe2000f8e003f */
[----:B------:R-:W-:Y:S03]  /*9de0*/  BAR.SYNC.DEFER_BLOCKING 0x8, 0x200 ;  /* 0x0208000000007b1d */ /* 0x000fe60000010000 */
[----:B------:R-:W-:-:S04]  /*9df0*/  PLOP3.LUT P0, PT, PT, PT, UP0, 0x80, 0x0 ;  /* 0x000000000000781c */ /* 0x000fc80003f0f008 */
[----:B------:R-:W-:-:S04]  /*9e00*/  UIMAD UR4, UR4, UR6, URZ ;  /* 0x00000006040472a4 */ /* 0x000fc8000f8e023f */
[----:B------:R-:W-:-:S04]  /*9e10*/  UIMAD UR4, UR42, UR7, UR4 ;  /* 0x000000072a0472a4 */ /* 0x000fc8000f8e0204 */
[----:B------:R-:W-:Y:S01]  /*9e20*/  UIADD3 UR46, UR41, UR4, URZ ;  /* 0x00000004292e7290 */ /* 0x000fe2000fffe03f */
[----:B------:R-:W-:Y:S11]  /*9e30*/  @!P0 BRA `(.L_x_50) ;  /* 0x0000000000408947 */ /* 0x000ff60003800000 */
[----:B------:R-:W-:Y:S01]  /*9e40*/  MOV R2, 0x0 ;  /* 0x0000000000027802 */ /* 0x000fe20000000f00 */
[----:B------:R-:W-:Y:S01]  /*9e50*/  ULDC.64 UR6, c[0x4][0x88] ;  /* 0x0100220000067ab9 */ /* 0x000fe20000000a00 */
[----:B------:R-:W-:Y:S01]  /*9e60*/  ULDC.64 UR8, c[0x4][0x90] ;  /* 0x0100240000087ab9 */ /* 0x000fe20000000a00 */
[----:B------:R-:W-:Y:S01]  /*9e70*/  ULDC.64 UR4, c[0x4][0x20] ;  /* 0x0100080000047ab9 */ /* 0x000fe20000000a00 */
[----:B------:R-:W-:Y:S01]  /*9e80*/  IMAD.U32 R4, RZ, RZ, UR6 ;  /* 0x00000006ff047e24 */ /* 0x000fe2000f8e00ff */
[----:B------:R-:W-:Y:S01]  /*9e90*/  MOV R6, UR8 ;  /* 0x0000000800067c02 */ /* 0x000fe20008000f00 */
[----:B------:R-:W0:Y:S01]  /*9ea0*/  LDC.64 R2, c[0x4][R2] ;  /* 0x0100000002027b82 */ /* 0x000e220000000a00 */
[----:B------:R-:W-:Y:S01]  /*9eb0*/  IMAD.U32 R5, RZ, RZ, UR7 ;  /* 0x00000007ff057e24 */ /* 0x000fe2000f8e00ff */
[----:B------:R-:W-:Y:S01]  /*9ec0*/  MOV R11, UR5 ;  /* 0x00000005000b7c02 */ /* 0x000fe20008000f00 */
[----:B------:R-:W-:Y:S01]  /*9ed0*/  IMAD.U32 R7, RZ, RZ, UR9 ;  /* 0x00000009ff077e24 */ /* 0x000fe2000f8e00ff */
[----:B------:R-:W-:Y:S01]  /*9ee0*/  MOV R13, RZ ;  /* 0x000000ff000d7202 */ /* 0x000fe20000000f00 */
[----:B------:R-:W-:-:S02]  /*9ef0*/  IMAD.U32 R10, RZ, RZ, UR4 ;  /* 0x00000004ff0a7e24 */ /* 0x000fc4000f8e00ff */
[----:B------:R-:W-:Y:S02]  /*9f00*/  IMAD.MOV.U32 R8, RZ, RZ, 0x70 ;  /* 0x00000070ff087424 */ /* 0x000fe400078e00ff */
[----:B------:R-:W-:-:S07]  /*9f10*/  IMAD.MOV.U32 R12, RZ, RZ, 0x1 ;  /* 0x00000001ff0c7424 */ /* 0x000fce00078e00ff */
[----:B------:R-:W-:-:S07]  /*9f20*/  LEPC R20, `(.L_x_50) ;  /* 0x000000001014794e */ /* 0x000fce0000000000 */
[----:B0-----:R-:W-:Y:S05]  /*9f30*/  CALL.ABS.NOINC R2 ;  /* 0x0000000002007343 */ /* 0x001fea0003c00000 */
.L_x_50:
[----:B------:R-:W0:Y:S01]  /*9f40*/  LDC R20, c[0x0][0x448] ;  /* 0x00011200ff147b82 */ /* 0x000e220000000800 */
[----:B------:R-:W1:Y:S01]  /*9f50*/  S2R R21, SR_TID.X ;  /* 0x0000000000157919 */ /* 0x000e620000002100 */
[----:B------:R-:W-:Y:S01]  /*9f60*/  ULDC.64 UR4, c[0x0][0x2e0] ;  /* 0x0000b80000047ab9 */ /* 0x000fe20000000a00 */
[----:B------:R-:W-:Y:S01]  /*9f70*/  IMAD.U32 R4, RZ, RZ, UR40 ;  /* 0x00000028ff047e24 */ /* 0x000fe2000f8e00ff */
[----:B------:R-:W-:Y:S01]  /*9f80*/  ULDC.64 UR6, c[0x0][0x2c8] ;  /* 0x0000b20000067ab9 */ /* 0x000fe20000000a00 */
[----:B------:R-:W-:Y:S01]  /*9f90*/  IMAD R8, R22, UR4, RZ ;  /* 0x0000000416087c24 */ /* 0x000fe2000f8e02ff */
[----:B------:R-:W2:Y:S01]  /*9fa0*/  S2R R11, SR_TID.X ;  /* 0x00000000000b7919 */ /* 0x000ea20000002100 */
[----:B------:R-:W-:Y:S02]  /*9fb0*/  IMAD.U32 R5, RZ, RZ, UR41 ;  /* 0x00000029ff057e24 */ /* 0x000fe4000f8e00ff */
[----:B------:R-:W-:Y:S01]  /*9fc0*/  IMAD R5, R24, UR5, R8 ;  /* 0x0000000518057c24 */ /* 0x000fe2000f8e0208 */
[----:B------:R-:W3:Y:S01]  /*9fd0*/  S2R R22, SR_TID.X ;  /* 0x0000000000167919 */ /* 0x000ee20000002100 */
[----:B0-----:R-:W-:-:S02]  /*9fe0*/  ISETP.NE.AND P0, PT, R20, 0x1, PT ;  /* 0x000000011400780c */ /* 0x001fc40003f05270 */
[----:B-1----:R-:W-:-:S11]  /*9ff0*/  LOP3.LUT R21, R21, 0x7f, RZ, 0xc0, !PT ;  /* 0x0000007f15157812 */ /* 0x002fd600078ec0ff */
[----:B------:R-:W0:Y:S01]  /*a000*/  @P0 LDC R2, c[0x0][0x44c] ;  /* 0x00011300ff020b82 */ /* 0x000e220000000800 */
[----:B------:R-:W-:Y:S01]  /*a010*/  SHF.R.U32.HI R21, RZ, 0x2, R21 ;  /* 0x00000002ff157819 */ /* 0x000fe20000011615 */
[----:B--2---:R-:W-:Y:S01]  /*a020*/  IMAD.SHL.U32 R11, R11, 0x8, RZ ;  /* 0x000000080b0b7824 */ /* 0x004fe200078e00ff */
[----:B---3--:R-:W-:-:S03]  /*a030*/  LOP3.LUT R22, R22, 0x7f, RZ, 0xc0, !PT ;  /* 0x0000007f16167812 */ /* 0x008fc600078ec0ff */
[----:B------:R-:W-:Y:S01]  /*a040*/  IMAD.IADD R0, R23, 0x1, R21 ;  /* 0x0000000117007824 */ /* 0x000fe200078e0215 */
[----:B------:R-:W-:Y:S01]  /*a050*/  LOP3.LUT R11, R11, 0x18, RZ, 0xc0, !PT ;  /* 0x000000180b0b7812 */ /* 0x000fe200078ec0ff */
[----:B------:R-:W1:Y:S01]  /*a060*/  @P0 LDC R3, c[0x0][0x450] ;  /* 0x00011400ff030b82 */ /* 0x000e620000000800 */
[----:B------:R-:W2:Y:S01]  /*a070*/  S2R R21, SR_TID.X ;  /* 0x0000000000157919 */ /* 0x000ea20000002100 */
[----:B------:R-:W-:Y:S01]  /*a080*/  IMAD R7, R25, 0xc0, R0 ;  /* 0x000000c019077824 */ /* 0x000fe200078e0200 */
[----:B------:R-:W-:Y:S02]  /*a090*/  LOP3.LUT R11, R11, 0x20, RZ, 0xfc, !PT ;  /* 0x000000200b0b7812 */ /* 0x000fe400078efcff */
[----:B------:R-:W-:Y:S01]  /*a0a0*/  SHF.R.U32.HI R22, RZ, 0x2, R22 ;  /* 0x00000002ff167819 */ /* 0x000fe20000011616 */
[----:B------:R-:W-:Y:S02]  /*a0b0*/  IMAD.MOV.U32 R6, RZ, RZ, R7 ;  /* 0x000000ffff067224 */ /* 0x000fe400078e0007 */
[----:B------:R-:W3:Y:S01]  /*a0c0*/  @P0 LDC R9, c[0x0][0x450] ;  /* 0x00011400ff090b82 */ /* 0x000ee20000000800 */
[----:B------:R-:W-:-:S02]  /*a0d0*/  VIADD R8, R7, 0x80 ;  /* 0x0000008007087836 */ /* 0x000fc40000000000 */
[----:B0-----:R-:W-:Y:S01]  /*a0e0*/  @P0 IMAD.HI.U32 R0, R7, R2, RZ ;  /* 0x0000000207000227 */ /* 0x001fe200078e00ff */
[----:B------:R-:W-:-:S04]  /*a0f0*/  MOV R2, R4 ;  /* 0x0000000400027202 */ /* 0x000fc80000000f00 */
[----:B-1----:R-:W-:Y:S02]  /*a100*/  @P0 SHF.R.U32.HI R6, RZ, R3, R0 ;  /* 0x00000003ff060219 */ /* 0x002fe40000011600 */
[----:B------:R-:W0:Y:S01]  /*a110*/  @P0 LDC R0, c[0x0][0x44c] ;  /* 0x00011300ff000b82 */ /* 0x000e220000000800 */
[----:B------:R-:W-:-:S03]  /*a120*/  MOV R3, UR46 ;  /* 0x0000002e00037c02 */ /* 0x000fc60008000f00 */
[----:B------:R-:W-:Y:S01]  /*a130*/  IMAD.WIDE.U32 R2, R24, UR4, R2 ;  /* 0x0000000418027c25 */ /* 0x000fe2000f8e0002 */
[----:B------:R-:W-:-:S03]  /*a140*/  ULDC.64 UR4, c[0x0][0x2d0] ;  /* 0x0000b40000047ab9 */ /* 0x000fc60000000a00 */
[----:B--2---:R-:W-:Y:S01]  /*a150*/  IMAD.SHL.U32 R21, R21, 0x8, RZ ;  /* 0x0000000815157824 */ /* 0x004fe200078e00ff */
[----:B------:R-:W-:-:S04]  /*a160*/  IADD3 R3, R3, R5, RZ ;  /* 0x0000000503037210 */ /* 0x000fc80007ffe0ff */
[----:B------:R-:W-:Y:S01]  /*a170*/  LOP3.LUT R21, R21, 0x18, RZ, 0xc0, !PT ;  /* 0x0000001815157812 */ /* 0x000fe200078ec0ff */
[----:B0-----:R-:W-:-:S04]  /*a180*/  @P0 IMAD.HI.U32 R4, R8, R0, RZ ;  /* 0x0000000008040227 */ /* 0x001fc800078e00ff */
[----:B------:R-:W-:Y:S01]  /*a190*/  IMAD.MOV.U32 R0, RZ, RZ, R8 ;  /* 0x000000ffff007224 */ /* 0x000fe200078e0008 */
[----:B---3--:R-:W-:Y:S01]  /*a1a0*/  @P0 SHF.R.U32.HI R0, RZ, R9, R4 ;  /* 0x00000009ff000219 */ /* 0x008fe20000011604 */
[--C-:B------:R-:W-:Y:S01]  /*a1b0*/  IMAD.MOV R9, RZ, RZ, -R6.reuse ;  /* 0x000000ffff097224 */ /* 0x100fe200078e0a06 */
[----:B------:R-:W-:-:S03]  /*a1c0*/  SHF.R.S32.HI R4, RZ, 0x1f, R6 ;  /* 0x0000001fff047819 */ /* 0x000fc60000011406 */
[----:B------:R-:W-:Y:S02]  /*a1d0*/  IMAD R7, R20, R9, R7 ;  /* 0x0000000914077224 */ /* 0x000fe400078e0207 */
[----:B------:R-:W-:-:S04]  /*a1e0*/  IMAD R5, R4, UR4, RZ ;  /* 0x0000000404057c24 */ /* 0x000fc8000f8e02ff */
[C---:B------:R-:W-:Y:S02]  /*a1f0*/  IMAD R9, R6.reuse, UR5, R5 ;  /* 0x0000000506097c24 */ /* 0x040fe4000f8e0205 */
[----:B------:R-:W-:-:S04]  /*a200*/  IMAD.WIDE.U32 R4, R6, UR4, R2 ;  /* 0x0000000406047c25 */ /* 0x000fc8000f8e0002 */
[----:B------:R-:W-:Y:S01]  /*a210*/  IMAD.IADD R5, R5, 0x1, R9 ;  /* 0x0000000105057824 */ /* 0x000fe200078e0209 */
[C---:B------:R-:W-:Y:S01]  /*a220*/  IADD3 R9, -R0.reuse, RZ, RZ ;  /* 0x000000ff00097210 */ /* 0x040fe20007ffe1ff */
[----:B------:R-:W-:-:S04]  /*a230*/  IMAD.WIDE.U32 R2, R0, UR4, R2 ;  /* 0x0000000400027c25 */ /* 0x000fc8000f8e0002 */
[----:B------:R-:W-:Y:S01]  /*a240*/  IMAD R6, R20, R9, R8 ;  /* 0x0000000914067224 */ /* 0x000fe200078e0208 */
[----:B------:R-:W-:Y:S01]  /*a250*/  SHF.R.S32.HI R9, RZ, 0x1f, R0 ;  /* 0x0000001fff097819 */ /* 0x000fe20000011400 */
[----:B------:R-:W-:Y:S01]  /*a260*/  IMAD.WIDE.U32 R4, R7, UR6, R4 ;  /* 0x0000000607047c25 */ /* 0x000fe2000f8e0004 */
[----:B------:R-:W-:-:S03]  /*a270*/  SHF.R.S32.HI R8, RZ, 0x1f, R7 ;  /* 0x0000001fff087819 */ /* 0x000fc60000011407 */
[----:B------:R-:W-:Y:S02]  /*a280*/  IMAD R9, R9, UR4, RZ ;  /* 0x0000000409097c24 */ /* 0x000fe4000f8e02ff */
[----:B------:R-:W-:Y:S02]  /*a290*/  IMAD R8, R8, UR6, RZ ;  /* 0x0000000608087c24 */ /* 0x000fe4000f8e02ff */
[----:B------:R-:W-:Y:S01]  /*a2a0*/  IMAD R9, R0, UR5, R9 ;  /* 0x0000000500097c24 */ /* 0x000fe2000f8e0209 */
[----:B------:R-:W-:Y:S01]  /*a2b0*/  ULDC.64 UR4, c[0x0][0x280] ;  /* 0x0000a00000047ab9 */ /* 0x000fe20000000a00 */
[----:B------:R-:W-:Y:S01]  /*a2c0*/  IMAD R0, R7, UR7, R8 ;  /* 0x0000000707007c24 */ /* 0x000fe2000f8e0208 */
[----:B------:R-:W-:Y:S01]  /*a2d0*/  SHF.R.S32.HI R7, RZ, 0x1f, R6 ;  /* 0x0000001fff077819 */ /* 0x000fe20000011406 */
[----:B------:R-:W-:Y:S02]  /*a2e0*/  IMAD.IADD R3, R3, 0x1, R9 ;  /* 0x0000000103037824 */ /* 0x000fe400078e0209 */
[----:B------:R-:W-:-:S02]  /*a2f0*/  IMAD.IADD R9, R5, 0x1, R0 ;  /* 0x0000000105097824 */ /* 0x000fc400078e0200 */
[----:B------:R-:W-:Y:S02]  /*a300*/  IMAD R7, R7, UR6, RZ ;  /* 0x0000000607077c24 */ /* 0x000fe4000f8e02ff */
[----:B------:R-:W-:-:S04]  /*a310*/  IMAD.WIDE.U32 R2, R6, UR6, R2 ;  /* 0x0000000606027c25 */ /* 0x000fc8000f8e0002 */
[----:B------:R-:W-:Y:S01]  /*a320*/  IMAD R8, R6, UR7, R7 ;  /* 0x0000000706087c24 */ /* 0x000fe2000f8e0207 */
[----:B------:R-:W-:-:S04]  /*a330*/  LEA R7, P0, R4, UR4, 0x1 ;  /* 0x0000000404077c11 */ /* 0x000fc8000f8008ff */
[----:B------:R-:W-:Y:S02]  /*a340*/  LEA.HI.X R9, R4, UR5, R9, 0x1, P0 ;  /* 0x0000000504097c11 */ /* 0x000fe400080f0c09 */
[----:B------:R-:W-:Y:S02]  /*a350*/  IADD3 R3, R3, R8, RZ ;  /* 0x0000000803037210 */ /* 0x000fe40007ffe0ff */
[C---:B------:R-:W-:Y:S01]  /*a360*/  LEA R10, P0, R2.reuse, UR4, 0x1 ;  /* 0x00000004020a7c11 */ /* 0x040fe2000f8008ff */
[----:B------:R-:W-:Y:S02]  /*a370*/  ULDC UR4, c[0x0][0x2b8] ;  /* 0x0000ae0000047ab9 */ /* 0x000fe40000000800 */
[----:B------:R-:W-:Y:S02]  /*a380*/  ISETP.GE.AND P3, PT, R27, UR4, PT ;  /* 0x000000041b007c0c */ /* 0x000fe4000bf66270 */
[----:B------:R-:W-:Y:S01]  /*a390*/  LEA.HI.X R8, R2, UR5, R3, 0x1, P0 ;  /* 0x0000000502087c11 */ /* 0x000fe200080f0c03 */
[----:B------:R-:W-:Y:S01]  /*a3a0*/  UMOV UR5, 0xffffffff ;  /* 0xffffffff00057882 */ /* 0x000fe20000000000 */
[----:B------:R-:W-:-:S02]  /*a3b0*/  ISETP.GE.AND P0, PT, R11, UR4, PT ;  /* 0x000000040b007c0c */ /* 0x000fc4000bf06270 */
[----:B------:R-:W-:-:S04]  /*a3c0*/  LOP3.LUT R11, R21, 0x40, RZ, 0xfc, !PT ;  /* 0x00000040150b7812 */ /* 0x000fc800078efcff */
[----:B------:R-:W-:Y:S01]  /*a3d0*/  ISETP.GE.AND P1, PT, R11, UR4, PT ;  /* 0x000000040b007c0c */ /* 0x000fe2000bf26270 */
[----:B------:R-:W-:-:S12]  /*a3e0*/  BRA.DIV UR5, `(.L_x_51) ;  /* 0x0000002605907947 */ /* 0x000fd8000b800000 */
[----:B------:R-:W0:Y:S01]  /*a3f0*/  SHFL.IDX PT, R2, R9, RZ, 0x1c1f ;  /* 0x001c1fff09027589 */ /* 0x000e2200000e0000 */
[----:B------:R-:W-:Y:S01]  /*a400*/  ULDC UR4, c[0x0][0x288] ;  /* 0x0000a20000047ab9 */ /* 0x000fe20000000800 */
[----:B------:R-:W-:Y:S01]  /*a410*/  IMAD R0, R25, 0xc0, R22 ;  /* 0x000000c019007824 */ /* 0x000fe200078e0216 */
[----:B------:R-:W-:Y:S01]  /*a420*/  MOV R24, 0x1 ;  /* 0x0000000100187802 */ /* 0x000fe20000000f00 */
[----:B------:R-:W1:Y:S01]  /*a430*/  SHFL.IDX PT, R14, R7, RZ, 0x1c1f ;  /* 0x001c1fff070e7589 */ /* 0x000e6200000e0000 */
[----:B------:R-:W-:Y:S02]  /*a440*/  IMAD R6, R20, UR4, RZ ;  /* 0x0000000414067c24 */ /* 0x000fe4000f8e02ff */
[C---:B------:R-:W-:Y:S01]  /*a450*/  VIADD R11, R0.reuse, 0x20 ;  /* 0x00000020000b7836 */ /* 0x040fe20000000000 */
[----:B------:R-:W-:Y:S02]  /*a460*/  SHFL.IDX PT, R5, R9, 0x1, 0x1c1f ;  /* 0x003c1f0009057f89 */ /* 0x000fe400000e0000 */
[----:B------:R-:W-:-:S02]  /*a470*/  ISETP.GE.AND P2, PT, R0, R6, PT ;  /* 0x000000060000720c */ /* 0x000fc40003f46270 */
[----:B------:R-:W2:Y:S11]  /*a480*/  SHFL.IDX PT, R4, R7, 0x1, 0x1c1f ;  /* 0x003c1f0007047f89 */ /* 0x000eb600000e0000 */
[----:B------:R-:W-:-:S02]  /*a490*/  @!P2 LEA R21, R28, UR45, 0x1 ;  /* 0x0000002d1c15ac11 */ /* 0x000fc4000f8e08ff */
[----:B0-----:R-:W-:Y:S01]  /*a4a0*/  MOV R3, R2 ;  /* 0x0000000200037202 */ /* 0x001fe20000000f00 */
[----:B-1----:R-:W-:Y:S02]  /*a4b0*/  IMAD.MOV.U32 R2, RZ, RZ, R14 ;  /* 0x000000ffff027224 */ /* 0x002fe400078e000e */
[----:B------:R-:W-:Y:S02]  /*a4c0*/  SHFL.IDX PT, R14, R10, 0x1, 0x1c1f ;  /* 0x003c1f000a0e7f89 */ /* 0x000fe400000e0000 */
[----:B------:R-:W-:-:S05]  /*a4d0*/  @!P2 IMAD.WIDE.U32 R2, R27, 0x2, R2 ;  /* 0x000000021b02a825 */ /* 0x000fca00078e0002 */
[----:B------:R-:W-:Y:S04]  /*a4e0*/  @!P2 LDGSTS.E.BYPASS.LTC128B.128 [R21+0xc400], desc[UR36][R2.64], !P3 ;  /* 0x0c4000000215afae */ /* 0x000fe8000d901d64 */
[----:B------:R-:W-:Y:S04]  /*a4f0*/  @!P2 LDGSTS.E.BYPASS.LTC128B.128 [R21+0xf400], desc[UR36][R2.64+0x40], !P0 ;  /* 0x0f4000400215afae */ /* 0x000fe8000c101d64 */
[----:B------:R0:W-:Y:S01]  /*a500*/  @!P2 LDGSTS.E.BYPASS.LTC128B.128 [R21+0x12400], desc[UR36][R2.64+0x80], !P1 ;  /* 0x124000800215afae */ /* 0x0001e2000c901d64 */
[-C--:B------:R-:W-:Y:S02]  /*a510*/  ISETP.GE.AND P2, PT, R11, R6.reuse, PT ;  /* 0x000000060b00720c */ /* 0x080fe40003f46270 */
[----:B------:R-:W-:Y:S01]  /*a520*/  IADD3 R11, R0, 0x40, RZ ;  /* 0x00000040000b7810 */ /* 0x000fe20007ffe0ff */
[----:B0-----:R-:W-:Y:S10]  /*a530*/  SHFL.IDX PT, R3, R9, 0x2, 0x1c1f ;  /* 0x005c1f0009037f89 */ /* 0x001ff400000e0000 */
[----:B--2---:R-:W-:Y:S01]  /*a540*/  @!P2 IMAD.WIDE.U32 R4, R27, 0x2, R4 ;  /* 0x000000021b04a825 */ /* 0x004fe200078e0004 */
[----:B------:R-:W-:Y:S01]  /*a550*/  @!P2 LEA R25, R28, UR45, 0x1 ;  /* 0x0000002d1c19ac11 */ /* 0x000fe2000f8e08ff */
[----:B------:R-:W0:Y:S04]  /*a560*/  SHFL.IDX PT, R2, R7, 0x2, 0x1c1f ;  /* 0x005c1f0007027f89 */ /* 0x000e2800000e0000 */
[----:B------:R-:W-:Y:S04]  /*a570*/  @!P2 LDGSTS.E.BYPASS.LTC128B.128 [R25+0xcc00], desc[UR36][R4.64], !P3 ;  /* 0x0cc000000419afae */ /* 0x000fe8000d901d64 */
[----:B------:R-:W-:Y:S04]  /*a580*/  @!P2 LDGSTS.E.BYPASS.LTC128B.128 [R25+0xfc00], desc[UR36][R4.64+0x40], !P0 ;  /* 0x0fc000400419afae */ /* 0x000fe8000c101d64 */
[----:B------:R1:W-:Y:S01]  /*a590*/  @!P2 LDGSTS.E.BYPASS.LTC128B.128 [R25+0x12c00], desc[UR36][R4.64+0x80], !P1 ;  /* 0x12c000800419afae */ /* 0x0003e2000c901d64 */
[----:B------:R-:W-:Y:S01]  /*a5a0*/  ISETP.GE.AND P2, PT, R11, R6, PT ;  /* 0x000000060b00720c */ /* 0x000fe20003f46270 */
[----:B------:R-:W-:-:S02]  /*a5b0*/  VIADD R11, R0, 0x60 ;  /* 0x00000060000b7836 */ /* 0x000fc40000000000 */
[----:B-1----:R-:W-:Y:S10]  /*a5c0*/  SHFL.IDX PT, R5, R9, 0x3, 0x1c1f ;  /* 0x007c1f0009057f89 */ /* 0x002ff400000e0000 */
[----:B0-----:R-:W-:Y:S01]  /*a5d0*/  @!P2 IMAD.WIDE.U32 R2, R27, 0x2, R2 ;  /* 0x000000021b02a825 */ /* 0x001fe200078e0002 */
[----:B------:R-:W-:Y:S01]  /*a5e0*/  @!P2 LEA R21, R28, UR45, 0x1 ;  /* 0x0000002d1c15ac11 */ /* 0x000fe2000f8e08ff */
[----:B------:R0:W1:Y:S04]  /*a5f0*/  SHFL.IDX PT, R4, R7, 0x3, 0x1c1f ;  /* 0x007c1f0007047f89 */ /* 0x00006800000e0000 */
[----:B------:R-:W-:Y:S04]  /*a600*/  @!P2 LDGSTS.E.BYPASS.LTC128B.128 [R21+0xd400], desc[UR36][R2.64], !P3 ;  /* 0x0d4000000215afae */ /* 0x000fe8000d901d64 */
[----:B------:R-:W-:Y:S01]  /*a610*/  @!P2 LDGSTS.E.BYPASS.LTC128B.128 [R21+0x10400], desc[UR36][R2.64+0x40], !P0 ;  /* 0x104000400215afae */ /* 0x000fe2000c101d64 */
[----:B0-----:R-:W-:-:S03]  /*a620*/  VIADD R7, R0, 0x80 ;  /* 0x0000008000077836 */ /* 0x001fc60000000000 */
[----:B------:R0:W-:Y:S01]  /*a630*/  @!P2 LDGSTS.E.BYPASS.LTC128B.128 [R21+0x13400], desc[UR36][R2.64+0x80], !P1 ;  /* 0x134000800215afae */ /* 0x0001e2000c901d64 */
[----:B------:R-:W-:-:S03]  /*a640*/  ISETP.GE.AND P2, PT, R11, R6, PT ;  /* 0x000000060b00720c */ /* 0x000fc60003f46270 */
[----:B0-----:R-:W-:Y:S10]  /*a650*/  SHFL.IDX PT, R3, R8, RZ, 0x1c1f ;  /* 0x001c1fff08037589 */ /* 0x001ff400000e0000 */
[----:B-1----:R-:W-:Y:S01]  /*a660*/  @!P2 IMAD.WIDE.U32 R4, R27, 0x2, R4 ;  /* 0x000000021b04a825 */ /* 0x002fe200078e0004 */
[----:B------:R-:W-:Y:S01]  /*a670*/  @!P2 LEA R25, R28, UR45, 0x1 ;  /* 0x0000002d1c19ac11 */ /* 0x000fe2000f8e08ff */
[----:B------:R-:W0:Y:S04]  /*a680*/  SHFL.IDX PT, R2, R10, RZ, 0x1c1f ;  /* 0x001c1fff0a027589 */ /* 0x000e2800000e0000 */
[----:B------:R-:W-:Y:S04]  /*a690*/  @!P2 LDGSTS.E.BYPASS.LTC128B.128 [R25+0xdc00], desc[UR36][R4.64], !P3 ;  /* 0x0dc000000419afae */ /* 0x000fe8000d901d64 */
[----:B------:R-:W-:Y:S04]  /*a6a0*/  @!P2 LDGSTS.E.BYPASS.LTC128B.128 [R25+0x10c00], desc[UR36][R4.64+0x40], !P0 ;  /* 0x10c000400419afae */ /* 0x000fe8000c101d64 */
[----:B------:R1:W-:Y:S01]  /*a6b0*/  @!P2 LDGSTS.E.BYPASS.LTC128B.128 [R25+0x13c00], desc[UR36][R4.64+0x80], !P1 ;  /* 0x13c000800419afae */ /* 0x0003e2000c901d64 */
[----:B------:R-:W-:-:S03]  /*a6c0*/  ISETP.GE.AND P2, PT, R7, R6, PT ;  /* 0x000000060700720c */ /* 0x000fc60003f46270 */
[----:B-1----:R1:W2:Y:S10]  /*a6d0*/  SHFL.IDX PT, R4, R8, 0x1, 0x1c1f ;  /* 0x003c1f0008047f89 */ /* 0x0022b400000e0000 */
[----:B0-----:R-:W-:Y:S01]  /*a6e0*/  @!P2 IMAD.WIDE.U32 R2, R27, 0x2, R2 ;  /* 0x000000021b02a825 */ /* 0x001fe200078e0002 */
[----:B------:R-:W-:-:S05]  /*a6f0*/  @!P2 LEA R7, R28, UR45, 0x1 ;  /* 0x0000002d1c07ac11 */ /* 0x000fca000f8e08ff */
[----:B------:R1:W-:Y:S04]  /*a700*/  @!P2 LDGSTS.E.BYPASS.LTC128B.128 [R7+0xe400], desc[UR36][R2.64], !P3 ;  /* 0x0e4000000207afae */ /* 0x0003e8000d901d64 */
[----:B------:R1:W-:Y:S04]  /*a710*/  @!P2 LDGSTS.E.BYPASS.LTC128B.128 [R7+0x11400], desc[UR36][R2.64+0x40], !P0 ;  /* 0x114000400207afae */ /* 0x0003e8000c101d64 */
[----:B------:R1:W-:Y:S02]  /*a720*/  @!P2 LDGSTS.E.BYPASS.LTC128B.128 [R7+0x14400], desc[UR36][R2.64+0x80], !P1 ;  /* 0x144000800207afae */ /* 0x0003e4000c901d64 */
.L_x_111:
[----:B------:R-:W-:Y:S01]  /*a730*/  VIADD R5, R0, 0xa0 ;  /* 0x000000a000057836 */ /* 0x000fe20000000000 */
[----:B------:R-:W-:Y:S01]  /*a740*/  BSSY B0, `(.L_x_52) ;  /* 0x000000d000007945 */ /* 0x000fe20003800000 */
[----:B-1----:R-:W-:Y:S01]  /*a750*/  IMAD.MOV.U32 R2, RZ, RZ, R14 ;  /* 0x000000ffff027224 */ /* 0x002fe200078e000e */
[----:B--2---:R-:W-:Y:S02]  /*a760*/  MOV R3, R4 ;  /* 0x0000000400037202 */ /* 0x004fe40000000f00 */
[----:B------:R-:W-:-:S13]  /*a770*/  ISETP.GE.AND P2, PT, R5, R6, PT ;  /* 0x000000060500720c */ /* 0x000fda0003f46270 */
[----:B------:R-:W-:Y:S05]  /*a780*/  @P2 BRA `(.L_x_53) ;  /* 0x0000000000202947 */ /* 0x000fea0003800000 */
[----:B------:R-:W-:Y:S01]  /*a790*/  IMAD.WIDE.U32 R2, R27, 0x2, R2 ;  /* 0x000000021b027825 */ /* 0x000fe200078e0002 */
[----:B------:R-:W-:-:S05]  /*a7a0*/  LEA R5, R28, UR45, 0x1 ;  /* 0x0000002d1c057c11 */ /* 0x000fca000f8e08ff */
[----:B------:R-:W-:Y:S01]  /*a7b0*/  @!PT LDS RZ, [RZ] ;  /* 0x00000000fffff984 */ /* 0x000fe20000000800 */
[----:B------:R-:W-:Y:S01]  /*a7c0*/  @!PT LDS RZ, [RZ] ;  /* 0x00000000fffff984 */ /* 0x000fe20000000800 */
[----:B------:R-:W-:Y:S01]  /*a7d0*/  @!PT LDS RZ, [RZ] ;  /* 0x00000000fffff984 */ /* 0x000fe20000000800 */
[----:B------:R0:W-:Y:S04]  /*a7e0*/  LDGSTS.E.BYPASS.LTC128B.128 [R5+0xec00], desc[UR36][R2.64], !P3 ;  /* 0x0ec0000002057fae */ /* 0x0001e8000d901d64 */
[----:B------:R0:W-:Y:S04]  /*a7f0*/  LDGSTS.E.BYPASS.LTC128B.128 [R5+0x11c00], desc[UR36][R2.64+0x40], !P0 ;  /* 0x11c0004002057fae */ /* 0x0001e8000c101d64 */
[----:B------:R0:W-:Y:S02]  /*a800*/  LDGSTS.E.BYPASS.LTC128B.128 [R5+0x14c00], desc[UR36][R2.64+0x80], !P1 ;  /* 0x14c0008002057fae */ /* 0x0001e4000c901d64 */
.L_x_53:
[----:B------:R-:W-:Y:S05]  /*a810*/  BSYNC B0 ;  /* 0x0000000000007941 */ /* 0x000fea0003800000 */
.L_x_52:
[----:B------:R-:W-:Y:S01]  /*a820*/  NOP ;  /* 0x0000000000007918 */ /* 0x000fe20000000000 */
[----:B------:R-:W-:Y:S01]  /*a830*/  SYNCS.ARRIVE.TRANS64.RED.A0T1 RZ, [UR45+0x2d800], RZ ;  /* 0x02d800ffffff79a7 */ /* 0x000fe2000820042d */
[----:B------:R-:W-:Y:S01]  /*a840*/  IMAD.MOV.U32 R0, RZ, RZ, 0x1 ;  /* 0x00000001ff007424 */ /* 0x000fe200078e00ff */
[----:B------:R-:W-:Y:S04]  /*a850*/  ARRIVES.LDGSTSBAR.64.TRANSCNT [UR45+0x2d800] ;  /* 0x02d80000ff0079b0 */ /* 0x000fe80008000aad */
[----:B------:R-:W-:Y:S01]  /*a860*/  SHF.L.U32 R0, R0, 0x1f, RZ ;  /* 0x0000001f00007819 */ /* 0x000fe200000006ff */
[----:B------:R-:W-:Y:S01]  /*a870*/  NOP ;  /* 0x0000000000007918 */ /* 0x000fe20000000000 */
[----:B------:R-:W-:Y:S02]  /*a880*/  SYNCS.ARRIVE.TRANS64.A1T0 RZ, [UR45+0x2d800], RZ ;  /* 0x02d800ffffff79a7 */ /* 0x000fe4000810002d */
[----:B------:R-:W1:Y:S02]  /*a890*/  SYNCS.PHASECHK.TRANS64.TRYWAIT P0, [UR45+0x2d820], R0 ;  /* 0x02d82000ff0075a7 */ /* 0x000e64000800016d */
[----:B-1----:R-:W-:Y:S05]  /*a8a0*/  @!P0 BRA `(.L_x_54) ;  /* 0x0000002800488947 */ /* 0x002fea0003800000 */
.L_x_112:
[----:B------:R-:W-:Y:S01]  /*a8b0*/  UIADD3 UR4, UR49, -0x2, URZ ;  /* 0xfffffffe31047890 */ /* 0x000fe2000fffe03f */
[----:B------:R-:W-:-:S03]  /*a8c0*/  IMAD.MOV.U32 R21, RZ, RZ, RZ ;  /* 0x000000ffff157224 */ /* 0x000fc600078e00ff */
[----:B------:R-:W-:-:S06]  /*a8d0*/  UISETP.GE.AND UP0, UPT, UR4, UR48, UPT ;  /* 0x000000300400728c */ /* 0x000fcc000bf06270 */
[----:B------:R-:W-:-:S13]  /*a8e0*/  PLOP3.LUT P0, PT, PT, PT, UP0, 0x80, 0x0 ;  /* 0x000000000000781c */ /* 0x000fda0003f0f008 */
[----:B------:R-:W-:Y:S05]  /*a8f0*/  @!P0 BRA `(.L_x_55) ;  /* 0x0000000c00e08947 */ /* 0x000fea0003800000 */
[----:B0-----:R-:W0:Y:S01]  /*a900*/  S2R R2, SR_TID.X ;  /* 0x0000000000027919 */ /* 0x001e220000002100 */
[----:B------:R-:W-:Y:S01]  /*a910*/  UIADD3 UR4, UR47, 0x1, URZ ;  /* 0x000000012f047890 */ /* 0x000fe2000fffe03f */
[----:B------:R-:W-:Y:S01]  /*a920*/  LOP3.LUT R3, RZ, UR44, RZ, 0x33, !PT ;  /* 0x0000002cff037c12 */ /* 0x000fe2000f8e33ff */
[----:B------:R-:W-:Y:S01]  /*a930*/  BSSY B0, `(.L_x_55) ;  /* 0x00000f4000007945 */ /* 0x000fe20003800000 */
[----:B------:R-:W1:Y:S01]  /*a940*/  S2R R4, SR_TID.X ;  /* 0x0000000000047919 */ /* 0x000e620000002100 */
[----:B------:R-:W-:Y:S01]  /*a950*/  UIMAD UR4, UR4, UR39, URZ ;  /* 0x00000027040472a4 */ /* 0x000fe2000f8e023f */
[----:B------:R-:W-:Y:S02]  /*a960*/  IMAD.MOV.U32 R22, RZ, RZ, 0x1 ;  /* 0x00000001ff167424 */ /* 0x000fe400078e00ff */
[----:B------:R-:W-:-:S03]  /*a970*/  IMAD.MOV.U32 R20, RZ, RZ, RZ ;  /* 0x000000ffff147224 */ /* 0x000fc600078e00ff */
[----:B------:R-:W-:Y:S01]  /*a980*/  LOP3.LUT R0, RZ, UR4, RZ, 0x33, !PT ;  /* 0x00000004ff007c12 */ /* 0x000fe2000f8e33ff */
[----:B------:R-:W-:-:S03]  /*a990*/  ULDC UR4, c[0x0][0x2f4] ;  /* 0x0000bd0000047ab9 */ /* 0x000fc60000000800 */
[----:B------:R-:W-:-:S04]  /*a9a0*/  VIMNMX R0, R0, R3, !PT ;  /* 0x0000000300007248 */ /* 0x000fc80007fe0100 */
[----:B------:R-:W-:Y:S02]  /*a9b0*/  IADD3 R26, -R0, -0x2, RZ ;  /* 0xfffffffe001a7810 */ /* 0x000fe40007ffe1ff */
[----:B0-----:R-:W-:-:S04]  /*a9c0*/  LOP3.LUT R2, R2, 0x7f, RZ, 0xc0, !PT ;  /* 0x0000007f02027812 */ /* 0x001fc800078ec0ff */
[----:B------:R-:W-:Y:S01]  /*a9d0*/  SHF.R.U32.HI R2, RZ, 0x2, R2 ;  /* 0x00000002ff027819 */ /* 0x000fe20000011602 */
[----:B-1----:R-:W-:-:S03]  /*a9e0*/  IMAD.SHL.U32 R4, R4, 0x8, RZ ;  /* 0x0000000804047824 */ /* 0x002fc600078e00ff */
[----:B------:R-:W-:Y:S02]  /*a9f0*/  IADD3 R19, R23, R19, R2 ;  /* 0x0000001317137210 */ /* 0x000fe40007ffe002 */
[----:B------:R-:W-:Y:S02]  /*aa00*/  IADD3 R3, -R2, UR43, RZ ;  /* 0x0000002b02037c10 */ /* 0x000fe4000fffe1ff */
[----:B------:R-:W0:Y:S01]  /*aa10*/  S2R R2, SR_TID.X ;  /* 0x0000000000027919 */ /* 0x000e220000002100 */
[----:B------:R-:W-:Y:S02]  /*aa20*/  LOP3.LUT R4, R4, 0x18, RZ, 0xc0, !PT ;  /* 0x0000001804047812 */ /* 0x000fe400078ec0ff */
[----:B------:R-:W-:Y:S01]  /*aa30*/  IADD3 R19, R19, -0x180, RZ ;  /* 0xfffffe8013137810 */ /* 0x000fe20007ffe0ff */
[----:B------:R-:W-:Y:S01]  /*aa40*/  IMAD R3, R0, 0x80, R3 ;  /* 0x0000008000037824 */ /* 0x000fe200078e0203 */
[----:B------:R-:W-:-:S03]  /*aa50*/  LOP3.LUT R4, R4, 0x20, RZ, 0xfc, !PT ;  /* 0x0000002004047812 */ /* 0x000fc600078efcff */
[----:B------:R-:W-:Y:S01]  /*aa60*/  IMAD R10, R0, -0x80, R19 ;  /* 0xffffff80000a7824 */ /* 0x000fe200078e0213 */
[----:B------:R-:W-:Y:S02]  /*aa70*/  ISETP.GE.AND P2, PT, R4, UR4, PT ;  /* 0x0000000404007c0c */ /* 0x000fe4000bf46270 */
[----:B------:R-:W-:Y:S02]  /*aa80*/  IADD3 R0, R3, 0x100, RZ ;  /* 0x0000010003007810 */ /* 0x000fe40007ffe0ff */
[----:B0-----:R-:W-:-:S04]  /*aa90*/  SHF.L.U32 R2, R2, 0x3, RZ ;  /* 0x0000000302027819 */ /* 0x001fc800000006ff */
[----:B------:R-:W-:-:S04]  /*aaa0*/  LOP3.LUT R2, R2, 0x18, RZ, 0xc0, !PT ;  /* 0x0000001802027812 */ /* 0x000fc800078ec0ff */
[C---:B------:R-:W-:Y:S02]  /*aab0*/  ISETP.GE.AND P3, PT, R2.reuse, UR4, PT ;  /* 0x0000000402007c0c */ /* 0x040fe4000bf66270 */
[----:B------:R-:W-:-:S04]  /*aac0*/  LOP3.LUT R2, R2, 0x40, RZ, 0xfc, !PT ;  /* 0x0000004002027812 */ /* 0x000fc800078efcff */
[----:B------:R-:W-:-:S13]  /*aad0*/  ISETP.GE.AND P1, PT, R2, UR4, PT ;  /* 0x0000000402007c0c */ /* 0x000fda000bf26270 */
.L_x_68:
[----:B------:R-:W2:Y:S01]  /*aae0*/  LDL R7, [R1+0x4] ;  /* 0x0000040001077983 */ /* 0x000ea20000100800 */
[----:B------:R-:W0:Y:S03]  /*aaf0*/  LDC R2, c[0x0][0x430] ;  /* 0x00010c00ff027b82 */ /* 0x000e260000000800 */
[----:B------:R-:W3:Y:S01]  /*ab00*/  LDL R6, [R1] ;  /* 0x0000000001067983 */ /* 0x000ee20000100800 */
[----:B------:R-:W-:Y:S01]  /*ab10*/  IMAD.MOV.U32 R4, RZ, RZ, R10 ;  /* 0x000000ffff047224 */ /* 0x000fe200078e000a */
[----:B------:R-:W-:Y:S01]  /*ab20*/  ULDC.64 UR4, c[0x0][0x428] ;  /* 0x00010a0000047ab9 */ /* 0x000fe20000000a00 */
[----:B0-----:R-:W-:-:S13]  /*ab30*/  ISETP.NE.AND P0, PT, R2, 0x1, PT ;  /* 0x000000010200780c */ /* 0x001fda0003f05270 */
[----:B------:R-:W0:Y:S08]  /*ab40*/  @P0 LDC R3, c[0x0][0x434] ;  /* 0x00010d00ff030b82 */ /* 0x000e300000000800 */
[----:B------:R-:W1:Y:S01]  /*ab50*/  @P0 LDC R5, c[0x0][0x438] ;  /* 0x00010e00ff050b82 */ /* 0x000e620000000800 */
[----:B0-----:R-:W-:-:S05]  /*ab60*/  @P0 IMAD.HI.U32 R2, R10, R3, RZ ;  /* 0x000000030a020227 */ /* 0x001fca00078e00ff */
[----:B-1----:R-:W-:-:S04]  /*ab70*/  @P0 SHF.R.U32.HI R4, RZ, R5, R2 ;  /* 0x00000005ff040219 */ /* 0x002fc80000011602 */
[----:B------:R-:W-:Y:S01]  /*ab80*/  SHF.R.S32.HI R3, RZ, 0x1f, R4 ;  /* 0x0000001fff037819 */ /* 0x000fe20000011404 */
[----:B--2---:R-:W-:-:S04]  /*ab90*/  IMAD R2, R7, UR4, RZ ;  /* 0x0000000407027c24 */ /* 0x004fc8000f8e02ff */
[----:B---3--:R-:W-:Y:S02]  /*aba0*/  IMAD R5, R6, UR5, R2 ;  /* 0x0000000506057c24 */ /* 0x008fe4000f8e0202 */
[----:B------:R-:W-:-:S04]  /*abb0*/  IMAD.MOV.U32 R2, RZ, RZ, R4 ;  /* 0x000000ffff027224 */ /* 0x000fc800078e0004 */
[----:B------:R-:W-:Y:S01]  /*abc0*/  IMAD.WIDE.U32 R2, R6, UR4, R2 ;  /* 0x0000000406027c25 */ /* 0x000fe2000f8e0002 */
[----:B------:R-:W-:-:S04]  /*abd0*/  ULDC.64 UR4, c[0x0][0x418] ;  /* 0x0001060000047ab9 */ /* 0x000fc80000000a00 */
[----:B------:R-:W-:Y:S02]  /*abe0*/  IADD3 R3, R5, R3, RZ ;  /* 0x0000000305037210 */ /* 0x000fe40007ffe0ff */
[----:B------:R-:W-:-:S04]  /*abf0*/  LEA R6, P0, R2, UR4, 0x2 ;  /* 0x0000000402067c11 */ /* 0x000fc8000f8010ff */
[----:B------:R-:W-:-:S05]  /*ac00*/  LEA.HI.X R7, R2, UR5, R3, 0x2, P0 ;  /* 0x0000000502077c11 */ /* 0x000fca00080f1403 */
[----:B------:R-:W2:Y:S01]  /*ac10*/  LDG.E R6, desc[UR36][R6.64] ;  /* 0x0000002406067981 */ /* 0x000ea2000c1e1900 */
[----:B------:R-:W-:-:S06]  /*ac20*/  ULOP3.LUT UR6, UR38, 0x2, URZ, 0xfc, !UPT ;  /* 0x0000000226067892 */ /* 0x000fcc000f8efc3f */
[----:B------:R-:W-:Y:S02]  /*ac30*/  IMAD.U32 R8, RZ, RZ, UR6 ;  /* 0x00000006ff087e24 */ /* 0x000fe4000f8e00ff */
[----:B------:R-:W-:-:S03]  /*ac40*/  VIADD R21, R20, 0x1 ;  /* 0x0000000114157836 */ /* 0x000fc60000000000 */
[----:B------:R-:W-:Y:S02]  /*ac50*/  ISETP.NE.AND P4, PT, R8, 0x3, PT ;  /* 0x000000030800780c */ /* 0x000fe40003f85270 */
[----:B------:R-:W-:-:S04]  /*ac60*/  ISETP.NE.AND P0, PT, R21, 0x2, PT ;  /* 0x000000021500780c */ /* 0x000fc80003f05270 */
[----:B------:R-:W-:Y:S02]  /*ac70*/  SEL R3, RZ, 0x1, P0 ;  /* 0x00000001ff037807 */ /* 0x000fe40000000000 */
[----:B------:R-:W-:Y:S02]  /*ac80*/  SEL R21, R21, RZ, P0 ;  /* 0x000000ff15157207 */ /* 0x000fe40000000000 */
[----:B------:R-:W-:Y:S02]  /*ac90*/  LOP3.LUT R24, R22, R3, RZ, 0x3c, !PT ;  /* 0x0000000316187212 */ /* 0x000fe400078e3cff */
[----:B--2---:R-:W-:Y:S01]  /*aca0*/  SHF.R.S32.HI R25, RZ, 0x1f, R6 ;  /* 0x0000001fff197819 */ /* 0x004fe20000011406 */
[----:B------:R-:W-:Y:S06]  /*acb0*/  @!P4 BRA `(.L_x_56) ;  /* 0x000000000004c947 */ /* 0x000fec0003800000 */
[----:B------:R-:W-:Y:S01]  /*acc0*/  BPT.TRAP 0x1 ;  /* 0x000000040000795c */ /* 0x000fe20000300000 */
.L_x_56:
[----:B------:R-:W-:Y:S01]  /*acd0*/  LEA R7, R21, UR45, 0x3 ;  /* 0x0000002d15077c11 */ /* 0x000fe2000f8e18ff */
[----:B------:R-:W-:Y:S01]  /*ace0*/  BSSY B1, `(.L_x_57) ;  /* 0x0000004000017945 */ /* 0x000fe20003800000 */
[----:B------:R-:W-:-:S04]  /*acf0*/  SHF.L.U32 R2, R24, 0x1f, RZ ;  /* 0x0000001f18027819 */ /* 0x000fc800000006ff */
[----:B------:R-:W0:Y:S02]  /*ad00*/  SYNCS.PHASECHK.TRANS64.TRYWAIT P0, [R7+URZ+0x2d840], R2 ;  /* 0x02d84002070075a7 */ /* 0x000e24000800017f */
[----:B0-----:R-:W-:Y:S05]  /*ad10*/  @!P0 BRA `(.L_x_58) ;  /* 0x0000002400448947 */ /* 0x001fea0003800000 */
.L_x_113:
[----:B------:R-:W-:Y:S05]  /*ad20*/  BSYNC B1 ;  /* 0x0000000000017941 */ /* 0x000fea0003800000 */
.L_x_57:
[----:B------:R-:W-:Y:S01]  /*ad30*/  ULDC UR4, c[0x0][0x430] ;  /* 0x00010c0000047ab9 */ /* 0x000fe20000000800 */
[----:B------:R-:W-:Y:S01]  /*ad40*/  R2UR UR6, R29 ;  /* 0x000000001d0672ca */ /* 0x000fe200000e0000 */
[----:B------:R-:W-:Y:S01]  /*ad50*/  UIADD3 UR4, -UR4, URZ, URZ ;  /* 0x0000003f04047290 */ /* 0x000fe2000fffe13f */
[C---:B------:R-:W-:Y:S02]  /*ad60*/  LOP3.LUT P5, RZ, R16.reuse, 0x2, RZ, 0xc0, !PT ;  /* 0x0000000210ff7812 */ /* 0x040fe400078ac0ff */
[----:B------:R-:W-:-:S03]  /*ad70*/  LOP3.LUT P4, RZ, R16, 0x1, RZ, 0xc0, !PT ;  /* 0x0000000110ff7812 */ /* 0x000fc6000788c0ff */
[----:B------:R-:W-:Y:S01]  /*ad80*/  IMAD R5, R4, UR4, R10 ;  /* 0x0000000404057c24 */ /* 0x000fe2000f8e020a */
[----:B------:R-:W-:-:S04]  /*ad90*/  ULDC.64 UR4, c[0x0][0x300] ;  /* 0x0000c00000047ab9 */ /* 0x000fc80000000a00 */
[----:B------:R-:W-:-:S05]  /*ada0*/  SHF.R.S32.HI R23, RZ, 0x1f, R5 ;  /* 0x0000001fff177819 */ /* 0x000fca0000011405 */
[----:B0-----:R-:W-:-:S04]  /*adb0*/  IMAD R2, R23, UR4, RZ ;  /* 0x0000000417027c24 */ /* 0x001fc8000f8e02ff */
[C---:B------:R-:W-:Y:S02]  /*adc0*/  IMAD R9, R5.reuse, UR5, R2 ;  /* 0x0000000505097c24 */ /* 0x040fe4000f8e0202 */
[----:B------:R-:W-:Y:S01]  /*add0*/  IMAD.WIDE.U32 R2, R5, UR4, RZ ;  /* 0x0000000405027c25 */ /* 0x000fe2000f8e00ff */
[----:B------:R-:W-:-:S04]  /*ade0*/  ULDC.64 UR4, c[0x0][0x310] ;  /* 0x0000c40000047ab9 */ /* 0x000fc80000000a00 */
[----:B------:R-:W-:Y:S01]  /*adf0*/  IADD3 R3, R3, R9, RZ ;  /* 0x0000000903037210 */ /* 0x000fe20007ffe0ff */
[----:B------:R-:W-:-:S04]  /*ae00*/  IMAD R9, R25, UR4, RZ ;  /* 0x0000000419097c24 */ /* 0x000fc8000f8e02ff */
[C---:B------:R-:W-:Y:S02]  /*ae10*/  IMAD R4, R6.reuse, UR5, R9 ;  /* 0x0000000506047c24 */ /* 0x040fe4000f8e0209 */
[----:B------:R-:W-:Y:S01]  /*ae20*/  IMAD.WIDE.U32 R2, R6, UR4, R2 ;  /* 0x0000000406027c25 */ /* 0x000fe2000f8e0002 */
[----:B------:R-:W-:-:S03]  /*ae30*/  ULDC.64 UR4, c[0x0][0x308] ;  /* 0x0000c20000047ab9 */ /* 0x000fc60000000a00 */
[----:B------:R-:W-:Y:S01]  /*ae40*/  IMAD.U32 R9, RZ, RZ, UR4 ;  /* 0x00000004ff097e24 */ /* 0x000fe2000f8e00ff */
[----:B------:R-:W-:Y:S01]  /*ae50*/  UIMAD UR4, UR6, UR4, URZ ;  /* 0x00000004060472a4 */ /* 0x000fe2000f8e023f */
[----:B------:R-:W-:Y:S02]  /*ae60*/  IMAD.IADD R3, R3, 0x1, R4 ;  /* 0x0000000103037824 */ /* 0x000fe400078e0204 */
[----:B------:R-:W-:Y:S01]  /*ae70*/  ULDC.64 UR6, c[0x0][0x2e8] ;  /* 0x0000ba0000067ab9 */ /* 0x000fe20000000a00 */
[----:B------:R-:W-:Y:S02]  /*ae80*/  UIMAD UR4, UR42, UR5, UR4 ;  /* 0x000000052a0472a4 */ /* 0x000fe4000f8e0204 */
[----:B------:R-:W-:-:S04]  /*ae90*/  IMAD.WIDE.U32 R2, R9, UR42, R2 ;  /* 0x0000002a09027c25 */ /* 0x000fc8000f8e0002 */
[----:B------:R-:W-:Y:S01]  /*aea0*/  IMAD R9, R21, 0x3000, R28 ;  /* 0x0000300015097824 */ /* 0x000fe200078e021c */
[----:B------:R-:W-:Y:S01]  /*aeb0*/  IADD3 R19, R3, UR4, RZ ;  /* 0x0000000403137c10 */ /* 0x000fe2000fffe0ff */
[----:B------:R-:W-:Y:S01]  /*aec0*/  UMOV UR4, 0xffffffff ;  /* 0xffffffff00047882 */ /* 0x000fe20000000000 */
[----:B------:R-:W-:-:S04]  /*aed0*/  LEA R8, P0, R2, UR6, 0x1 ;  /* 0x0000000602087c11 */ /* 0x000fc8000f8008ff */
[----:B------:R-:W-:Y:S01]  /*aee0*/  LEA.HI.X R19, R2, UR7, R19, 0x1, P0 ;  /* 0x0000000702137c11 */ /* 0x000fe200080f0c13 */
[----:B------:R-:W-:Y:S08]  /*aef0*/  BRA.DIV UR4, `(.L_x_59) ;  /* 0x0000002204e07947 */ /* 0x000ff0000b800000 */
[----:B------:R-:W0:Y:S01]  /*af00*/  S2R R11, SR_TID.X ;  /* 0x00000000000b7919 */ /* 0x000e220000002100 */
[----:B------:R-:W-:Y:S02]  /*af10*/  LOP3.LUT P6, RZ, R16, 0x4, RZ, 0xc0, !PT ;  /* 0x0000000410ff7812 */ /* 0x000fe400078cc0ff */
[----:B------:R-:W-:Y:S01]  /*af20*/  LEA R9, R9, UR45, 0x1 ;  /* 0x0000002d09097c11 */ /* 0x000fe2000f8e08ff */
[----:B------:R-:W1:Y:S04]  /*af30*/  SHFL.IDX PT, R2, R8, RZ, 0x1c1f ;  /* 0x001c1fff08027589 */ /* 0x000e6800000e0000 */
[----:B------:R-:W2:Y:S04]  /*af40*/  SHFL.IDX PT, R3, R19, RZ, 0x1c1f ;  /* 0x001c1fff13037589 */ /* 0x000ea800000e0000 */
[----:B------:R-:W-:Y:S01]  /*af50*/  SHFL.IDX PT, R27, R19, 0x2, 0x1c1f ;  /* 0x005c1f00131b7f89 */ /* 0x000fe200000e0000 */
[----:B0-----:R-:W-:-:S05]  /*af60*/  IMAD.SHL.U32 R11, R11, 0x8, RZ ;  /* 0x000000080b0b7824 */ /* 0x001fca00078e00ff */
[----:B------:R-:W-:-:S05]  /*af70*/  LOP3.LUT R11, R11, 0x18, RZ, 0xc0, !PT ;  /* 0x000000180b0b7812 */ /* 0x000fca00078ec0ff */
[----:B------:R-:W-:-:S05]  /*af80*/  IMAD.SHL.U32 R4, R11, 0x2, RZ ;  /* 0x000000020b047824 */ /* 0x000fca00078e00ff */
[----:B-1----:R-:W-:-:S04]  /*af90*/  IADD3 R2, P0, R2, R4, RZ ;  /* 0x0000000402027210 */ /* 0x002fc80007f1e0ff */
[----:B--2---:R-:W-:-:S05]  /*afa0*/  IADD3.X R3, RZ, R3, RZ, P0, !PT ;  /* 0x00000003ff037210 */ /* 0x004fca00007fe4ff */
[----:B------:R-:W-:Y:S04]  /*afb0*/  LDGSTS.E.BYPASS.LTC128B.128 [R9+0x15400], desc[UR36][R2.64], !P6 ;  /* 0x1540000002097fae */ /* 0x000fe8000f101d64 */
[----:B------:R-:W-:Y:S04]  /*afc0*/  LDGSTS.E.BYPASS.LTC128B.128 [R9+0x17400], desc[UR36][R2.64+0x40], !P5 ;  /* 0x1740004002097fae */ /* 0x000fe8000e901d64 */
[----:B------:R0:W-:Y:S04]  /*afd0*/  LDGSTS.E.BYPASS.LTC128B.128 [R9+0x19400], desc[UR36][R2.64+0x80], !P4 ;  /* 0x1940008002097fae */ /* 0x0001e8000e101d64 */
[----:B0-----:R-:W0:Y:S04]  /*afe0*/  SHFL.IDX PT, R2, R8, 0x1, 0x1c1f ;  /* 0x003c1f0008027f89 */ /* 0x001e2800000e0000 */
[----:B------:R-:W1:Y:S01]  /*aff0*/  SHFL.IDX PT, R3, R19, 0x1, 0x1c1f ;  /* 0x003c1f0013037f89 */ /* 0x000e6200000e0000 */
[----:B0-----:R-:W-:-:S05]  /*b000*/  IADD3 R2, P0, R2, R4, RZ ;  /* 0x0000000402027210 */ /* 0x001fca0007f1e0ff */
[----:B-1----:R-:W-:-:S05]  /*b010*/  IMAD.X R3, RZ, RZ, R3, P0 ;  /* 0x000000ffff037224 */ /* 0x002fca00000e0603 */
[----:B------:R-:W-:Y:S04]  /*b020*/  LDGSTS.E.BYPASS.LTC128B.128 [R9+0x15c00], desc[UR36][R2.64], !P6 ;  /* 0x15c0000002097fae */ /* 0x000fe8000f101d64 */
[----:B------:R-:W-:Y:S04]  /*b030*/  LDGSTS.E.BYPASS.LTC128B.128 [R9+0x17c00], desc[UR36][R2.64+0x40], !P5 ;  /* 0x17c0004002097fae */ /* 0x000fe8000e901d64 */
[----:B------:R0:W-:Y:S04]  /*b040*/  LDGSTS.E.BYPASS.LTC128B.128 [R9+0x19c00], desc[UR36][R2.64+0x80], !P4 ;  /* 0x19c0008002097fae */ /* 0x0001e8000e101d64 */
[----:B0-----:R-:W0:Y:S02]  /*b050*/  SHFL.IDX PT, R2, R8, 0x2, 0x1c1f ;  /* 0x005c1f0008027f89 */ /* 0x001e2400000e0000 */
[----:B0-----:R-:W-:-:S05]  /*b060*/  IADD3 R2, P0, R2, R4, RZ ;  /* 0x0000000402027210 */ /* 0x001fca0007f1e0ff */
[----:B------:R-:W-:Y:S02]  /*b070*/  IMAD.X R3, RZ, RZ, R27, P0 ;  /* 0x000000ffff037224 */ /* 0x000fe400000e061b */
[----:B------:R0:W1:Y:S04]  /*b080*/  SHFL.IDX PT, R27, R19, 0x3, 0x1c1f ;  /* 0x007c1f00131b7f89 */ /* 0x00006800000e0000 */
[----:B------:R-:W-:Y:S04]  /*b090*/  LDGSTS.E.BYPASS.LTC128B.128 [R9+0x16400], desc[UR36][R2.64], !P6 ;  /* 0x1640000002097fae */ /* 0x000fe8000f101d64 */
[----:B------:R-:W-:Y:S04]  /*b0a0*/  LDGSTS.E.BYPASS.LTC128B.128 [R9+0x18400], desc[UR36][R2.64+0x40], !P5 ;  /* 0x1840004002097fae */ /* 0x000fe8000e901d64 */
[----:B------:R2:W-:Y:S04]  /*b0b0*/  LDGSTS.E.BYPASS.LTC128B.128 [R9+0x1a400], desc[UR36][R2.64+0x80], !P4 ;  /* 0x1a40008002097fae */ /* 0x0005e8000e101d64 */
[----:B-12---:R0:W2:Y:S02]  /*b0c0*/  SHFL.IDX PT, R2, R8, 0x3, 0x1c1f ;  /* 0x007c1f0008027f89 */ /* 0x0060a400000e0000 */
.L_x_123:
[----:B------:R-:W-:Y:S02]  /*b0d0*/  LOP3.LUT P6, RZ, R16, 0x4, RZ, 0xc0, !PT ;  /* 0x0000000410ff7812 */ /* 0x000fe400078cc0ff */
[----:B--2---:R-:W-:-:S04]  /*b0e0*/  IADD3 R2, P0, R2, R4, RZ ;  /* 0x0000000402027210 */ /* 0x004fc80007f1e0ff */
[----:B------:R-:W-:Y:S02]  /*b0f0*/  IADD3.X R3, RZ, R27, RZ, P0, !PT ;  /* 0x0000001bff037210 */ /* 0x000fe400007fe4ff */
[----:B------:R-:W-:-:S05]  /*b100*/  PLOP3.LUT P0, PT, PT, PT, PT, 0x80, 0x0 ;  /* 0x000000000000781c */ /* 0x000fca0003f0f070 */
[----:B------:R-:W-:Y:S01]  /*b110*/  @!PT LDS RZ, [RZ] ;  /* 0x00000000fffff984 */ /* 0x000fe20000000800 */
[----:B------:R-:W-:Y:S01]  /*b120*/  @!PT LDS RZ, [RZ] ;  /* 0x00000000fffff984 */ /* 0x000fe20000000800 */
[----:B------:R-:W-:Y:S01]  /*b130*/  @!PT LDS RZ, [RZ] ;  /* 0x00000000fffff984 */ /* 0x000fe20000000800 */
[----:B------:R1:W-:Y:S04]  /*b140*/  LDGSTS.E.BYPASS.LTC128B.128 [R9+0x16c00], desc[UR36][R2.64], !P6 ;  /* 0x16c0000002097fae */ /* 0x0003e8000f101d64 */
[----:B------:R1:W-:Y:S04]  /*b150*/  LDGSTS.E.BYPASS.LTC128B.128 [R9+0x18c00], desc[UR36][R2.64+0x40], !P5 ;  /* 0x18c0004002097fae */ /* 0x0003e8000e901d64 */
[----:B------:R1:W-:Y:S01]  /*b160*/  LDGSTS.E.BYPASS.LTC128B.128 [R9+0x1ac00], desc[UR36][R2.64+0x80], !P4 ;  /* 0x1ac0008002097fae */ /* 0x0003e2000e101d64 */
[----:B------:R-:W-:Y:S01]  /*b170*/  NOP ;  /* 0x0000000000007918 */ /* 0x000fe20000000000 */
.L_x_60:
[----:B------:R-:W-:Y:S02]  /*b180*/  PLOP3.LUT P4, PT, P4, P0, PT, 0xa2, 0x0 ;  /* 0x000000000000781c */ /* 0x000fe40002781472 */
[----:B------:R-:W-:-:S08]  /*b190*/  @P0 R2UR P4, UR4, R7 ;  /* 0x00000000070402ca */ /* 0x000fd00000080000 */
[----:B------:R-:W-:-:S05]  /*b1a0*/  @P0 PLOP3.LUT P0, PT, P4, PT, PT, 0x80, 0x0 ;  /* 0x000000000000081c */ /* 0x000fca000270f070 */
[----:B------:R-:W-:Y:S01]  /*b1b0*/  @!P4 SYNCS.ARRIVE.TRANS64.RED.A0T1 RZ, [UR4+0x2d830], RZ ;  /* 0x02d830ffffffc9a7 */ /* 0x000fe20008200404 */
[----:B------:R-:W-:Y:S07]  /*b1c0*/  @!P4 ARRIVES.LDGSTSBAR.64.TRANSCNT [UR4+0x2d830] ;  /* 0x02d83000ff00c9b0 */ /* 0x000fee0008000a84 */
[----:B------:R-:W-:Y:S05]  /*b1d0*/  @P0 BRA.U.ANY `(.L_x_60) ;  /* 0xfffffffd00e80947 */ /* 0x000fea000393ffff */
[----:B------:R-:W-:Y:S01]  /*b1e0*/  NOP ;  /* 0x0000000000007918 */ /* 0x000fe20000000000 */
[----:B------:R-:W-:-:S06]  /*b1f0*/  ULOP3.LUT UR5, UR38, 0x2, URZ, 0xfc, !UPT ;  /* 0x0000000226057892 */ /* 0x000fcc000f8efc3f */
[----:B-1----:R-:W-:-:S05]  /*b200*/  IMAD.U32 R2, RZ, RZ, UR5 ;  /* 0x00000005ff027e24 */ /* 0x002fca000f8e00ff */
[----:B------:R-:W-:-:S13]  /*b210*/  ISETP.NE.AND P5, PT, R2, 0x3, PT ;  /* 0x000000030200780c */ /* 0x000fda0003fa5270 */
[----:B------:R-:W-:Y:S05]  /*b220*/  @!P5 BRA `(.L_x_61) ;  /* 0x000000000004d947 */ /* 0x000fea0003800000 */
[----:B------:R-:W-:Y:S01]  /*b230*/  BPT.TRAP 0x1 ;  /* 0x000000040000795c */ /* 0x000fe20000300000 */
.L_x_61:
[----:B------:R1:W-:Y:S01]  /*b240*/  SYNCS.ARRIVE.TRANS64.A1T0 RZ, [R7+URZ+0x2d830], RZ ;  /* 0x02d830ff07ff79a7 */ /* 0x0003e2000810003f */
[----:B------:R-:W-:Y:S05]  /*b250*/  @!P5 BRA `(.L_x_62) ;  /* 0x000000000004d947 */ /* 0x000fea0003800000 */
[----:B------:R-:W-:Y:S01]  /*b260*/  BPT.TRAP 0x1 ;  /* 0x000000040000795c */ /* 0x000fe20000300000 */
.L_x_62:
[----:B------:R-:W-:Y:S01]  /*b270*/  SHF.L.U32 R2, R22, 0x1f, RZ ;  /* 0x0000001f16027819 */ /* 0x000fe200000006ff */
[----:B------:R-:W-:Y:S01]  /*b280*/  BSSY B1, `(.L_x_63) ;  /* 0x0000004000017945 */ /* 0x000fe20003800000 */
[----:B-1----:R-:W-:-:S04]  /*b290*/  LEA R7, R20, UR45, 0x3 ;  /* 0x0000002d14077c11 */ /* 0x002fc8000f8e18ff */
[----:B------:R-:W1:Y:S02]  /*b2a0*/  SYNCS.PHASECHK.TRANS64.TRYWAIT P0, [R7+URZ+0x2d860], R2 ;  /* 0x02d86002070075a7 */ /* 0x000e64000800017f */
[----:B-1----:R-:W-:Y:S05]  /*b2b0*/  @!P0 BRA `(.L_x_64) ;  /* 0x0000002400448947 */ /* 0x002fea0003800000 */
.L_x_124:
[----:B------:R-:W-:Y:S05]  /*b2c0*/  BSYNC B1 ;  /* 0x0000000000017941 */ /* 0x000fea0003800000 */
.L_x_63:
[----:B------:R-:W-:Y:S01]  /*b2d0*/  UMOV UR4, 0xffffffff ;  /* 0xffffffff00047882 */ /* 0x000fe20000000000 */
[----:B0-----:R-:W-:Y:S02]  /*b2e0*/  IMAD R8, R20, 0x3000, R28 ;  /* 0x0000300014087824 */ /* 0x001fe400078e021c */
[----:B------:R-:W-:Y:S05]  /*b2f0*/  BRA.DIV UR4, `(.L_x_65) ;  /* 0x0000002604487947 */ /* 0x000fea000b800000 */
[----:B------:R-:W1:Y:S01]  /*b300*/  SHFL.IDX PT, R14, R17, RZ, 0x1c1f ;  /* 0x001c1fff110e7589 */ /* 0x000e6200000e0000 */
[----:B------:R-:W-:-:S03]  /*b310*/  LEA R8, R8, UR45, 0x1 ;  /* 0x0000002d08087c11 */ /* 0x000fc6000f8e08ff */
[----:B------:R-:W0:Y:S01]  /*b320*/  SHFL.IDX PT, R3, R18, RZ, 0x1c1f ;  /* 0x001c1fff12037589 */ /* 0x000e2200000e0000 */
[----:B-1----:R-:W-:-:S03]  /*b330*/  IADD3 R2, P0, R14, R4, RZ ;  /* 0x000000040e027210 */ /* 0x002fc60007f1e0ff */
[----:B------:R-:W1:Y:S02]  /*b340*/  SHFL.IDX PT, R14, R17, 0x1, 0x1c1f ;  /* 0x003c1f00110e7f89 */ /* 0x000e6400000e0000 */
[----:B0-----:R-:W-:Y:S01]  /*b350*/  IMAD.X R3, RZ, RZ, R3, P0 ;  /* 0x000000ffff037224 */ /* 0x001fe200000e0603 */
[----:B------:R-:W-:-:S13]  /*b360*/  ISETP.LT.OR P0, PT, R0, 0x1, P3 ;  /* 0x000000010000780c */ /* 0x000fda0001f01670 */
[----:B------:R-:W-:Y:S01]  /*b370*/  LDGSTS.E.BYPASS.LTC128B.128 [R8+0x400], desc[UR36][R2.64], !P0 ;  /* 0x0040000002087fae */ /* 0x000fe2000c101d64 */
[----:B------:R-:W-:-:S13]  /*b380*/  ISETP.LT.OR P0, PT, R0, 0x1, P2 ;  /* 0x000000010000780c */ /* 0x000fda0001701670 */
[----:B------:R-:W-:Y:S01]  /*b390*/  LDGSTS.E.BYPASS.LTC128B.128 [R8+0x2400], desc[UR36][R2.64+0x40], !P0 ;  /* 0x0240004002087fae */ /* 0x000fe2000c101d64 */
[----:B------:R-:W-:-:S13]  /*b3a0*/  ISETP.LT.OR P0, PT, R0, 0x1, P1 ;  /* 0x000000010000780c */ /* 0x000fda0000f01670 */
[----:B------:R0:W-:Y:S04]  /*b3b0*/  LDGSTS.E.BYPASS.LTC128B.128 [R8+0x4400], desc[UR36][R2.64+0x80], !P0 ;  /* 0x0440008002087fae */ /* 0x0001e8000c101d64 */
[----:B0-----:R-:W0:Y:S01]  /*b3c0*/  SHFL.IDX PT, R3, R18, 0x1, 0x1c1f ;  /* 0x003c1f0012037f89 */ /* 0x001e2200000e0000 */
[----:B-1----:R-:W-:-:S03]  /*b3d0*/  IADD3 R2, P0, R14, R4, RZ ;  /* 0x000000040e027210 */ /* 0x002fc60007f1e0ff */
[----:B------:R-:W1:Y:S01]  /*b3e0*/  SHFL.IDX PT, R14, R17, 0x2, 0x1c1f ;  /* 0x005c1f00110e7f89 */ /* 0x000e6200000e0000 */
[----:B0-----:R-:W-:Y:S02]  /*b3f0*/  IADD3.X R3, RZ, R3, RZ, P0, !PT ;  /* 0x00000003ff037210 */ /* 0x001fe400007fe4ff */
        /* <DEDUP_REMOVED lines=8> */
[----:B------:R-:W1:Y:S04]  /*b480*/  SHFL.IDX PT, R18, R18, 0x3, 0x1c1f ;  /* 0x007c1f0012127f89 */ /* 0x000e6800000e0000 */
[----:B------:R2:W3:Y:S01]  /*b490*/  SHFL.IDX PT, R14, R17, 0x3, 0x1c1f ;  /* 0x007c1f00110e7f89 */ /* 0x0004e200000e0000 */
[----:B0-----:R-:W-:Y:S01]  /*b4a0*/  IMAD.X R3, RZ, RZ, R3, P0 ;  /* 0x000000ffff037224 */ /* 0x001fe200000e0603 */
[----:B------:R-:W-:-:S13]  /*b4b0*/  ISETP.LT.OR P0, PT, R0, 0x41, P3 ;  /* 0x000000410000780c */ /* 0x000fda0001f01670 */
[----:B------:R2:W-:Y:S01]  /*b4c0*/  LDGSTS.E.BYPASS.LTC128B.128 [R8+0x1400], desc[UR36][R2.64], !P0 ;  /* 0x0140000002087fae */ /* 0x0005e2000c101d64 */
[----:B------:R-:W-:-:S13]  /*b4d0*/  ISETP.LT.OR P0, PT, R0, 0x41, P2 ;  /* 0x000000410000780c */ /* 0x000fda0001701670 */
[----:B------:R2:W-:Y:S01]  /*b4e0*/  LDGSTS.E.BYPASS.LTC128B.128 [R8+0x3400], desc[UR36][R2.64+0x40], !P0 ;  /* 0x0340004002087fae */ /* 0x0005e2000c101d64 */
[----:B------:R-:W-:-:S13]  /*b4f0*/  ISETP.LT.OR P0, PT, R0, 0x41, P1 ;  /* 0x000000410000780c */ /* 0x000fda0000f01670 */
[----:B-1-3--:R2:W-:Y:S02]  /*b500*/  LDGSTS.E.BYPASS.LTC128B.128 [R8+0x5400], desc[UR36][R2.64+0x80], !P0 ;  /* 0x0540008002087fae */ /* 0x00a5e4000c101d64 */
.L_x_134:
[----:B0-2---:R-:W-:Y:S01]  /*b510*/  IADD3 R2, P0, R14, R4, RZ ;  /* 0x000000040e027210 */ /* 0x005fe20007f1e0ff */
[----:B------:R-:W-:Y:S02]  /*b520*/  ULDC.64 UR4, c[0x0][0x328] ;  /* 0x0000ca0000047ab9 */ /* 0x000fe40000000a00 */
[----:B------:R-:W-:Y:S02]  /*b530*/  IMAD R4, R23, UR4, RZ ;  /* 0x0000000417047c24 */ /* 0x000fe4000f8e02ff */
[----:B------:R-:W-:Y:S01]  /*b540*/  IMAD.X R3, RZ, RZ, R18, P0 ;  /* 0x000000ffff037224 */ /* 0x000fe200000e0612 */
[----:B------:R-:W-:Y:S01]  /*b550*/  ISETP.LT.OR P0, PT, R0, 0x61, P3 ;  /* 0x000000610000780c */ /* 0x000fe20001f01670 */
[----:B------:R-:W-:-:S12]  /*b560*/  IMAD R9, R5, UR5, R4 ;  /* 0x0000000505097c24 */ /* 0x000fd8000f8e0204 */
[----:B------:R-:W-:Y:S01]  /*b570*/  @!PT LDS RZ, [RZ] ;  /* 0x00000000fffff984 */ /* 0x000fe20000000800 */
[----:B------:R-:W-:Y:S01]  /*b580*/  @!PT LDS RZ, [RZ] ;  /* 0x00000000fffff984 */ /* 0x000fe20000000800 */
[----:B------:R-:W-:Y:S01]  /*b590*/  @!PT LDS RZ, [RZ] ;  /* 0x00000000fffff984 */ /* 0x000fe20000000800 */
[----:B------:R-:W-:Y:S01]  /*b5a0*/  LDGSTS.E.BYPASS.LTC128B.128 [R8+0x1c00], desc[UR36][R2.64], !P0 ;  /* 0x01c0000002087fae */ /* 0x000fe2000c101d64 */
[----:B------:R-:W-:-:S13]  /*b5b0*/  ISETP.LT.OR P0, PT, R0, 0x61, P2 ;  /* 0x000000610000780c */ /* 0x000fda0001701670 */
[----:B------:R-:W-:Y:S01]  /*b5c0*/  LDGSTS.E.BYPASS.LTC128B.128 [R8+0x3c00], desc[UR36][R2.64+0x40], !P0 ;  /* 0x03c0004002087fae */ /* 0x000fe2000c101d64 */
[----:B------:R-:W-:-:S13]  /*b5d0*/  ISETP.LT.OR P0, PT, R0, 0x61, P1 ;  /* 0x000000610000780c */ /* 0x000fda0000f01670 */
[----:B------:R0:W-:Y:S01]  /*b5e0*/  LDGSTS.E.BYPASS.LTC128B.128 [R8+0x5c00], desc[UR36][R2.64+0x80], !P0 ;  /* 0x05c0008002087fae */ /* 0x0001e2000c101d64 */
[----:B------:R-:W-:Y:S01]  /*b5f0*/  PLOP3.LUT P0, PT, PT, PT, PT, 0x80, 0x0 ;  /* 0x000000000000781c */ /* 0x000fe20003f0f070 */
[----:B------:R-:W-:Y:S01]  /*b600*/  NOP ;  /* 0x0000000000007918 */ /* 0x000fe20000000000 */
[----:B0-----:R-:W-:Y:S01]  /*b610*/  IMAD.WIDE.U32 R2, R5, UR4, RZ ;  /* 0x0000000405027c25 */ /* 0x001fe2000f8e00ff */
[----:B------:R-:W-:-:S03]  /*b620*/  ULDC.64 UR4, c[0x0][0x338] ;  /* 0x0000ce0000047ab9 */ /* 0x000fc60000000a00 */
[----:B------:R-:W-:Y:S01]  /*b630*/  IMAD R25, R25, UR4, RZ ;  /* 0x0000000419197c24 */ /* 0x000fe2000f8e02ff */
[----:B------:R-:W-:-:S03]  /*b640*/  IADD3 R3, R3, R9, RZ ;  /* 0x0000000903037210 */ /* 0x000fc60007ffe0ff */
[C---:B------:R-:W-:Y:S02]  /*b650*/  IMAD R25, R6.reuse, UR5, R25 ;  /* 0x0000000506197c24 */ /* 0x040fe4000f8e0219 */
[----:B------:R-:W-:-:S04]  /*b660*/  IMAD.WIDE.U32 R2, R6, UR4, R2 ;  /* 0x0000000406027c25 */ /* 0x000fc8000f8e0002 */
[----:B------:R-:W-:-:S07]  /*b670*/  IMAD.IADD R19, R3, 0x1, R25 ;  /* 0x0000000103137824 */ /* 0x000fce00078e0219 */
.L_x_66:
        /* <DEDUP_REMOVED lines=8> */
[----:B------:R-:W-:-:S05]  /*b700*/  IMAD.U32 R4, RZ, RZ, UR5 ;  /* 0x00000005ff047e24 */ /* 0x000fca000f8e00ff */
[----:B------:R-:W-:-:S13]  /*b710*/  ISETP.NE.AND P5, PT, R4, 0x3, PT ;  /* 0x000000030400780c */ /* 0x000fda0003fa5270 */
[----:B------:R-:W-:Y:S05]  /*b720*/  @!P5 BRA `(.L_x_67) ;  /* 0x000000000004d947 */ /* 0x000fea0003800000 */
[----:B------:R-:W-:Y:S01]  /*b730*/  BPT.TRAP 0x1 ;  /* 0x000000040000795c */ /* 0x000fe20000300000 */
.L_x_67:
[----:B------:R-:W-:Y:S01]  /*b740*/  R2UR UR6, R29 ;  /* 0x000000001d0672ca */ /* 0x000fe200000e0000 */
[----:B------:R-:W-:Y:S01]  /*b750*/  ULDC.64 UR4, c[0x0][0x330] ;  /* 0x0000cc0000047ab9 */ /* 0x000fe20000000a00 */
[----:B------:R-:W-:Y:S01]  /*b760*/  MOV R18, R2 ;  /* 0x0000000200127202 */ /* 0x000fe20000000f00 */
[----:B------:R-:W-:Y:S01]  /*b770*/  IMAD.U32 R3, RZ, RZ, UR4 ;  /* 0x00000004ff037e24 */ /* 0x000fe2000f8e00ff */
[----:B------:R0:W-:Y:S01]  /*b780*/  SYNCS.ARRIVE.TRANS64.A1T0 RZ, [R7+URZ+0x2d850], RZ ;  /* 0x02d850ff07ff79a7 */ /* 0x0001e2000810003f */
[----:B------:R-:W-:Y:S01]  /*b790*/  VIADD R26, R26, 0xffffffff ;  /* 0xffffffff1a1a7836 */ /* 0x000fe20000000000 */
[----:B------:R-:W-:Y:S01]  /*b7a0*/  IADD3 R0, R0, 0x80, RZ ;  /* 0x0000008000007810 */ /* 0x000fe20007ffe0ff */
[----:B------:R-:W-:Y:S01]  /*b7b0*/  IMAD.WIDE.U32 R18, R3, UR42, R18 ;  /* 0x0000002a03127c25 */ /* 0x000fe2000f8e0012 */
[----:B------:R-:W-:-:S03]  /*b7c0*/  MOV R20, R21 ;  /* 0x0000001500147202 */ /* 0x000fc60000000f00 */
[----:B------:R-:W-:Y:S02]  /*b7d0*/  VIADD R10, R10, 0xffffff80 ;  /* 0xffffff800a0a7836 */ /* 0x000fe40000000000 */
[----:B------:R-:W-:Y:S01]  /*b7e0*/  UIMAD UR4, UR6, UR4, URZ ;  /* 0x00000004060472a4 */ /* 0x000fe2000f8e023f */
[----:B------:R-:W-:Y:S02]  /*b7f0*/  IMAD.MOV.U32 R22, RZ, RZ, R24 ;  /* 0x000000ffff167224 */ /* 0x000fe400078e0018 */
[----:B------:R-:W-:Y:S01]  /*b800*/  ULDC.64 UR6, c[0x0][0x318] ;  /* 0x0000c60000067ab9 */ /* 0x000fe20000000a00 */
[----:B------:R-:W-:Y:S01]  /*b810*/  UIMAD UR4, UR42, UR5, UR4 ;  /* 0x000000052a0472a4 */ /* 0x000fe2000f8e0204 */
[----:B------:R-:W-:-:S05]  /*b820*/  LEA R17, P0, R18, UR6, 0x1 ;  /* 0x0000000612117c11 */ /* 0x000fca000f8008ff */
[----:B------:R-:W-:-:S05]  /*b830*/  VIADD R3, R19, UR4 ;  /* 0x0000000413037c36 */ /* 0x000fca0008000000 */
[----:B------:R-:W-:Y:S02]  /*b840*/  LEA.HI.X R18, R18, UR7, R3, 0x1, P0 ;  /* 0x0000000712127c11 */ /* 0x000fe400080f0c03 */
[----:B------:R-:W-:-:S13]  /*b850*/  ISETP.GT.AND P0, PT, R26, UR48, PT ;  /* 0x000000301a007c0c */ /* 0x000fda000bf04270 */
[----:B0-----:R-:W-:Y:S05]  /*b860*/  @P0 BRA `(.L_x_68) ;  /* 0xfffffff0009c0947 */ /* 0x001fea000383ffff */
[----:B------:R-:W-:Y:S05]  /*b870*/  BSYNC B0 ;  /* 0x0000000000007941 */ /* 0x000fea0003800000 */
.L_x_55:
[----:B------:R-:W-:-:S06]  /*b880*/  ULOP3.LUT UR4, UR38, 0x2, URZ, 0xfc, !UPT ;  /* 0x0000000226047892 */ /* 0x000fcc000f8efc3f */
[----:B0-----:R-:W-:-:S05]  /*b890*/  IMAD.U32 R0, RZ, RZ, UR4 ;  /* 0x00000004ff007e24 */ /* 0x001fca000f8e00ff */
[----:B------:R-:W-:-:S13]  /*b8a0*/  ISETP.NE.AND P0, PT, R0, 0x3, PT ;  /* 0x000000030000780c */ /* 0x000fda0003f05270 */
[----:B------:R-:W-:Y:S05]  /*b8b0*/  @!P0 BRA `(.L_x_69) ;  /* 0x0000000000048947 */ /* 0x000fea0003800000 */
[----:B------:R-:W-:Y:S01]  /*b8c0*/  BPT.TRAP 0x1 ;  /* 0x000000040000795c */ /* 0x000fe20000300000 */
.L_x_69:
[C---:B------:R-:W-:Y:S01]  /*b8d0*/  LEA R0, R21.reuse, UR45, 0x3 ;  /* 0x0000002d15007c11 */ /* 0x040fe2000f8e18ff */
[----:B------:R-:W0:Y:S01]  /*b8e0*/  S2R R2, SR_TID.X ;  /* 0x0000000000027919 */ /* 0x000e220000002100 */
[----:B------:R-:W-:Y:S01]  /*b8f0*/  SHF.L.U32 R3, R24, 0x1f, RZ ;  /* 0x0000001f18037819 */ /* 0x000fe200000006ff */
[----:B------:R-:W-:Y:S01]  /*b900*/  BSSY B0, `(.L_x_70) ;  /* 0x0000009000007945 */ /* 0x000fe20003800000 */
[----:B------:R-:W-:Y:S01]  /*b910*/  MOV R5, 0xffffff80 ;  /* 0xffffff8000057802 */ /* 0x000fe20000000f00 */
[----:B------:R-:W-:Y:S01]  /*b920*/  IMAD R4, R21, 0x3000, R28 ;  /* 0x0000300015047824 */ /* 0x000fe200078e021c */
[----:B------:R-:W1:Y:S03]  /*b930*/  SYNCS.PHASECHK.TRANS64.TRYWAIT P0, [R0+URZ+0x2d860], R3 ;  /* 0x02d86003000075a7 */ /* 0x000e66000800017f */
[----:B------:R-:W-:Y:S01]  /*b940*/  IMAD R5, R26, R5, UR43 ;  /* 0x0000002b1a057e24 */ /* 0x000fe2000f8e0205 */
[----:B0-----:R-:W-:-:S04]  /*b950*/  LOP3.LUT R2, R2, 0x7f, RZ, 0xc0, !PT ;  /* 0x0000007f02027812 */ /* 0x001fc800078ec0ff */
[----:B------:R-:W-:-:S05]  /*b960*/  SHF.R.U32.HI R2, RZ, 0x2, R2 ;  /* 0x00000002ff027819 */ /* 0x000fca0000011602 */
[----:B------:R-:W-:Y:S01]  /*b970*/  IMAD.IADD R5, R5, 0x1, -R2 ;  /* 0x0000000105057824 */ /* 0x000fe200078e0a02 */
[----:B-1----:R-:W-:Y:S06]  /*b980*/  @!P0 BRA `(.L_x_71) ;  /* 0x0000002000f88947 */ /* 0x002fec0003800000 */
.L_x_135:
[----:B------:R-:W-:Y:S05]  /*b990*/  BSYNC B0 ;  /* 0x0000000000007941 */ /* 0x000fea0003800000 */
.L_x_70:
[----:B------:R-:W1:Y:S01]  /*b9a0*/  S2R R9, SR_TID.X ;  /* 0x0000000000097919 */ /* 0x000e620000002100 */
[----:B------:R-:W-:Y:S01]  /*b9b0*/  UMOV UR4, 0xffffffff ;  /* 0xffffffff00047882 */ /* 0x000fe20000000000 */
[----:B-1----:R-:W-:-:S05]  /*b9c0*/  IMAD.SHL.U32 R9, R9, 0x8, RZ ;  /* 0x0000000809097824 */ /* 0x002fca00078e00ff */
[----:B------:R-:W-:Y:S01]  /*b9d0*/  LOP3.LUT R9, R9, 0x18, RZ, 0xc0, !PT ;  /* 0x0000001809097812 */ /* 0x000fe200078ec0ff */
[----:B------:R-:W-:Y:S06]  /*b9e0*/  BRA.DIV UR4, `(.L_x_72) ;  /* 0x0000002204f47947 */ /* 0x000fec000b800000 */
[----:B------:R-:W1:Y:S01]  /*b9f0*/  S2R R7, SR_TID.X ;  /* 0x0000000000077919 */ /* 0x000e620000002100 */
[----:B------:R-:W-:Y:S01]  /*ba00*/  ULDC UR4, c[0x0][0x2f4] ;  /* 0x0000bd0000047ab9 */ /* 0x000fe20000000800 */
[----:B------:R-:W-:Y:S01]  /*ba10*/  LEA R4, R4, UR45, 0x1 ;  /* 0x0000002d04047c11 */ /* 0x000fe2000f8e08ff */
[----:B0-----:R-:W-:Y:S01]  /*ba20*/  SHFL.IDX PT, R3, R18, RZ, 0x1c1f ;  /* 0x001c1fff12037589 */ /* 0x001fe200000e0000 */
[----:B------:R-:W-:-:S03]  /*ba30*/  ISETP.GE.AND P2, PT, R9, UR4, PT ;  /* 0x0000000409007c0c */ /* 0x000fc6000bf46270 */
[----:B------:R-:W0:Y:S01]  /*ba40*/  SHFL.IDX PT, R2, R17, RZ, 0x1c1f ;  /* 0x001c1fff11027589 */ /* 0x000e2200000e0000 */
[----:B------:R-:W-:-:S03]  /*ba50*/  ISETP.LT.OR P3, PT, R5, 0x1, P2 ;  /* 0x000000010500780c */ /* 0x000fc60001761670 */
[----:B------:R-:W-:Y:S04]  /*ba60*/  SHFL.IDX PT, R6, R18, 0x1, 0x1c1f ;  /* 0x003c1f0012067f89 */ /* 0x000fe800000e0000 */
[----:B------:R-:W2:Y:S01]  /*ba70*/  SHFL.IDX PT, R14, R17, 0x1, 0x1c1f ;  /* 0x003c1f00110e7f89 */ /* 0x000ea200000e0000 */
[----:B-1----:R-:W-:Y:S01]  /*ba80*/  SHF.L.U32 R7, R7, 0x3, RZ ;  /* 0x0000000307077819 */ /* 0x002fe200000006ff */
[----:B0-----:R-:W-:-:S03]  /*ba90*/  IMAD.WIDE.U32 R2, R9, 0x2, R2 ;  /* 0x0000000209027825 */ /* 0x001fc600078e0002 */
[----:B------:R-:W-:Y:S02]  /*baa0*/  LOP3.LUT R7, R7, 0x18, RZ, 0xc0, !PT ;  /* 0x0000001807077812 */ /* 0x000fe400078ec0ff */
[----:B------:R-:W-:Y:S01]  /*bab0*/  LDGSTS.E.BYPASS.LTC128B.128 [R4+0x400], desc[UR36][R2.64], !P3 ;  /* 0x0040000002047fae */ /* 0x000fe2000d901d64 */
[----:B------:R-:W-:Y:S02]  /*bac0*/  ISETP.LT.OR P3, PT, R5, 0x21, P2 ;  /* 0x000000210500780c */ /* 0x000fe40001761670 */
[C---:B------:R-:W-:Y:S02]  /*bad0*/  LOP3.LUT R8, R7.reuse, 0x20, RZ, 0xfc, !PT ;  /* 0x0000002007087812 */ /* 0x040fe400078efcff */
[----:B------:R-:W-:Y:S02]  /*bae0*/  LOP3.LUT R7, R7, 0x40, RZ, 0xfc, !PT ;  /* 0x0000004007077812 */ /* 0x000fe400078efcff */
[----:B------:R-:W-:Y:S02]  /*baf0*/  ISETP.GE.AND P1, PT, R8, UR4, PT ;  /* 0x0000000408007c0c */ /* 0x000fe4000bf26270 */
[----:B------:R-:W-:Y:S01]  /*bb00*/  ISETP.GE.AND P0, PT, R7, UR4, PT ;  /* 0x0000000407007c0c */ /* 0x000fe2000bf06270 */
[----:B------:R-:W0:Y:S01]  /*bb10*/  SHFL.IDX PT, R8, R17, 0x2, 0x1c1f ;  /* 0x005c1f0011087f89 */ /* 0x000e2200000e0000 */
[----:B------:R-:W-:-:S02]  /*bb20*/  ISETP.LT.OR P4, PT, R5, 0x1, P1 ;  /* 0x000000010500780c */ /* 0x000fc40000f81670 */
[C---:B------:R-:W-:Y:S01]  /*bb30*/  ISETP.LT.OR P5, PT, R5.reuse, 0x1, P0 ;  /* 0x000000010500780c */ /* 0x040fe200007a1670 */
[----:B------:R-:W1:Y:S04]  /*bb40*/  SHFL.IDX PT, R7, R18, 0x2, 0x1c1f ;  /* 0x005c1f0012077f89 */ /* 0x000e6800000e0000 */
[----:B------:R-:W3:Y:S06]  /*bb50*/  SHFL.IDX PT, R18, R18, 0x3, 0x1c1f ;  /* 0x007c1f0012127f89 */ /* 0x000eec00000e0000 */
[----:B------:R-:W-:Y:S01]  /*bb60*/  LDGSTS.E.BYPASS.LTC128B.128 [R4+0x2400], desc[UR36][R2.64+0x40], !P4 ;  /* 0x0240004002047fae */ /* 0x000fe2000e101d64 */
[----:B------:R-:W-:-:S03]  /*bb70*/  ISETP.LT.OR P4, PT, R5, 0x21, P1 ;  /* 0x000000210500780c */ /* 0x000fc60000f81670 */
[----:B------:R2:W-:Y:S01]  /*bb80*/  LDGSTS.E.BYPASS.LTC128B.128 [R4+0x4400], desc[UR36][R2.64+0x80], !P5 ;  /* 0x0440008002047fae */ /* 0x0005e2000e901d64 */
[----:B------:R-:W-:Y:S01]  /*bb90*/  ISETP.LT.OR P5, PT, R5, 0x21, P0 ;  /* 0x000000210500780c */ /* 0x000fe200007a1670 */
[----:B--2---:R-:W-:Y:S02]  /*bba0*/  IMAD.MOV.U32 R2, RZ, RZ, R14 ;  /* 0x000000ffff027224 */ /* 0x004fe400078e000e */
[----:B------:R-:W-:Y:S01]  /*bbb0*/  IMAD.MOV.U32 R3, RZ, RZ, R6 ;  /* 0x000000ffff037224 */ /* 0x000fe200078e0006 */
[----:B------:R2:W4:Y:S01]  /*bbc0*/  SHFL.IDX PT, R14, R17, 0x3, 0x1c1f ;  /* 0x007c1f00110e7f89 */ /* 0x00052200000e0000 */
[----:B------:R-:W-:Y:S02]  /*bbd0*/  IMAD.MOV.U32 R6, RZ, RZ, RZ ;  /* 0x000000ffff067224 */ /* 0x000fe400078e00ff */
[----:B------:R-:W-:-:S05]  /*bbe0*/  IMAD.WIDE.U32 R2, R9, 0x2, R2 ;  /* 0x0000000209027825 */ /* 0x000fca00078e0002 */
[----:B------:R-:W-:Y:S01]  /*bbf0*/  LDGSTS.E.BYPASS.LTC128B.128 [R4+0xc00], desc[UR36][R2.64], !P3 ;  /* 0x00c0000002047fae */ /* 0x000fe2000d901d64 */
[----:B------:R-:W-:-:S03]  /*bc00*/  ISETP.LT.OR P3, PT, R5, 0x41, P2 ;  /* 0x000000410500780c */ /* 0x000fc60001761670 */
[----:B------:R-:W-:Y:S01]  /*bc10*/  LDGSTS.E.BYPASS.LTC128B.128 [R4+0x2c00], desc[UR36][R2.64+0x40], !P4 ;  /* 0x02c0004002047fae */ /* 0x000fe2000e101d64 */
[----:B------:R-:W-:-:S03]  /*bc20*/  ISETP.LT.OR P4, PT, R5, 0x41, P1 ;  /* 0x000000410500780c */ /* 0x000fc60000f81670 */
[----:B------:R0:W-:Y:S01]  /*bc30*/  LDGSTS.E.BYPASS.LTC128B.128 [R4+0x4c00], desc[UR36][R2.64+0x80], !P5 ;  /* 0x04c0008002047fae */ /* 0x0001e2000e901d64 */
[----:B------:R-:W-:Y:S02]  /*bc40*/  ISETP.LT.OR P5, PT, R5, 0x41, P0 ;  /* 0x000000410500780c */ /* 0x000fe400007a1670 */
[----:B0-----:R-:W-:Y:S01]  /*bc50*/  MOV R2, R8 ;  /* 0x0000000800027202 */ /* 0x001fe20000000f00 */
[----:B-1----:R-:W-:-:S04]  /*bc60*/  IMAD.MOV.U32 R3, RZ, RZ, R7 ;  /* 0x000000ffff037224 */ /* 0x002fc800078e0007 */
[----:B------:R-:W-:-:S05]  /*bc70*/  IMAD.WIDE.U32 R2, R9, 0x2, R2 ;  /* 0x0000000209027825 */ /* 0x000fca00078e0002 */
[----:B------:R2:W-:Y:S04]  /*bc80*/  LDGSTS.E.BYPASS.LTC128B.128 [R4+0x1400], desc[UR36][R2.64], !P3 ;  /* 0x0140000002047fae */ /* 0x0005e8000d901d64 */
[----:B------:R2:W-:Y:S04]  /*bc90*/  LDGSTS.E.BYPASS.LTC128B.128 [R4+0x3400], desc[UR36][R2.64+0x40], !P4 ;  /* 0x0340004002047fae */ /* 0x0005e8000e101d64 */
[----:B---34-:R2:W-:Y:S02]  /*bca0*/  LDGSTS.E.BYPASS.LTC128B.128 [R4+0x5400], desc[UR36][R2.64+0x80], !P5 ;  /* 0x0540008002047fae */ /* 0x0185e4000e901d64 */
.L_x_145:
[C---:B------:R-:W-:Y:S01]  /*bcb0*/  ISETP.LT.OR P2, PT, R5.reuse, 0x61, P2 ;  /* 0x000000610500780c */ /* 0x040fe20001741670 */
[----:B--2---:R-:W-:Y:S01]  /*bcc0*/  IMAD.MOV.U32 R3, RZ, RZ, R18 ;  /* 0x000000ffff037224 */ /* 0x004fe200078e0012 */
[C---:B------:R-:W-:Y:S02]  /*bcd0*/  ISETP.LT.OR P1, PT, R5.reuse, 0x61, P1 ;  /* 0x000000610500780c */ /* 0x040fe40000f21670 */
[----:B------:R-:W-:Y:S02]  /*bce0*/  ISETP.LT.OR P0, PT, R5, 0x61, P0 ;  /* 0x000000610500780c */ /* 0x000fe40000701670 */
[----:B------:R-:W-:-:S05]  /*bcf0*/  MOV R2, R14 ;  /* 0x0000000e00027202 */ /* 0x000fca0000000f00 */
[----:B------:R-:W-:-:S05]  /*bd00*/  IMAD.WIDE.U32 R2, R9, 0x2, R2 ;  /* 0x0000000209027825 */ /* 0x000fca00078e0002 */
[----:B------:R-:W-:Y:S01]  /*bd10*/  @!PT LDS RZ, [RZ] ;  /* 0x00000000fffff984 */ /* 0x000fe20000000800 */
[----:B------:R-:W-:Y:S01]  /*bd20*/  @!PT LDS RZ, [RZ] ;  /* 0x00000000fffff984 */ /* 0x000fe20000000800 */
[----:B------:R-:W-:Y:S01]  /*bd30*/  @!PT LDS RZ, [RZ] ;  /* 0x00000000fffff984 */ /* 0x000fe20000000800 */
[----:B------:R0:W-:Y:S04]  /*bd40*/  LDGSTS.E.BYPASS.LTC128B.128 [R4+0x1c00], desc[UR36][R2.64], !P2 ;  /* 0x01c0000002047fae */ /* 0x0001e8000d101d64 */
[----:B------:R0:W-:Y:S04]  /*bd50*/  LDGSTS.E.BYPASS.LTC128B.128 [R4+0x3c00], desc[UR36][R2.64+0x40], !P1 ;  /* 0x03c0004002047fae */ /* 0x0001e8000c901d64 */
[----:B------:R0:W-:Y:S01]  /*bd60*/  LDGSTS.E.BYPASS.LTC128B.128 [R4+0x5c00], desc[UR36][R2.64+0x80], !P0 ;  /* 0x05c0008002047fae */ /* 0x0001e2000c101d64 */
[----:B------:R-:W-:Y:S01]  /*bd70*/  PLOP3.LUT P0, PT, PT, PT, PT, 0x80, 0x0 ;  /* 0x000000000000781c */ /* 0x000fe20003f0f070 */
[----:B------:R-:W-:-:S12]  /*bd80*/  NOP ;  /* 0x0000000000007918 */ /* 0x000fd80000000000 */
.L_x_73:
        /* <DEDUP_REMOVED lines=8> */
[----:B0-----:R-:W-:-:S05]  /*be10*/  IMAD.U32 R2, RZ, RZ, UR5 ;  /* 0x00000005ff027e24 */ /* 0x001fca000f8e00ff */
[----:B------:R-:W-:-:S13]  /*be20*/  ISETP.NE.AND P2, PT, R2, 0x3, PT ;  /* 0x000000030200780c */ /* 0x000fda0003f45270 */
[----:B------:R-:W-:Y:S05]  /*be30*/  @!P2 BRA `(.L_x_74) ;  /* 0x000000000004a947 */ /* 0x000fea0003800000 */
[----:B------:R-:W-:Y:S01]  /*be40*/  BPT.TRAP 0x1 ;  /* 0x000000040000795c */ /* 0x000fe20000300000 */
.L_x_74:
[----:B------:R-:W-:Y:S01]  /*be50*/  IADD3 R2, R21, 0x1, RZ ;  /* 0x0000000115027810 */ /* 0x000fe20007ffe0ff */
[----:B------:R0:W-:Y:S03]  /*be60*/  SYNCS.ARRIVE.TRANS64.A1T0 RZ, [R0+URZ+0x2d850], RZ ;  /* 0x02d850ff00ff79a7 */ /* 0x0001e6000810003f */
[----:B------:R-:W-:-:S04]  /*be70*/  ISETP.NE.AND P0, PT, R2, 0x2, PT ;  /* 0x000000020200780c */ /* 0x000fc80003f05270 */
[----:B------:R-:W-:Y:S02]  /*be80*/  SEL R3, RZ, 0x1, P0 ;  /* 0x00000001ff037807 */ /* 0x000fe40000000000 */
[----:B------:R-:W-:Y:S02]  /*be90*/  SEL R2, R2, RZ, P0 ;  /* 0x000000ff02027207 */ /* 0x000fe40000000000 */
[----:B0-----:R-:W-:-:S07]  /*bea0*/  LOP3.LUT R0, R24, R3, RZ, 0x3c, !PT ;  /* 0x0000000318007212 */ /* 0x001fce00078e3cff */
.L_x_40:
[----:B------:R-:W0:Y:S01]  /*beb0*/  S2R R4, SR_CgaCtaId ;  /* 0x0000000000047919 */ /* 0x000e220000008800 */
[----:B------:R-:W-:Y:S02]  /*bec0*/  MOV R3, 0x400 ;  /* 0x0000040000037802 */ /* 0x000fe40000000f00 */
[----:B------:R-:W-:Y:S02]  /*bed0*/  SHF.L.U32 R6, R6, 0x1f, RZ ;  /* 0x0000001f06067819 */ /* 0x000fe400000006ff */
[----:B0-----:R-:W-:-:S04]  /*bee0*/  LEA R7, R4, R3, 0x18 ;  /* 0x0000000304077211 */ /* 0x001fc800078ec0ff */
[----:B------:R-:W0:Y:S02]  /*bef0*/  SYNCS.PHASECHK.TRANS64.TRYWAIT P0, [R7+URZ+0x2d820], R6 ;  /* 0x02d82006070075a7 */ /* 0x000e24000800017f */
[----:B0-----:R-:W-:Y:S05]  /*bf00*/  @!P0 BRA `(.L_x_75) ;  /* 0x0000002400288947 */ /* 0x001fea0003800000 */
.L_x_146:
[----:B------:R-:W-:-:S03]  /*bf10*/  UMOV UR4, 0xffffffff ;  /* 0xffffffff00047882 */ /* 0x000fc60000000000 */
[----:B------:R-:W-:Y:S05]  /*bf20*/  BRA.DIV UR4, `(.L_x_76) ;  /* 0x0000002604347947 */ /* 0x000fea000b800000 */
[----:B------:R-:W1:Y:S02]  /*bf30*/  S2R R3, SR_TID.X ;  /* 0x0000000000037919 */ /* 0x000e640000002100 */
[----:B-1----:R-:W-:-:S04]  /*bf40*/  SHF.R.U32.HI R3, RZ, 0x5, R3 ;  /* 0x00000005ff037819 */ /* 0x002fc80000011603 */
[----:B------:R-:W-:-:S05]  /*bf50*/  LOP3.LUT R3, R3, 0x3, RZ, 0xc0, !PT ;  /* 0x0000000303037812 */ /* 0x000fca00078ec0ff */
[----:B------:R1:W2:Y:S02]  /*bf60*/  SHFL.IDX PT, R14, R3, RZ, 0x1f ;  /* 0x00001fff030e7589 */ /* 0x0002a400000e0000 */
.L_x_149:
[----:B--2---:R-:W-:-:S13]  /*bf70*/  ISETP.NE.AND P0, PT, R14, RZ, PT ;  /* 0x000000ff0e00720c */ /* 0x004fda0003f05270 */
[----:B------:R-:W-:Y:S05]  /*bf80*/  @P0 BRA `(.L_x_8) ;  /* 0x0000000000880947 */ /* 0x000fea0003800000 */
[----:B------:R-:W-:-:S03]  /*bf90*/  UMOV UR4, 0xffffffff ;  /* 0xffffffff00047882 */ /* 0x000fc60000000000 */
[----:B------:R-:W-:Y:S05]  /*bfa0*/  BRA.DIV UR4, `(.L_x_77) ;  /* 0x0000002604487947 */ /* 0x000fea000b800000 */
[----:B------:R-:W-:-:S13]  /*bfb0*/  ELECT P6, URZ, PT ;  /* 0x00000000003f782f */ /* 0x000fda00038c0000 */
.L_x_152:
[----:B------:R-:W-:Y:S05]  /*bfc0*/  @!P6 BRA `(.L_x_8) ;  /* 0x000000000078e947 */ /* 0x000fea0003800000 */
[----:B------:R-:W-:-:S06]  /*bfd0*/  ULOP3.LUT UR4, UR38, 0x2, URZ, 0xfc, !UPT ;  /* 0x0000000226047892 */ /* 0x000fcc000f8efc3f */
[----:B-1----:R-:W-:-:S05]  /*bfe0*/  IMAD.U32 R3, RZ, RZ, UR4 ;  /* 0x00000004ff037e24 */ /* 0x002fca000f8e00ff */
[----:B------:R-:W-:-:S13]  /*bff0*/  ISETP.NE.AND P0, PT, R3, 0x3, PT ;  /* 0x000000030300780c */ /* 0x000fda0003f05270 */
[----:B------:R-:W-:Y:S05]  /*c000*/  @!P0 BRA `(.L_x_78) ;  /* 0x0000000000048947 */ /* 0x000fea0003800000 */
[----:B------:R-:W-:Y:S01]  /*c010*/  BPT.TRAP 0x1 ;  /* 0x000000040000795c */ /* 0x000fe20000300000 */
.L_x_78:
[----:B------:R-:W-:Y:S01]  /*c020*/  IMAD R5, R2, 0x8, R7 ;  /* 0x0000000802057824 */ /* 0x000fe200078e0207 */
[----:B------:R-:W-:Y:S02]  /*c030*/  SHF.L.U32 R4, R0, 0x1f, RZ ;  /* 0x0000001f00047819 */ /* 0x000fe400000006ff */
[----:B------:R-:W-:Y:S02]  /*c040*/  IADD3 R2, R2, 0x1, RZ ;  /* 0x0000000102027810 */ /* 0x000fe40007ffe0ff */
[----:B------:R-:W1:Y:S02]  /*c050*/  SYNCS.PHASECHK.TRANS64.TRYWAIT P1, [R5+URZ+0x2d840], R4 ;  /* 0x02d84004050075a7 */ /* 0x000e64000802017f */
[----:B------:R-:W-:-:S04]  /*c060*/  ISETP.NE.AND P2, PT, R2, 0x2, PT ;  /* 0x000000020200780c */ /* 0x000fc80003f45270 */
[----:B------:R-:W-:Y:S01]  /*c070*/  SEL R3, RZ, 0x1, P2 ;  /* 0x00000001ff037807 */ /* 0x000fe20001000000 */
[----:B-1----:R-:W-:Y:S08]  /*c080*/  @!P1 BRA `(.L_x_79) ;  /* 0x0000002400309947 */ /* 0x002ff00003800000 */
.L_x_153:
[----:B------:R-:W-:Y:S02]  /*c090*/  SEL R2, R2, RZ, P2 ;  /* 0x000000ff02027207 */ /* 0x000fe40001000000 */
[----:B------:R-:W-:Y:S01]  /*c0a0*/  LOP3.LUT R0, R0, R3, RZ, 0x3c, !PT ;  /* 0x0000000300007212 */ /* 0x000fe200078e3cff */
[----:B------:R-:W-:Y:S06]  /*c0b0*/  @!P0 BRA `(.L_x_80) ;  /* 0x0000000000048947 */ /* 0x000fec0003800000 */
[----:B------:R-:W-:Y:S01]  /*c0c0*/  BPT.TRAP 0x1 ;  /* 0x000000040000795c */ /* 0x000fe20000300000 */
.L_x_80:
[----:B------:R-:W-:Y:S01]  /*c0d0*/  IMAD R3, R2, 0x8, R7 ;  /* 0x0000000802037824 */ /* 0x000fe200078e0207 */
[----:B------:R-:W-:-:S04]  /*c0e0*/  SHF.L.U32 R0, R0, 0x1f, RZ ;  /* 0x0000001f00007819 */ /* 0x000fc800000006ff */
[----:B------:R-:W2:Y:S02]  /*c0f0*/  SYNCS.PHASECHK.TRANS64.TRYWAIT P1, [R3+URZ+0x2d840], R0 ;  /* 0x02d84000030075a7 */ /* 0x000ea4000802017f */
[----:B--2---:R-:W-:Y:S05]  /*c100*/  @!P1 BRA `(.L_x_81) ;  /* 0x0000002400249947 */ /* 0x004fea0003800000 */
.L_x_154:
[----:B------:R-:W-:Y:S05]  /*c110*/  @!P0 BRA `(.L_x_82) ;  /* 0x0000000000048947 */ /* 0x000fea0003800000 */
[----:B------:R-:W-:Y:S01]  /*c120*/  BPT.TRAP 0x1 ;  /* 0x000000040000795c */ /* 0x000fe20000300000 */
.L_x_82:
[----:B------:R-:W3:Y:S02]  /*c130*/  SYNCS.PHASECHK.TRANS64.TRYWAIT P1, [R5+URZ+0x2d860], R4 ;  /* 0x02d86004050075a7 */ /* 0x000ee4000802017f */
[----:B---3--:R-:W-:Y:S05]  /*c140*/  @!P1 BRA `(.L_x_83) ;  /* 0x0000002400289947 */ /* 0x008fea0003800000 */
.L_x_155:
[----:B------:R-:W-:Y:S05]  /*c150*/  @!P0 BRA `(.L_x_84) ;  /* 0x0000000000048947 */ /* 0x000fea0003800000 */
[----:B------:R-:W-:Y:S01]  /*c160*/  BPT.TRAP 0x1 ;  /* 0x000000040000795c */ /* 0x000fe20000300000 */
.L_x_84:
[----:B----4-:R4:W0:Y:S02]  /*c170*/  SYNCS.PHASECHK.TRANS64.TRYWAIT P0, [R3+URZ+0x2d860], R0 ;  /* 0x02d86000030075a7 */ /* 0x010824000800017f */
[----:B0-----:R-:W-:Y:S05]  /*c180*/  @!P0 NANOSLEEP.SYNCS 0x989680 ;  /* 0x009896800000895d */ /* 0x001fea0003900000 */
[----:B------:R-:W0:Y:S02]  /*c190*/  @!P0 SYNCS.PHASECHK.TRANS64 P0, [R3+URZ+0x2d860], R0 ;  /* 0x02d86000030085a7 */ /* 0x000e24000800007f */
[----:B0-----:R-:W-:Y:S05]  /*c1a0*/  @!P0 BRA `(.L_x_84) ;  /* 0xfffffffc00f08947 */ /* 0x001fea000383ffff */
.L_x_8:
[----:B------:R-:W-:Y:S05]  /*c1b0*/  BSYNC B6 ;  /* 0x0000000000067941 */ /* 0x000fea0003800000 */
.L_x_5:
[----:B------:R-:W-:Y:S05]  /*c1c0*/  EXIT ;  /* 0x000000000000794d */ /* 0x000fea0003800000 */
.L_x_12:
[----:B0-----:R-:W-:-:S04]  /*c1d0*/  IMAD.U32 R9, RZ, RZ, UR41 ;  /* 0x00000029ff097e24 */ /* 0x001fc8000f8e00ff */
[----:B------:R0:W1:Y:S03]  /*c1e0*/  SYNCS.PHASECHK.TRANS64.TRYWAIT P0, [R9+URZ+0x2d800], R2 ;  /* 0x02d80002090075a7 */ /* 0x000066000800017f */
[----:B-1----:R-:W-:Y:S05]  /*c1f0*/  @!P0 NANOSLEEP.SYNCS 0x989680 ;  /* 0x009896800000895d */ /* 0x002fea0003900000 */
[----:B------:R-:W1:Y:S02]  /*c200*/  @!P0 SYNCS.PHASECHK.TRANS64 P0, [R9+URZ+0x2d800], R2 ;  /* 0x02d80002090085a7 */ /* 0x000e64000800007f */
[----:B-1----:R-:W-:Y:S05]  /*c210*/  @!P0 BRA `(.L_x_12) ;  /* 0xfffffffc00ec8947 */ /* 0x002fea000383ffff */
[----:B------:R-:W-:Y:S05]  /*c220*/  BRA `(.L_x_85) ;  /* 0xffffff4c00dc7947 */ /* 0x000fea000383ffff */
.L_x_16:
[----:B--2---:R-:W-:-:S04]  /*c230*/  MOV R3, UR41 ;  /* 0x0000002900037c02 */ /* 0x004fc80008000f00 */
[----:B------:R2:W3:Y:S03]  /*c240*/  SYNCS.PHASECHK.TRANS64.TRYWAIT P1, [R3+URZ+0x2d830], R2 ;  /* 0x02d83002030075a7 */ /* 0x0004e6000802017f */
[----:B---3--:R-:W-:Y:S05]  /*c250*/  @!P1 NANOSLEEP.SYNCS 0x989680 ;  /* 0x009896800000995d */ /* 0x008fea0003900000 */
[----:B------:R-:W3:Y:S02]  /*c260*/  @!P1 SYNCS.PHASECHK.TRANS64 P1, [R3+URZ+0x2d830], R2 ;  /* 0x02d83002030095a7 */ /* 0x000ee4000802007f */
[----:B---3--:R-:W-:Y:S05]  /*c270*/  @!P1 BRA `(.L_x_16) ;  /* 0xfffffffc00ec9947 */ /* 0x008fea000383ffff */
[----:B------:R-:W-:Y:S05]  /*c280*/  BRA `(.L_x_15) ;  /* 0xffffff5000047947 */ /* 0x000fea000383ffff */
.L_x_22:
[----:B-1----:R-:W-:-:S04]  /*c290*/  IMAD.U32 R13, RZ, RZ, UR10 ;  /* 0x0000000aff0d7e24 */ /* 0x002fc8000f8e00ff */
[----:B------:R1:W2:Y:S03]  /*c2a0*/  SYNCS.PHASECHK.TRANS64.TRYWAIT P1, [R13+URZ+0x2d830], R0 ;  /* 0x02d830000d0075a7 */ /* 0x0002a6000802017f */
[----:B--2---:R-:W-:Y:S05]  /*c2b0*/  @!P1 NANOSLEEP.SYNCS 0x989680 ;  /* 0x009896800000995d */ /* 0x004fea0003900000 */
[----:B------:R-:W2:Y:S02]  /*c2c0*/  @!P1 SYNCS.PHASECHK.TRANS64 P1, [R13+URZ+0x2d830], R0 ;  /* 0x02d830000d0095a7 */ /* 0x000ea4000802007f */
[----:B--2---:R-:W-:Y:S05]  /*c2d0*/  @!P1 BRA `(.L_x_22) ;  /* 0xfffffffc00ec9947 */ /* 0x004fea000383ffff */
[----:B------:R-:W-:Y:S05]  /*c2e0*/  BRA `(.L_x_19) ;  /* 0xffffff7c005c7947 */ /* 0x000fea000383ffff */
.L_x_26:
[----:B-1----:R-:W-:-:S04]  /*c2f0*/  IMAD.U32 R13, RZ, RZ, UR10 ;  /* 0x0000000aff0d7e24 */ /* 0x002fc8000f8e00ff */
[----:B------:R1:W2:Y:S03]  /*c300*/  SYNCS.PHASECHK.TRANS64.TRYWAIT P1, [R13+URZ+0x2d850], R12 ;  /* 0x02d8500c0d0075a7 */ /* 0x0002a6000802017f */
[----:B--2---:R-:W-:Y:S05]  /*c310*/  @!P1 NANOSLEEP.SYNCS 0x989680 ;  /* 0x009896800000995d */ /* 0x004fea0003900000 */
[----:B------:R-:W2:Y:S02]  /*c320*/  @!P1 SYNCS.PHASECHK.TRANS64 P1, [R13+URZ+0x2d850], R12 ;  /* 0x02d8500c0d0095a7 */ /* 0x000ea4000802007f */
[----:B--2---:R-:W-:Y:S05]  /*c330*/  @!P1 BRA `(.L_x_26) ;  /* 0xfffffffc00ec9947 */ /* 0x004fea000383ffff */
[----:B------:R-:W-:Y:S05]  /*c340*/  BRA `(.L_x_23) ;  /* 0xffffff80000c7947 */ /* 0x000fea000383ffff */
.L_x_33:
[----:B-1----:R-:W-:-:S04]  /*c350*/  MOV R3, UR4 ;  /* 0x0000000400037c02 */ /* 0x002fc80008000f00 */
[----:B------:R1:W2:Y:S03]  /*c360*/  SYNCS.PHASECHK.TRANS64.TRYWAIT P1, [R3+URZ+0x2d850], R2 ;  /* 0x02d85002030075a7 */ /* 0x0002a6000802017f */
[----:B--2---:R-:W-:Y:S05]  /*c370*/  @!P1 NANOSLEEP.SYNCS 0x989680 ;  /* 0x009896800000995d */ /* 0x004fea0003900000 */
[----:B------:R-:W2:Y:S02]  /*c380*/  @!P1 SYNCS.PHASECHK.TRANS64 P1, [R3+URZ+0x2d850], R2 ;  /* 0x02d85002030095a7 */ /* 0x000ea4000802007f */
[----:B--2---:R-:W-:Y:S05]  /*c390*/  @!P1 BRA `(.L_x_33) ;  /* 0xfffffffc00ec9947 */ /* 0x004fea000383ffff */
[----:B------:R-:W-:Y:S05]  /*c3a0*/  BRA `(.L_x_32) ;  /* 0xffffffa400407947 */ /* 0x000fea000383ffff */
.L_x_45:
[----:B------:R-:W-:Y:S01]  /*c3b0*/  IMAD.MOV.U32 R13, RZ, RZ, R18 ;  /* 0x000000ffff0d7224 */ /* 0x000fe200078e0012 */
[----:B------:R-:W-:Y:S01]  /*c3c0*/  MOV R11, 0x1f ;  /* 0x0000001f000b7802 */ /* 0x000fe20000000f00 */
[----:B------:R-:W-:Y:S02]  /*c3d0*/  IMAD.MOV.U32 R12, RZ, RZ, RZ ;  /* 0x000000ffff0c7224 */ /* 0x000fe400078e00ff */
[----:B------:R-:W-:-:S07]  /*c3e0*/  IMAD.MOV.U32 R15, RZ, RZ, -0x1 ;  /* 0xffffffffff0f7424 */ /* 0x000fce00078e00ff */
[----:B-----5:R-:W-:Y:S05]  /*c3f0*/  WARPSYNC.COLLECTIVE R15, `(.L_x_86) ;  /* 0x000000000f087348 */ /* 0x020fea0003c00000 */
[----:B------:R0:W1:Y:S02]  /*c400*/  SHFL.IDX P6, R14, R13, R12, R11 ;  /* 0x0000000c0d0e7389 */ /* 0x00006400000c000b */
[----:B01---5:R-:W-:Y:S01]  /*c410*/  ENDCOLLECTIVE ;  /* 0x000000000000791b */ /* 0x023fe20003800000 */
.L_x_86:
[----:B------:R-:W-:Y:S05]  /*c420*/  BRA `(.L_x_87) ;  /* 0xffffffd0002c7947 */ /* 0x000fea000383ffff */
.L_x_47:
[----:B0-----:R-:W-:-:S04]  /*c430*/  IMAD.U32 R2, RZ, RZ, UR45 ;  /* 0x0000002dff027e24 */ /* 0x001fc8000f8e00ff */
[----:B------:R0:W1:Y:S03]  /*c440*/  SYNCS.PHASECHK.TRANS64.TRYWAIT P0, [R2+URZ+0x2d840], R9 ;  /* 0x02d84009020075a7 */ /* 0x000066000800017f */
[----:B-1----:R-:W-:Y:S05]  /*c450*/  @!P0 NANOSLEEP.SYNCS 0x989680 ;  /* 0x009896800000895d */ /* 0x002fea0003900000 */
[----:B------:R-:W1:Y:S02]  /*c460*/  @!P0 SYNCS.PHASECHK.TRANS64 P0, [R2+URZ+0x2d840], R9 ;  /* 0x02d84009020085a7 */ /* 0x000e64000800007f */
[----:B-1----:R-:W-:Y:S05]  /*c470*/  @!P0 BRA `(.L_x_47) ;  /* 0xfffffffc00ec8947 */ /* 0x002fea000383ffff */
[----:B------:R-:W-:Y:S05]  /*c480*/  BRA `(.L_x_88) ;  /* 0xffffffd000ac7947 */ /* 0x000fea000383ffff */
.L_x_48:
[----:B------:R-:W-:Y:S01]  /*c490*/  BSSY B0, `(.L_x_89) ;  /* 0x0000008000007945 */ /* 0x000fe20003800000 */
[----:B------:R-:W-:Y:S01]  /*c4a0*/  MOV R13, R9 ;  /* 0x00000009000d7202 */ /* 0x000fe20000000f00 */
[----:B------:R-:W-:Y:S01]  /*c4b0*/  IMAD.MOV.U32 R12, RZ, RZ, RZ ;  /* 0x000000ffff0c7224 */ /* 0x000fe200078e00ff */
[----:B------:R-:W-:Y:S01]  /*c4c0*/  MOV R15, 0xffffffff ;  /* 0xffffffff000f7802 */ /* 0x000fe20000000f00 */
[----:B------:R-:W-:-:S07]  /*c4d0*/  IMAD.MOV.U32 R11, RZ, RZ, 0x1c1f ;  /* 0x00001c1fff0b7424 */ /* 0x000fce00078e00ff */
[----:B------:R-:W-:Y:S05]  /*c4e0*/  WARPSYNC.COLLECTIVE R15, `(.L_x_90) ;  /* 0x000000000f087348 */ /* 0x000fea0003c00000 */
[----:B------:R0:W1:Y:S02]  /*c4f0*/  SHFL.IDX P6, R14, R13, R12, R11 ;  /* 0x0000000c0d0e7389 */ /* 0x00006400000c000b */
[----:B01----:R-:W-:Y:S01]  /*c500*/  ENDCOLLECTIVE ;  /* 0x000000000000791b */ /* 0x003fe20003800000 */
.L_x_90:
[----:B------:R-:W-:Y:S05]  /*c510*/  BSYNC B0 ;  /* 0x0000000000007941 */ /* 0x000fea0003800000 */
.L_x_89:
[----:B------:R-:W-:Y:S01]  /*c520*/  IMAD.MOV.U32 R13, RZ, RZ, R0 ;  /* 0x000000ffff0d7224 */ /* 0x000fe200078e0000 */
[----:B------:R-:W-:Y:S01]  /*c530*/  MOV R12, RZ ;  /* 0x000000ff000c7202 */ /* 0x000fe20000000f00 */
[----:B------:R-:W-:Y:S01]  /*c540*/  IMAD.MOV.U32 R11, RZ, RZ, 0x1c1f ;  /* 0x00001c1fff0b7424 */ /* 0x000fe200078e00ff */
[----:B------:R-:W0:Y:S01]  /*c550*/  S2R R10, SR_TID.X ;  /* 0x00000000000a7919 */ /* 0x000e220000002100 */
[----:B------:R-:W-:Y:S01]  /*c560*/  IMAD.MOV.U32 R15, RZ, RZ, -0x1 ;  /* 0xffffffffff0f7424 */ /* 0x000fe200078e00ff */
[----:B------:R-:W-:Y:S01]  /*c570*/  @P0 LEA R21, R28, UR45, 0x1 ;  /* 0x0000002d1c150c11 */ /* 0x000fe2000f8e08ff */
[----:B------:R-:W-:-:S07]  /*c580*/  IMAD.MOV.U32 R6, RZ, RZ, R14 ;  /* 0x000000ffff067224 */ /* 0x000fce00078e000e */
[----:B0-----:R-:W-:Y:S05]  /*c590*/  WARPSYNC.COLLECTIVE R15, `(.L_x_91) ;  /* 0x000000000f087348 */ /* 0x001fea0003c00000 */
[----:B------:R1:W2:Y:S02]  /*c5a0*/  SHFL.IDX P6, R14, R13, R12, R11 ;  /* 0x0000000c0d0e7389 */ /* 0x0002a400000c000b */
[----:B012---:R-:W-:Y:S01]  /*c5b0*/  ENDCOLLECTIVE ;  /* 0x000000000000791b */ /* 0x007fe20003800000 */
.L_x_91:
[----:B------:R-:W-:Y:S01]  /*c5c0*/  IMAD.MOV.U32 R7, RZ, RZ, R6 ;  /* 0x000000ffff077224 */ /* 0x000fe200078e0006 */
[----:B------:R-:W-:Y:S01]  /*c5d0*/  MOV R13, R9 ;  /* 0x00000009000d7202 */ /* 0x000fe20000000f00 */
[----:B------:R-:W-:Y:S02]  /*c5e0*/  IMAD.MOV.U32 R12, RZ, RZ, 0x1 ;  /* 0x00000001ff0c7424 */ /* 0x000fe400078e00ff */
[----:B------:R-:W-:-:S07]  /*c5f0*/  IMAD.MOV.U32 R6, RZ, RZ, R14 ;  /* 0x000000ffff067224 */ /* 0x000fce00078e000e */
[----:B------:R-:W-:Y:S05]  /*c600*/  WARPSYNC.COLLECTIVE R15, `(.L_x_92) ;  /* 0x000000000f087348 */ /* 0x000fea0003c00000 */
[----:B------:R0:W1:Y:S02]  /*c610*/  SHFL.IDX P6, R14, R13, R12, R11 ;  /* 0x0000000c0d0e7389 */ /* 0x00006400000c000b */
[----:B01----:R-:W-:Y:S01]  /*c620*/  ENDCOLLECTIVE ;  /* 0x000000000000791b */ /* 0x003fe20003800000 */
.L_x_92:
[----:B------:R-:W-:-:S04]  /*c630*/  SHF.L.U32 R10, R10, 0x3, RZ ;  /* 0x000000030a0a7819 */ /* 0x000fc800000006ff */
[----:B------:R-:W-:-:S05]  /*c640*/  LOP3.LUT R10, R10, 0x18, RZ, 0xc0, !PT ;  /* 0x000000180a0a7812 */ /* 0x000fca00078ec0ff */
[----:B------:R-:W-:Y:S01]  /*c650*/  @P0 IMAD.WIDE.U32 R6, R10, 0x2, R6 ;  /* 0x000000020a060825 */ /* 0x000fe200078e0006 */
[----:B------:R-:W-:-:S04]  /*c660*/  MOV R13, R0 ;  /* 0x00000000000d7202 */ /* 0x000fc80000000f00 */
[----:B------:R-:W-:Y:S01]  /*c670*/  @!PT LDS RZ, [RZ] ;  /* 0x00000000fffff984 */ /* 0x000fe20000000800 */
[----:B------:R-:W-:Y:S01]  /*c680*/  @!PT LDS RZ, [RZ] ;  /* 0x00000000fffff984 */ /* 0x000fe20000000800 */
[----:B------:R-:W-:Y:S01]  /*c690*/  @!PT LDS RZ, [RZ] ;  /* 0x00000000fffff984 */ /* 0x000fe20000000800 */
[----:B------:R0:W-:Y:S04]  /*c6a0*/  @P0 LDGSTS.E.BYPASS.LTC128B.128 [R21+0x15400], desc[UR36][R6.64], !P4 ;  /* 0x1540000006150fae */ /* 0x0001e8000e101d64 */
[----:B------:R0:W-:Y:S04]  /*c6b0*/  @P0 LDGSTS.E.BYPASS.LTC128B.128 [R21+0x17400], desc[UR36][R6.64+0x40], !P3 ;  /* 0x1740004006150fae */ /* 0x0001e8000d901d64 */
[----:B------:R0:W-:Y:S01]  /*c6c0*/  @P0 LDGSTS.E.BYPASS.LTC128B.128 [R21+0x19400], desc[UR36][R6.64+0x80], !P2 ;  /* 0x1940008006150fae */ /* 0x0001e2000d101d64 */
[----:B------:R-:W-:Y:S01]  /*c6d0*/  IMAD.MOV.U32 R4, RZ, RZ, R14 ;  /* 0x000000ffff047224 */ /* 0x000fe200078e000e */
[----:B------:R-:W-:-:S13]  /*c6e0*/  ISETP.GE.AND P0, PT, R8, 0x21, PT ;  /* 0x000000210800780c */ /* 0x000fda0003f06270 */
[----:B0-----:R-:W-:Y:S05]  /*c6f0*/  WARPSYNC.COLLECTIVE R15, `(.L_x_93) ;  /* 0x000000000f087348 */ /* 0x001fea0003c00000 */
[----:B------:R1:W2:Y:S02]  /*c700*/  SHFL.IDX P6, R14, R13, R12, R11 ;  /* 0x0000000c0d0e7389 */ /* 0x0002a400000c000b */
[----:B012---:R-:W-:Y:S01]  /*c710*/  ENDCOLLECTIVE ;  /* 0x000000000000791b */ /* 0x007fe20003800000 */
.L_x_93:
[----:B------:R-:W-:Y:S01]  /*c720*/  @P0 LEA R27, R28, UR45, 0x1 ;  /* 0x0000002d1c1b0c11 */ /* 0x000fe2000f8e08ff */
[----:B------:R-:W-:Y:S01]  /*c730*/  IMAD.MOV.U32 R13, RZ, RZ, R9 ;  /* 0x000000ffff0d7224 */ /* 0x000fe200078e0009 */
[----:B------:R-:W-:Y:S01]  /*c740*/  MOV R12, 0x2 ;  /* 0x00000002000c7802 */ /* 0x000fe20000000f00 */
[----:B------:R-:W-:-:S07]  /*c750*/  IMAD.MOV.U32 R5, RZ, RZ, R14 ;  /* 0x000000ffff057224 */ /* 0x000fce00078e000e */
[----:B------:R-:W-:Y:S05]  /*c760*/  WARPSYNC.COLLECTIVE R15, `(.L_x_94) ;  /* 0x000000000f087348 */ /* 0x000fea0003c00000 */
[----:B------:R0:W1:Y:S02]  /*c770*/  SHFL.IDX P6, R14, R13, R12, R11 ;  /* 0x0000000c0d0e7389 */ /* 0x00006400000c000b */
[----:B01----:R-:W-:Y:S01]  /*c780*/  ENDCOLLECTIVE ;  /* 0x000000000000791b */ /* 0x003fe20003800000 */
.L_x_94:
[----:B------:R-:W-:-:S04]  /*c790*/  LOP3.LUT R5, R5, R4, RZ, 0x3c, !PT ;  /* 0x0000000405057212 */ /* 0x000fc800078e3cff */
[----:B------:R-:W-:-:S04]  /*c7a0*/  LOP3.LUT R4, R5, R4, RZ, 0x3c, !PT ;  /* 0x0000000405047212 */ /* 0x000fc800078e3cff */
[----:B------:R-:W-:Y:S01]  /*c7b0*/  LOP3.LUT R5, R5, R4, RZ, 0x3c, !PT ;  /* 0x0000000405057212 */ /* 0x000fe200078e3cff */
[----:B------:R-:W-:Y:S02]  /*c7c0*/  IMAD.MOV.U32 R13, RZ, RZ, R0 ;  /* 0x000000ffff0d7224 */ /* 0x000fe400078e0000 */
[----:B------:R-:W-:-:S05]  /*c7d0*/  @P0 IMAD.WIDE.U32 R4, R10, 0x2, R4 ;  /* 0x000000020a040825 */ /* 0x000fca00078e0004 */
[----:B------:R-:W-:Y:S01]  /*c7e0*/  @!PT LDS RZ, [RZ] ;  /* 0x00000000fffff984 */ /* 0x000fe20000000800 */
[----:B------:R-:W-:Y:S01]  /*c7f0*/  @!PT LDS RZ, [RZ] ;  /* 0x00000000fffff984 */ /* 0x000fe20000000800 */
[----:B------:R-:W-:Y:S01]  /*c800*/  @!PT LDS RZ, [RZ] ;  /* 0x00000000fffff984 */ /* 0x000fe20000000800 */
[----:B------:R0:W-:Y:S01]  /*c810*/  @P0 LDGSTS.E.BYPASS.LTC128B.128 [R27+0x15c00], desc[UR36][R4.64], !P4 ;  /* 0x15c00000041b0fae */ /* 0x0001e2000e101d64 */
[----:B------:R-:W-:-:S03]  /*c820*/  IMAD.MOV.U32 R2, RZ, RZ, R14 ;  /* 0x000000ffff027224 */ /* 0x000fc600078e000e */
[----:B------:R0:W-:Y:S04]  /*c830*/  @P0 LDGSTS.E.BYPASS.LTC128B.128 [R27+0x17c00], desc[UR36][R4.64+0x40], !P3 ;  /* 0x17c00040041b0fae */ /* 0x0001e8000d901d64 */
[----:B0-----:R-:W-:Y:S05]  /*c840*/  WARPSYNC.COLLECTIVE R15, `(.L_x_95) ;  /* 0x000000000f087348 */ /* 0x001fea0003c00000 */
[----:B------:R1:W2:Y:S02]  /*c850*/  SHFL.IDX P6, R14, R13, R12, R11 ;  /* 0x0000000c0d0e7389 */ /* 0x0002a400000c000b */
[----:B012---:R-:W-:Y:S01]  /*c860*/  ENDCOLLECTIVE ;  /* 0x000000000000791b */ /* 0x007fe20003800000 */
.L_x_95:
[----:B------:R-:W-:Y:S01]  /*c870*/  @!PT LDS RZ, [RZ] ;  /* 0x00000000fffff984 */ /* 0x000fe20000000800 */
[----:B------:R-:W-:Y:S01]  /*c880*/  @!PT LDS RZ, [RZ] ;  /* 0x00000000fffff984 */ /* 0x000fe20000000800 */
[----:B------:R-:W-:Y:S01]  /*c890*/  @!PT LDS RZ, [RZ] ;  /* 0x00000000fffff984 */ /* 0x000fe20000000800 */
[----:B------:R0:W-:Y:S01]  /*c8a0*/  @P0 LDGSTS.E.BYPASS.LTC128B.128 [R27+0x19c00], desc[UR36][R4.64+0x80], !P2 ;  /* 0x19c00080041b0fae */ /* 0x0001e2000d101d64 */
[----:B------:R-:W-:Y:S01]  /*c8b0*/  ISETP.GE.AND P0, PT, R8, 0x41, PT ;  /* 0x000000410800780c */ /* 0x000fe20003f06270 */
[----:B------:R-:W-:Y:S02]  /*c8c0*/  IMAD.MOV.U32 R13, RZ, RZ, R9 ;  /* 0x000000ffff0d7224 */ /* 0x000fe400078e0009 */
[----:B------:R-:W-:-:S10]  /*c8d0*/  IMAD.MOV.U32 R12, RZ, RZ, 0x3 ;  /* 0x00000003ff0c7424 */ /* 0x000fd400078e00ff */
[----:B------:R-:W-:Y:S02]  /*c8e0*/  @P0 LEA R7, R28, UR45, 0x1 ;  /* 0x0000002d1c070c11 */ /* 0x000fe4000f8e08ff */
[----:B0-----:R-:W-:-:S07]  /*c8f0*/  MOV R3, R14 ;  /* 0x0000000e00037202 */ /* 0x001fce0000000f00 */
[----:B------:R-:W-:Y:S05]  /*c900*/  WARPSYNC.COLLECTIVE R15, `(.L_x_96) ;  /* 0x000000000f087348 */ /* 0x000fea0003c00000 */
[----:B------:R0:W1:Y:S02]  /*c910*/  SHFL.IDX P6, R14, R13, R12, R11 ;  /* 0x0000000c0d0e7389 */ /* 0x00006400000c000b */
[----:B01----:R-:W-:Y:S01]  /*c920*/  ENDCOLLECTIVE ;  /* 0x000000000000791b */ /* 0x003fe20003800000 */
.L_x_96:
        /* <DEDUP_REMOVED lines=9> */
[----:B------:R-:W-:-:S03]  /*c9c0*/  MOV R9, R14 ;  /* 0x0000000e00097202 */ /* 0x000fc60000000f00 */
[----:B------:R0:W-:Y:S04]  /*c9d0*/  @P0 LDGSTS.E.BYPASS.LTC128B.128 [R7+0x18400], desc[UR36][R2.64+0x40], !P3 ;  /* 0x1840004002070fae */ /* 0x0001e8000d901d64 */
[----:B------:R0:W-:Y:S02]  /*c9e0*/  @P0 LDGSTS.E.BYPASS.LTC128B.128 [R7+0x1a400], desc[UR36][R2.64+0x80], !P2 ;  /* 0x1a40008002070fae */ /* 0x0001e4000d101d64 */
[----:B0-----:R-:W-:Y:S05]  /*c9f0*/  WARPSYNC.COLLECTIVE R15, `(.L_x_97) ;  /* 0x000000000f087348 */ /* 0x001fea0003c00000 */
[----:B------:R1:W2:Y:S02]  /*ca00*/  SHFL.IDX P6, R14, R13, R12, R11 ;  /* 0x0000000c0d0e7389 */ /* 0x0002a400000c000b */
[----:B012---:R-:W-:Y:S01]  /*ca10*/  ENDCOLLECTIVE ;  /* 0x000000000000791b */ /* 0x007fe20003800000 */
.L_x_97:
[----:B------:R-:W-:Y:S05]  /*ca20*/  BRA `(.L_x_98) ;  /* 0xffffffd000707947 */ /* 0x000fea000383ffff */
.L_x_51:
[----:B------:R-:W-:Y:S01]  /*ca30*/  IMAD.MOV.U32 R13, RZ, RZ, R9 ;  /* 0x000000ffff0d7224 */ /* 0x000fe200078e0009 */
[----:B------:R-:W-:Y:S01]  /*ca40*/  MOV R12, RZ ;  /* 0x000000ff000c7202 */ /* 0x000fe20000000f00 */
[----:B------:R-:W-:Y:S02]  /*ca50*/  IMAD.MOV.U32 R11, RZ, RZ, 0x1c1f ;  /* 0x00001c1fff0b7424 */ /* 0x000fe400078e00ff */
[----:B------:R-:W-:Y:S02]  /*ca60*/  IMAD.MOV.U32 R15, RZ, RZ, -0x1 ;  /* 0xffffffffff0f7424 */ /* 0x000fe400078e00ff */
[----:B------:R-:W-:Y:S02]  /*ca70*/  IMAD R0, R25, 0xc0, R22 ;  /* 0x000000c019007824 */ /* 0x000fe400078e0216 */
[----:B------:R-:W-:-:S07]  /*ca80*/  IMAD.MOV.U32 R24, RZ, RZ, 0x1 ;  /* 0x00000001ff187424 */ /* 0x000fce00078e00ff */
[----:B------:R-:W-:Y:S05]  /*ca90*/  WARPSYNC.COLLECTIVE R15, `(.L_x_99) ;  /* 0x000000000f087348 */ /* 0x000fea0003c00000 */
[----:B------:R0:W1:Y:S02]  /*caa0*/  SHFL.IDX P6, R14, R13, R12, R11 ;  /* 0x0000000c0d0e7389 */ /* 0x00006400000c000b */
[----:B01----:R-:W-:Y:S01]  /*cab0*/  ENDCOLLECTIVE ;  /* 0x000000000000791b */ /* 0x003fe20003800000 */
.L_x_99:
[----:B------:R-:W-:Y:S02]  /*cac0*/  VIADD R5, R0, 0x20 ;  /* 0x0000002000057836 */ /* 0x000fe40000000000 */
[----:B------:R-:W-:Y:S01]  /*cad0*/  IMAD.MOV.U32 R13, RZ, RZ, R7 ;  /* 0x000000ffff0d7224 */ /* 0x000fe200078e0007 */
[----:B------:R-:W-:-:S07]  /*cae0*/  MOV R2, R14 ;  /* 0x0000000e00027202 */ /* 0x000fce0000000f00 */
[----:B------:R-:W-:Y:S05]  /*caf0*/  WARPSYNC.COLLECTIVE R15, `(.L_x_100) ;  /* 0x000000000f087348 */ /* 0x000fea0003c00000 */
[----:B------:R0:W1:Y:S02]  /*cb00*/  SHFL.IDX P6, R14, R13, R12, R11 ;  /* 0x0000000c0d0e7389 */ /* 0x00006400000c000b */
[----:B01----:R-:W-:Y:S01]  /*cb10*/  ENDCOLLECTIVE ;  /* 0x000000000000791b */ /* 0x003fe20003800000 */
.L_x_100:
[----:B------:R-:W-:Y:S02]  /*cb20*/  ULDC UR4, c[0x0][0x288] ;  /* 0x0000a20000047ab9 */ /* 0x000fe40000000800 */
[----:B------:R-:W-:Y:S02]  /*cb30*/  IMAD R6, R20, UR4, RZ ;  /* 0x0000000414067c24 */ /* 0x000fe4000f8e02ff */
[----:B------:R-:W-:-:S03]  /*cb40*/  IMAD.MOV.U32 R3, RZ, RZ, R2 ;  /* 0x000000ffff037224 */ /* 0x000fc600078e0002 */
[----:B------:R-:W-:Y:S01]  /*cb50*/  ISETP.GE.AND P2, PT, R0, R6, PT ;  /* 0x000000060000720c */ /* 0x000fe20003f46270 */
[----:B------:R-:W-:Y:S01]  /*cb60*/  IMAD.MOV.U32 R13, RZ, RZ, R9 ;  /* 0x000000ffff0d7224 */ /* 0x000fe200078e0009 */
[----:B------:R-:W-:-:S11]  /*cb70*/  MOV R12, 0x1 ;  /* 0x00000001000c7802 */ /* 0x000fd60000000f00 */
[----:B------:R-:W-:Y:S02]  /*cb80*/  @!P2 LEA R21, R28, UR45, 0x1 ;  /* 0x0000002d1c15ac11 */ /* 0x000fe4000f8e08ff */
[----:B------:R-:W-:-:S07]  /*cb90*/  MOV R2, R14 ;  /* 0x0000000e00027202 */ /* 0x000fce0000000f00 */
[----:B------:R-:W-:Y:S05]  /*cba0*/  WARPSYNC.COLLECTIVE R15, `(.L_x_101) ;  /* 0x000000000f087348 */ /* 0x000fea0003c00000 */
[----:B------:R0:W1:Y:S02]  /*cbb0*/  SHFL.IDX P6, R14, R13, R12, R11 ;  /* 0x0000000c0d0e7389 */ /* 0x00006400000c000b */
[----:B01----:R-:W-:Y:S01]  /*cbc0*/  ENDCOLLECTIVE ;  /* 0x000000000000791b */ /* 0x003fe20003800000 */
.L_x_101:
[----:B------:R-:W-:-:S05]  /*cbd0*/  @!P2 IMAD.WIDE.U32 R2, R27, 0x2, R2 ;  /* 0x000000021b02a825 */ /* 0x000fca00078e0002 */
[----:B------:R-:W-:Y:S01]  /*cbe0*/  @!PT LDS RZ, [RZ] ;  /* 0x00000000fffff984 */ /* 0x000fe20000000800 */
[----:B------:R-:W-:Y:S01]  /*cbf0*/  @!PT LDS RZ, [RZ] ;  /* 0x00000000fffff984 */ /* 0x000fe20000000800 */
[----:B------:R-:W-:Y:S01]  /*cc00*/  @!PT LDS RZ, [RZ] ;  /* 0x00000000fffff984 */ /* 0x000fe20000000800 */
[----:B------:R0:W-:Y:S04]  /*cc10*/  @!P2 LDGSTS.E.BYPASS.LTC128B.128 [R21+0xc400], desc[UR36][R2.64], !P3 ;  /* 0x0c4000000215afae */ /* 0x0001e8000d901d64 */
[----:B------:R0:W-:Y:S01]  /*cc20*/  @!P2 LDGSTS.E.BYPASS.LTC128B.128 [R21+0xf400], desc[UR36][R2.64+0x40], !P0 ;  /* 0x0f4000400215afae */ /* 0x0001e2000c101d64 */
[----:B------:R-:W-:-:S03]  /*cc30*/  IMAD.MOV.U32 R13, RZ, RZ, R7 ;  /* 0x000000ffff0d7224 */ /* 0x000fc600078e0007 */
[----:B------:R0:W-:Y:S01]  /*cc40*/  @!P2 LDGSTS.E.BYPASS.LTC128B.128 [R21+0x12400], desc[UR36][R2.64+0x80], !P1 ;  /* 0x124000800215afae */ /* 0x0001e2000c901d64 */
[----:B------:R-:W-:Y:S01]  /*cc50*/  ISETP.GE.AND P2, PT, R5, R6, PT ;  /* 0x000000060500720c */ /* 0x000fe20003f46270 */
[----:B------:R-:W-:-:S12]  /*cc60*/  IMAD.MOV.U32 R5, RZ, RZ, R14 ;  /* 0x000000ffff057224 */ /* 0x000fd800078e000e */
[----:B0-----:R-:W-:Y:S05]  /*cc70*/  WARPSYNC.COLLECTIVE R15, `(.L_x_102) ;  /* 0x000000000f087348 */ /* 0x001fea0003c00000 */
[----:B------:R1:W2:Y:S02]  /*cc80*/  SHFL.IDX P6, R14, R13, R12, R11 ;  /* 0x0000000c0d0e7389 */ /* 0x0002a400000c000b */
[----:B012---:R-:W-:Y:S01]  /*cc90*/  ENDCOLLECTIVE ;  /* 0x000000000000791b */ /* 0x007fe20003800000 */
.L_x_102:
[----:B------:R-:W-:Y:S01]  /*cca0*/  VIADD R3, R0, 0x40 ;  /* 0x0000004000037836 */ /* 0x000fe20000000000 */
[----:B------:R-:W-:Y:S01]  /*ccb0*/  @!P2 LEA R25, R28, UR45, 0x1 ;  /* 0x0000002d1c19ac11 */ /* 0x000fe2000f8e08ff */
[----:B------:R-:W-:Y:S01]  /*ccc0*/  IMAD.MOV.U32 R13, RZ, RZ, R9 ;  /* 0x000000ffff0d7224 */ /* 0x000fe200078e0009 */
[----:B------:R-:W-:Y:S02]  /*ccd0*/  MOV R12, 0x2 ;  /* 0x00000002000c7802 */ /* 0x000fe40000000f00 */
[----:B------:R-:W-:-:S07]  /*cce0*/  MOV R4, R14 ;  /* 0x0000000e00047202 */ /* 0x000fce0000000f00 */
[----:B------:R-:W-:Y:S05]  /*ccf0*/  WARPSYNC.COLLECTIVE R15, `(.L_x_103) ;  /* 0x000000000f087348 */ /* 0x000fea0003c00000 */
[----:B------:R0:W1:Y:S02]  /*cd00*/  SHFL.IDX P6, R14, R13, R12, R11 ;  /* 0x0000000c0d0e7389 */ /* 0x00006400000c000b */
[----:B01----:R-:W-:Y:S01]  /*cd10*/  ENDCOLLECTIVE ;  /* 0x000000000000791b */ /* 0x003fe20003800000 */
.L_x_103:
        /* <DEDUP_REMOVED lines=13> */
.L_x_104:
[----:B------:R-:W-:Y:S01]  /*cdf0*/  @!P2 LEA R21, R28, UR45, 0x1 ;  /* 0x0000002d1c15ac11 */ /* 0x000fe2000f8e08ff */
[----:B------:R-:W-:Y:S02]  /*ce00*/  IMAD.MOV.U32 R13, RZ, RZ, R9 ;  /* 0x000000ffff0d7224 */ /* 0x000fe400078e0009 */
[----:B------:R-:W-:Y:S01]  /*ce10*/  IMAD.MOV.U32 R12, RZ, RZ, 0x3 ;  /* 0x00000003ff0c7424 */ /* 0x000fe200078e00ff */
[----:B------:R-:W-:-:S07]  /*ce20*/  MOV R2, R14 ;  /* 0x0000000e00027202 */ /* 0x000fce0000000f00 */
[----:B------:R-:W-:Y:S05]  /*ce30*/  WARPSYNC.COLLECTIVE R15, `(.L_x_105) ;  /* 0x000000000f087348 */ /* 0x000fea0003c00000 */
[----:B------:R0:W1:Y:S02]  /*ce40*/  SHFL.IDX P6, R14, R13, R12, R11 ;  /* 0x0000000c0d0e7389 */ /* 0x00006400000c000b */
[----:B01----:R-:W-:Y:S01]  /*ce50*/  ENDCOLLECTIVE ;  /* 0x000000000000791b */ /* 0x003fe20003800000 */
.L_x_105:
        /* <DEDUP_REMOVED lines=8> */
[----:B------:R-:W-:-:S07]  /*cee0*/  MOV R5, R14 ;  /* 0x0000000e00057202 */ /* 0x000fce0000000f00 */
[----:B0-----:R-:W-:Y:S05]  /*cef0*/  WARPSYNC.COLLECTIVE R15, `(.L_x_106) ;  /* 0x000000000f087348 */ /* 0x001fea0003c00000 */
[----:B------:R1:W2:Y:S02]  /*cf00*/  SHFL.IDX P6, R14, R13, R12, R11 ;  /* 0x0000000c0d0e7389 */ /* 0x0002a400000c000b */
[----:B012---:R-:W-:Y:S01]  /*cf10*/  ENDCOLLECTIVE ;  /* 0x000000000000791b */ /* 0x007fe20003800000 */
.L_x_106:
[----:B------:R-:W-:-:S04]  /*cf20*/  IADD3 R3, R0, 0x60, RZ ;  /* 0x0000006000037810 */ /* 0x000fc80007ffe0ff */
[----:B------:R-:W-:Y:S01]  /*cf30*/  ISETP.GE.AND P2, PT, R3, R6, PT ;  /* 0x000000060300720c */ /* 0x000fe20003f46270 */
[----:B------:R-:W-:Y:S02]  /*cf40*/  VIADD R3, R0, 0x80 ;  /* 0x0000008000037836 */ /* 0x000fe40000000000 */
[----:B------:R-:W-:Y:S01]  /*cf50*/  IMAD.MOV.U32 R13, RZ, RZ, R8 ;  /* 0x000000ffff0d7224 */ /* 0x000fe200078e0008 */
[----:B------:R-:W-:-:S09]  /*cf60*/  MOV R12, RZ ;  /* 0x000000ff000c7202 */ /* 0x000fd20000000f00 */
[----:B------:R-:W-:Y:S01]  /*cf70*/  @!P2 LEA R25, R28, UR45, 0x1 ;  /* 0x0000002d1c19ac11 */ /* 0x000fe2000f8e08ff */
[----:B------:R-:W-:-:S07]  /*cf80*/  IMAD.MOV.U32 R4, RZ, RZ, R14 ;  /* 0x000000ffff047224 */ /* 0x000fce00078e000e */
[----:B------:R-:W-:Y:S05]  /*cf90*/  WARPSYNC.COLLECTIVE R15, `(.L_x_107) ;  /* 0x000000000f087348 */ /* 0x000fea0003c00000 */
[----:B------:R0:W1:Y:S02]  /*cfa0*/  SHFL.IDX P6, R14, R13, R12, R11 ;  /* 0x0000000c0d0e7389 */ /* 0x00006400000c000b */
[----:B01----:R-:W-:Y:S01]  /*cfb0*/  ENDCOLLECTIVE ;  /* 0x000000000000791b */ /* 0x003fe20003800000 */
.L_x_107:
        /* <DEDUP_REMOVED lines=13> */
.L_x_108:
[----:B------:R-:W-:Y:S01]  /*d090*/  @!P2 LEA R7, R28, UR45, 0x1 ;  /* 0x0000002d1c07ac11 */ /* 0x000fe2000f8e08ff */
[----:B------:R-:W-:Y:S02]  /*d0a0*/  IMAD.MOV.U32 R13, RZ, RZ, R8 ;  /* 0x000000ffff0d7224 */ /* 0x000fe400078e0008 */
[----:B------:R-:W-:Y:S01]  /*d0b0*/  IMAD.MOV.U32 R12, RZ, RZ, 0x1 ;  /* 0x00000001ff0c7424 */ /* 0x000fe200078e00ff */
[----:B------:R-:W-:-:S07]  /*d0c0*/  MOV R2, R14 ;  /* 0x0000000e00027202 */ /* 0x000fce0000000f00 */
[----:B------:R-:W-:Y:S05]  /*d0d0*/  WARPSYNC.COLLECTIVE R15, `(.L_x_109) ;  /* 0x000000000f087348 */ /* 0x000fea0003c00000 */
[----:B------:R0:W1:Y:S02]  /*d0e0*/  SHFL.IDX P6, R14, R13, R12, R11 ;  /* 0x0000000c0d0e7389 */ /* 0x00006400000c000b */
[----:B01----:R-:W-:Y:S01]  /*d0f0*/  ENDCOLLECTIVE ;  /* 0x000000000000791b */ /* 0x003fe20003800000 */
.L_x_109:
        /* <DEDUP_REMOVED lines=12> */
.L_x_110:
[----:B------:R-:W-:Y:S05]  /*d1c0*/  BRA `(.L_x_111) ;  /* 0xffffffd400587947 */ /* 0x000fea000383ffff */
.L_x_54:
[----:B0-----:R-:W-:-:S04]  /*d1d0*/  MOV R3, UR45 ;  /* 0x0000002d00037c02 */ /* 0x001fc80008000f00 */
[----:B------:R0:W1:Y:S03]  /*d1e0*/  SYNCS.PHASECHK.TRANS64.TRYWAIT P0, [R3+URZ+0x2d820], R0 ;  /* 0x02d82000030075a7 */ /* 0x000066000800017f */
[----:B-1----:R-:W-:Y:S05]  /*d1f0*/  @!P0 NANOSLEEP.SYNCS 0x989680 ;  /* 0x009896800000895d */ /* 0x002fea0003900000 */
[----:B------:R-:W1:Y:S02]  /*d200*/  @!P0 SYNCS.PHASECHK.TRANS64 P0, [R3+URZ+0x2d820], R0 ;  /* 0x02d82000030085a7 */ /* 0x000e64000800007f */
[----:B-1----:R-:W-:Y:S05]  /*d210*/  @!P0 BRA `(.L_x_54) ;  /* 0xfffffffc00ec8947 */ /* 0x002fea000383ffff */
[----:B------:R-:W-:Y:S05]  /*d220*/  BRA `(.L_x_112) ;  /* 0xffffffd400a07947 */ /* 0x000fea000383ffff */
.L_x_58:
[----:B0-----:R0:W1:Y:S02]  /*d230*/  SYNCS.PHASECHK.TRANS64.TRYWAIT P0, [R7+URZ+0x2d840], R2 ;  /* 0x02d84002070075a7 */ /* 0x001064000800017f */
[----:B-1----:R-:W-:Y:S05]  /*d240*/  @!P0 NANOSLEEP.SYNCS 0x989680 ;  /* 0x009896800000895d */ /* 0x002fea0003900000 */
[----:B------:R-:W1:Y:S02]  /*d250*/  @!P0 SYNCS.PHASECHK.TRANS64 P0, [R7+URZ+0x2d840], R2 ;  /* 0x02d84002070085a7 */ /* 0x000e64000800007f */
[----:B-1----:R-:W-:Y:S05]  /*d260*/  @!P0 BRA `(.L_x_58) ;  /* 0xfffffffc00f08947 */ /* 0x002fea000383ffff */
[----:B------:R-:W-:Y:S05]  /*d270*/  BRA `(.L_x_113) ;  /* 0xffffffd800a87947 */ /* 0x000fea000383ffff */
.L_x_59:
[----:B------:R-:W-:Y:S01]  /*d280*/  BSSY B1, `(.L_x_114) ;  /* 0x0000008000017945 */ /* 0x000fe20003800000 */
[----:B------:R-:W-:Y:S01]  /*d290*/  IMAD.MOV.U32 R13, RZ, RZ, R19 ;  /* 0x000000ffff0d7224 */ /* 0x000fe200078e0013 */
[----:B------:R-:W-:Y:S01]  /*d2a0*/  MOV R11, 0x1c1f ;  /* 0x00001c1f000b7802 */ /* 0x000fe20000000f00 */
[----:B------:R-:W-:Y:S02]  /*d2b0*/  IMAD.MOV.U32 R12, RZ, RZ, RZ ;  /* 0x000000ffff0c7224 */ /* 0x000fe400078e00ff */
[----:B------:R-:W-:-:S07]  /*d2c0*/  IMAD.MOV.U32 R15, RZ, RZ, -0x1 ;  /* 0xffffffffff0f7424 */ /* 0x000fce00078e00ff */
[----:B------:R-:W-:Y:S05]  /*d2d0*/  WARPSYNC.COLLECTIVE R15, `(.L_x_115) ;  /* 0x000000000f087348 */ /* 0x000fea0003c00000 */
[----:B------:R0:W1:Y:S02]  /*d2e0*/  SHFL.IDX P6, R14, R13, R12, R11 ;  /* 0x0000000c0d0e7389 */ /* 0x00006400000c000b */
[----:B01----:R-:W-:Y:S01]  /*d2f0*/  ENDCOLLECTIVE ;  /* 0x000000000000791b */ /* 0x003fe20003800000 */
.L_x_115:
[----:B------:R-:W-:Y:S05]  /*d300*/  BSYNC B1 ;  /* 0x0000000000017941 */ /* 0x000fea0003800000 */
.L_x_114:
[----:B------:R-:W0:Y:S01]  /*d310*/  S2R R27, SR_TID.X ;  /* 0x00000000001b7919 */ /* 0x000e220000002100 */
[----:B------:R-:W-:Y:S01]  /*d320*/  MOV R13, R8 ;  /* 0x00000008000d7202 */ /* 0x000fe20000000f00 */
[----:B------:R-:W-:Y:S01]  /*d330*/  IMAD.MOV.U32 R12, RZ, RZ, RZ ;  /* 0x000000ffff0c7224 */ /* 0x000fe200078e00ff */
[----:B------:R-:W-:Y:S01]  /*d340*/  LOP3.LUT R16, R16, 0xffffffdf, RZ, 0xc0, !PT ;  /* 0xffffffdf10107812 */ /* 0x000fe200078ec0ff */
[----:B------:R-:W-:Y:S01]  /*d350*/  IMAD.MOV.U32 R11, RZ, RZ, 0x1c1f ;  /* 0x00001c1fff0b7424 */ /* 0x000fe200078e00ff */
[----:B------:R-:W-:Y:S01]  /*d360*/  LEA R9, R9, UR45, 0x1 ;  /* 0x0000002d09097c11 */ /* 0x000fe2000f8e08ff */
[----:B------:R-:W-:Y:S01]  /*d370*/  IMAD.MOV.U32 R15, RZ, RZ, -0x1 ;  /* 0xffffffffff0f7424 */ /* 0x000fe200078e00ff */
[----:B------:R-:W-:Y:S01]  /*d380*/  @P1 LOP3.LUT R16, R16, 0x20, RZ, 0xfc, !PT ;  /* 0x0000002010101812 */ /* 0x000fe200078efcff */
[----:B------:R-:W-:-:S07]  /*d390*/  IMAD.MOV.U32 R3, RZ, RZ, R14 ;  /* 0x000000ffff037224 */ /* 0x000fce00078e000e */
[----:B0-----:R-:W-:Y:S05]  /*d3a0*/  WARPSYNC.COLLECTIVE R15, `(.L_x_116) ;  /* 0x000000000f087348 */ /* 0x001fea0003c00000 */
[----:B------:R1:W2:Y:S02]  /*d3b0*/  SHFL.IDX P6, R14, R13, R12, R11 ;  /* 0x0000000c0d0e7389 */ /* 0x0002a400000c000b */
[----:B012---:R-:W-:Y:S01]  /*d3c0*/  ENDCOLLECTIVE ;  /* 0x000000000000791b */ /* 0x007fe20003800000 */
.L_x_116:
[----:B------:R-:W-:Y:S01]  /*d3d0*/  LOP3.LUT P1, RZ, R16, 0x4, RZ, 0xc0, !PT ;  /* 0x0000000410ff7812 */ /* 0x000fe2000782c0ff */
[----:B------:R-:W-:Y:S01]  /*d3e0*/  IMAD.MOV.U32 R13, RZ, RZ, R19 ;  /* 0x000000ffff0d7224 */ /* 0x000fe200078e0013 */
[----:B------:R-:W-:Y:S02]  /*d3f0*/  MOV R12, 0x1 ;  /* 0x00000001000c7802 */ /* 0x000fe40000000f00 */
[----:B------:R-:W-:Y:S01]  /*d400*/  SHF.L.U32 R27, R27, 0x3, RZ ;  /* 0x000000031b1b7819 */ /* 0x000fe200000006ff */
[----:B------:R-:W-:-:S03]  /*d410*/  IMAD.MOV.U32 R2, RZ, RZ, R14 ;  /* 0x000000ffff027224 */ /* 0x000fc600078e000e */
[----:B------:R-:W-:-:S07]  /*d420*/  LOP3.LUT R27, R27, 0x18, RZ, 0xc0, !PT ;  /* 0x000000181b1b7812 */ /* 0x000fce00078ec0ff */
[----:B------:R-:W-:Y:S05]  /*d430*/  WARPSYNC.COLLECTIVE R15, `(.L_x_117) ;  /* 0x000000000f087348 */ /* 0x000fea0003c00000 */
[----:B------:R0:W1:Y:S02]  /*d440*/  SHFL.IDX P6, R14, R13, R12, R11 ;  /* 0x0000000c0d0e7389 */ /* 0x00006400000c000b */
[----:B01----:R-:W-:Y:S01]  /*d450*/  ENDCOLLECTIVE ;  /* 0x000000000000791b */ /* 0x003fe20003800000 */
.L_x_117:
[----:B------:R-:W-:-:S04]  /*d460*/  SHF.L.U32 R4, R27, 0x1, RZ ;  /* 0x000000011b047819 */ /* 0x000fc800000006ff */
[----:B------:R-:W-:-:S05]  /*d470*/  IADD3 R2, P0, R2, R4, RZ ;  /* 0x0000000402027210 */ /* 0x000fca0007f1e0ff */
[----:B------:R-:W-:Y:S02]  /*d480*/  IMAD.X R3, RZ, RZ, R3, P0 ;  /* 0x000000ffff037224 */ /* 0x000fe400000e0603 */
[----:B------:R-:W-:-:S03]  /*d490*/  IMAD.MOV.U32 R13, RZ, RZ, R8 ;  /* 0x000000ffff0d7224 */ /* 0x000fc600078e0008 */
[----:B------:R-:W-:Y:S01]  /*d4a0*/  @!PT LDS RZ, [RZ] ;  /* 0x00000000fffff984 */ /* 0x000fe20000000800 */
[----:B------:R-:W-:Y:S01]  /*d4b0*/  @!PT LDS RZ, [RZ] ;  /* 0x00000000fffff984 */ /* 0x000fe20000000800 */
[----:B------:R-:W-:Y:S01]  /*d4c0*/  @!PT LDS RZ, [RZ] ;  /* 0x00000000fffff984 */ /* 0x000fe20000000800 */
[----:B------:R-:W-:Y:S04]  /*d4d0*/  LDGSTS.E.BYPASS.LTC128B.128 [R9+0x15400], desc[UR36][R2.64], !P1 ;  /* 0x1540000002097fae */ /* 0x000fe8000c901d64 */
[----:B------:R-:W-:Y:S04]  /*d4e0*/  LDGSTS.E.BYPASS.LTC128B.128 [R9+0x17400], desc[UR36][R2.64+0x40], !P5 ;  /* 0x1740004002097fae */ /* 0x000fe8000e901d64 */
[----:B------:R0:W-:Y:S02]  /*d4f0*/  LDGSTS.E.BYPASS.LTC128B.128 [R9+0x19400], desc[UR36][R2.64+0x80], !P4 ;  /* 0x1940008002097fae */ /* 0x0001e4000e101d64 */
[----:B0-----:R-:W-:-:S07]  /*d500*/  IMAD.MOV.U32 R3, RZ, RZ, R14 ;  /* 0x000000ffff037224 */ /* 0x001fce00078e000e */
[----:B------:R-:W-:Y:S05]  /*d510*/  WARPSYNC.COLLECTIVE R15, `(.L_x_118) ;  /* 0x000000000f087348 */ /* 0x000fea0003c00000 */
[----:B------:R0:W1:Y:S02]  /*d520*/  SHFL.IDX P6, R14, R13, R12, R11 ;  /* 0x0000000c0d0e7389 */ /* 0x00006400000c000b */
[----:B01----:R-:W-:Y:S01]  /*d530*/  ENDCOLLECTIVE ;  /* 0x000000000000791b */ /* 0x003fe20003800000 */
.L_x_118:
[----:B------:R-:W-:Y:S01]  /*d540*/  IMAD.MOV.U32 R13, RZ, RZ, R19 ;  /* 0x000000ffff0d7224 */ /* 0x000fe200078e0013 */
[----:B------:R-:W-:Y:S02]  /*d550*/  MOV R12, 0x2 ;  /* 0x00000002000c7802 */ /* 0x000fe40000000f00 */
[----:B------:R-:W-:-:S07]  /*d560*/  MOV R2, R14 ;  /* 0x0000000e00027202 */ /* 0x000fce0000000f00 */
[----:B------:R-:W-:Y:S05]  /*d570*/  WARPSYNC.COLLECTIVE R15, `(.L_x_119) ;  /* 0x000000000f087348 */ /* 0x000fea0003c00000 */
[----:B------:R0:W1:Y:S02]  /*d580*/  SHFL.IDX P6, R14, R13, R12, R11 ;  /* 0x0000000c0d0e7389 */ /* 0x00006400000c000b */
[----:B01----:R-:W-:Y:S01]  /*d590*/  ENDCOLLECTIVE ;  /* 0x000000000000791b */ /* 0x003fe20003800000 */
.L_x_119:
[----:B------:R-:W-:-:S05]  /*d5a0*/  IADD3 R2, P0, R2, R4, RZ ;  /* 0x0000000402027210 */ /* 0x000fca0007f1e0ff */
[----:B------:R-:W-:-:S05]  /*d5b0*/  IMAD.X R3, RZ, RZ, R3, P0 ;  /* 0x000000ffff037224 */ /* 0x000fca00000e0603 */
[----:B------:R-:W-:Y:S01]  /*d5c0*/  @!PT LDS RZ, [RZ] ;  /* 0x00000000fffff984 */ /* 0x000fe20000000800 */
[----:B------:R-:W-:Y:S01]  /*d5d0*/  @!PT LDS RZ, [RZ] ;  /* 0x00000000fffff984 */ /* 0x000fe20000000800 */
[----:B------:R-:W-:Y:S01]  /*d5e0*/  @!PT LDS RZ, [RZ] ;  /* 0x00000000fffff984 */ /* 0x000fe20000000800 */
[----:B------:R0:W-:Y:S01]  /*d5f0*/  LDGSTS.E.BYPASS.LTC128B.128 [R9+0x15c00], desc[UR36][R2.64], !P1 ;  /* 0x15c0000002097fae */ /* 0x0001e2000c901d64 */
[----:B------:R-:W-:-:S03]  /*d600*/  IMAD.MOV.U32 R13, RZ, RZ, R8 ;  /* 0x000000ffff0d7224 */ /* 0x000fc600078e0008 */
[----:B------:R0:W-:Y:S04]  /*d610*/  LDGSTS.E.BYPASS.LTC128B.128 [R9+0x17c00], desc[UR36][R2.64+0x40], !P5 ;  /* 0x17c0004002097fae */ /* 0x0001e8000e901d64 */
[----:B------:R0:W-:Y:S01]  /*d620*/  LDGSTS.E.BYPASS.LTC128B.128 [R9+0x19c00], desc[UR36][R2.64+0x80], !P4 ;  /* 0x19c0008002097fae */ /* 0x0001e2000e101d64 */
[----:B------:R-:W-:-:S07]  /*d630*/  IMAD.MOV.U32 R27, RZ, RZ, R14 ;  /* 0x000000ffff1b7224 */ /* 0x000fce00078e000e */
[----:B0-----:R-:W-:Y:S05]  /*d640*/  WARPSYNC.COLLECTIVE R15, `(.L_x_120) ;  /* 0x000000000f087348 */ /* 0x001fea0003c00000 */
[----:B------:R1:W2:Y:S02]  /*d650*/  SHFL.IDX P6, R14, R13, R12, R11 ;  /* 0x0000000c0d0e7389 */ /* 0x0002a400000c000b */
[----:B012---:R-:W-:Y:S01]  /*d660*/  ENDCOLLECTIVE ;  /* 0x000000000000791b */ /* 0x007fe20003800000 */
.L_x_120:
[----:B------:R-:W-:Y:S01]  /*d670*/  IMAD.MOV.U32 R13, RZ, RZ, R19 ;  /* 0x000000ffff0d7224 */ /* 0x000fe200078e0013 */
[----:B------:R-:W-:Y:S02]  /*d680*/  MOV R12, 0x3 ;  /* 0x00000003000c7802 */ /* 0x000fe40000000f00 */
[----:B------:R-:W-:-:S07]  /*d690*/  MOV R2, R14 ;  /* 0x0000000e00027202 */ /* 0x000fce0000000f00 */
[----:B------:R-:W-:Y:S05]  /*d6a0*/  WARPSYNC.COLLECTIVE R15, `(.L_x_121) ;  /* 0x000000000f087348 */ /* 0x000fea0003c00000 */
[----:B------:R0:W1:Y:S02]  /*d6b0*/  SHFL.IDX P6, R14, R13, R12, R11 ;  /* 0x0000000c0d0e7389 */ /* 0x00006400000c000b */
[----:B01----:R-:W-:Y:S01]  /*d6c0*/  ENDCOLLECTIVE ;  /* 0x000000000000791b */ /* 0x003fe20003800000 */
.L_x_121:
[----:B------:R-:W-:-:S05]  /*d6d0*/  IADD3 R2, P0, R2, R4, RZ ;  /* 0x0000000402027210 */ /* 0x000fca0007f1e0ff */
[----:B------:R-:W-:-:S05]  /*d6e0*/  IMAD.X R3, RZ, RZ, R27, P0 ;  /* 0x000000ffff037224 */ /* 0x000fca00000e061b */
[----:B------:R-:W-:Y:S01]  /*d6f0*/  @!PT LDS RZ, [RZ] ;  /* 0x00000000fffff984 */ /* 0x000fe20000000800 */
[----:B------:R-:W-:Y:S01]  /*d700*/  @!PT LDS RZ, [RZ] ;  /* 0x00000000fffff984 */ /* 0x000fe20000000800 */
[----:B------:R-:W-:Y:S01]  /*d710*/  @!PT LDS RZ, [RZ] ;  /* 0x00000000fffff984 */ /* 0x000fe20000000800 */
[----:B------:R0:W-:Y:S01]  /*d720*/  LDGSTS.E.BYPASS.LTC128B.128 [R9+0x16400], desc[UR36][R2.64], !P1 ;  /* 0x1640000002097fae */ /* 0x0001e2000c901d64 */
[----:B------:R-:W-:Y:S01]  /*d730*/  LOP3.LUT P1, RZ, R16, 0x20, RZ, 0xc0, !PT ;  /* 0x0000002010ff7812 */ /* 0x000fe2000782c0ff */
[----:B------:R-:W-:Y:S02]  /*d740*/  IMAD.MOV.U32 R13, RZ, RZ, R8 ;  /* 0x000000ffff0d7224 */ /* 0x000fe400078e0008 */
[----:B------:R0:W-:Y:S04]  /*d750*/  LDGSTS.E.BYPASS.LTC128B.128 [R9+0x18400], desc[UR36][R2.64+0x40], !P5 ;  /* 0x1840004002097fae */ /* 0x0001e8000e901d64 */
[----:B------:R0:W-:Y:S01]  /*d760*/  LDGSTS.E.BYPASS.LTC128B.128 [R9+0x1a400], desc[UR36][R2.64+0x80], !P4 ;  /* 0x1a40008002097fae */ /* 0x0001e2000e101d64 */
[----:B------:R-:W-:-:S07]  /*d770*/  IMAD.MOV.U32 R27, RZ, RZ, R14 ;  /* 0x000000ffff1b7224 */ /* 0x000fce00078e000e */
[----:B0-----:R-:W-:Y:S05]  /*d780*/  WARPSYNC.COLLECTIVE R15, `(.L_x_122) ;  /* 0x000000000f087348 */ /* 0x001fea0003c00000 */
[----:B------:R1:W2:Y:S02]  /*d790*/  SHFL.IDX P6, R14, R13, R12, R11 ;  /* 0x0000000c0d0e7389 */ /* 0x0002a400000c000b */
[----:B012---:R-:W-:Y:S01]  /*d7a0*/  ENDCOLLECTIVE ;  /* 0x000000000000791b */ /* 0x007fe20003800000 */
.L_x_122:
[----:B------:R-:W-:Y:S01]  /*d7b0*/  MOV R2, R14 ;  /* 0x0000000e00027202 */ /* 0x000fe20000000f00 */
[----:B------:R-:W-:Y:S06]  /*d7c0*/  BRA `(.L_x_123) ;  /* 0xffffffd800407947 */ /* 0x000fec000383ffff */
.L_x_64:
[----:B-1----:R1:W2:Y:S02]  /*d7d0*/  SYNCS.PHASECHK.TRANS64.TRYWAIT P0, [R7+URZ+0x2d860], R2 ;  /* 0x02d86002070075a7 */ /* 0x0022a4000800017f */
[----:B--2---:R-:W-:Y:S05]  /*d7e0*/  @!P0 NANOSLEEP.SYNCS 0x989680 ;  /* 0x009896800000895d */ /* 0x004fea0003900000 */
[----:B------:R-:W2:Y:S02]  /*d7f0*/  @!P0 SYNCS.PHASECHK.TRANS64 P0, [R7+URZ+0x2d860], R2 ;  /* 0x02d86002070085a7 */ /* 0x000ea4000800007f */
[----:B--2---:R-:W-:Y:S05]  /*d800*/  @!P0 BRA `(.L_x_64) ;  /* 0xfffffffc00f08947 */ /* 0x004fea000383ffff */
[----:B------:R-:W-:Y:S05]  /*d810*/  BRA `(.L_x_124) ;  /* 0xffffffd800a87947 */ /* 0x000fea000383ffff */
.L_x_65:
[----:B------:R-:W-:Y:S01]  /*d820*/  BSSY B1, `(.L_x_125) ;  /* 0x0000008000017945 */ /* 0x000fe20003800000 */
[----:B------:R-:W-:Y:S01]  /*d830*/  IMAD.MOV.U32 R13, RZ, RZ, R18 ;  /* 0x000000ffff0d7224 */ /* 0x000fe200078e0012 */
[----:B------:R-:W-:Y:S01]  /*d840*/  MOV R11, 0x1c1f ;  /* 0x00001c1f000b7802 */ /* 0x000fe20000000f00 */
[----:B------:R-:W-:Y:S02]  /*d850*/  IMAD.MOV.U32 R12, RZ, RZ, RZ ;  /* 0x000000ffff0c7224 */ /* 0x000fe400078e00ff */
[----:B------:R-:W-:-:S07]  /*d860*/  IMAD.MOV.U32 R15, RZ, RZ, -0x1 ;  /* 0xffffffffff0f7424 */ /* 0x000fce00078e00ff */
[----:B-1----:R-:W-:Y:S05]  /*d870*/  WARPSYNC.COLLECTIVE R15, `(.L_x_126) ;  /* 0x000000000f087348 */ /* 0x002fea0003c00000 */
[----:B------:R0:W2:Y:S02]  /*d880*/  SHFL.IDX P6, R14, R13, R12, R11 ;  /* 0x0000000c0d0e7389 */ /* 0x0000a400000c000b */
[----:B012---:R-:W-:Y:S01]  /*d890*/  ENDCOLLECTIVE ;  /* 0x000000000000791b */ /* 0x007fe20003800000 */
.L_x_126:
[----:B------:R-:W-:Y:S05]  /*d8a0*/  BSYNC B1 ;  /* 0x0000000000017941 */ /* 0x000fea0003800000 */
.L_x_125:
[----:B------:R-:W-:Y:S01]  /*d8b0*/  MOV R13, R17 ;  /* 0x00000011000d7202 */ /* 0x000fe20000000f00 */
[----:B------:R-:W-:Y:S01]  /*d8c0*/  IMAD.MOV.U32 R12, RZ, RZ, RZ ;  /* 0x000000ffff0c7224 */ /* 0x000fe200078e00ff */
[----:B------:R-:W-:Y:S01]  /*d8d0*/  MOV R15, 0xffffffff ;  /* 0xffffffff000f7802 */ /* 0x000fe20000000f00 */
[----:B------:R-:W-:Y:S01]  /*d8e0*/  IMAD.MOV.U32 R11, RZ, RZ, 0x1c1f ;  /* 0x00001c1fff0b7424 */ /* 0x000fe200078e00ff */
[----:B------:R-:W-:Y:S01]  /*d8f0*/  LEA R8, R8, UR45, 0x1 ;  /* 0x0000002d08087c11 */ /* 0x000fe2000f8e08ff */
[----:B------:R-:W-:-:S07]  /*d900*/  IMAD.MOV.U32 R3, RZ, RZ, R14 ;  /* 0x000000ffff037224 */ /* 0x000fce00078e000e */
[----:B------:R-:W-:Y:S05]  /*d910*/  WARPSYNC.COLLECTIVE R15, `(.L_x_127) ;  /* 0x000000000f087348 */ /* 0x000fea0003c00000 */
[----:B------:R0:W1:Y:S02]  /*d920*/  SHFL.IDX P6, R14, R13, R12, R11 ;  /* 0x0000000c0d0e7389 */ /* 0x00006400000c000b */
[----:B01----:R-:W-:Y:S01]  /*d930*/  ENDCOLLECTIVE ;  /* 0x000000000000791b */ /* 0x003fe20003800000 */
.L_x_127:
[----:B------:R-:W-:Y:S01]  /*d940*/  IMAD.MOV.U32 R13, RZ, RZ, R18 ;  /* 0x000000ffff0d7224 */ /* 0x000fe200078e0012 */
[----:B------:R-:W-:Y:S02]  /*d950*/  MOV R12, 0x1 ;  /* 0x00000001000c7802 */ /* 0x000fe40000000f00 */
[----:B------:R-:W-:-:S13]  /*d960*/  IADD3 R2, P0, R14, R4, RZ ;  /* 0x000000040e027210 */ /* 0x000fda0007f1e0ff */
[----:B------:R-:W-:Y:S05]  /*d970*/  WARPSYNC.COLLECTIVE R15, `(.L_x_128) ;  /* 0x000000000f087348 */ /* 0x000fea0003c00000 */
[----:B------:R0:W1:Y:S02]  /*d980*/  SHFL.IDX P6, R14, R13, R12, R11 ;  /* 0x0000000c0d0e7389 */ /* 0x00006400000c000b */
[----:B01----:R-:W-:Y:S01]  /*d990*/  ENDCOLLECTIVE ;  /* 0x000000000000791b */ /* 0x003fe20003800000 */
.L_x_128:
[----:B------:R-:W-:Y:S01]  /*d9a0*/  IMAD.X R3, RZ, RZ, R3, P0 ;  /* 0x000000ffff037224 */ /* 0x000fe200000e0603 */
[----:B------:R-:W-:Y:S01]  /*d9b0*/  ISETP.LT.OR P0, PT, R0, 0x1, P3 ;  /* 0x000000010000780c */ /* 0x000fe20001f01670 */
[----:B------:R-:W-:-:S12]  /*d9c0*/  IMAD.MOV.U32 R13, RZ, RZ, R17 ;  /* 0x000000ffff0d7224 */ /* 0x000fd800078e0011 */
[----:B------:R-:W-:Y:S01]  /*d9d0*/  @!PT LDS RZ, [RZ] ;  /* 0x00000000fffff984 */ /* 0x000fe20000000800 */
[----:B------:R-:W-:Y:S01]  /*d9e0*/  @!PT LDS RZ, [RZ] ;  /* 0x00000000fffff984 */ /* 0x000fe20000000800 */
[----:B------:R-:W-:Y:S01]  /*d9f0*/  @!PT LDS RZ, [RZ] ;  /* 0x00000000fffff984 */ /* 0x000fe20000000800 */
[----:B------:R-:W-:Y:S01]  /*da00*/  LDGSTS.E.BYPASS.LTC128B.128 [R8+0x400], desc[UR36][R2.64], !P0 ;  /* 0x0040000002087fae */ /* 0x000fe2000c101d64 */
[----:B------:R-:W-:-:S13]  /*da10*/  ISETP.LT.OR P0, PT, R0, 0x1, P2 ;  /* 0x000000010000780c */ /* 0x000fda0001701670 */
[----:B------:R-:W-:Y:S01]  /*da20*/  LDGSTS.E.BYPASS.LTC128B.128 [R8+0x2400], desc[UR36][R2.64+0x40], !P0 ;  /* 0x0240004002087fae */ /* 0x000fe2000c101d64 */
[----:B------:R-:W-:-:S13]  /*da30*/  ISETP.LT.OR P0, PT, R0, 0x1, P1 ;  /* 0x000000010000780c */ /* 0x000fda0000f01670 */
[----:B------:R0:W-:Y:S02]  /*da40*/  LDGSTS.E.BYPASS.LTC128B.128 [R8+0x4400], desc[UR36][R2.64+0x80], !P0 ;  /* 0x0440008002087fae */ /* 0x0001e4000c101d64 */
[----:B0-----:R-:W-:-:S07]  /*da50*/  IMAD.MOV.U32 R3, RZ, RZ, R14 ;  /* 0x000000ffff037224 */ /* 0x001fce00078e000e */
[----:B------:R-:W-:Y:S05]  /*da60*/  WARPSYNC.COLLECTIVE R15, `(.L_x_129) ;  /* 0x000000000f087348 */ /* 0x000fea0003c00000 */
[----:B------:R0:W1:Y:S02]  /*da70*/  SHFL.IDX P6, R14, R13, R12, R11 ;  /* 0x0000000c0d0e7389 */ /* 0x00006400000c000b */
[----:B01----:R-:W-:Y:S01]  /*da80*/  ENDCOLLECTIVE ;  /* 0x000000000000791b */ /* 0x003fe20003800000 */
.L_x_129:
[----:B------:R-:W-:Y:S02]  /*da90*/  IMAD.MOV.U32 R13, RZ, RZ, R18 ;  /* 0x000000ffff0d7224 */ /* 0x000fe400078e0012 */
[----:B------:R-:W-:Y:S01]  /*daa0*/  IMAD.MOV.U32 R12, RZ, RZ, 0x2 ;  /* 0x00000002ff0c7424 */ /* 0x000fe200078e00ff */
[----:B------:R-:W-:-:S13]  /*dab0*/  IADD3 R2, P0, R14, R4, RZ ;  /* 0x000000040e027210 */ /* 0x000fda0007f1e0ff */
[----:B------:R-:W-:Y:S05]  /*dac0*/  WARPSYNC.COLLECTIVE R15, `(.L_x_130) ;  /* 0x000000000f087348 */ /* 0x000fea0003c00000 */
[----:B------:R0:W1:Y:S02]  /*dad0*/  SHFL.IDX P6, R14, R13, R12, R11 ;  /* 0x0000000c0d0e7389 */ /* 0x00006400000c000b */
[----:B01----:R-:W-:Y:S01]  /*dae0*/  ENDCOLLECTIVE ;  /* 0x000000000000791b */ /* 0x003fe20003800000 */
.L_x_130:
[----:B------:R-:W-:Y:S02]  /*daf0*/  IADD3.X R3, RZ, R3, RZ, P0, !PT ;  /* 0x00000003ff037210 */ /* 0x000fe400007fe4ff */
        /* <DEDUP_REMOVED lines=10> */
[----:B0-----:R-:W-:-:S07]  /*dba0*/  MOV R3, R14 ;  /* 0x0000000e00037202 */ /* 0x001fce0000000f00 */
[----:B------:R-:W-:Y:S05]  /*dbb0*/  WARPSYNC.COLLECTIVE R15, `(.L_x_131) ;  /* 0x000000000f087348 */ /* 0x000fea0003c00000 */
[----:B------:R0:W1:Y:S02]  /*dbc0*/  SHFL.IDX P6, R14, R13, R12, R11 ;  /* 0x0000000c0d0e7389 */ /* 0x00006400000c000b */
[----:B01----:R-:W-:Y:S01]  /*dbd0*/  ENDCOLLECTIVE ;  /* 0x000000000000791b */ /* 0x003fe20003800000 */
.L_x_131:
[----:B------:R-:W-:Y:S01]  /*dbe0*/  MOV R13, R18 ;  /* 0x00000012000d7202 */ /* 0x000fe20000000f00 */
[----:B------:R-:W-:Y:S01]  /*dbf0*/  IMAD.MOV.U32 R12, RZ, RZ, 0x3 ;  /* 0x00000003ff0c7424 */ /* 0x000fe200078e00ff */
[----:B------:R-:W-:-:S13]  /*dc00*/  IADD3 R2, P0, R14, R4, RZ ;  /* 0x000000040e027210 */ /* 0x000fda0007f1e0ff */
[----:B------:R-:W-:Y:S05]  /*dc10*/  WARPSYNC.COLLECTIVE R15, `(.L_x_132) ;  /* 0x000000000f087348 */ /* 0x000fea0003c00000 */
[----:B------:R0:W1:Y:S02]  /*dc20*/  SHFL.IDX P6, R14, R13, R12, R11 ;  /* 0x0000000c0d0e7389 */ /* 0x00006400000c000b */
[----:B01----:R-:W-:Y:S01]  /*dc30*/  ENDCOLLECTIVE ;  /* 0x000000000000791b */ /* 0x003fe20003800000 */
.L_x_132:
[----:B------:R-:W-:Y:S01]  /*dc40*/  IMAD.X R3, RZ, RZ, R3, P0 ;  /* 0x000000ffff037224 */ /* 0x000fe200000e0603 */
[----:B------:R-:W-:Y:S02]  /*dc50*/  ISETP.LT.OR P0, PT, R0, 0x41, P3 ;  /* 0x000000410000780c */ /* 0x000fe40001f01670 */
[----:B------:R-:W-:-:S11]  /*dc60*/  MOV R13, R17 ;  /* 0x00000011000d7202 */ /* 0x000fd60000000f00 */
[----:B------:R-:W-:Y:S01]  /*dc70*/  @!PT LDS RZ, [RZ] ;  /* 0x00000000fffff984 */ /* 0x000fe20000000800 */
[----:B------:R-:W-:Y:S01]  /*dc80*/  @!PT LDS RZ, [RZ] ;  /* 0x00000000fffff984 */ /* 0x000fe20000000800 */
[----:B------:R-:W-:Y:S01]  /*dc90*/  @!PT LDS RZ, [RZ] ;  /* 0x00000000fffff984 */ /* 0x000fe20000000800 */
[----:B------:R0:W-:Y:S01]  /*dca0*/  LDGSTS.E.BYPASS.LTC128B.128 [R8+0x1400], desc[UR36][R2.64], !P0 ;  /* 0x0140000002087fae */ /* 0x0001e2000c101d64 */
[----:B------:R-:W-:Y:S01]  /*dcb0*/  ISETP.LT.OR P0, PT, R0, 0x41, P2 ;  /* 0x000000410000780c */ /* 0x000fe20001701670 */
[----:B------:R-:W-:-:S12]  /*dcc0*/  IMAD.MOV.U32 R18, RZ, RZ, R14 ;  /* 0x000000ffff127224 */ /* 0x000fd800078e000e */
[----:B0-----:R-:W-:Y:S05]  /*dcd0*/  WARPSYNC.COLLECTIVE R15, `(.L_x_133) ;  /* 0x000000000f087348 */ /* 0x001fea0003c00000 */
[----:B------:R1:W2:Y:S02]  /*dce0*/  SHFL.IDX P6, R14, R13, R12, R11 ;  /* 0x0000000c0d0e7389 */ /* 0x0002a400000c000b */
[----:B012---:R-:W-:Y:S01]  /*dcf0*/  ENDCOLLECTIVE ;  /* 0x000000000000791b */ /* 0x007fe20003800000 */
.L_x_133:
[----:B------:R-:W-:Y:S01]  /*dd00*/  @!PT LDS RZ, [RZ] ;  /* 0x00000000fffff984 */ /* 0x000fe20000000800 */
[----:B------:R-:W-:Y:S01]  /*dd10*/  @!PT LDS RZ, [RZ] ;  /* 0x00000000fffff984 */ /* 0x000fe20000000800 */
[----:B------:R-:W-:Y:S01]  /*dd20*/  @!PT LDS RZ, [RZ] ;  /* 0x00000000fffff984 */ /* 0x000fe20000000800 */
[----:B------:R0:W-:Y:S01]  /*dd30*/  LDGSTS.E.BYPASS.LTC128B.128 [R8+0x3400], desc[UR36][R2.64+0x40], !P0 ;  /* 0x0340004002087fae */ /* 0x0001e2000c101d64 */
[----:B------:R-:W-:-:S13]  /*dd40*/  ISETP.LT.OR P0, PT, R0, 0x41, P1 ;  /* 0x000000410000780c */ /* 0x000fda0000f01670 */
[----:B------:R0:W-:Y:S01]  /*dd50*/  LDGSTS.E.BYPASS.LTC128B.128 [R8+0x5400], desc[UR36][R2.64+0x80], !P0 ;  /* 0x0540008002087fae */ /* 0x0001e2000c101d64 */
[----:B------:R-:W-:Y:S05]  /*dd60*/  BRA `(.L_x_134) ;  /* 0xffffffd400e87947 */ /* 0x000fea000383ffff */
.L_x_71:
[----:B0-----:R0:W1:Y:S02]  /*dd70*/  SYNCS.PHASECHK.TRANS64.TRYWAIT P0, [R0+URZ+0x2d860], R3 ;  /* 0x02d86003000075a7 */ /* 0x001064000800017f */
[----:B-1----:R-:W-:Y:S05]  /*dd80*/  @!P0 NANOSLEEP.SYNCS 0x989680 ;  /* 0x009896800000895d */ /* 0x002fea0003900000 */
[----:B------:R-:W1:Y:S02]  /*dd90*/  @!P0 SYNCS.PHASECHK.TRANS64 P0, [R0+URZ+0x2d860], R3 ;  /* 0x02d86003000085a7 */ /* 0x000e64000800007f */
[----:B-1----:R-:W-:Y:S05]  /*dda0*/  @!P0 BRA `(.L_x_71) ;  /* 0xfffffffc00f08947 */ /* 0x002fea000383ffff */
[----:B------:R-:W-:Y:S05]  /*ddb0*/  BRA `(.L_x_135) ;  /* 0xffffffd800f47947 */ /* 0x000fea000383ffff */
.L_x_72:
[----:B------:R-:W-:Y:S01]  /*ddc0*/  BSSY B0, `(.L_x_136) ;  /* 0x0000008000007945 */ /* 0x000fe20003800000 */
[----:B------:R-:W-:Y:S01]  /*ddd0*/  IMAD.MOV.U32 R13, RZ, RZ, R18 ;  /* 0x000000ffff0d7224 */ /* 0x000fe200078e0012 */
[----:B------:R-:W-:Y:S01]  /*dde0*/  MOV R11, 0x1c1f ;  /* 0x00001c1f000b7802 */ /* 0x000fe20000000f00 */
[----:B------:R-:W-:Y:S02]  /*ddf0*/  IMAD.MOV.U32 R12, RZ, RZ, RZ ;  /* 0x000000ffff0c7224 */ /* 0x000fe400078e00ff */
[----:B------:R-:W-:-:S07]  /*de00*/  IMAD.MOV.U32 R15, RZ, RZ, -0x1 ;  /* 0xffffffffff0f7424 */ /* 0x000fce00078e00ff */
[----:B0-----:R-:W-:Y:S05]  /*de10*/  WARPSYNC.COLLECTIVE R15, `(.L_x_137) ;  /* 0x000000000f087348 */ /* 0x001fea0003c00000 */
[----:B------:R1:W2:Y:S02]  /*de20*/  SHFL.IDX P6, R14, R13, R12, R11 ;  /* 0x0000000c0d0e7389 */ /* 0x0002a400000c000b */
[----:B012---:R-:W-:Y:S01]  /*de30*/  ENDCOLLECTIVE ;  /* 0x000000000000791b */ /* 0x007fe20003800000 */
.L_x_137:
[----:B------:R-:W-:Y:S05]  /*de40*/  BSYNC B0 ;  /* 0x0000000000007941 */ /* 0x000fea0003800000 */
.L_x_136:
[----:B------:R-:W0:Y:S01]  /*de50*/  S2R R2, SR_TID.X ;  /* 0x0000000000027919 */ /* 0x000e220000002100 */
[----:B------:R-:W-:Y:S01]  /*de60*/  MOV R13, R17 ;  /* 0x00000011000d7202 */ /* 0x000fe20000000f00 */
[----:B------:R-:W-:Y:S01]  /*de70*/  IMAD.MOV.U32 R12, RZ, RZ, RZ ;  /* 0x000000ffff0c7224 */ /* 0x000fe200078e00ff */
[----:B------:R-:W-:Y:S01]  /*de80*/  MOV R11, 0x1c1f ;  /* 0x00001c1f000b7802 */ /* 0x000fe20000000f00 */
[----:B------:R-:W-:Y:S01]  /*de90*/  IMAD.MOV.U32 R15, RZ, RZ, -0x1 ;  /* 0xffffffffff0f7424 */ /* 0x000fe200078e00ff */
[----:B------:R-:W-:Y:S01]  /*dea0*/  LEA R4, R4, UR45, 0x1 ;  /* 0x0000002d04047c11 */ /* 0x000fe2000f8e08ff */
[----:B------:R-:W-:-:S07]  /*deb0*/  IMAD.MOV.U32 R3, RZ, RZ, R14 ;  /* 0x000000ffff037224 */ /* 0x000fce00078e000e */
[----:B0-----:R-:W-:Y:S05]  /*dec0*/  WARPSYNC.COLLECTIVE R15, `(.L_x_138) ;  /* 0x000000000f087348 */ /* 0x001fea0003c00000 */
[----:B------:R1:W2:Y:S02]  /*ded0*/  SHFL.IDX P6, R14, R13, R12, R11 ;  /* 0x0000000c0d0e7389 */ /* 0x0002a400000c000b */
[----:B012---:R-:W-:Y:S01]  /*dee0*/  ENDCOLLECTIVE ;  /* 0x000000000000791b */ /* 0x007fe20003800000 */
.L_x_138:
[----:B------:R-:W-:Y:S02]  /*def0*/  ULDC UR4, c[0x0][0x2f4] ;  /* 0x0000bd0000047ab9 */ /* 0x000fe40000000800 */
[----:B------:R-:W-:-:S04]  /*df00*/  ISETP.GE.AND P2, PT, R9, UR4, PT ;  /* 0x0000000409007c0c */ /* 0x000fc8000bf46270 */
[----:B------:R-:W-:Y:S02]  /*df10*/  ISETP.LT.OR P3, PT, R5, 0x1, P2 ;  /* 0x000000010500780c */ /* 0x000fe40001761670 */
[----:B------:R-:W-:Y:S01]  /*df20*/  MOV R13, R18 ;  /* 0x00000012000d7202 */ /* 0x000fe20000000f00 */
[----:B------:R-:W-:Y:S02]  /*df30*/  IMAD.MOV.U32 R12, RZ, RZ, 0x1 ;  /* 0x00000001ff0c7424 */ /* 0x000fe400078e00ff */
[----:B------:R-:W-:-:S05]  /*df40*/  IMAD.SHL.U32 R2, R2, 0x8, RZ ;  /* 0x0000000802027824 */ /* 0x000fca00078e00ff */
[----:B------:R-:W-:-:S04]  /*df50*/  LOP3.LUT R2, R2, 0x18, RZ, 0xc0, !PT ;  /* 0x0000001802027812 */ /* 0x000fc800078ec0ff */
[C---:B------:R-:W-:Y:S02]  /*df60*/  LOP3.LUT R7, R2.reuse, 0x20, RZ, 0xfc, !PT ;  /* 0x0000002002077812 */ /* 0x040fe400078efcff */
[----:B------:R-:W-:Y:S01]  /*df70*/  LOP3.LUT R6, R2, 0x40, RZ, 0xfc, !PT ;  /* 0x0000004002067812 */ /* 0x000fe200078efcff */
[----:B------:R-:W-:Y:S01]  /*df80*/  IMAD.MOV.U32 R2, RZ, RZ, R14 ;  /* 0x000000ffff027224 */ /* 0x000fe200078e000e */
[----:B------:R-:W-:Y:S02]  /*df90*/  ISETP.GE.AND P1, PT, R7, UR4, PT ;  /* 0x0000000407007c0c */ /* 0x000fe4000bf26270 */
[----:B------:R-:W-:-:S13]  /*dfa0*/  ISETP.GE.AND P0, PT, R6, UR4, PT ;  /* 0x0000000406007c0c */ /* 0x000fda000bf06270 */
[----:B------:R-:W-:Y:S05]  /*dfb0*/  WARPSYNC.COLLECTIVE R15, `(.L_x_139) ;  /* 0x000000000f087348 */ /* 0x000fea0003c00000 */
[----:B------:R0:W1:Y:S02]  /*dfc0*/  SHFL.IDX P6, R14, R13, R12, R11 ;  /* 0x0000000c0d0e7389 */ /* 0x00006400000c000b */
[----:B01----:R-:W-:Y:S01]  /*dfd0*/  ENDCOLLECTIVE ;  /* 0x000000000000791b */ /* 0x003fe20003800000 */
.L_x_139:
[----:B------:R-:W-:Y:S01]  /*dfe0*/  ISETP.LT.OR P4, PT, R5, 0x1, P1 ;  /* 0x000000010500780c */ /* 0x000fe20000f81670 */
[----:B------:R-:W-:Y:S01]  /*dff0*/  IMAD.WIDE.U32 R2, R9, 0x2, R2 ;  /* 0x0000000209027825 */ /* 0x000fe200078e0002 */
[----:B------:R-:W-:-:S04]  /*e000*/  ISETP.LT.OR P5, PT, R5, 0x1, P0 ;  /* 0x000000010500780c */ /* 0x000fc800007a1670 */
[----:B------:R-:W-:Y:S01]  /*e010*/  @!PT LDS RZ, [RZ] ;  /* 0x00000000fffff984 */ /* 0x000fe20000000800 */
[----:B------:R-:W-:Y:S01]  /*e020*/  @!PT LDS RZ, [RZ] ;  /* 0x00000000fffff984 */ /* 0x000fe20000000800 */
[----:B------:R-:W-:Y:S01]  /*e030*/  @!PT LDS RZ, [RZ] ;  /* 0x00000000fffff984 */ /* 0x000fe20000000800 */
[----:B------:R0:W-:Y:S01]  /*e040*/  LDGSTS.E.BYPASS.LTC128B.128 [R4+0x400], desc[UR36][R2.64], !P3 ;  /* 0x0040000002047fae */ /* 0x0001e2000d901d64 */
[----:B------:R-:W-:Y:S02]  /*e050*/  ISETP.LT.OR P3, PT, R5, 0x21, P2 ;  /* 0x000000210500780c */ /* 0x000fe40001761670 */
[----:B------:R-:W-:-:S04]  /*e060*/  MOV R13, R17 ;  /* 0x00000011000d7202 */ /* 0x000fc80000000f00 */
[----:B------:R0:W-:Y:S01]  /*e070*/  LDGSTS.E.BYPASS.LTC128B.128 [R4+0x2400], desc[UR36][R2.64+0x40], !P4 ;  /* 0x0240004002047fae */ /* 0x0001e2000e101d64 */
[----:B------:R-:W-:-:S03]  /*e080*/  ISETP.LT.OR P4, PT, R5, 0x21, P1 ;  /* 0x000000210500780c */ /* 0x000fc60000f81670 */
[----:B------:R0:W-:Y:S01]  /*e090*/  LDGSTS.E.BYPASS.LTC128B.128 [R4+0x4400], desc[UR36][R2.64+0x80], !P5 ;  /* 0x0440008002047fae */ /* 0x0001e2000e901d64 */
[----:B------:R-:W-:Y:S01]  /*e0a0*/  ISETP.LT.OR P5, PT, R5, 0x21, P0 ;  /* 0x000000210500780c */ /* 0x000fe200007a1670 */
[----:B------:R-:W-:-:S12]  /*e0b0*/  IMAD.MOV.U32 R6, RZ, RZ, R14 ;  /* 0x000000ffff067224 */ /* 0x000fd800078e000e */
[----:B0-----:R-:W-:Y:S05]  /*e0c0*/  WARPSYNC.COLLECTIVE R15, `(.L_x_140) ;  /* 0x000000000f087348 */ /* 0x001fea0003c00000 */
[----:B------:R1:W2:Y:S02]  /*e0d0*/  SHFL.IDX P6, R14, R13, R12, R11 ;  /* 0x0000000c0d0e7389 */ /* 0x0002a400000c000b */
[----:B012---:R-:W-:Y:S01]  /*e0e0*/  ENDCOLLECTIVE ;  /* 0x000000000000791b */ /* 0x007fe20003800000 */
.L_x_140:
[----:B------:R-:W-:Y:S02]  /*e0f0*/  IMAD.MOV.U32 R3, RZ, RZ, R6 ;  /* 0x000000ffff037224 */ /* 0x000fe400078e0006 */
[----:B------:R-:W-:Y:S01]  /*e100*/  IMAD.MOV.U32 R6, RZ, RZ, RZ ;  /* 0x000000ffff067224 */ /* 0x000fe200078e00ff */
[----:B------:R-:W-:Y:S01]  /*e110*/  MOV R13, R18 ;  /* 0x00000012000d7202 */ /* 0x000fe20000000f00 */
[----:B------:R-:W-:Y:S02]  /*e120*/  IMAD.MOV.U32 R12, RZ, RZ, 0x2 ;  /* 0x00000002ff0c7424 */ /* 0x000fe400078e00ff */
[----:B------:R-:W-:-:S07]  /*e130*/  IMAD.MOV.U32 R2, RZ, RZ, R14 ;  /* 0x000000ffff027224 */ /* 0x000fce00078e000e */
[----:B------:R-:W-:Y:S05]  /*e140*/  WARPSYNC.COLLECTIVE R15, `(.L_x_141) ;  /* 0x000000000f087348 */ /* 0x000fea0003c00000 */
[----:B------:R0:W1:Y:S02]  /*e150*/  SHFL.IDX P6, R14, R13, R12, R11 ;  /* 0x0000000c0d0e7389 */ /* 0x00006400000c000b */
[----:B01----:R-:W-:Y:S01]  /*e160*/  ENDCOLLECTIVE ;  /* 0x000000000000791b */ /* 0x003fe20003800000 */
.L_x_141:
[----:B------:R-:W-:-:S05]  /*e170*/  IMAD.WIDE.U32 R2, R9, 0x2, R2 ;  /* 0x0000000209027825 */ /* 0x000fca00078e0002 */
[----:B------:R-:W-:Y:S01]  /*e180*/  @!PT LDS RZ, [RZ] ;  /* 0x00000000fffff984 */ /* 0x000fe20000000800 */
[----:B------:R-:W-:Y:S01]  /*e190*/  @!PT LDS RZ, [RZ] ;  /* 0x00000000fffff984 */ /* 0x000fe20000000800 */
[----:B------:R-:W-:Y:S01]  /*e1a0*/  @!PT LDS RZ, [RZ] ;  /* 0x00000000fffff984 */ /* 0x000fe20000000800 */
[----:B------:R0:W-:Y:S01]  /*e1b0*/  LDGSTS.E.BYPASS.LTC128B.128 [R4+0xc00], desc[UR36][R2.64], !P3 ;  /* 0x00c0000002047fae */ /* 0x0001e2000d901d64 */
[----:B------:R-:W-:-:S03]  /*e1c0*/  ISETP.LT.OR P3, PT, R5, 0x41, P2 ;  /* 0x000000410500780c */ /* 0x000fc60001761670 */
[----:B------:R0:W-:Y:S01]  /*e1d0*/  LDGSTS.E.BYPASS.LTC128B.128 [R4+0x2c00], desc[UR36][R2.64+0x40], !P4 ;  /* 0x02c0004002047fae */ /* 0x0001e2000e101d64 */
[C---:B------:R-:W-:Y:S02]  /*e1e0*/  ISETP.LT.OR P4, PT, R5.reuse, 0x41, P1 ;  /* 0x000000410500780c */ /* 0x040fe40000f81670 */
[----:B------:R-:W-:Y:S01]  /*e1f0*/  MOV R13, R17 ;  /* 0x00000011000d7202 */ /* 0x000fe20000000f00 */
[----:B------:R0:W-:Y:S01]  /*e200*/  LDGSTS.E.BYPASS.LTC128B.128 [R4+0x4c00], desc[UR36][R2.64+0x80], !P5 ;  /* 0x04c0008002047fae */ /* 0x0001e2000e901d64 */
[----:B------:R-:W-:Y:S01]  /*e210*/  ISETP.LT.OR P5, PT, R5, 0x41, P0 ;  /* 0x000000410500780c */ /* 0x000fe200007a1670 */
[----:B------:R-:W-:-:S12]  /*e220*/  IMAD.MOV.U32 R7, RZ, RZ, R14 ;  /* 0x000000ffff077224 */ /* 0x000fd800078e000e */
[----:B0-----:R-:W-:Y:S05]  /*e230*/  WARPSYNC.COLLECTIVE R15, `(.L_x_142) ;  /* 0x000000000f087348 */ /* 0x001fea0003c00000 */
[----:B------:R1:W2:Y:S02]  /*e240*/  SHFL.IDX P6, R14, R13, R12, R11 ;  /* 0x0000000c0d0e7389 */ /* 0x0002a400000c000b */
[----:B012---:R-:W-:Y:S01]  /*e250*/  ENDCOLLECTIVE ;  /* 0x000000000000791b */ /* 0x007fe20003800000 */
.L_x_142:
[----:B------:R-:W-:Y:S01]  /*e260*/  MOV R3, R7 ;  /* 0x0000000700037202 */ /* 0x000fe20000000f00 */
[----:B------:R-:W-:Y:S02]  /*e270*/  IMAD.MOV.U32 R13, RZ, RZ, R18 ;  /* 0x000000ffff0d7224 */ /* 0x000fe400078e0012 */
[----:B------:R-:W-:Y:S02]  /*e280*/  IMAD.MOV.U32 R12, RZ, RZ, 0x3 ;  /* 0x00000003ff0c7424 */ /* 0x000fe400078e00ff */
[----:B------:R-:W-:-:S07]  /*e290*/  IMAD.MOV.U32 R8, RZ, RZ, R14 ;  /* 0x000000ffff087224 */ /* 0x000fce00078e000e */
[----:B------:R-:W-:Y:S05]  /*e2a0*/  WARPSYNC.COLLECTIVE R15, `(.L_x_143) ;  /* 0x000000000f087348 */ /* 0x000fea0003c00000 */
[----:B------:R0:W1:Y:S02]  /*e2b0*/  SHFL.IDX P6, R14, R13, R12, R11 ;  /* 0x0000000c0d0e7389 */ /* 0x00006400000c000b */
[----:B01----:R-:W-:Y:S01]  /*e2c0*/  ENDCOLLECTIVE ;  /* 0x000000000000791b */ /* 0x003fe20003800000 */
.L_x_143:
[----:B------:R-:W-:-:S04]  /*e2d0*/  IMAD.MOV.U32 R2, RZ, RZ, R8 ;  /* 0x000000ffff027224 */ /* 0x000fc800078e0008 */
[----:B------:R-:W-:-:S05]  /*e2e0*/  IMAD.WIDE.U32 R2, R9, 0x2, R2 ;  /* 0x0000000209027825 */ /* 0x000fca00078e0002 */
[----:B------:R-:W-:Y:S01]  /*e2f0*/  @!PT LDS RZ, [RZ] ;  /* 0x00000000fffff984 */ /* 0x000fe20000000800 */
[----:B------:R-:W-:Y:S01]  /*e300*/  @!PT LDS RZ, [RZ] ;  /* 0x00000000fffff984 */ /* 0x000fe20000000800 */
[----:B------:R-:W-:Y:S01]  /*e310*/  @!PT LDS RZ, [RZ] ;  /* 0x00000000fffff984 */ /* 0x000fe20000000800 */
[----:B------:R0:W-:Y:S01]  /*e320*/  LDGSTS.E.BYPASS.LTC128B.128 [R4+0x1400], desc[UR36][R2.64], !P3 ;  /* 0x0140000002047fae */ /* 0x0001e2000d901d64 */
[----:B------:R-:W-:-:S03]  /*e330*/  IMAD.MOV.U32 R13, RZ, RZ, R17 ;  /* 0x000000ffff0d7224 */ /* 0x000fc600078e0011 */
[----:B------:R0:W-:Y:S04]  /*e340*/  LDGSTS.E.BYPASS.LTC128B.128 [R4+0x3400], desc[UR36][R2.64+0x40], !P4 ;  /* 0x0340004002047fae */ /* 0x0001e8000e101d64 */
[----:B------:R0:W-:Y:S01]  /*e350*/  LDGSTS.E.BYPASS.LTC128B.128 [R4+0x5400], desc[UR36][R2.64+0x80], !P5 ;  /* 0x0540008002047fae */ /* 0x0001e2000e901d64 */
[----:B------:R-:W-:-:S07]  /*e360*/  MOV R18, R14 ;  /* 0x0000000e00127202 */ /* 0x000fce0000000f00 */
[----:B0-----:R-:W-:Y:S05]  /*e370*/  WARPSYNC.COLLECTIVE R15, `(.L_x_144) ;  /* 0x000000000f087348 */ /* 0x001fea0003c00000 */
[----:B------:R1:W2:Y:S02]  /*e380*/  SHFL.IDX P6, R14, R13, R12, R11 ;  /* 0x0000000c0d0e7389 */ /* 0x0002a400000c000b */
[----:B012---:R-:W-:Y:S01]  /*e390*/  ENDCOLLECTIVE ;  /* 0x000000000000791b */ /* 0x007fe20003800000 */
.L_x_144:
[----:B------:R-:W-:Y:S05]  /*e3a0*/  BRA `(.L_x_145) ;  /* 0xffffffd800407947 */ /* 0x000fea000383ffff */
.L_x_75:
[----:B0-----:R0:W1:Y:S02]  /*e3b0*/  SYNCS.PHASECHK.TRANS64.TRYWAIT P0, [R7+URZ+0x2d820], R6 ;  /* 0x02d82006070075a7 */ /* 0x001064000800017f */
[----:B-1----:R-:W-:Y:S05]  /*e3c0*/  @!P0 NANOSLEEP.SYNCS 0x989680 ;  /* 0x009896800000895d */ /* 0x002fea0003900000 */
[----:B------:R-:W1:Y:S02]  /*e3d0*/  @!P0 SYNCS.PHASECHK.TRANS64 P0, [R7+URZ+0x2d820], R6 ;  /* 0x02d82006070085a7 */ /* 0x000e64000800007f */
[----:B-1----:R-:W-:Y:S05]  /*e3e0*/  @!P0 BRA `(.L_x_75) ;  /* 0xfffffffc00f08947 */ /* 0x002fea000383ffff */
[----:B------:R-:W-:Y:S05]  /*e3f0*/  BRA `(.L_x_146) ;  /* 0xffffffd800c47947 */ /* 0x000fea000383ffff */
.L_x_76:
[----:B------:R-:W1:Y:S01]  /*e400*/  S2R R3, SR_TID.X ;  /* 0x0000000000037919 */ /* 0x000e620000002100 */
[----:B------:R-:W-:Y:S01]  /*e410*/  BSSY B0, `(.L_x_147) ;  /* 0x000000a000007945 */ /* 0x000fe20003800000 */
[----:B------:R-:W-:Y:S01]  /*e420*/  IMAD.MOV.U32 R12, RZ, RZ, RZ ;  /* 0x000000ffff0c7224 */ /* 0x000fe200078e00ff */
[----:B------:R-:W-:Y:S01]  /*e430*/  MOV R15, 0xffffffff ;  /* 0xffffffff000f7802 */ /* 0x000fe20000000f00 */
[----:B------:R-:W-:Y:S01]  /*e440*/  IMAD.MOV.U32 R11, RZ, RZ, 0x1f ;  /* 0x0000001fff0b7424 */ /* 0x000fe200078e00ff */
[----:B-1----:R-:W-:-:S04]  /*e450*/  SHF.R.U32.HI R3, RZ, 0x5, R3 ;  /* 0x00000005ff037819 */ /* 0x002fc80000011603 */
[----:B------:R-:W-:-:S04]  /*e460*/  LOP3.LUT R3, R3, 0x3, RZ, 0xc0, !PT ;  /* 0x0000000303037812 */ /* 0x000fc800078ec0ff */
[----:B------:R-:W-:-:S07]  /*e470*/  MOV R13, R3 ;  /* 0x00000003000d7202 */ /* 0x000fce0000000f00 */
[----:B0----5:R-:W-:Y:S05]  /*e480*/  WARPSYNC.COLLECTIVE R15, `(.L_x_148) ;  /* 0x000000000f087348 */ /* 0x021fea0003c00000 */
[----:B------:R1:W2:Y:S02]  /*e490*/  SHFL.IDX P6, R14, R13, R12, R11 ;  /* 0x0000000c0d0e7389 */ /* 0x0002a400000c000b */
[----:B012--5:R-:W-:Y:S01]  /*e4a0*/  ENDCOLLECTIVE ;  /* 0x000000000000791b */ /* 0x027fe20003800000 */
.L_x_148:
[----:B------:R-:W-:Y:S05]  /*e4b0*/  BSYNC B0 ;  /* 0x0000000000007941 */ /* 0x000fea0003800000 */
.L_x_147:
[----:B------:R-:W-:Y:S05]  /*e4c0*/  BRA `(.L_x_149) ;  /* 0xffffffd800a87947 */ /* 0x000fea000383ffff */
.L_x_77:
[----:B------:R-:W-:Y:S01]  /*e4d0*/  BSSY B0, `(.L_x_150) ;  /* 0x0000006000007945 */ /* 0x000fe20003800000 */
[----:B------:R-:W-:-:S07]  /*e4e0*/  IMAD.MOV.U32 R15, RZ, RZ, -0x1 ;  /* 0xffffffffff0f7424 */ /* 0x000fce00078e00ff */
[----:B01---5:R-:W-:Y:S05]  /*e4f0*/  WARPSYNC.COLLECTIVE R15, `(.L_x_151) ;  /* 0x000000000f0c7348 */ /* 0x023fea0003c00000 */
[----:B------:R-:W-:Y:S02]  /*e500*/  ELECT P6, UR62, PT ;  /* 0x00000000003e782f */ /* 0x000fe400038c0000 */
[----:B------:R-:W-:Y:S01]  /*e510*/  MOV R14, UR62 ;  /* 0x0000003e000e7c02 */ /* 0x000fe20008000f00 */
[----:B01---5:R-:W-:Y:S10]  /*e520*/  ENDCOLLECTIVE ;  /* 0x000000000000791b */ /* 0x023ff40003800000 */
.L_x_151:
[----:B------:R-:W-:Y:S05]  /*e530*/  BSYNC B0 ;  /* 0x0000000000007941 */ /* 0x000fea0003800000 */
.L_x_150:
[----:B------:R-:W-:Y:S05]  /*e540*/  BRA `(.L_x_152) ;  /* 0xffffffd8009c7947 */ /* 0x000fea000383ffff */
.L_x_79:
[----:B-1----:R1:W2:Y:S02]  /*e550*/  SYNCS.PHASECHK.TRANS64.TRYWAIT P1, [R5+URZ+0x2d840], R4 ;  /* 0x02d84004050075a7 */ /* 0x0022a4000802017f */
[----:B--2---:R-:W-:Y:S05]  /*e560*/  @!P1 NANOSLEEP.SYNCS 0x989680 ;  /* 0x009896800000995d */ /* 0x004fea0003900000 */
[----:B------:R-:W2:Y:S02]  /*e570*/  @!P1 SYNCS.PHASECHK.TRANS64 P1, [R5+URZ+0x2d840], R4 ;  /* 0x02d84004050095a7 */ /* 0x000ea4000802007f */
[----:B--2---:R-:W-:Y:S05]  /*e580*/  @!P1 BRA `(.L_x_79) ;  /* 0xfffffffc00f09947 */ /* 0x004fea000383ffff */
[----:B------:R-:W-:Y:S05]  /*e590*/  BRA `(.L_x_153) ;  /* 0xffffffd800bc7947 */ /* 0x000fea000383ffff */
.L_x_81:
[----:B--2---:R2:W3:Y:S02]  /*e5a0*/  SYNCS.PHASECHK.TRANS64.TRYWAIT P1, [R3+URZ+0x2d840], R0 ;  /* 0x02d84000030075a7 */ /* 0x0044e4000802017f */
[----:B---3--:R-:W-:Y:S05]  /*e5b0*/  @!P1 NANOSLEEP.SYNCS 0x989680 ;  /* 0x009896800000995d */ /* 0x008fea0003900000 */
[----:B------:R-:W3:Y:S02]  /*e5c0*/  @!P1 SYNCS.PHASECHK.TRANS64 P1, [R3+URZ+0x2d840], R0 ;  /* 0x02d84000030095a7 */ /* 0x000ee4000802007f */
[----:B---3--:R-:W-:Y:S05]  /*e5d0*/  @!P1 BRA `(.L_x_81) ;  /* 0xfffffffc00f09947 */ /* 0x008fea000383ffff */
[----:B------:R-:W-:Y:S05]  /*e5e0*/  BRA `(.L_x_154) ;  /* 0xffffffd800c87947 */ /* 0x000fea000383ffff */
.L_x_83:
[----:B---3--:R3:W4:Y:S02]  /*e5f0*/  SYNCS.PHASECHK.TRANS64.TRYWAIT P1, [R5+URZ+0x2d860], R4 ;  /* 0x02d86004050075a7 */ /* 0x008724000802017f */
[----:B----4-:R-:W-:Y:S05]  /*e600*/  @!P1 NANOSLEEP.SYNCS 0x989680 ;  /* 0x009896800000995d */ /* 0x010fea0003900000 */
[----:B------:R-:W4:Y:S02]  /*e610*/  @!P1 SYNCS.PHASECHK.TRANS64 P1, [R5+URZ+0x2d860], R4 ;  /* 0x02d86004050095a7 */ /* 0x000f24000802007f */
[----:B----4-:R-:W-:Y:S05]  /*e620*/  @!P1 BRA `(.L_x_83) ;  /* 0xfffffffc00f09947 */ /* 0x010fea000383ffff */
[----:B------:R-:W-:Y:S05]  /*e630*/  BRA `(.L_x_155) ;  /* 0xffffffd800c47947 */ /* 0x000fea000383ffff */
.L_x_156:
[----:B------:R-:W-:-:S00]  /*e640*/  BRA `(.L_x_156) ;  /* 0xfffffffc00fc7947 */ /* 0x000fc0000383ffff */
[----:B------:R-:W-:-:S00]  /*e650*/  NOP ;  /* 0x0000000000007918 */ /* 0x000fc00000000000 */
        /* <DEDUP_REMOVED lines=10> */
.L_x_2780:


//--------------------- .text._ZN7cutlass13device_kernelIN5flash11enable_sm90INS1_16FlashAttnFwdSm90INS1_25CollectiveMainloopFwdSm90ILi2EN4cute5tupleIJNS5_1CILi1EEES8_S8_EEENS6_IJNS7_ILi192EEENS7_ILi128EEENS7_ILi96EEEEEELi96ENS_6half_tEfNS_4arch4Sm90ELb0ELb0ELb1ELb1ELb1ELb0ELb0ELb0ELb1ELb1ELb1ELb0EEENS1_21CollectiveEpilogueFwdINS6_IJSA_SC_SB_EEES9_SE_SG_Li384ELb1ELb1ELb1ELb0EEENS1_36VarlenDynamicPersistentTileSchedulerILi192ELi128ELi384ELi128ELb1ELb1ELb1ELb0ELb1ELb1EEEEEEEEEvNT_6ParamsE --------------------------
	.section	.text._ZN7cutlass13device_kernelIN5flash11enable_sm90INS1_16FlashAttnFwdSm90INS1_25CollectiveMainloopFwdSm90ILi2EN4cute5tupleIJNS5_1CILi1EEES8_S8_EEENS6_IJNS7_ILi192EEENS7_ILi128EEENS7_ILi96EEEEEELi96ENS_6half_tEfNS_4arch4Sm90ELb0ELb0ELb1ELb1ELb1ELb0ELb0ELb0ELb1ELb1ELb1ELb0EEENS1_21CollectiveEpilogueFwdINS6_IJSA_SC_SB_EEES9_SE_SG_Li384ELb1ELb1ELb1ELb0EEENS1_36VarlenDynamicPersistentTileSchedulerILi192ELi128ELi384ELi128ELb1ELb1ELb1ELb0ELb1ELb1EEEEEEEEEvNT_6ParamsE,"ax",@progbits
	.align	128
.text._ZN7cutlass13device_kernelIN5flash11enable_sm90INS1_16FlashAttnFwdSm90INS1_25CollectiveMainloopFwdSm90ILi2EN4cute5tupleIJNS5_1CILi1EEES8_S8_EEENS6_IJNS7_ILi192EEENS7_ILi128EEENS7_ILi96EEEEEELi96ENS_6half_tEfNS_4arch4Sm90ELb0ELb0ELb1ELb1ELb1ELb0ELb0ELb0ELb1ELb1ELb1ELb0EEENS1_21CollectiveEpilogueFwdINS6_IJSA_SC_SB_EEES9_SE_SG_Li384ELb1ELb1ELb1ELb0EEENS1_36VarlenDynamicPersistentTileSchedulerILi192ELi128ELi384ELi128ELb1ELb1ELb1ELb0ELb1ELb1EEEEEEEEEvNT_6ParamsE:
        .type           _ZN7cutlass13device_kernelIN5flash11enable_sm90INS1_16FlashAttnFwdSm90INS1_25CollectiveMainloopFwdSm90ILi2EN4cute5tupleIJNS5_1CILi1EEES8_S8_EEENS6_IJNS7_ILi192EEENS7_ILi128EEENS7_ILi96EEEEEELi96ENS_6half_tEfNS_4arch4Sm90ELb0ELb0ELb1ELb1ELb1ELb0ELb0ELb0ELb1ELb1ELb1ELb0EEENS1_21CollectiveEpilogueFwdINS6_IJSA_SC_SB_EEES9_SE_SG_Li384ELb1ELb1ELb1ELb0EEENS1_36VarlenDynamicPersistentTileSchedulerILi192ELi128ELi384ELi128ELb1ELb1ELb1ELb0ELb1ELb1EEEEEEEEEvNT_6ParamsE,@function
        .size           _ZN7cutlass13device_kernelIN5flash11enable_sm90INS1_16FlashAttnFwdSm90INS1_25CollectiveMainloopFwdSm90ILi2EN4cute5tupleIJNS5_1CILi1EEES8_S8_EEENS6_IJNS7_ILi192EEENS7_ILi128EEENS7_ILi96EEEEEELi96ENS_6half_tEfNS_4arch4Sm90ELb0ELb0ELb1ELb1ELb1ELb0ELb0ELb0ELb1ELb1ELb1ELb0EEENS1_21CollectiveEpilogueFwdINS6_IJSA_SC_SB_EEES9_SE_SG_Li384ELb1ELb1ELb1ELb0EEENS1_36VarlenDynamicPersistentTileSchedulerILi192ELi128ELi384ELi128ELb1ELb1ELb1ELb0ELb1ELb1EEEEEEEEEvNT_6ParamsE,(.L_x_2781 - _ZN7cutlass13device_kernelIN5flash11enable_sm90INS1_16FlashAttnFwdSm90INS1_25CollectiveMainloopFwdSm90ILi2EN4cute5tupleIJNS5_1CILi1EEES8_S8_EEENS6_IJNS7_ILi192EEENS7_ILi128EEENS7_ILi96EEEEEELi96ENS_6half_tEfNS_4arch4Sm90ELb0ELb0ELb1ELb1ELb1ELb0ELb0ELb0ELb1ELb1ELb1ELb0EEENS1_21CollectiveEpilogueFwdINS6_IJSA_SC_SB_EEES9_SE_SG_Li384ELb1ELb1ELb1ELb0EEENS1_36VarlenDynamicPersistentTileSchedulerILi192ELi128ELi384ELi128ELb1ELb1ELb1ELb0ELb1ELb1EEEEEEEEEvNT_6ParamsE)
        .other          _ZN7cutlass13device_kernelIN5flash11enable_sm90INS1_16FlashAttnFwdSm90INS1_25CollectiveMainloopFwdSm90ILi2EN4cute5tupleIJNS5_1CILi1EEES8_S8_EEENS6_IJNS7_ILi192EEENS7_ILi128EEENS7_ILi96EEEEEELi96ENS_6half_tEfNS_4arch4Sm90ELb0ELb0ELb1ELb1ELb1ELb0ELb0ELb0ELb1ELb1ELb1ELb0EEENS1_21CollectiveEpilogueFwdINS6_IJSA_SC_SB_EEES9_SE_SG_Li384ELb1ELb1ELb1ELb0EEENS1_36VarlenDynamicPersistentTileSchedulerILi192ELi128ELi384ELi128ELb1ELb1ELb1ELb0ELb1ELb1EEEEEEEEEvNT_6ParamsE,@"STO_CUDA_ENTRY STV_DEFAULT"
_ZN7cutlass13device_kernelIN5flash11enable_sm90INS1_16FlashAttnFwdSm90INS1_25CollectiveMainloopFwdSm90ILi2EN4cute5tupleIJNS5_1CILi1EEES8_S8_EEENS6_IJNS7_ILi192EEENS7_ILi128EEENS7_ILi96EEEEEELi96ENS_6half_tEfNS_4arch4Sm90ELb0ELb0ELb1ELb1ELb1ELb0ELb0ELb0ELb1ELb1ELb1ELb0EEENS1_21CollectiveEpilogueFwdINS6_IJSA_SC_SB_EEES9_SE_SG_Li384ELb1ELb1ELb1ELb0EEENS1_36VarlenDynamicPersistentTileSchedulerILi192ELi128ELi384ELi128ELb1ELb1ELb1ELb0ELb1ELb1EEEEEEEEEvNT_6ParamsE:
        /* <DEDUP_REMOVED lines=8> */
[----:B------:R-:W0:Y:S02]  /*0080*/  SHFL.IDX PT, R2, R0, RZ, 0x1f ;  /* 0x00001fff00027589 */ /* 0x000e2400000e0000 */
[C---:B0-----:R-:W-:Y:S02]  /*0090*/  ISETP.NE.OR P0, PT, R2.reuse, RZ, !P0 ;  /* 0x000000ff0200720c */ /* 0x041fe40004705670 */
[----:B------:R-:W-:Y:S02]  /*00a0*/  ISETP.NE.AND P1, PT, R2, RZ, PT ;  /* 0x000000ff0200720c */ /* 0x000fe40003f25270 */
[----:B------:R0:W1:Y:S09]  /*00b0*/  SHFL.IDX PT, R2, R3, RZ, 0x1f ;  /* 0x00001fff03027589 */ /* 0x00007200000e0000 */
[----:B------:R-:W-:Y:S01]  /*00c0*/  VOTEU.ALL UP0, P0 ;  /* 0x00000000003f7886 */ /* 0x000fe20000000000 */
[----:B------:R-:W-:-:S04]  /*00d0*/  VOTEU.ALL UP1, P0 ;  /* 0x00000000003f7886 */ /* 0x000fc80000020000 */
[----:B------:R-:W2:Y:S01]  /*00e0*/  @!UP0 S2UR UR8, SR_CgaCtaId ;  /* 0x00000000000889c3 */ /* 0x000ea20000008800 */
[----:B------:R-:W-:Y:S01]  /*00f0*/  @!UP0 UMOV UR6, 0x400 ;  /* 0x0000040000068882 */ /* 0x000fe20000000000 */
[----:B------:R-:W-:-:S04]  /*0100*/  @!UP0 UIADD3 UR4, -UR4, 0x100000, URZ ;  /* 0x0010000004048890 */ /* 0x000fc8000fffe13f */
[----:B------:R-:W-:Y:S02]  /*0110*/  @!UP0 USHF.L.U32 UR5, UR4, 0xb, URZ ;  /* 0x0000000b04058899 */ /* 0x000fe4000800063f */
[----:B------:R-:W-:Y:S02]  /*0120*/  @!UP0 USHF.L.U32 UR4, UR4, 0x1, URZ ;  /* 0x0000000104048899 */ /* 0x000fe4000800063f */
[----:B--2---:R-:W-:Y:S02]  /*0130*/  @!UP0 ULEA UR8, UR8, UR6, 0x18 ;  /* 0x0000000608088291 */ /* 0x004fe4000f8ec03f */
[----:B------:R-:W-:-:S04]  /*0140*/  @!UP0 UIADD3 UR6, -UR7, 0x100000, URZ ;  /* 0x0010000007068890 */ /* 0x000fc8000fffe13f */
[----:B------:R-:W-:Y:S02]  /*0150*/  @!UP0 USHF.L.U32 UR7, UR6, 0xb, URZ ;  /* 0x0000000b06078899 */ /* 0x000fe4000800063f */
[----:B------:R-:W-:Y:S01]  /*0160*/  @!UP0 USHF.L.U32 UR6, UR6, 0x1, URZ ;  /* 0x0000000106068899 */ /* 0x000fe2000800063f */
[----:B------:R-:W-:-:S05]  /*0170*/  VOTEU.ALL UP0, P0 ;  /* 0x00000000003f7886 */ /* 0x000fca0000000000 */
[----:B------:R0:W2:Y:S06]  /*0180*/  @!UP0 SYNCS.EXCH.64 URZ, [UR8+0x2d800], UR4 ;  /* 0x02d80004083f85b2 */ /* 0x0000ac0008000100 */
[----:B------:R0:W3:Y:S02]  /*0190*/  @!UP1 SYNCS.EXCH.64 URZ, [UR8+0x2d820], UR6 ;  /* 0x02d82006083f95b2 */ /* 0x0000e40008000100 */
[----:B01----:R-:W-:Y:S05]  /*01a0*/  @P1 BRA `(.L_x_157) ;  /* 0x0000000000481947 */ /* 0x003fea0003800000 */
[----:B------:R-:W0:Y:S01]  /*01b0*/  S2UR UR5, SR_CgaCtaId ;  /* 0x00000000000579c3 */ /* 0x000e220000008800 */
[----:B------:R-:W-:Y:S01]  /*01c0*/  UMOV UR4, 0x400 ;  /* 0x0000040000047882 */ /* 0x000fe20000000000 */
[----:B------:R-:W-:Y:S01]  /*01d0*/  UMOV UR6, 0x80 ;  /* 0x0000008000067882 */ /* 0x000fe20000000000 */
[----:B------:R-:W-:Y:S01]  /*01e0*/  UMOV UR7, 0x180 ;  /* 0x0000018000077882 */ /* 0x000fe20000000000 */
[----:B------:R-:W-:Y:S01]  /*01f0*/  ELECT P0, URZ, PT ;  /* 0x00000000003f782f */ /* 0x000fe20003800000 */
[----:B0-----:R-:W-:Y:S02]  /*0200*/  ULEA UR8, UR5, UR4, 0x18 ;  /* 0x0000000405087291 */ /* 0x001fe4000f8ec03f */
[----:B------:R-:W-:-:S04]  /*0210*/  UIADD3 UR4, -UR6, 0x100000, URZ ;  /* 0x0010000006047890 */ /* 0x000fc8000fffe13f */
[----:B------:R-:W-:Y:S02]  /*0220*/  USHF.L.U32 UR5, UR4, 0xb, URZ ;  /* 0x0000000b04057899 */ /* 0x000fe4000800063f */
[----:B------:R-:W-:Y:S02]  /*0230*/  USHF.L.U32 UR4, UR4, 0x1, URZ ;  /* 0x0000000104047899 */ /* 0x000fe4000800063f */
[----:B------:R-:W-:-:S04]  /*0240*/  UIADD3 UR6, -UR7, 0x100000, URZ ;  /* 0x0010000007067890 */ /* 0x000fc8000fffe13f */
[----:B------:R-:W-:Y:S02]  /*0250*/  USHF.L.U32 UR7, UR6, 0xb, URZ ;  /* 0x0000000b06077899 */ /* 0x000fe4000800063f */
[----:B------:R-:W-:Y:S01]  /*0260*/  USHF.L.U32 UR6, UR6, 0x1, URZ ;  /* 0x0000000106067899 */ /* 0x000fe2000800063f */
[----:B------:R-:W0:Y:S03]  /*0270*/  FENCE.VIEW.ASYNC.S ;  /* 0x00000000000073c6 */ /* 0x000e260000000000 */
[----:B0-----:R0:W1:Y:S08]  /*0280*/  SYNCS.EXCH.64 URZ, [UR8+0x2d830], UR4 ;  /* 0x02d83004083f75b2 */ /* 0x0010700008000100 */
[----:B------:R0:W4:Y:S01]  /*0290*/  SYNCS.EXCH.64 URZ, [UR8+0x2d840], UR6 ;  /* 0x02d84006083f75b2 */ /* 0x0001220008000100 */
[----:B------:R0:W0:Y:S01]  /*02a0*/  SYNCS.EXCH.64 URZ, [UR8+0x2d838], UR4 ;  /* 0x02d83804083f75b2 */ /* 0x0000220008000100 */
[----:B------:R0:W0:Y:S01]  /*02b0*/  SYNCS.EXCH.64 URZ, [UR8+0x2d848], UR6 ;  /* 0x02d84806083f75b2 */ /* 0x0000220008000100 */
[----:B------:R-:W-:Y:S01]  /*02c0*/  NOP ;  /* 0x0000000000007918 */ /* 0x000fe20000000000 */
.L_x_157:
[----:B------:R-:W5:Y:S01]  /*02d0*/  SHFL.IDX PT, R3, R0, RZ, 0x1f ;  /* 0x00001fff00037589 */ /* 0x000f6200000e0000 */
[----:B------:R-:W-:Y:S01]  /*02e0*/  NOP ;  /* 0x0000000000007918 */ /* 0x000fe20000000000 */
[----:B-----5:R-:W-:-:S13]  /*02f0*/  ISETP.NE.AND P0, PT, R3, RZ, PT ;  /* 0x000000ff0300720c */ /* 0x020fda0003f05270 */
[----:B------:R-:W-:Y:S05]  /*0300*/  @P0 BRA `(.L_x_158) ;  /* 0x0000000000480947 */ /* 0x000fea0003800000 */
[----:B0-----:R-:W0:Y:S01]  /*0310*/  S2UR UR5, SR_CgaCtaId ;  /* 0x00000000000579c3 */ /* 0x001e220000008800 */
        /* <DEDUP_REMOVED lines=12> */
[----:B0-----:R0:W0:Y:S08]  /*03e0*/  SYNCS.EXCH.64 URZ, [UR8+0x2d850], UR4 ;  /* 0x02d85004083f75b2 */ /* 0x0010300008000100 */
[----:B------:R0:W0:Y:S01]  /*03f0*/  SYNCS.EXCH.64 URZ, [UR8+0x2d860], UR6 ;  /* 0x02d86006083f75b2 */ /* 0x0000220008000100 */
[----:B------:R0:W0:Y:S01]  /*0400*/  SYNCS.EXCH.64 URZ, [UR8+0x2d858], UR4 ;  /* 0x02d85804083f75b2 */ /* 0x0000220008000100 */
[----:B------:R0:W0:Y:S01]  /*0410*/  SYNCS.EXCH.64 URZ, [UR8+0x2d868], UR6 ;  /* 0x02d86806083f75b2 */ /* 0x0000220008000100 */
[----:B------:R-:W-:Y:S01]  /*0420*/  NOP ;  /* 0x0000000000007918 */ /* 0x000fe20000000000 */
.L_x_158:
[----:B------:R-:W5:Y:S01]  /*0430*/  SHFL.IDX PT, R3, R0, RZ, 0x1f ;  /* 0x00001fff00037589 */ /* 0x000f6200000e0000 */
[----:B------:R-:W-:Y:S01]  /*0440*/  NOP ;  /* 0x0000000000007918 */ /* 0x000fe20000000000 */
[----:B-----5:R-:W-:-:S13]  /*0450*/  ISETP.NE.AND P0, PT, R3, RZ, PT ;  /* 0x000000ff0300720c */ /* 0x020fda0003f05270 */
[----:B------:R-:W-:Y:S05]  /*0460*/  @P0 BRA `(.L_x_159) ;  /* 0x0000000000380947 */ /* 0x000fea0003800000 */
[----:B0-----:R-:W0:Y:S01]  /*0470*/  S2UR UR5, SR_CgaCtaId ;  /* 0x00000000000579c3 */ /* 0x001e220000008800 */
[----:B------:R-:W-:Y:S01]  /*0480*/  UMOV UR4, 0x400 ;  /* 0x0000040000047882 */ /* 0x000fe20000000000 */
[----:B------:R-:W-:Y:S01]  /*0490*/  UMOV UR7, 0x80 ;  /* 0x0000008000077882 */ /* 0x000fe20000000000 */
[----:B------:R-:W-:Y:S01]  /*04a0*/  ELECT P0, URZ, PT ;  /* 0x00000000003f782f */ /* 0x000fe20003800000 */
[----:B0-----:R-:W-:Y:S02]  /*04b0*/  ULEA UR6, UR5, UR4, 0x18 ;  /* 0x0000000405067291 */ /* 0x001fe4000f8ec03f */
[----:B------:R-:W-:-:S04]  /*04c0*/  UIADD3 UR4, -UR7, 0x100000, URZ ;  /* 0x0010000007047890 */ /* 0x000fc8000fffe13f */
[----:B------:R-:W-:Y:S02]  /*04d0*/  USHF.L.U32 UR5, UR4, 0xb, URZ ;  /* 0x0000000b04057899 */ /* 0x000fe4000800063f */
[----:B------:R-:W-:Y:S01]  /*04e0*/  USHF.L.U32 UR4, UR4, 0x1, URZ ;  /* 0x0000000104047899 */ /* 0x000fe2000800063f */
[----:B------:R-:W0:Y:S11]  /*04f0*/  FENCE.VIEW.ASYNC.S ;  /* 0x00000000000073c6 */ /* 0x000e360000000000 */
[----:B0-----:R0:W0:Y:S01]  /*0500*/  SYNCS.EXCH.64 URZ, [UR6+0x2d870], UR4 ;  /* 0x02d87004063f75b2 */ /* 0x0010220008000100 */
[----:B------:R0:W0:Y:S01]  /*0510*/  SYNCS.EXCH.64 URZ, [UR6+0x2d880], UR4 ;  /* 0x02d88004063f75b2 */ /* 0x0000220008000100 */
[----:B------:R0:W0:Y:S01]  /*0520*/  SYNCS.EXCH.64 URZ, [UR6+0x2d878], UR4 ;  /* 0x02d87804063f75b2 */ /* 0x0000220008000100 */
[----:B------:R0:W0:Y:S01]  /*0530*/  SYNCS.EXCH.64 URZ, [UR6+0x2d888], UR4 ;  /* 0x02d88804063f75b2 */ /* 0x0000220008000100 */
[----:B------:R-:W-:Y:S01]  /*0540*/  NOP ;  /* 0x0000000000007918 */ /* 0x000fe20000000000 */
.L_x_159:
        /* <DEDUP_REMOVED lines=22> */
.L_x_160:
        /* <DEDUP_REMOVED lines=22> */
.L_x_161:
[----:B------:R-:W-:Y:S01]  /*0810*/  ISETP.NE.AND P0, PT, R2, RZ, PT ;  /* 0x000000ff0200720c */ /* 0x000fe20003f05270 */
[----:B------:R-:W-:Y:S01]  /*0820*/  IMAD.MOV.U32 R2, RZ, RZ, 0x1 ;  /* 0x00000001ff027424 */ /* 0x000fe200078e00ff */
[----:B------:R-:W-:Y:S01]  /*0830*/  NOP ;  /* 0x0000000000007918 */ /* 0x000fe20000000000 */
[----:B------:R-:W-:-:S03]  /*0840*/  ULDC.64 UR36, c[0x0][0x208] ;  /* 0x0000820000247ab9 */ /* 0x000fc60000000a00 */
[----:B------:R-:W-:-:S05]  /*0850*/  SEL R2, R2, 0x2, !P0 ;  /* 0x0000000202027807 */ /* 0x000fca0004000000 */
[----:B------:R0:W-:Y:S02]  /*0860*/  STL [R1+0x20], R2 ;  /* 0x0000200201007387 */ /* 0x0001e40000100800 */
[----:B01234-:R-:W-:Y:S06]  /*0870*/  BAR.SYNC.DEFER_BLOCKING 0x0 ;  /* 0x0000000000007b1d */ /* 0x01ffec0000010000 */
[----:B------:R-:W-:Y:S05]  /*0880*/  @!P0 BRA `(.L_x_162) ;  /* 0x0000009400ac8947 */ /* 0x000fea0003800000 */
.L_x_163:
[----:B------:R-:W-:-:S08]  /*0890*/  NOP ;  /* 0x0000000000007918 */ /* 0x000fd00000000000 */
[----:B------:R-:W0:Y:S02]  /*08a0*/  USETMAXREG.TRY_ALLOC.CTAPOOL UP0, 0xa0 ;  /* 0x000000a0000079c8 */ /* 0x000e240008000600 */
[----:B0-----:R-:W-:-:S13]  /*08b0*/  PLOP3.LUT P0, PT, PT, PT, UP0, 0x80, 0x0 ;  /* 0x000000000000781c */ /* 0x001fda0003f0f008 */
[----:B------:R-:W-:Y:S05]  /*08c0*/  @!P0 BRA `(.L_x_163) ;  /* 0xfffffffc00f08947 */ /* 0x000fea000383ffff */
[----:B------:R-:W0:Y:S01]  /*08d0*/  S2R R2, SR_TID.X ;  /* 0x0000000000027919 */ /* 0x000e220000002100 */
[----:B------:R-:W1:Y:S01]  /*08e0*/  S2UR UR42, SR_CgaCtaId ;  /* 0x00000000002a79c3 */ /* 0x000e620000008800 */
[----:B------:R-:W-:Y:S01]  /*08f0*/  UMOV UR41, 0x400 ;  /* 0x0000040000297882 */ /* 0x000fe20000000000 */
[----:B------:R-:W-:Y:S01]  /*0900*/  ULDC UR4, c[0x0][0xc3c] ;  /* 0x00030f0000047ab9 */ /* 0x000fe20000000800 */
[----:B-1----:R-:W-:-:S05]  /*0910*/  ULEA UR41, UR42, UR41, 0x18 ;  /* 0x000000292a297291 */ /* 0x002fca000f8ec03f */
[----:B------:R-:W-:Y:S06]  /*0920*/  BAR.ARV 0x8, 0x200 ;  /* 0x0208000000007b1d */ /* 0x000fec0000002000 */
[----:B0-----:R-:W-:-:S04]  /*0930*/  LOP3.LUT R0, R2, 0xffffff80, RZ, 0xc0, !PT ;  /* 0xffffff8002007812 */ /* 0x001fc800078ec0ff */
[----:B------:R-:W-:-:S13]  /*0940*/  ISETP.NE.AND P0, PT, R0, 0x80, PT ;  /* 0x000000800000780c */ /* 0x000fda0003f05270 */
[----:B------:R-:W-:Y:S08]  /*0950*/  @!P0 BAR.ARV 0x9, 0x100 ;  /* 0x0244000000008b1d */ /* 0x000ff00000002000 */
[----:B------:R-:W-:Y:S06]  /*0960*/  BAR.SYNC.DEFER_BLOCKING 0x5, 0x200 ;  /* 0x0148000000007b1d */ /* 0x000fec0000010000 */
[----:B------:R-:W0:Y:S02]  /*0970*/  LDS.128 R8, [UR41+0x2d8d0] ;  /* 0x02d8d029ff087984 */ /* 0x000e240008000c00 */
[----:B------:R-:W-:Y:S06]  /*0980*/  BAR.ARV 0x4, 0x200 ;  /* 0x0108000000007b1d */ /* 0x000fec0000002000 */
[----:B0-----:R-:W-:-:S13]  /*0990*/  ISETP.GE.AND P0, PT, R11, UR4, PT ;  /* 0x000000040b007c0c */ /* 0x001fda000bf06270 */
[----:B------:R-:W-:Y:S05]  /*09a0*/  @P0 EXIT ;  /* 0x000000000000094d */ /* 0x000fea0003800000 */
[----:B------:R-:W2:Y:S01]  /*09b0*/  LDL R19, [R1+0x20] ;  /* 0x0000200001137983 */ /* 0x000ea20000100800 */
[----:B------:R-:W-:-:S05]  /*09c0*/  VIADD R17, R2, 0xffffff80 ;  /* 0xffffff8002117836 */ /* 0x000fca0000000000 */
[----:B------:R-:W-:-:S04]  /*09d0*/  SHF.R.S32.HI R0, RZ, 0x1f, R17 ;  /* 0x0000001fff007819 */ /* 0x000fc80000011411 */
[CC--:B------:R-:W-:Y:S02]  /*09e0*/  LEA.HI R2, R0.reuse, R17.reuse, RZ, 0x7 ;  /* 0x0000001100027211 */ /* 0x0c0fe400078f38ff */
[----:B------:R-:W-:Y:S02]  /*09f0*/  LEA.HI R3, R0, R17, RZ, 0x4 ;  /* 0x0000001100037211 */ /* 0x000fe400078f20ff */
[----:B------:R-:W-:-:S05]  /*0a00*/  LOP3.LUT R4, R2, 0xffffff80, RZ, 0xc0, !PT ;  /* 0xffffff8002047812 */ /* 0x000fca00078ec0ff */
[----:B------:R-:W-:Y:S01]  /*0a10*/  IMAD.IADD R18, R17, 0x1, -R4 ;  /* 0x0000000111127824 */ /* 0x000fe200078e0a04 */
[----:B------:R-:W-:-:S05]  /*0a20*/  LOP3.LUT R4, R3, 0xfffffff0, RZ, 0xc0, !PT ;  /* 0xfffffff003047812 */ /* 0x000fca00078ec0ff */
[----:B------:R-:W-:Y:S01]  /*0a30*/  IMAD.IADD R4, R17, 0x1, -R4 ;  /* 0x0000000111047824 */ /* 0x000fe200078e0a04 */
[----:B------:R-:W-:Y:S02]  /*0a40*/  SHF.R.S32.HI R6, RZ, 0x4, R3 ;  /* 0x00000004ff067819 */ /* 0x000fe40000011403 */
[----:B------:R-:W-:Y:S02]  /*0a50*/  LEA.HI R7, R0, R17, RZ, 0x5 ;  /* 0x0000001100077211 */ /* 0x000fe400078f28ff */
[----:B------:R-:W-:Y:S02]  /*0a60*/  SHF.R.S32.HI R5, RZ, 0x1f, R4 ;  /* 0x0000001fff057819 */ /* 0x000fe40000011404 */
[----:B------:R-:W-:Y:S02]  /*0a70*/  LEA.HI R3, R3, R6, RZ, 0x1 ;  /* 0x0000000603037211 */ /* 0x000fe400078f08ff */
[----:B------:R-:W-:Y:S02]  /*0a80*/  LEA.HI R5, R5, R4, RZ, 0x3 ;  /* 0x0000000405057211 */ /* 0x000fe400078f18ff */
[----:B------:R-:W-:-:S02]  /*0a90*/  SHF.R.S32.HI R16, RZ, 0x7, R2 ;  /* 0x00000007ff107819 */ /* 0x000fc40000011402 */
[----:B------:R-:W-:Y:S02]  /*0aa0*/  SHF.R.S32.HI R8, RZ, 0x5, R7 ;  /* 0x00000005ff087819 */ /* 0x000fe40000011407 */
[----:B------:R-:W-:Y:S02]  /*0ab0*/  LOP3.LUT R7, R3, 0x1ffffffe, RZ, 0xc0, !PT ;  /* 0x1ffffffe03077812 */ /* 0x000fe400078ec0ff */
[----:B------:R-:W-:Y:S01]  /*0ac0*/  LOP3.LUT R3, R5, 0xfffffff8, RZ, 0xc0, !PT ;  /* 0xfffffff805037812 */ /* 0x000fe200078ec0ff */
[----:B------:R-:W-:Y:S01]  /*0ad0*/  IMAD.HI R2, R16, 0x55555556, RZ ;  /* 0x5555555610027827 */ /* 0x000fe200078e02ff */
[----:B------:R-:W-:-:S03]  /*0ae0*/  SHF.R.S32.HI R12, RZ, 0x1f, R18 ;  /* 0x0000001fff0c7819 */ /* 0x000fc60000011412 */
[----:B------:R-:W-:Y:S01]  /*0af0*/  IMAD.IADD R3, R4, 0x1, -R3 ;  /* 0x0000000104037824 */ /* 0x000fe200078e0a03 */
[----:B------:R-:W-:Y:S01]  /*0b00*/  LEA.HI R13, R12, R18, RZ, 0x2 ;  /* 0x000000120c0d7211 */ /* 0x000fe200078f10ff */
[----:B------:R-:W-:Y:S02]  /*0b10*/  IMAD.IADD R7, R6, 0x1, -R7 ;  /* 0x0000000106077824 */ /* 0x000fe400078e0a07 */
[----:B------:R-:W-:Y:S01]  /*0b20*/  IMAD R6, R8, 0x10, R4 ;  /* 0x0000001008067824 */ /* 0x000fe200078e0204 */
[----:B------:R-:W-:Y:S01]  /*0b30*/  LEA.HI R4, R2, R2, RZ, 0x1 ;  /* 0x0000000202047211 */ /* 0x000fe200078f08ff */
[----:B------:R-:W-:Y:S01]  /*0b40*/  IMAD.SHL.U32 R2, R3, 0x40, RZ ;  /* 0x0000004003027824 */ /* 0x000fe200078e00ff */
[--C-:B------:R-:W-:Y:S02]  /*0b50*/  SHF.R.S32.HI R14, RZ, 0x2, R13.reuse ;  /* 0x00000002ff0e7819 */ /* 0x100fe4000001140d */
[----:B------:R-:W-:Y:S01]  /*0b60*/  SHF.R.S32.HI R15, RZ, 0x1f, R13 ;  /* 0x0000001fff0f7819 */ /* 0x000fe2000001140d */
[----:B------:R-:W-:Y:S01]  /*0b70*/  IMAD.SHL.U32 R7, R7, 0x8, RZ ;  /* 0x0000000807077824 */ /* 0x000fe200078e00ff */
[----:B------:R-:W-:Y:S01]  /*0b80*/  LOP3.LUT R2, R2, 0x1c0, RZ, 0xc0, !PT ;  /* 0x000001c002027812 */ /* 0x000fe200078ec0ff */
[----:B------:R-:W-:Y:S01]  /*0b90*/  IMAD.SHL.U32 R5, R5, 0x40, RZ ;  /* 0x0000004005057824 */ /* 0x000fe200078e00ff */
[----:B------:R-:W-:Y:S01]  /*0ba0*/  LEA.HI R15, R15, R14, RZ, 0x3 ;  /* 0x0000000e0f0f7211 */ /* 0x000fe200078f18ff */
[--C-:B------:R-:W-:Y:S01]  /*0bb0*/  IMAD.U32 R6, R6, 0x20, R7.reuse ;  /* 0x0000002006067824 */ /* 0x100fe200078e0007 */
[----:B------:R-:W-:-:S02]  /*0bc0*/  LOP3.LUT R7, R2, 0x8, R7, 0xf8, !PT ;  /* 0x0000000802077812 */ /* 0x000fc400078ef807 */
[----:B------:R-:W-:Y:S02]  /*0bd0*/  LOP3.LUT R15, R15, 0xfffffff8, RZ, 0xc0, !PT ;  /* 0xfffffff80f0f7812 */ /* 0x000fe400078ec0ff */
[----:B------:R-:W-:Y:S02]  /*0be0*/  LEA.HI R12, R12, R18, RZ, 0x5 ;  /* 0x000000120c0c7211 */ /* 0x000fe400078f28ff */
[----:B------:R-:W-:Y:S02]  /*0bf0*/  LOP3.LUT R5, R5, 0x7ffffe00, RZ, 0xc0, !PT ;  /* 0x7ffffe0005057812 */ /* 0x000fe400078ec0ff */
[----:B------:R-:W-:Y:S02]  /*0c00*/  SHF.R.U32.HI R2, RZ, 0x3, R2 ;  /* 0x00000003ff027819 */ /* 0x000fe40000011602 */
[----:B------:R-:W-:Y:S01]  /*0c10*/  IADD3 R15, R14, -R15, RZ ;  /* 0x8000000f0e0f7210 */ /* 0x000fe20007ffe0ff */
[----:B------:R-:W-:Y:S01]  /*0c20*/  IMAD R5, R8, 0x400, R5 ;  /* 0x0000040008057824 */ /* 0x000fe200078e0205 */
[----:B------:R-:W-:-:S02]  /*0c30*/  SHF.R.S32.HI R12, RZ, 0x5, R12 ;  /* 0x00000005ff0c7819 */ /* 0x000fc4000001140c */
[----:B------:R-:W-:Y:S02]  /*0c40*/  LOP3.LUT R2, R7, R2, RZ, 0x3c, !PT ;  /* 0x0000000207027212 */ /* 0x000fe400078e3cff */
[----:B------:R-:W-:Y:S01]  /*0c50*/  LEA.HI R0, R0, R17, RZ, 0x2 ;  /* 0x0000001100007211 */ /* 0x000fe200078f10ff */
[----:B------:R-:W-:Y:S02]  /*0c60*/  IMAD R4, R4, -0x3, R16 ;  /* 0xfffffffd04047824 */ /* 0x000fe400078e0210 */
[----:B------:R-:W-:Y:S02]  /*0c70*/  IMAD R15, R12, 0x10, R15 ;  /* 0x000000100c0f7824 */ /* 0x000fe400078e020f */
[----:B------:R-:W-:Y:S01]  /*0c80*/  IMAD.IADD R16, R5, 0x1, R2 ;  /* 0x0000000105107824 */ /* 0x000fe200078e0202 */
[----:B------:R-:W-:Y:S02]  /*0c90*/  LOP3.LUT R2, R0, 0xfffffffc, RZ, 0xc0, !PT ;  /* 0xfffffffc00027812 */ /* 0x000fe400078ec0ff */
[----:B------:R-:W-:-:S02]  /*0ca0*/  LOP3.LUT R13, R13, 0x7ffffffc, RZ, 0xc0, !PT ;  /* 0x7ffffffc0d0d7812 */ /* 0x000fc400078ec0ff */
[----:B------:R-:W-:Y:S01]  /*0cb0*/  LEA R8, R4, R15, 0x6 ;  /* 0x0000000f04087211 */ /* 0x000fe200078e30ff */
[----:B------:R-:W-:Y:S02]  /*0cc0*/  IMAD.IADD R4, R17, 0x1, -R2 ;  /* 0x0000000111047824 */ /* 0x000fe400078e0a02 */
[----:B------:R-:W-:Y:S01]  /*0cd0*/  IMAD.IADD R13, R18, 0x1, -R13 ;  /* 0x00000001120d7824 */ /* 0x000fe200078e0a0d */
[----:B------:R-:W-:Y:S02]  /*0ce0*/  R2P PR, R3, 0x6 ;  /* 0x0000000603007804 */ /* 0x000fe40000000000 */
[C---:B------:R-:W-:Y:S01]  /*0cf0*/  SHF.L.U32 R137, R4.reuse, 0x3, RZ ;  /* 0x0000000304897819 */ /* 0x040fe200000006ff */
[----:B------:R-:W-:Y:S01]  /*0d00*/  IMAD.SHL.U32 R157, R13, 0x2, RZ ;  /* 0x000000020d9d7824 */ /* 0x000fe200078e00ff */
[----:B------:R-:W-:-:S03]  /*0d10*/  LEA.HI R3, R4, R4, RZ, 0x1 ;  /* 0x0000000404037211 */ /* 0x000fc600078f08ff */
[----:B------:R-:W-:Y:S01]  /*0d20*/  VIADD R143, R137, 0x40 ;  /* 0x00000040898f7836 */ /* 0x000fe20000000000 */
[----:B------:R-:W-:Y:S01]  /*0d30*/  LOP3.LUT R3, R3, 0x1ffffffe, RZ, 0xc0, !PT ;  /* 0x1ffffffe03037812 */ /* 0x000fe200078ec0ff */
[C---:B------:R-:W-:Y:S02]  /*0d40*/  VIADD R154, R157.reuse, 0x8 ;  /* 0x000000089d9a7836 */ /* 0x040fe40000000000 */
[C---:B------:R-:W-:Y:S01]  /*0d50*/  VIADD R151, R157.reuse, 0x20 ;  /* 0x000000209d977836 */ /* 0x040fe20000000000 */
[----:B------:R-:W-:Y:S01]  /*0d60*/  SHF.R.S32.HI R0, RZ, 0x2, R0 ;  /* 0x00000002ff007819 */ /* 0x000fe20000011400 */
[C---:B------:R-:W-:Y:S01]  /*0d70*/  VIADD R148, R157.reuse, 0x38 ;  /* 0x000000389d947836 */ /* 0x040fe20000000000 */
[----:B------:R-:W-:Y:S01]  /*0d80*/  SHF.R.S32.HI R0, RZ, 0x1f, R143 ;  /* 0x0000001fff007819 */ /* 0x000fe2000001148f */
[----:B------:R-:W-:Y:S01]  /*0d90*/  VIADD R145, R157, 0x50 ;  /* 0x000000509d917836 */ /* 0x000fe20000000000 */
[----:B------:R-:W-:Y:S01]  /*0da0*/  SHF.R.S32.HI R0, RZ, 0x1f, R154 ;  /* 0x0000001fff007819 */ /* 0x000fe2000001149a */
[----:B------:R-:W-:Y:S01]  /*0db0*/  IMAD.IADD R3, R4, 0x1, -R3 ;  /* 0x0000000104037824 */ /* 0x000fe200078e0a03 */
[----:B------:R-:W-:-:S02]  /*0dc0*/  SHF.R.S32.HI R0, RZ, 0x1f, R151 ;  /* 0x0000001fff007819 */ /* 0x000fc40000011497 */
[----:B------:R-:W-:Y:S02]  /*0dd0*/  SHF.R.S32.HI R0, RZ, 0x1f, R148 ;  /* 0x0000001fff007819 */ /* 0x000fe40000011494 */
[----:B------:R-:W-:Y:S01]  /*0de0*/  SHF.R.S32.HI R0, RZ, 0x1f, R145 ;  /* 0x0000001fff007819 */ /* 0x000fe20000011491 */
[----:B------:R-:W-:Y:S01]  /*0df0*/  IMAD R0, R3, 0x8, R8 ;  /* 0x0000000803007824 */ /* 0x000fe200078e0208 */
[----:B------:R0:W-:Y:S04]  /*0e00*/  STL [R1+0x44], R6 ;  /* 0x0000440601007387 */ /* 0x0001e80000100800 */
[----:B------:R1:W-:Y:S04]  /*0e10*/  STL [R1+0x3c], R8 ;  /* 0x00003c0801007387 */ /* 0x0003e80000100800 */
[----:B------:R1:W-:Y:S04]  /*0e20*/  STL [R1+0x8], RZ ;  /* 0x000008ff01007387 */ /* 0x0003e80000100800 */
[----:B------:R1:W-:Y:S01]  /*0e30*/  STL [R1+0x40], R0 ;  /* 0x0000400001007387 */ /* 0x0003e20000100800 */
[----:B------:R-:W-:Y:S01]  /*0e40*/  LEA R16, R16, UR41, 0x1 ;  /* 0x0000002910107c11 */ /* 0x000fe2000f8e08ff */
[----:B------:R-:W-:-:S02]  /*0e50*/  IMAD.MOV.U32 R17, RZ, RZ, 0x40 ;  /* 0x00000040ff117424 */ /* 0x000fc400078e00ff */
[----:B------:R-:W-:Y:S01]  /*0e60*/  VIADD R142, R137, 0x20 ;  /* 0x00000020898e7836 */ /* 0x000fe20000000000 */
[----:B------:R-:W-:Y:S01]  /*0e70*/  IADD3 R152, R157, 0x18, RZ ;  /* 0x000000189d987810 */ /* 0x000fe20007ffe0ff */
[C---:B------:R-:W-:Y:S01]  /*0e80*/  VIADD R18, R16.reuse, 0x21800 ;  /* 0x0002180010127836 */ /* 0x040fe20000000000 */
[----:B------:R-:W-:Y:S01]  /*0e90*/  SEL R17, R17, 0xffffffc0, !P2 ;  /* 0xffffffc011117807 */ /* 0x000fe20005000000 */
[C---:B------:R-:W-:Y:S02]  /*0ea0*/  VIADD R153, R157.reuse, 0x10 ;  /* 0x000000109d997836 */ /* 0x040fe40000000000 */
[C---:B------:R-:W-:Y:S02]  /*0eb0*/  VIADD R149, R157.reuse, 0x30 ;  /* 0x000000309d957836 */ /* 0x040fe40000000000 */
[C---:B------:R-:W-:Y:S02]  /*0ec0*/  VIADD R150, R157.reuse, 0x28 ;  /* 0x000000289d967836 */ /* 0x040fe40000000000 */
[C---:B------:R-:W-:Y:S01]  /*0ed0*/  VIADD R146, R157.reuse, 0x48 ;  /* 0x000000489d927836 */ /* 0x040fe20000000000 */
[----:B------:R-:W-:Y:S01]  /*0ee0*/  SHF.R.S32.HI R4, RZ, 0x1f, R142 ;  /* 0x0000001fff047819 */ /* 0x000fe2000001148e */
[C---:B------:R-:W-:Y:S01]  /*0ef0*/  VIADD R147, R157.reuse, 0x40 ;  /* 0x000000409d937836 */ /* 0x040fe20000000000 */
[----:B------:R-:W-:Y:S01]  /*0f00*/  IADD3 R144, R157, 0x58, RZ ;  /* 0x000000589d907810 */ /* 0x000fe20007ffe0ff */
[----:B------:R-:W-:Y:S01]  /*0f10*/  VIADD R23, R16, 0x21820 ;  /* 0x0002182010177836 */ /* 0x000fe20000000000 */
[----:B------:R-:W-:Y:S01]  /*0f20*/  SHF.R.S32.HI R4, RZ, 0x1f, R152 ;  /* 0x0000001fff047819 */ /* 0x000fe20000011498 */
[C---:B------:R-:W-:Y:S01]  /*0f30*/  @P1 VIADD R23, R18.reuse, 0xffffffe0 ;  /* 0xffffffe012171836 */ /* 0x040fe20000000000 */
[----:B------:R-:W-:Y:S01]  /*0f40*/  SHF.R.S32.HI R4, RZ, 0x1f, R149 ;  /* 0x0000001fff047819 */ /* 0x000fe20000011495 */
[----:B------:R-:W-:Y:S01]  /*0f50*/  IMAD.MOV.U32 R5, RZ, RZ, R9 ;  /* 0x000000ffff057224 */ /* 0x000fe200078e0009 */
[----:B------:R-:W-:Y:S01]  /*0f60*/  SHF.R.S32.HI R9, RZ, 0x1f, R153 ;  /* 0x0000001fff097819 */ /* 0x000fe20000011499 */
[----:B------:R-:W-:Y:S01]  /*0f70*/  IMAD.IADD R18, R18, 0x1, R17 ;  /* 0x0000000112127824 */ /* 0x000fe200078e0211 */
[----:B------:R-:W-:Y:S01]  /*0f80*/  SHF.R.S32.HI R9, RZ, 0x1f, R150 ;  /* 0x0000001fff097819 */ /* 0x000fe20000011496 */
[----:B0-----:R-:W-:Y:S01]  /*0f90*/  IMAD.MOV.U32 R6, RZ, RZ, R10 ;  /* 0x000000ffff067224 */ /* 0x001fe200078e000a */
[----:B------:R-:W-:Y:S01]  /*0fa0*/  SHF.R.S32.HI R4, RZ, 0x1f, R146 ;  /* 0x0000001fff047819 */ /* 0x000fe20000011492 */
[----:B------:R-:W-:Y:S01]  /*0fb0*/  IMAD.MOV.U32 R7, RZ, RZ, R11 ;  /* 0x000000ffff077224 */ /* 0x000fe200078e000b */
[----:B------:R-:W-:Y:S01]  /*0fc0*/  SHF.R.S32.HI R9, RZ, 0x1f, R147 ;  /* 0x0000001fff097819 */ /* 0x000fe20000011493 */
[----:B------:R-:W-:Y:S01]  /*0fd0*/  IMAD.MOV.U32 R2, RZ, RZ, RZ ;  /* 0x000000ffff027224 */ /* 0x000fe200078e00ff */
[----:B------:R-:W-:Y:S01]  /*0fe0*/  SHF.R.S32.HI R4, RZ, 0x1f, R144 ;  /* 0x0000001fff047819 */ /* 0x000fe20000011490 */
[----:B------:R-:W-:-:S02]  /*0ff0*/  IMAD.IADD R17, R17, 0x1, R23 ;  /* 0x0000000111117824 */ /* 0x000fc400078e0217 */
[----:B------:R-:W-:Y:S01]  /*1000*/  VIADD R136, R23, 0x6000 ;  /* 0x0000600017887836 */ /* 0x000fe20000000000 */
[----:B------:R-:W-:Y:S01]  /*1010*/  UMOV UR38, URZ ;  /* 0x0000003f00267c82 */ /* 0x000fe20008000000 */
[----:B-12---:R-:W-:-:S07]  /*1020*/  LOP3.LUT R19, R19, 0x1, RZ, 0xfc, !PT ;  /* 0x0000000113137812 */ /* 0x006fce00078efcff */
.L_x_205:
[----:B0-----:R-:W0:Y:S01]  /*1030*/  LDC.64 R138, c[0x0][0xc88] ;  /* 0x00032200ff8a7b82 */ /* 0x001e220000000a00 */
[----:B------:R-:W-:-:S07]  /*1040*/  ULDC.64 UR4, c[0x0][0xa28] ;  /* 0x00028a0000047ab9 */ /* 0x000fce0000000a00 */
[----:B-1234-:R-:W1:Y:S08]  /*1050*/  LDC.64 R10, c[0x0][0x418] ;  /* 0x00010600ff0a7b82 */ /* 0x01ee700000000a00 */
[----:B------:R-:W2:Y:S01]  /*1060*/  LDC R0, c[0x0][0x424] ;  /* 0x00010900ff007b82 */ /* 0x000ea20000000800 */
[----:B0-----:R-:W-:-:S07]  /*1070*/  IMAD.WIDE R138, R7, 0x4, R138 ;  /* 0x00000004078a7825 */ /* 0x001fce00078e028a */
[----:B------:R-:W0:Y:S01]  /*1080*/  LDC R89, c[0x0][0x2f0] ;  /* 0x0000bc00ff597b82 */ /* 0x000e220000000800 */
[----:B------:R-:W3:Y:S01]  /*1090*/  LDG.E R138, desc[UR36][R138.64] ;  /* 0x000000248a8a7981 */ /* 0x000ee2000c1e1900 */
[----:B------:R-:W-:Y:S02]  /*10a0*/  ISETP.NE.U32.AND P0, PT, RZ, UR4, PT ;  /* 0x00000004ff007c0c */ /* 0x000fe4000bf05070 */
[----:B------:R-:W-:Y:S02]  /*10b0*/  MOV R4, RZ ;  /* 0x000000ff00047202 */ /* 0x000fe40000000f00 */
[----:B------:R-:W-:Y:S02]  /*10c0*/  ISETP.NE.AND.EX P0, PT, RZ, UR5, PT, P0 ;  /* 0x00000005ff007c0c */ /* 0x000fe4000bf05300 */
[----:B---3--:R-:W-:-:S11]  /*10d0*/  SHF.R.S32.HI R156, RZ, 0x1f, R138 ;  /* 0x0000001fff9c7819 */ /* 0x008fd6000001148a */
[----:B------:R-:W-:-:S04]  /*10e0*/  @P0 LEA R8, P1, R138, UR4, 0x2 ;  /* 0x000000048a080c11 */ /* 0x000fc8000f8210ff */
[----:B------:R-:W-:Y:S01]  /*10f0*/  @P0 LEA.HI.X R9, R138, UR5, R156, 0x2, P1 ;  /* 0x000000058a090c11 */ /* 0x000fe200088f149c */
[----:B------:R-:W-:Y:S02]  /*1100*/  ULDC.64 UR4, c[0x0][0xa20] ;  /* 0x0002880000047ab9 */ /* 0x000fe40000000a00 */
[----:B------:R-:W-:Y:S02]  /*1110*/  ISETP.NE.U32.AND P1, PT, RZ, UR4, PT ;  /* 0x00000004ff007c0c */ /* 0x000fe4000bf25070 */
[----:B------:R3:W5:Y:S01]  /*1120*/  @P0 LDG.E R4, desc[UR36][R8.64] ;  /* 0x0000002408040981 */ /* 0x000762000c1e1900 */
[----:B-1----:R-:W-:Y:S02]  /*1130*/  ISETP.NE.U32.AND P0, PT, R10, RZ, PT ;  /* 0x000000ff0a00720c */ /* 0x002fe40003f05070 */
[----:B------:R-:W-:Y:S02]  /*1140*/  ISETP.NE.AND.EX P1, PT, RZ, UR5, PT, P1 ;  /* 0x00000005ff007c0c */ /* 0x000fe4000bf25310 */
[----:B------:R-:W-:-:S04]  /*1150*/  ISETP.NE.AND.EX P0, PT, R11, RZ, PT, P0 ;  /* 0x000000ff0b00720c */ /* 0x000fc80003f05300 */
[----:B--2---:R-:W-:-:S05]  /*1160*/  SEL R0, R0, 0x1, P0 ;  /* 0x0000000100007807 */ /* 0x004fca0000000000 */
[----:B0-----:R-:W-:Y:S02]  /*1170*/  IMAD R89, R0, R89, RZ ;  /* 0x0000005900597224 */ /* 0x001fe400078e02ff */
[----:B------:R-:W-:-:S04]  /*1180*/  @P1 LEA R10, P2, R138, UR4, 0x2 ;  /* 0x000000048a0a1c11 */ /* 0x000fc8000f8410ff */
[----:B------:R-:W-:-:S05]  /*1190*/  @P1 LEA.HI.X R11, R138, UR5, R156, 0x2, P2 ;  /* 0x000000058a0b1c11 */ /* 0x000fca00090f149c */
[----:B------:R3:W5:Y:S01]  /*11a0*/  @P1 LDG.E R89, desc[UR36][R10.64] ;  /* 0x000000240a591981 */ /* 0x000762000c1e1900 */
[----:B------:R-:W-:Y:S05]  /*11b0*/  @P1 BRA `(.L_x_164) ;  /* 0x0000000000241947 */ /* 0x000fea0003800000 */
[----:B------:R-:W-:Y:S02]  /*11c0*/  ULDC.64 UR4, c[0x0][0xa08] ;  /* 0x0002820000047ab9 */ /* 0x000fe40000000a00 */
[----:B------:R-:W-:-:S04]  /*11d0*/  ISETP.NE.U32.AND P0, PT, RZ, UR4, PT ;  /* 0x00000004ff007c0c */ /* 0x000fc8000bf05070 */
[----:B------:R-:W-:-:S13]  /*11e0*/  ISETP.NE.AND.EX P0, PT, RZ, UR5, PT, P0 ;  /* 0x00000005ff007c0c */ /* 0x000fda000bf05300 */
[----:B------:R-:W-:Y:S05]  /*11f0*/  @!P0 BRA `(.L_x_164) ;  /* 0x0000000000148947 */ /* 0x000fea0003800000 */
[----:B---3--:R-:W0:Y:S02]  /*1200*/  LDC.64 R8, c[0x0][0xa08] ;  /* 0x00028200ff087b82 */ /* 0x008e240000000a00 */
[----:B0-----:R-:W-:-:S05]  /*1210*/  IMAD.WIDE R8, R138, 0x4, R8 ;  /* 0x000000048a087825 */ /* 0x001fca00078e0208 */
[----:B-----5:R-:W2:Y:S04]  /*1220*/  LDG.E R89, desc[UR36][R8.64] ;  /* 0x0000002408597981 */ /* 0x020ea8000c1e1900 */
[----:B------:R-:W2:Y:S02]  /*1230*/  LDG.E R0, desc[UR36][R8.64+0x4] ;  /* 0x0000042408007981 */ /* 0x000ea4000c1e1900 */
[----:B--2---:R-:W-:-:S07]  /*1240*/  IMAD.IADD R89, R0, 0x1, -R89 ;  /* 0x0000000100597824 */ /* 0x004fce00078e0a59 */
.L_x_164:
[----:B-----5:R-:W-:Y:S01]  /*1250*/  IMAD.IADD R89, R89, 0x1, -R4 ;  /* 0x0000000159597824 */ /* 0x020fe200078e0a04 */
[C---:B------:R-:W-:Y:S01]  /*1260*/  LOP3.LUT R3, R6.reuse, 0xff000000, RZ, 0xc0, !PT ;  /* 0xff00000006037812 */ /* 0x040fe200078ec0ff */
[----:B------:R-:W-:Y:S01]  /*1270*/  IMAD.MOV.U32 R88, RZ, RZ, RZ ;  /* 0x000000ffff587224 */ /* 0x000fe200078e00ff */
[----:B------:R-:W-:Y:S01]  /*1280*/  LOP3.LUT R0, R6, 0xff0000, RZ, 0xc0, !PT ;  /* 0x00ff000006007812 */ /* 0x000fe200078ec0ff */
[C---:B------:R-:W-:Y:S01]  /*1290*/  VIADD R4, R89.reuse, 0x7f ;  /* 0x0000007f59047836 */ /* 0x040fe20000000000 */
[----:B------:R-:W-:Y:S02]  /*12a0*/  ISETP.GE.AND P0, PT, R89, 0x1, PT ;  /* 0x000000015900780c */ /* 0x000fe40003f06270 */
[----:B------:R-:W-:Y:S02]  /*12b0*/  SHF.R.U32.HI R3, RZ, 0x8, R3 ;  /* 0x00000008ff037819 */ /* 0x000fe40000011603 */
[----:B------:R-:W-:Y:S02]  /*12c0*/  SHF.R.S32.HI R7, RZ, 0x1f, R4 ;  /* 0x0000001fff077819 */ /* 0x000fe40000011404 */
[----:B------:R-:W-:-:S02]  /*12d0*/  LEA.HI R0, R0, R3, RZ, 0x10 ;  /* 0x0000000300007211 */ /* 0x000fc400078f80ff */
[----:B------:R-:W-:Y:S02]  /*12e0*/  LEA.HI R7, R7, R4, RZ, 0x7 ;  /* 0x0000000407077211 */ /* 0x000fe400078f38ff */
[----:B------:R-:W-:Y:S02]  /*12f0*/  LOP3.LUT R155, R0, 0xff, RZ, 0xc0, !PT ;  /* 0x000000ff009b7812 */ /* 0x000fe400078ec0ff */
[----:B------:R-:W-:Y:S02]  /*1300*/  SHF.R.U32.HI R140, RZ, 0x10, R0 ;  /* 0x00000010ff8c7819 */ /* 0x000fe40000011600 */
[----:B---3--:R-:W-:Y:S01]  /*1310*/  SHF.R.S32.HI R11, RZ, 0x7, R7 ;  /* 0x00000007ff0b7819 */ /* 0x008fe20000011407 */
[----:B------:R-:W-:Y:S06]  /*1320*/  @!P0 BRA `(.L_x_165) ;  /* 0x0000000000748947 */ /* 0x000fec0003800000 */
[----:B------:R-:W0:Y:S01]  /*1330*/  LDC R3, c[0x0][0x9f0] ;  /* 0x00027c00ff037b82 */ /* 0x000e220000000800 */
[----:B------:R-:W-:-:S04]  /*1340*/  ISETP.NE.AND P0, PT, R140, RZ, PT ;  /* 0x000000ff8c00720c */ /* 0x000fc80003f05270 */
[----:B0-----:R-:W-:-:S04]  /*1350*/  SEL R12, R140, R3, P0 ;  /* 0x000000038c0c7207 */ /* 0x001fc80000000000 */
[-C--:B------:R-:W-:Y:S02]  /*1360*/  IABS R4, R12.reuse ;  /* 0x0000000c00047213 */ /* 0x080fe40000000000 */
[----:B------:R-:W-:Y:S02]  /*1370*/  IADD3 R0, R11, -0x1, R12 ;  /* 0xffffffff0b007810 */ /* 0x000fe40007ffe00c */
[----:B------:R-:W0:Y:S01]  /*1380*/  I2F.RP R3, R4 ;  /* 0x0000000400037306 */ /* 0x000e220000209400 */
[----:B------:R-:W-:Y:S02]  /*1390*/  IABS R13, R12 ;  /* 0x0000000c000d7213 */ /* 0x000fe40000000000 */
[----:B------:R-:W-:Y:S02]  /*13a0*/  IABS R10, R0 ;  /* 0x00000000000a7213 */ /* 0x000fe40000000000 */
[----:B------:R-:W-:-:S04]  /*13b0*/  LOP3.LUT R0, R0, R12, RZ, 0x3c, !PT ;  /* 0x0000000c00007212 */ /* 0x000fc800078e3cff */
[----:B------:R-:W-:Y:S01]  /*13c0*/  ISETP.GE.AND P2, PT, R0, RZ, PT ;  /* 0x000000ff0000720c */ /* 0x000fe20003f46270 */
[----:B0-----:R-:W0:Y:S02]  /*13d0*/  MUFU.RCP R3, R3 ;  /* 0x0000000300037308 */ /* 0x001e240000001000 */
[----:B0-----:R-:W-:Y:S02]  /*13e0*/  VIADD R8, R3, 0xffffffe ;  /* 0x0ffffffe03087836 */ /* 0x001fe40000000000 */
[----:B------:R-:W-:-:S04]  /*13f0*/  IMAD.MOV R3, RZ, RZ, -R13 ;  /* 0x000000ffff037224 */ /* 0x000fc800078e0a0d */
[----:B------:R0:W1:Y:S02]  /*1400*/  F2I.FTZ.U32.TRUNC.NTZ R9, R8 ;  /* 0x0000000800097305 */ /* 0x000064000021f000 */
[----:B0-----:R-:W-:Y:S01]  /*1410*/  MOV R8, RZ ;  /* 0x000000ff00087202 */ /* 0x001fe20000000f00 */
[----:B-1----:R-:W-:-:S04]  /*1420*/  IMAD.MOV R7, RZ, RZ, -R9 ;  /* 0x000000ffff077224 */ /* 0x002fc800078e0a09 */
[----:B------:R-:W-:-:S04]  /*1430*/  IMAD R7, R7, R4, RZ ;  /* 0x0000000407077224 */ /* 0x000fc800078e02ff */
[----:B------:R-:W-:-:S06]  /*1440*/  IMAD.HI.U32 R9, R9, R7, R8 ;  /* 0x0000000709097227 */ /* 0x000fcc00078e0008 */
[----:B------:R-:W-:-:S04]  /*1450*/  IMAD.HI.U32 R9, R9, R10, RZ ;  /* 0x0000000a09097227 */ /* 0x000fc800078e00ff */
[----:B------:R-:W-:-:S05]  /*1460*/  IMAD R3, R9, R3, R10 ;  /* 0x0000000309037224 */ /* 0x000fca00078e020a */
[----:B------:R-:W-:-:S13]  /*1470*/  ISETP.GT.U32.AND P1, PT, R4, R3, PT ;  /* 0x000000030400720c */ /* 0x000fda0003f24070 */
[----:B------:R-:W-:Y:S02]  /*1480*/  @!P1 IMAD.IADD R3, R3, 0x1, -R4 ;  /* 0x0000000103039824 */ /* 0x000fe400078e0a04 */
[----:B------:R-:W-:Y:S01]  /*1490*/  @!P1 VIADD R9, R9, 0x1 ;  /* 0x0000000109099836 */ /* 0x000fe20000000000 */
[----:B------:R-:W-:Y:S02]  /*14a0*/  ISETP.NE.AND P1, PT, R12, RZ, PT ;  /* 0x000000ff0c00720c */ /* 0x000fe40003f25270 */
[----:B------:R-:W-:-:S13]  /*14b0*/  ISETP.GE.U32.AND P0, PT, R3, R4, PT ;  /* 0x000000040300720c */ /* 0x000fda0003f06070 */
[----:B------:R-:W-:-:S04]  /*14c0*/  @P0 VIADD R9, R9, 0x1 ;  /* 0x0000000109090836 */ /* 0x000fc80000000000 */
[----:B------:R-:W-:Y:S01]  /*14d0*/  @!P2 IMAD.MOV R9, RZ, RZ, -R9 ;  /* 0x000000ffff09a224 */ /* 0x000fe200078e0a09 */
[----:B------:R-:W-:-:S05]  /*14e0*/  @!P1 LOP3.LUT R9, RZ, R12, RZ, 0x33, !PT ;  /* 0x0000000cff099212 */ /* 0x000fca00078e33ff */
[----:B------:R-:W-:-:S07]  /*14f0*/  IMAD.MOV.U32 R88, RZ, RZ, R9 ;  /* 0x000000ffff587224 */ /* 0x000fce00078e0009 */
.L_x_165:
[-C--:B------:R-:W-:Y:S01]  /*1500*/  IMAD R22, R155, R88.reuse, RZ ;  /* 0x000000589b167224 */ /* 0x080fe200078e02ff */
[----:B------:R-:W-:Y:S01]  /*1510*/  LOP3.LUT R139, R6, 0xffff, RZ, 0xc0, !PT ;  /* 0x0000ffff068b7812 */ /* 0x000fe200078ec0ff */
[----:B------:R-:W-:Y:S01]  /*1520*/  IMAD.MOV.U32 R141, RZ, RZ, R5 ;  /* 0x000000ffff8d7224 */ /* 0x000fe200078e0005 */
[----:B------:R-:W-:Y:S01]  /*1530*/  PLOP3.LUT P0, PT, PT, PT, PT, 0x80, 0x0 ;  /* 0x000000000000781c */ /* 0x000fe20003f0f070 */
[----:B------:R-:W-:Y:S01]  /*1540*/  IMAD.MOV.U32 R3, RZ, RZ, RZ ;  /* 0x000000ffff037224 */ /* 0x000fe200078e00ff */
[----:B------:R-:W-:Y:S02]  /*1550*/  VIADDMNMX R88, R22, R88, R11, PT ;  /* 0x0000005816587246 */ /* 0x000fe4000380010b */
[----:B------:R-:W-:Y:S02]  /*1560*/  CS2R R134, SRZ ;  /* 0x0000000000867805 */ /* 0x000fe4000001ff00 */
[----:B------:R-:W-:Y:S02]  /*1570*/  MOV R0, RZ ;  /* 0x000000ff00007202 */ /* 0x000fe40000000f00 */
[----:B------:R-:W-:-:S02]  /*1580*/  CS2R R52, SRZ ;  /* 0x0000000000347805 */ /* 0x000fc4000001ff00 */
[----:B------:R-:W-:Y:S02]  /*1590*/  ISETP.GT.AND P1, PT, R88, R22, PT ;  /* 0x000000165800720c */ /* 0x000fe40003f24270 */
        /* <DEDUP_REMOVED lines=23> */
[----:B------:R-:W0:Y:S01]  /*1710*/  S2R R4, SR_TID.X ;  /* 0x0000000000047919 */ /* 0x000e220000002100 */
[----:B------:R-:W-:-:S04]  /*1720*/  UIADD3 UR6, UR41, 0x21800, URZ ;  /* 0x0002180029067890 */ /* 0x000fc8000fffe03f */
[----:B------:R-:W-:-:S06]  /*1730*/  ULOP3.LUT UP0, URZ, UR6, 0x3ff, URZ, 0xc0, !UPT ;  /* 0x000003ff063f7892 */ /* 0x000fcc000f80c03f */
[----:B------:R-:W-:Y:S01]  /*1740*/  PLOP3.LUT P0, PT, PT, PT, UP0, 0x80, 0x0 ;  /* 0x000000000000781c */ /* 0x000fe20003f0f008 */
[----:B0-----:R-:W-:-:S05]  /*1750*/  VIADD R7, R4, 0xffffff80 ;  /* 0xffffff8004077836 */ /* 0x001fca0000000000 */
[----:B------:R-:W-:-:S04]  /*1760*/  SHF.R.S32.HI R4, RZ, 0x1f, R7 ;  /* 0x0000001fff047819 */ /* 0x000fc80000011407 */
[----:B------:R-:W-:-:S04]  /*1770*/  LEA.HI R4, R4, R7, RZ, 0x7 ;  /* 0x0000000704047211 */ /* 0x000fc800078f38ff */
[----:B------:R-:W-:-:S05]  /*1780*/  SHF.R.S32.HI R4, RZ, 0x7, R4 ;  /* 0x00000007ff047819 */ /* 0x000fca0000011404 */
[----:B------:R-:W0:Y:S02]  /*1790*/  SHFL.IDX PT, R0, R4, RZ, 0x1f ;  /* 0x00001fff04007589 */ /* 0x000e2400000e0000 */
[----:B0-----:R-:W-:-:S13]  /*17a0*/  R2UR UR40, R0 ;  /* 0x00000000002872ca */ /* 0x001fda00000e0000 */
        /* <DEDUP_REMOVED lines=15> */
[----:B------:R-:W-:Y:S01]  /*18a0*/  MOV R8, 0x70 ;  /* 0x0000007000087802 */ /* 0x000fe20000000f00 */
[----:B------:R-:W-:Y:S02]  /*18b0*/  IMAD.U32 R6, RZ, RZ, UR4 ;  /* 0x00000004ff067e24 */ /* 0x000fe4000f8e00ff */
[----:B------:R-:W-:-:S02]  /*18c0*/  IMAD.U32 R7, RZ, RZ, UR5 ;  /* 0x00000005ff077e24 */ /* 0x000fc4000f8e00ff */
[----:B------:R-:W-:Y:S02]  /*18d0*/  IMAD.U32 R11, RZ, RZ, UR7 ;  /* 0x00000007ff0b7e24 */ /* 0x000fe4000f8e00ff */
[----:B------:R-:W-:Y:S02]  /*18e0*/  IMAD.MOV.U32 R12, RZ, RZ, 0x1 ;  /* 0x00000001ff0c7424 */ /* 0x000fe400078e00ff */
[----:B0-----:R-:W-:-:S07]  /*18f0*/  IMAD.MOV.U32 R13, RZ, RZ, RZ ;  /* 0x000000ffff0d7224 */ /* 0x001fce00078e00ff */
[----:B------:R-:W-:-:S07]  /*1900*/  LEPC R20, `(.L_x_167) ;  /* 0x000000001014794e */ /* 0x000fce0000000000 */
[----:B-1----:R-:W-:Y:S05]  /*1910*/  CALL.ABS.NOINC R14 ;  /* 0x000000000e007343 */ /* 0x002fea0003c00000 */
.L_x_167:
[----:B------:R-:W2:Y:S01]  /*1920*/  LDL R20, [R1+0x8] ;  /* 0x0000080001147983 */ /* 0x000ea20000100800 */
[----:B------:R-:W-:Y:S02]  /*1930*/  ISETP.NE.AND P0, PT, R19, 0x3, PT ;  /* 0x000000031300780c */ /* 0x000fe40003f05270 */
[----:B--2---:R-:W-:-:S04]  /*1940*/  LEA.HI R0, R20, R20, RZ, 0x1 ;  /* 0x0000001414007211 */ /* 0x004fc800078f08ff */
[----:B------:R-:W-:-:S05]  /*1950*/  LOP3.LUT R0, R0, 0xfffffffe, RZ, 0xc0, !PT ;  /* 0xfffffffe00007812 */ /* 0x000fca00078ec0ff */
[----:B------:R-:W-:-:S05]  /*1960*/  IMAD.IADD R0, R20, 0x1, -R0 ;  /* 0x0000000114007824 */ /* 0x000fca00078e0a00 */
[----:B------:R-:W-:-:S04]  /*1970*/  SHF.L.U32 R0, R0, 0x1f, RZ ;  /* 0x0000001f00007819 */ /* 0x000fc800000006ff */
[----:B------:R-:W0:Y:S02]  /*1980*/  SYNCS.PHASECHK.TRANS64.TRYWAIT P1, [UR41+0x2d800], R0 ;  /* 0x02d80000ff0075a7 */ /* 0x000e240008020169 */
[----:B0-----:R-:W-:Y:S05]  /*1990*/  @!P1 BRA `(.L_x_168) ;  /* 0x000000dc00b49947 */ /* 0x001fea0003800000 */
.L_x_288:
[----:B------:R-:W-:Y:S05]  /*19a0*/  @!P0 BRA `(.L_x_169) ;  /* 0x0000000000048947 */ /* 0x000fea0003800000 */
[----:B------:R-:W-:Y:S01]  /*19b0*/  BPT.TRAP 0x1 ;  /* 0x000000040000795c */ /* 0x000fe20000300000 */
.L_x_169:
[----:B0-----:R-:W-:Y:S01]  /*19c0*/  IMAD.U32 R0, RZ, RZ, UR38 ;  /* 0x00000026ff007e24 */ /* 0x001fe2000f8e00ff */
[----:B------:R-:W-:-:S04]  /*19d0*/  SHF.L.U32 R3, R2, 0x1f, RZ ;  /* 0x0000001f02037819 */ /* 0x000fc800000006ff */
[----:B------:R-:W-:-:S04]  /*19e0*/  LEA R0, R0, UR41, 0x3 ;  /* 0x0000002900007c11 */ /* 0x000fc8000f8e18ff */
[----:B------:R0:W1:Y:S01]  /*19f0*/  SYNCS.PHASECHK.TRANS64.TRYWAIT P1, [R0+URZ+0x2d830], R3 ;  /* 0x02d83003000075a7 */ /* 0x000062000802017f */
[----:B------:R-:W-:Y:S05]  /*1a00*/  @!P0 BRA `(.L_x_170) ;  /* 0x0000000000048947 */ /* 0x000fea0003800000 */
[----:B------:R-:W-:Y:S01]  /*1a10*/  BPT.TRAP 0x1 ;  /* 0x000000040000795c */ /* 0x000fe20000300000 */
.L_x_170:
[----:B------:R-:W-:Y:S01]  /*1a20*/  IMAD.MOV.U32 R135, RZ, RZ, RZ ;  /* 0x000000ffff877224 */ /* 0x000fe200078e00ff */
[----:B-1----:R-:W-:Y:S06]  /*1a30*/  @P1 BRA `(.L_x_171) ;  /* 0x0000000000081947 */ /* 0x002fec0003800000 */
[----:B------:R-:W1:Y:S02]  /*1a40*/  SYNCS.PHASECHK.TRANS64.TRYWAIT P1, [R0+URZ+0x2d830], R3 ;  /* 0x02d83003000075a7 */ /* 0x000e64000802017f */
[----:B-1----:R-:W-:Y:S05]  /*1a50*/  @!P1 BRA `(.L_x_172) ;  /* 0x000000dc009c9947 */ /* 0x002fea0003800000 */
.L_x_171:
[----:B------:R-:W-:Y:S05]  /*1a60*/  WARPSYNC.ALL ;  /* 0x0000000000007948 */ /* 0x000fea0003800000 */
[----:B------:R-:W-:Y:S01]  /*1a70*/  UIADD3 UR4, UR41, 0x15400, URZ ;  /* 0x0001540029047890 */ /* 0x000fe2000fffe03f */
[----:B------:R-:W-:Y:S01]  /*1a80*/  WARPGROUP.ARRIVE ;  /* 0x00000000000079c5 */ /* 0x000fe20000000000 */
[----:B------:R-:W-:Y:S02]  /*1a90*/  ULEA UR43, UR43, UR41, 0xc ;  /* 0x000000292b2b7291 */ /* 0x000fe4000f8e603f */
[----:B------:R-:W-:Y:S02]  /*1aa0*/  USHF.R.U32.HI UR4, URZ, 0x4, UR4 ;  /* 0x000000043f047899 */ /* 0x000fe40008011604 */
[----:B------:R-:W-:-:S02]  /*1ab0*/  UIADD3 UR43, UR43, 0xc400, URZ ;  /* 0x0000c4002b2b7890 */ /* 0x000fc4000fffe03f */
[----:B------:R-:W-:Y:S02]  /*1ac0*/  ULOP3.LUT UR4, UR4, 0x3fff, URZ, 0xc0, !UPT ;  /* 0x00003fff04047892 */ /* 0x000fe4000f8ec03f */
[----:B------:R-:W-:Y:S02]  /*1ad0*/  USHF.R.U32.HI UR43, URZ, 0x4, UR43 ;  /* 0x000000043f2b7899 */ /* 0x000fe4000801162b */
[----:B------:R-:W-:Y:S02]  /*1ae0*/  ULOP3.LUT UR28, UR4, 0x10000, URZ, 0xfc, !UPT ;  /* 0x00010000041c7892 */ /* 0x000fe4000f8efc3f */
[----:B------:R-:W-:Y:S02]  /*1af0*/  ULOP3.LUT UR43, UR43, 0x3fff, URZ, 0xc0, !UPT ;  /* 0x00003fff2b2b7892 */ /* 0x000fe4000f8ec03f */
[----:B------:R-:W-:Y:S02]  /*1b00*/  UIMAD UR6, UR38, 0x600, UR28 ;  /* 0x00000600260678a4 */ /* 0x000fe4000f8e021c */
[----:B------:R-:W-:Y:S01]  /*1b10*/  ULOP3.LUT UR4, UR43, 0x10000, URZ, 0xfc, !UPT ;  /* 0x000100002b047892 */ /* 0x000fe2000f8efc3f */
[----:B------:R-:W-:Y:S01]  /*1b20*/  UMOV UR7, 0x80000020 ;  /* 0x8000002000077882 */ /* 0x000fe20000000000 */
[----:B------:R-:W-:-:S02]  /*1b30*/  UMOV UR5, 0x80000020 ;  /* 0x8000002000057882 */ /* 0x000fc40000000000 */
[----:B------:R-:W-:Y:S02]  /*1b40*/  UIADD3 UR8, UR4, 0x2, URZ ;  /* 0x0000000204087890 */ /* 0x000fe4000fffe03f */
[----:B------:R-:W-:Y:S01]  /*1b50*/  UIADD3 UR10, UR6, 0x2, URZ ;  /* 0x00000002060a7890 */ /* 0x000fe2000fffe03f */
[----:B------:R-:W-:Y:S02]  /*1b60*/  UMOV UR9, 0x80000020 ;  /* 0x8000002000097882 */ /* 0x000fe40000000000 */
[----:B------:R-:W-:Y:S01]  /*1b70*/  HGMMA.64x128x16.F32 R24, gdesc[UR4], RZ, !UPT, gsb0 ;  /* 0x01e00000041879f0 */ /* 0x000fe2000c0008ff */
[----:B------:R-:W-:Y:S01]  /*1b80*/  UMOV UR11, 0x80000020 ;  /* 0x80000020000b7882 */ /* 0x000fe20000000000 */
[----:B------:R-:W-:Y:S02]  /*1b90*/  UIADD3 UR12, UR4, 0x300, URZ ;  /* 0x00000300040c7890 */ /* 0x000fe4000fffe03f */
[----:B------:R-:W-:Y:S01]  /*1ba0*/  UIADD3 UR14, UR6, 0x200, URZ ;  /* 0x00000200060e7890 */ /* 0x000fe2000fffe03f */
[----:B------:R-:W-:Y:S01]  /*1bb0*/  UMOV UR13, 0x80000020 ;  /* 0x80000020000d7882 */ /* 0x000fe20000000000 */
[----:B------:R-:W-:Y:S01]  /*1bc0*/  UMOV UR15, 0x80000020 ;  /* 0x80000020000f7882 */ /* 0x000fe20000000000 */
[----:B------:R-:W-:-:S02]  /*1bd0*/  UIADD3 UR16, UR4, 0x302, URZ ;  /* 0x0000030204107890 */ /* 0x000fc4000fffe03f */
[----:B------:R-:W-:Y:S01]  /*1be0*/  UIADD3 UR18, UR6, 0x202, URZ ;  /* 0x0000020206127890 */ /* 0x000fe2000fffe03f */
[----:B------:R-:W-:Y:S01]  /*1bf0*/  UMOV UR17, 0x80000020 ;  /* 0x8000002000117882 */ /* 0x000fe20000000000 */
[----:B------:R-:W-:Y:S01]  /*1c00*/  UMOV UR19, 0x80000020 ;  /* 0x8000002000137882 */ /* 0x000fe20000000000 */
[----:B------:R-:W-:Y:S02]  /*1c10*/  UIADD3 UR20, UR4, 0x600, URZ ;  /* 0x0000060004147890 */ /* 0x000fe4000fffe03f */
[----:B------:R-:W-:Y:S01]  /*1c20*/  UIADD3 UR22, UR6, 0x400, URZ ;  /* 0x0000040006167890 */ /* 0x000fe2000fffe03f */
[----:B------:R-:W-:Y:S01]  /*1c30*/  UMOV UR21, 0x80000020 ;  /* 0x8000002000157882 */ /* 0x000fe20000000000 */
[----:B------:R-:W-:Y:S01]  /*1c40*/  UMOV UR23, 0x80000020 ;  /* 0x8000002000177882 */ /* 0x000fe20000000000 */
[----:B------:R-:W-:Y:S02]  /*1c50*/  UIADD3 UR24, UR4, 0x602, URZ ;  /* 0x0000060204187890 */ /* 0x000fe4000fffe03f */
[----:B------:R-:W-:Y:S01]  /*1c60*/  UIADD3 UR26, UR6, 0x402, URZ ;  /* 0x00000402061a7890 */ /* 0x000fe2000fffe03f */
[----:B------:R-:W-:Y:S01]  /*1c70*/  UMOV UR25, 0x80000020 ;  /* 0x8000002000197882 */ /* 0x000fe20000000000 */
[----:B------:R-:W-:Y:S01]  /*1c80*/  UMOV UR27, 0x80000020 ;  /* 0x80000020001b7882 */ /* 0x000fe20000000000 */
[----:B------:R-:W-:-:S02]  /*1c90*/  WARPGROUP.DEPBAR.LE gsb0, 0x0 ;  /* 0x00008000000079c5 */ /* 0x000fc40000010000 */
        /* <DEDUP_REMOVED lines=15> */
[----:B------:R-:W-:Y:S05]  /*1d90*/  @!P0 BRA `(.L_x_173) ;  /* 0x0000000000048947 */ /* 0x000fea0003800000 */
[----:B------:R-:W-:Y:S01]  /*1da0*/  BPT.TRAP 0x1 ;  /* 0x000000040000795c */ /* 0x000fe20000300000 */
.L_x_173:
[----:B------:R-:W-:Y:S01]  /*1db0*/  ULDC UR6, c[0x0][0x9d8] ;  /* 0x0002760000067ab9 */ /* 0x000fe20000000800 */
[----:B------:R-:W-:Y:S01]  /*1dc0*/  IADD3 R89, R89, 0x80, -R157 ;  /* 0x0000008059597810 */ /* 0x000fe20007ffe89d */
[----:B01----:R-:W-:Y:S01]  /*1dd0*/  FMUL.FTZ R3, R24, UR6 ;  /* 0x0000000618037c20 */ /* 0x003fe20008410000 */
[----:B------:R-:W-:Y:S01]  /*1de0*/  FMUL.FTZ R4, R25, UR6 ;  /* 0x0000000619047c20 */ /* 0x000fe20008410000 */
[----:B------:R-:W-:Y:S01]  /*1df0*/  FMUL.FTZ R7, R28, UR6 ;  /* 0x000000061c077c20 */ /* 0x000fe20008410000 */
[----:B------:R-:W-:Y:S01]  /*1e00*/  FMUL.FTZ R8, R29, UR6 ;  /* 0x000000061d087c20 */ /* 0x000fe20008410000 */
[----:B------:R-:W-:Y:S01]  /*1e10*/  FMUL.FTZ R13, R34, UR6 ;  /* 0x00000006220d7c20 */ /* 0x000fe20008410000 */
[----:B------:R-:W-:Y:S01]  /*1e20*/  FMUL.FTZ R11, R32, UR6 ;  /* 0x00000006200b7c20 */ /* 0x000fe20008410000 */
[----:B------:R-:W0:Y:S01]  /*1e30*/  MUFU.TANH R3, R3 ;  /* 0x0000000300037308 */ /* 0x000e220000002400 */
[----:B------:R-:W-:Y:S01]  /*1e40*/  FMUL.FTZ R34, R49, UR6 ;  /* 0x0000000631227c20 */ /* 0x000fe20008410000 */
[----:B------:R-:W-:Y:S01]  /*1e50*/  FMUL.FTZ R49, R64, UR6 ;  /* 0x0000000640317c20 */ /* 0x000fe20008410000 */
[----:B------:R-:W-:-:S02]  /*1e60*/  IMAD R64, R88, -0x80, R89 ;  /* 0xffffff8058407824 */ /* 0x000fc400078e0259 */
[----:B------:R-:W-:Y:S01]  /*1e70*/  FMUL.FTZ R5, R26, UR6 ;  /* 0x000000061a057c20 */ /* 0x000fe20008410000 */
[----:B------:R-:W-:Y:S01]  /*1e80*/  FMUL.FTZ R12, R33, UR6 ;  /* 0x00000006210c7c20 */ /* 0x000fe20008410000 */
[----:B------:R-:W-:Y:S01]  /*1e90*/  FMUL.FTZ R6, R27, UR6 ;  /* 0x000000061b067c20 */ /* 0x000fe20008410000 */
[----:B------:R-:W-:Y:S01]  /*1ea0*/  FMUL.FTZ R15, R36, UR6 ;  /* 0x00000006240f7c20 */ /* 0x000fe20008410000 */
[----:B------:R-:W1:Y:S01]  /*1eb0*/  MUFU.TANH R4, R4 ;  /* 0x0000000400047308 */ /* 0x000e620000002400 */
[C---:B------:R-:W-:Y:S01]  /*1ec0*/  ISETP.GT.AND P2, PT, R64.reuse, RZ, PT ;  /* 0x000000ff4000720c */ /* 0x040fe20003f44270 */
[----:B------:R-:W-:Y:S01]  /*1ed0*/  FMUL.FTZ R36, R51, UR6 ;  /* 0x0000000633247c20 */ /* 0x000fe20008410000 */
[----:B------:R-:W-:Y:S01]  /*1ee0*/  ISETP.GT.AND P1, PT, R64, 0x1, PT ;  /* 0x000000014000780c */ /* 0x000fe20003f24270 */
[----:B------:R-:W-:Y:S01]  /*1ef0*/  FMUL.FTZ R51, R66, UR6 ;  /* 0x0000000642337c20 */ /* 0x000fe20008410000 */
[----:B------:R-:W-:Y:S01]  /*1f00*/  FMUL.FTZ R9, R30, UR6 ;  /* 0x000000061e097c20 */ /* 0x000fe20008410000 */
[----:B------:R-:W-:Y:S01]  /*1f10*/  ISETP.GT.AND P6, PT, R64, 0x8, PT ;  /* 0x000000084000780c */ /* 0x000fe20003fc4270 */
[----:B------:R-:W-:Y:S01]  /*1f20*/  FMUL.FTZ R20, R37, UR6 ;  /* 0x0000000625147c20 */ /* 0x000fe20008410000 */
[----:B------:R-:W2:Y:S01]  /*1f30*/  MUFU.TANH R7, R7 ;  /* 0x0000000700077308 */ /* 0x000ea20000002400 */
[----:B0-----:R-:W-:Y:S01]  /*1f40*/  FSEL R66, R3, -INF , P2 ;  /* 0xff80000003427808 */ /* 0x001fe20001000000 */
[----:B------:R-:W-:Y:S01]  /*1f50*/  FMUL.FTZ R21, R38, UR6 ;  /* 0x0000000626157c20 */ /* 0x000fe20008410000 */
[----:B------:R-:W-:Y:S01]  /*1f60*/  FMUL.FTZ R37, R52, UR6 ;  /* 0x0000000634257c20 */ /* 0x000fe20008410000 */
[----:B------:R-:W-:Y:S01]  /*1f70*/  FMUL.FTZ R38, R53, UR6 ;  /* 0x0000000635267c20 */ /* 0x000fe20008410000 */
[----:B------:R-:W-:Y:S01]  /*1f80*/  FMUL.FTZ R52, R67, UR6 ;  /* 0x0000000643347c20 */ /* 0x000fe20008410000 */
[----:B------:R-:W-:Y:S01]  /*1f90*/  FMUL.FTZ R53, R68, UR6 ;  /* 0x0000000644357c20 */ /* 0x000fe20008410000 */
[----:B------:R-:W-:Y:S01]  /*1fa0*/  FMUL.FTZ R10, R31, UR6 ;  /* 0x000000061f0a7c20 */ /* 0x000fe20008410000 */
[----:B------:R-:W0:Y:S01]  /*1fb0*/  MUFU.TANH R8, R8 ;  /* 0x0000000800087308 */ /* 0x000e220000002400 */
[----:B-1----:R-:W-:Y:S01]  /*1fc0*/  FSEL R4, R4, -INF , P1 ;  /* 0xff80000004047808 */ /* 0x002fe20000800000 */
[----:B------:R-:W-:Y:S01]  /*1fd0*/  FMUL.FTZ R25, R40, UR6 ;  /* 0x0000000628197c20 */ /* 0x000fe20008410000 */
[----:B------:R-:W-:Y:S01]  /*1fe0*/  ISETP.GT.AND P5, PT, R64, 0x9, PT ;  /* 0x000000094000780c */ /* 0x000fe20003fa4270 */
[----:B------:R-:W-:Y:S01]  /*1ff0*/  FMUL.FTZ R26, R41, UR6 ;  /* 0x00000006291a7c20 */ /* 0x000fe20008410000 */
[----:B------:R-:W-:Y:S01]  /*2000*/  FMNMX.FTZ R67, R66, R4, !PT ;  /* 0x0000000442437209 */ /* 0x000fe20007810000 */
[----:B------:R-:W-:Y:S01]  /*2010*/  FMUL.FTZ R27, R42, UR6 ;  /* 0x000000062a1b7c20 */ /* 0x000fe20008410000 */
[----:B------:R-:W-:Y:S01]  /*2020*/  ISETP.GT.AND P4, PT, R64, 0x10, PT ;  /* 0x000000104000780c */ /* 0x000fe20003f84270 */
[----:B------:R-:W1:Y:S01]  /*2030*/  MUFU.TANH R11, R11 ;  /* 0x0000000b000b7308 */ /* 0x000e620000002400 */
[----:B--2---:R-:W-:Y:S01]  /*2040*/  FSEL R68, R7, -INF , P6 ;  /* 0xff80000007447808 */ /* 0x004fe20003000000 */
[----:B------:R-:W-:Y:S01]  /*2050*/  FMUL.FTZ R42, R57, UR6 ;  /* 0x00000006392a7c20 */ /* 0x000fe20008410000 */
[----:B------:R-:W-:Y:S01]  /*2060*/  FMUL.FTZ R57, R72, UR6 ;  /* 0x0000000648397c20 */ /* 0x000fe20008410000 */
[----:B------:R-:W-:Y:S01]  /*2070*/  FMUL.FTZ R14, R35, UR6 ;  /* 0x00000006230e7c20 */ /* 0x000fe20008410000 */
[----:B------:R-:W-:Y:S01]  /*2080*/  FMNMX.FTZ R67, R68, R67, !PT ;  /* 0x0000004344437209 */ /* 0x000fe20007810000 */
[----:B------:R-:W-:Y:S01]  /*2090*/  FMUL.FTZ R29, R44, UR6 ;  /* 0x000000062c1d7c20 */ /* 0x000fe20008410000 */
[----:B------:R-:W-:Y:S01]  /*20a0*/  ISETP.GT.AND P3, PT, R64, 0x11, PT ;  /* 0x000000114000780c */ /* 0x000fe20003f64270 */
[----:B------:R-:W2:Y:S01]  /*20b0*/  MUFU.TANH R5, R5 ;  /* 0x0000000500057308 */ /* 0x000ea20000002400 */
[----:B0-----:R-:W-:Y:S01]  /*20c0*/  FSEL R8, R8, -INF , P5 ;  /* 0xff80000008087808 */ /* 0x001fe20002800000 */
[----:B------:R-:W-:Y:S01]  /*20d0*/  FMUL.FTZ R40, R55, UR6 ;  /* 0x0000000637287c20 */ /* 0x000fe20008410000 */
[----:B------:R-:W-:Y:S01]  /*20e0*/  FMUL.FTZ R55, R70, UR6 ;  /* 0x0000000646377c20 */ /* 0x000fe20008410000 */
[----:B------:R-:W-:Y:S01]  /*20f0*/  FMUL.FTZ R30, R45, UR6 ;  /* 0x000000062d1e7c20 */ /* 0x000fe20008410000 */
[----:B------:R-:W-:Y:S01]  /*2100*/  FMNMX.FTZ R67, R8, R67, !PT ;  /* 0x0000004308437209 */ /* 0x000fe20007810000 */
[----:B------:R-:W-:Y:S01]  /*2110*/  FMUL.FTZ R31, R46, UR6 ;  /* 0x000000062e1f7c20 */ /* 0x000fe20008410000 */
        /* <DEDUP_REMOVED lines=11> */
[----:B------:R-:W-:Y:S01]  /*21d0*/  FMUL.FTZ R84, R84, UR6 ;  /* 0x0000000654547c20 */ /* 0x000fe20008410000 */
[----:B------:R-:W-:Y:S01]  /*21e0*/  ISETP.GT.AND P2, PT, R64, 0x18, PT ;  /* 0x000000184000780c */ /* 0x000fe20003f44270 */
[----:B------:R-:W-:Y:S01]  /*21f0*/  FMUL.FTZ R28, R43, UR6 ;  /* 0x000000062b1c7c20 */ /* 0x000fe20008410000 */
[----:B------:R-:W-:Y:S01]  /*2200*/  FMUL.FTZ R48, R63, UR6 ;  /* 0x000000063f307c20 */ /* 0x000fe20008410000 */
[----:B------:R-:W-:Y:S01]  /*2210*/  FMUL.FTZ R63, R80, UR6 ;  /* 0x00000006503f7c20 */ /* 0x000fe20008410000 */
[----:B------:R-:W-:Y:S01]  /*2220*/  FMUL.FTZ R32, R47, UR6 ;  /* 0x000000062f207c20 */ /* 0x000fe20008410000 */
        /* <DEDUP_REMOVED lines=11> */
[----:B------:R-:W-:Y:S01]  /*22e0*/  ISETP.GT.AND P1, PT, R64, 0x19, PT ;  /* 0x000000194000780c */ /* 0x000fe20003f24270 */
[----:B------:R-:W-:Y:S01]  /*22f0*/  FMUL.FTZ R47, R62, UR6 ;  /* 0x000000063e2f7c20 */ /* 0x000fe20008410000 */
[----:B------:R-:W-:Y:S01]  /*2300*/  FMUL.FTZ R54, R69, UR6 ;  /* 0x0000000645367c20 */ /* 0x000fe20008410000 */
[----:B------:R-:W-:Y:S01]  /*2310*/  FMUL.FTZ R58, R73, UR6 ;  /* 0x00000006493a7c20 */ /* 0x000fe20008410000 */
[----:B------:R-:W-:Y:S01]  /*2320*/  FMUL.FTZ R62, R77, UR6 ;  /* 0x000000064d3e7c20 */ /* 0x000fe20008410000 */
[----:B------:R-:W1:Y:S01]  /*2330*/  MUFU.TANH R20, R20 ;  /* 0x0000001400147308 */ /* 0x000e620000002400 */
[----:B--2---:R-:W-:Y:S01]  /*2340*/  FSEL R76, R15, -INF , P2 ;  /* 0xff8000000f4c7808 */ /* 0x004fe20001000000 */
[----:B------:R-:W-:Y:S01]  /*2350*/  FMUL.FTZ R56, R71, UR6 ;  /* 0x0000000647387c20 */ /* 0x000fe20008410000 */
[----:B------:R-:W-:Y:S01]  /*2360*/  FMUL.FTZ R65, R81, UR6 ;  /* 0x0000000651417c20 */ /* 0x000fe20008410000 */
[----:B------:R-:W-:Y:S01]  /*2370*/  FMUL.FTZ R60, R75, UR6 ;  /* 0x000000064b3c7c20 */ /* 0x000fe20008410000 */
[----:B------:R-:W-:Y:S01]  /*2380*/  FMNMX.FTZ R67, R76, R67, !PT ;  /* 0x000000434c437209 */ /* 0x000fe20007810000 */
[----:B------:R-:W-:Y:S01]  /*2390*/  FMUL.FTZ R7, R85, UR6 ;  /* 0x0000000655077c20 */ /* 0x000fe20008410000 */
[----:B------:R-:W-:Y:S01]  /*23a0*/  ULDC UR7, c[0x0][0x988] ;  /* 0x0002620000077ab9 */ /* 0x000fe20000000800 */
[----:B------:R-:W2:Y:S01]  /*23b0*/  MUFU.TANH R10, R10 ;  /* 0x0000000a000a7308 */ /* 0x000ea20000002400 */
[----:B0-----:R-:W-:Y:S01]  /*23c0*/  FSEL R74, R9, -INF , P6 ;  /* 0xff800000094a7808 */ /* 0x001fe20003000000 */
[----:B------:R-:W-:Y:S01]  /*23d0*/  IMAD.U32 R71, RZ, RZ, UR7 ;  /* 0x00000007ff477e24 */ /* 0x000fe2000f8e00ff */
[----:B------:R-:W-:Y:S01]  /*23e0*/  ISETP.GT.AND P6, PT, R64, 0x20, PT ;  /* 0x000000204000780c */ /* 0x000fe20003fc4270 */
[--C-:B------:R-:W-:Y:S01]  /*23f0*/  IMAD.MOV.U32 R133, RZ, RZ, R135.reuse ;  /* 0x000000ffff857224 */ /* 0x100fe200078e0087 */
[----:B------:R-:W-:Y:S01]  /*2400*/  FMNMX.FTZ R9, R70, R6, !PT ;  /* 0x0000000646097209 */ /* 0x000fe20007810000 */
[--C-:B------:R-:W-:Y:S01]  /*2410*/  IMAD.MOV.U32 R131, RZ, RZ, R135.reuse ;  /* 0x000000ffff837224 */ /* 0x100fe200078e0087 */
[----:B------:R-:W-:Y:S01]  /*2420*/  P2R R90, PR, RZ, 0x1 ;  /* 0x00000001ff5a7803 */ /* 0x000fe20000000000 */
[----:B------:R-:W-:Y:S01]  /*2430*/  MUFU.TANH R25, R25 ;  /* 0x0000001900197308 */ /* 0x000fe20000002400 */
[----:B-1----:R-:W-:Y:S01]  /*2440*/  FSEL R20, R20, -INF , P1 ;  /* 0xff80000014147808 */ /* 0x002fe20000800000 */
[--C-:B------:R-:W-:Y:S01]  /*2450*/  IMAD.MOV.U32 R129, RZ, RZ, R135.reuse ;  /* 0x000000ffff817224 */ /* 0x100fe200078e0087 */
[----:B------:R-:W-:Y:S01]  /*2460*/  FMNMX.FTZ R9, R74, R9, !PT ;  /* 0x000000094a097209 */ /* 0x000fe20007810000 */
[--C-:B------:R-:W-:Y:S01]  /*2470*/  IMAD.MOV.U32 R127, RZ, RZ, R135.reuse ;  /* 0x000000ffff7f7224 */ /* 0x100fe200078e0087 */
[----:B------:R-:W-:Y:S01]  /*2480*/  FMNMX.FTZ R67, R20, R67, !PT ;  /* 0x0000004314437209 */ /* 0x000fe20007810000 */
[----:B------:R-:W-:-:S02]  /*2490*/  IMAD.MOV.U32 R125, RZ, RZ, R135 ;  /* 0x000000ffff7d7224 */ /* 0x000fc400078e0087 */
[----:B------:R-:W0:Y:S01]  /*24a0*/  MUFU.TANH R13, R13 ;  /* 0x0000000d000d7308 */ /* 0x000e220000002400 */
[----:B--2---:R-:W-:Y:S01]  /*24b0*/  FSEL R10, R10, -INF , P5 ;  /* 0xff8000000a0a7808 */ /* 0x004fe20002800000 */
[--C-:B------:R-:W-:Y:S01]  /*24c0*/  IMAD.MOV.U32 R123, RZ, RZ, R135.reuse ;  /* 0x000000ffff7b7224 */ /* 0x100fe200078e0087 */
[----:B------:R-:W-:Y:S01]  /*24d0*/  ISETP.GT.AND P5, PT, R64, 0x21, PT ;  /* 0x000000214000780c */ /* 0x000fe20003fa4270 */
[--C-:B------:R-:W-:Y:S01]  /*24e0*/  IMAD.MOV.U32 R121, RZ, RZ, R135.reuse ;  /* 0x000000ffff797224 */ /* 0x100fe200078e0087 */
[----:B------:R-:W-:Y:S01]  /*24f0*/  FMNMX.FTZ R9, R10, R9, !PT ;  /* 0x000000090a097209 */ /* 0x000fe20007810000 */
[--C-:B------:R-:W-:Y:S02]  /*2500*/  IMAD.MOV.U32 R119, RZ, RZ, R135.reuse ;  /* 0x000000ffff777224 */ /* 0x100fe400078e0087 */
[----:B------:R-:W1:Y:S01]  /*2510*/  MUFU.TANH R26, R26 ;  /* 0x0000001a001a7308 */ /* 0x000e620000002400 */
[--C-:B------:R-:W-:Y:S02]  /*2520*/  IMAD.MOV.U32 R117, RZ, RZ, R135.reuse ;  /* 0x000000ffff757224 */ /* 0x100fe400078e0087 */
[----:B------:R-:W-:-:S02]  /*2530*/  IMAD.MOV.U32 R115, RZ, RZ, R135 ;  /* 0x000000ffff737224 */ /* 0x000fc400078e0087 */
[--C-:B------:R-:W-:Y:S02]  /*2540*/  IMAD.MOV.U32 R113, RZ, RZ, R135.reuse ;  /* 0x000000ffff717224 */ /* 0x100fe400078e0087 */
[--C-:B------:R-:W-:Y:S01]  /*2550*/  IMAD.MOV.U32 R111, RZ, RZ, R135.reuse ;  /* 0x000000ffff6f7224 */ /* 0x100fe200078e0087 */
[----:B------:R-:W2:Y:S01]  /*2560*/  MUFU.TANH R14, R14 ;  /* 0x0000000e000e7308 */ /* 0x000ea20000002400 */
[----:B0-----:R-:W-:Y:S01]  /*2570*/  FSEL R80, R13, -INF , P4 ;  /* 0xff8000000d507808 */ /* 0x001fe20002000000 */
[--C-:B------:R-:W-:Y:S01]  /*2580*/  IMAD.MOV.U32 R109, RZ, RZ, R135.reuse ;  /* 0x000000ffff6d7224 */ /* 0x100fe200078e0087 */
[----:B------:R-:W-:Y:S01]  /*2590*/  ISETP.GT.AND P4, PT, R64, 0x28, PT ;  /* 0x000000284000780c */ /* 0x000fe20003f84270 */
[--C-:B------:R-:W-:Y:S01]  /*25a0*/  IMAD.MOV.U32 R107, RZ, RZ, R135.reuse ;  /* 0x000000ffff6b7224 */ /* 0x100fe200078e0087 */
[----:B------:R-:W-:Y:S01]  /*25b0*/  FMNMX.FTZ R9, R80, R9, !PT ;  /* 0x0000000950097209 */ /* 0x000fe20007810000 */
[--C-:B------:R-:W-:Y:S02]  /*25c0*/  IMAD.MOV.U32 R105, RZ, RZ, R135.reuse ;  /* 0x000000ffff697224 */ /* 0x100fe400078e0087 */
[----:B------:R-:W0:Y:S01]  /*25d0*/  MUFU.TANH R29, R29 ;  /* 0x0000001d001d7308 */ /* 0x000e220000002400 */
[----:B-1----:R-:W-:Y:S01]  /*25e0*/  FSEL R26, R26, -INF , P5 ;  /* 0xff8000001a1a7808 */ /* 0x002fe20002800000 */
[----:B------:R-:W-:-:S02]  /*25f0*/  IMAD.MOV.U32 R103, RZ, RZ, R135 ;  /* 0x000000ffff677224 */ /* 0x000fc400078e0087 */
[--C-:B------:R-:W-:Y:S02]  /*2600*/  IMAD.MOV.U32 R101, RZ, RZ, R135.reuse ;  /* 0x000000ffff657224 */ /* 0x100fe400078e0087 */
[--C-:B------:R-:W-:Y:S02]  /*2610*/  IMAD.MOV.U32 R99, RZ, RZ, R135.reuse ;  /* 0x000000ffff637224 */ /* 0x100fe400078e0087 */
[----:B------:R-:W1:Y:S01]  /*2620*/  MUFU.TANH R21, R21 ;  /* 0x0000001500157308 */ /* 0x000e620000002400 */
[----:B--2---:R-:W-:Y:S01]  /*2630*/  FSEL R14, R14, -INF , P3 ;  /* 0xff8000000e0e7808 */ /* 0x004fe20001800000 */
[--C-:B------:R-:W-:Y:S01]  /*2640*/  IMAD.MOV.U32 R97, RZ, RZ, R135.reuse ;  /* 0x000000ffff617224 */ /* 0x100fe200078e0087 */
[----:B------:R-:W-:Y:S01]  /*2650*/  ISETP.GT.AND P3, PT, R64, 0x29, PT ;  /* 0x000000294000780c */ /* 0x000fe20003f64270 */
[--C-:B------:R-:W-:Y:S01]  /*2660*/  IMAD.MOV.U32 R95, RZ, RZ, R135.reuse ;  /* 0x000000ffff5f7224 */ /* 0x100fe200078e0087 */
[----:B------:R-:W-:Y:S01]  /*2670*/  FMNMX.FTZ R11, R14, R9, !PT ;  /* 0x000000090e0b7209 */ /* 0x000fe20007810000 */
[----:B------:R-:W-:-:S02]  /*2680*/  IMAD.MOV.U32 R93, RZ, RZ, R135 ;  /* 0x000000ffff5d7224 */ /* 0x000fc400078e0087 */
[----:B------:R-:W2:Y:S01]  /*2690*/  MUFU.TANH R30, R30 ;  /* 0x0000001e001e7308 */ /* 0x000ea20000002400 */
[----:B0-----:R-:W-:Y:S01]  /*26a0*/  FSEL R94, R29, -INF , P4 ;  /* 0xff8000001d5e7808 */ /* 0x001fe20002000000 */
[--C-:B------:R-:W-:Y:S02]  /*26b0*/  IMAD.MOV.U32 R91, RZ, RZ, R135.reuse ;  /* 0x000000ffff5b7224 */ /* 0x100fe400078e0087 */
[----:B------:R-:W-:-:S04]  /*26c0*/  IMAD.MOV.U32 R89, RZ, RZ, R135 ;  /* 0x000000ffff597224 */ /* 0x000fc800078e0087 */
[----:B------:R-:W0:Y:S01]  /*26d0*/  MUFU.TANH R24, R24 ;  /* 0x0000001800187308 */ /* 0x000e220000002400 */
[----:B-1----:R-:W-:Y:S01]  /*26e0*/  FSEL R92, R21, -INF , P2 ;  /* 0xff800000155c7808 */ /* 0x002fe20001000000 */
[----:B------:R-:W-:Y:S01]  /*26f0*/  FMUL.FTZ R21, R78, UR6 ;  /* 0x000000064e157c20 */ /* 0x000fe20008410000 */
[----:B------:R-:W-:Y:S02]  /*2700*/  ISETP.GT.AND P2, PT, R64, 0x30, PT ;  /* 0x000000304000780c */ /* 0x000fe40003f44270 */
[----:B------:R-:W-:-:S03]  /*2710*/  FMNMX.FTZ R11, R92, R11, !PT ;  /* 0x0000000b5c0b7209 */ /* 0x000fc60007810000 */
[----:B------:R-:W1:Y:S01]  /*2720*/  MUFU.TANH R33, R33 ;  /* 0x0000002100217308 */ /* 0x000e620000002400 */
[----:B--2---:R-:W-:-:S07]  /*2730*/  FSEL R30, R30, -INF , P3 ;  /* 0xff8000001e1e7808 */ /* 0x004fce0001800000 */
[----:B------:R2:W-:Y:S01]  /*2740*/  MUFU.TANH R3, R84 ;  /* 0x0000005400037308 */ /* 0x0005e20000002400 */
[----:B0-----:R-:W-:Y:S02]  /*2750*/  FSEL R24, R24, -INF , P1 ;  /* 0xff80000018187808 */ /* 0x001fe40000800000 */
[----:B------:R-:W-:Y:S02]  /*2760*/  ISETP.GT.AND P1, PT, R64, 0x31, PT ;  /* 0x000000314000780c */ /* 0x000fe40003f24270 */
[----:B------:R-:W-:-:S03]  /*2770*/  FMNMX.FTZ R13, R24, R11, !PT ;  /* 0x0000000b180d7209 */ /* 0x000fc60007810000 */
[----:B------:R-:W0:Y:S01]  /*2780*/  MUFU.TANH R27, R27 ;  /* 0x0000001b001b7308 */ /* 0x000e220000002400 */
[----:B--2---:R-:W-:Y:S01]  /*2790*/  FSEL R84, R25, -INF , P6 ;  /* 0xff80000019547808 */ /* 0x004fe20003000000 */
[----:B------:R-:W-:Y:S01]  /*27a0*/  FMUL.FTZ R25, R82, UR6 ;  /* 0x0000000652197c20 */ /* 0x000fe20008410000 */
[----:B-1----:R-:W-:Y:S01]  /*27b0*/  FSEL R96, R33, -INF , P2 ;  /* 0xff80000021607808 */ /* 0x002fe20001000000 */
[----:B------:R-:W-:Y:S01]  /*27c0*/  FMUL.FTZ R33, R83, UR6 ;  /* 0x0000000653217c20 */ /* 0x000fe20008410000 */
[----:B------:R-:W-:-:S03]  /*27d0*/  FMNMX.FTZ R67, R84, R67, !PT ;  /* 0x0000004354437209 */ /* 0x000fc60007810000 */
[----:B------:R-:W1:Y:S01]  /*27e0*/  MUFU.TANH R34, R34 ;  /* 0x0000002200227308 */ /* 0x000e620000002400 */
[----:B------:R-:W-:-:S04]  /*27f0*/  FMNMX.FTZ R67, R26, R67, !PT ;  /* 0x000000431a437209 */ /* 0x000fc80007810000 */
[----:B------:R-:W-:-:S03]  /*2800*/  FMNMX.FTZ R67, R94, R67, !PT ;  /* 0x000000435e437209 */ /* 0x000fc60007810000 */
[----:B------:R-:W2:Y:S01]  /*2810*/  MUFU.TANH R28, R28 ;  /* 0x0000001c001c7308 */ /* 0x000ea20000002400 */
[----:B------:R-:W-:Y:S02]  /*2820*/  FMNMX.FTZ R67, R30, R67, !PT ;  /* 0x000000431e437209 */ /* 0x000fe40007810000 */
[----:B0-----:R-:W-:Y:S02]  /*2830*/  FSEL R98, R27, -INF , P6 ;  /* 0xff8000001b627808 */ /* 0x001fe40003000000 */
[----:B------:R-:W-:Y:S02]  /*2840*/  ISETP.GT.AND P6, PT, R64, 0x38, PT ;  /* 0x000000384000780c */ /* 0x000fe40003fc4270 */
[----:B------:R-:W-:Y:S01]  /*2850*/  FMNMX.FTZ R67, R96, R67, !PT ;  /* 0x0000004360437209 */ /* 0x000fe20007810000 */
[----:B------:R-:W0:Y:S01]  /*2860*/  MUFU.TANH R37, R37 ;  /* 0x0000002500257308 */ /* 0x000e220000002400 */
[----:B-1----:R-:W-:Y:S02]  /*2870*/  FSEL R34, R34, -INF , P1 ;  /* 0xff80000022227808 */ /* 0x002fe40000800000 */
[----:B------:R-:W-:-:S02]  /*2880*/  FMNMX.FTZ R13, R98, R13, !PT ;  /* 0x0000000d620d7209 */ /* 0x000fc40007810000 */
        /* <DEDUP_REMOVED lines=9> */
[----:B-1----:R-:W-:Y:S01]  /*2920*/  FSEL R100, R31, -INF , P4 ;  /* 0xff8000001f647808 */ /* 0x002fe20002000000 */
[----:B------:R-:W-:Y:S01]  /*2930*/  FMUL.FTZ R31, R79, UR6 ;  /* 0x000000064f1f7c20 */ /* 0x000fe20008410000 */
[----:B------:R-:W-:Y:S02]  /*2940*/  ISETP.GT.AND P4, PT, R64, 0x40, PT ;  /* 0x000000404000780c */ /* 0x000fe40003f84270 */
[----:B------:R-:W-:-:S03]  /*2950*/  FMNMX.FTZ R13, R100, R13, !PT ;  /* 0x0000000d640d7209 */ /* 0x000fc60007810000 */
[----:B------:R-:W1:Y:S01]  /*2960*/  MUFU.TANH R41, R41 ;  /* 0x0000002900297308 */ /* 0x000e620000002400 */
[----:B--2---:R-:W-:-:S04]  /*2970*/  FSEL R104, R38, -INF , P5 ;  /* 0xff80000026687808 */ /* 0x004fc80002800000 */
[----:B------:R-:W-:-:S03]  /*2980*/  FMNMX.FTZ R67, R104, R67, !PT ;  /* 0x0000004368437209 */ /* 0x000fc60007810000 */
[----:B------:R-:W2:Y:S01]  /*2990*/  MUFU.TANH R35, R35 ;  /* 0x0000002300237308 */ /* 0x000ea20000002400 */
[----:B0-----:R-:W-:Y:S02]  /*29a0*/  FSEL R32, R32, -INF , P3 ;  /* 0xff80000020207808 */ /* 0x001fe40001800000 */
[----:B------:R-:W-:Y:S02]  /*29b0*/  ISETP.GT.AND P3, PT, R64, 0x41, PT ;  /* 0x000000414000780c */ /* 0x000fe40003f64270 */
[----:B------:R-:W-:-:S03]  /*29c0*/  FMNMX.FTZ R13, R32, R13, !PT ;  /* 0x0000000d200d7209 */ /* 0x000fc60007810000 */
[----:B------:R-:W0:Y:S01]  /*29d0*/  MUFU.TANH R42, R42 ;  /* 0x0000002a002a7308 */ /* 0x000e220000002400 */
[----:B-1----:R-:W-:Y:S01]  /*29e0*/  FSEL R106, R41, -INF , P4 ;  /* 0xff800000296a7808 */ /* 0x002fe20002000000 */
[----:B------:R-:W-:-:S03]  /*29f0*/  FMUL.FTZ R41, R86, UR6 ;  /* 0x0000000656297c20 */ /* 0x000fc60008410000 */
[----:B------:R-:W-:-:S03]  /*2a00*/  FMNMX.FTZ R67, R106, R67, !PT ;  /* 0x000000436a437209 */ /* 0x000fc60007810000 */
[----:B------:R-:W1:Y:S01]  /*2a10*/  MUFU.TANH R36, R36 ;  /* 0x0000002400247308 */ /* 0x000e620000002400 */
[----:B--2---:R-:W-:Y:S01]  /*2a20*/  FSEL R38, R35, -INF , P2 ;  /* 0xff80000023267808 */ /* 0x004fe20001000000 */
[----:B------:R-:W-:Y:S01]  /*2a30*/  FMUL.FTZ R35, R87, UR6 ;  /* 0x0000000657237c20 */ /* 0x000fe20008410000 */
[----:B------:R-:W-:Y:S02]  /*2a40*/  ISETP.GT.AND P2, PT, R64, 0x48, PT ;  /* 0x000000484000780c */ /* 0x000fe40003f44270 */
[----:B------:R-:W-:Y:S02]  /*2a50*/  FMNMX.FTZ R13, R38, R13, !PT ;  /* 0x0000000d260d7209 */ /* 0x000fe40007810000 */
[----:B------:R-:W-:Y:S01]  /*2a60*/  R2UR UR6, R0 ;  /* 0x00000000000672ca */ /* 0x000fe200000e0000 */
[----:B------:R-:W2:Y:S01]  /*2a70*/  MUFU.TANH R45, R45 ;  /* 0x0000002d002d7308 */ /* 0x000ea20000002400 */
[----:B0-----:R-:W-:-:S04]  /*2a80*/  FSEL R108, R42, -INF , P3 ;  /* 0xff8000002a6c7808 */ /* 0x001fc80001800000 */
[----:B------:R-:W-:-:S03]  /*2a90*/  FMNMX.FTZ R67, R108, R67, !PT ;  /* 0x000000436c437209 */ /* 0x000fc60007810000 */
[----:B------:R-:W0:Y:S01]  /*2aa0*/  MUFU.TANH R39, R39 ;  /* 0x0000002700277308 */ /* 0x000e220000002400 */
[----:B-1----:R-:W-:Y:S02]  /*2ab0*/  FSEL R36, R36, -INF , P1 ;  /* 0xff80000024247808 */ /* 0x002fe40000800000 */
[----:B------:R-:W-:Y:S01]  /*2ac0*/  ISETP.GT.AND P1, PT, R64, 0x49, PT ;  /* 0x000000494000780c */ /* 0x000fe20003f24270 */
[----:B------:R-:W-:Y:S01]  /*2ad0*/  UIADD3 UR6, UR6, 0x2d840, URZ ;  /* 0x0002d84006067890 */ /* 0x000fe2000fffe03f */
[----:B------:R-:W-:-:S03]  /*2ae0*/  FMNMX.FTZ R13, R36, R13, !PT ;  /* 0x0000000d240d7209 */ /* 0x000fc60007810000 */
[----:B------:R-:W1:Y:S01]  /*2af0*/  MUFU.TANH R46, R46 ;  /* 0x0000002e002e7308 */ /* 0x000e620000002400 */
[----:B--2---:R-:W-:Y:S01]  /*2b00*/  FSEL R110, R45, -INF , P2 ;  /* 0xff8000002d6e7808 */ /* 0x004fe20001000000 */
[----:B------:R-:W-:-:S03]  /*2b10*/  UPRMT UR6, UR42, 0x654, UR6 ;  /* 0x000006542a067896 */ /* 0x000fc60008000006 */
[----:B------:R-:W-:-:S03]  /*2b20*/  FMNMX.FTZ R67, R110, R67, !PT ;  /* 0x000000436e437209 */ /* 0x000fc60007810000 */
[----:B------:R-:W2:Y:S01]  /*2b30*/  MUFU.TANH R40, R40 ;  /* 0x0000002800287308 */ /* 0x000ea20000002400 */
[----:B0-----:R-:W-:Y:S02]  /*2b40*/  FSEL R42, R39, -INF , P6 ;  /* 0xff800000272a7808 */ /* 0x001fe40003000000 */
[----:B------:R-:W-:Y:S01]  /*2b50*/  ISETP.GT.AND P6, PT, R64, 0x50, PT ;  /* 0x000000504000780c */ /* 0x000fe20003fc4270 */
[----:B------:R-:W-:Y:S01]  /*2b60*/  SYNCS.ARRIVE.TRANS64.RED.A1T0 RZ, [UR6], RZ ;  /* 0x000000ffffff79a7 */ /* 0x000fe20008100406 */
[----:B------:R-:W-:-:S03]  /*2b70*/  FMNMX.FTZ R13, R42, R13, !PT ;  /* 0x0000000d2a0d7209 */ /* 0x000fc60007810000 */
        /* <DEDUP_REMOVED lines=69> */
[----:B------:R-:W-:Y:S02]  /*2fd0*/  FMNMX.FTZ R37, R62, R37, !PT ;  /* 0x000000253e257209 */ /* 0x000fe40007810000 */
[----:B------:R-:W-:Y:S01]  /*2fe0*/  FSEL R134, R3, -INF , P2 ;  /* 0xff80000003867808 */ /* 0x000fe20001000000 */
[----:B------:R-:W2:Y:S01]  /*2ff0*/  MUFU.TANH R7, R7 ;  /* 0x0000000700077308 */ /* 0x000ea20000002400 */
[----:B0-----:R-:W-:-:S04]  /*3000*/  FSEL R132, R65, -INF , P3 ;  /* 0xff80000041847808 */ /* 0x001fc80001800000 */
[----:B------:R-:W-:-:S03]  /*3010*/  FMNMX.FTZ R67, R132, R67, !PT ;  /* 0x0000004384437209 */ /* 0x000fc60007810000 */
[----:B------:R-:W-:Y:S01]  /*3020*/  MUFU.TANH R21, R21 ;  /* 0x0000001500157308 */ /* 0x000fe20000002400 */
[----:B-1----:R-:W-:Y:S02]  /*3030*/  FSEL R60, R60, -INF , P1 ;  /* 0xff8000003c3c7808 */ /* 0x002fe40000800000 */
[----:B------:R-:W-:Y:S02]  /*3040*/  ISETP.GT.AND P1, PT, R64, 0x79, PT ;  /* 0x000000794000780c */ /* 0x000fe40003f24270 */
[----:B------:R-:W-:Y:S02]  /*3050*/  FMNMX.FTZ R67, R134, R67, !PT ;  /* 0x0000004386437209 */ /* 0x000fe40007810000 */
[----:B------:R-:W-:Y:S01]  /*3060*/  FMNMX.FTZ R37, R60, R37, !PT ;  /* 0x000000253c257209 */ /* 0x000fe20007810000 */
[----:B------:R-:W-:Y:S01]  /*3070*/  MUFU.TANH R31, R31 ;  /* 0x0000001f001f7308 */ /* 0x000fe20000002400 */
[----:B--2---:R-:W-:-:S04]  /*3080*/  FSEL R64, R7, -INF , P1 ;  /* 0xff80000007407808 */ /* 0x004fc80000800000 */
        /* <DEDUP_REMOVED lines=9> */
[----:B0-----:R-:W-:-:S04]  /*3120*/  FMNMX.FTZ R47, R5, R47, !PT ;  /* 0x0000002f052f7209 */ /* 0x001fc80007810000 */
[C---:B------:R-:W-:Y:S01]  /*3130*/  FSETP.NEU.FTZ.AND P0, PT, R47.reuse, -INF , PT ;  /* 0xff8000002f00780b */ /* 0x040fe20003f1d000 */
[----:B------:R-:W-:-:S05]  /*3140*/  FMUL.FTZ R3, R47, R71 ;  /* 0x000000472f037220 */ /* 0x000fca0000410000 */
[----:B------:R-:W-:Y:S02]  /*3150*/  FSEL R3, R3, RZ, P0 ;  /* 0x000000ff03037208 */ /* 0x000fe40000000000 */
[----:B------:R-:W-:-:S03]  /*3160*/  ISETP.NE.AND P0, PT, R90, RZ, PT ;  /* 0x000000ff5a00720c */ /* 0x000fc60003f05270 */
[-CC-:B------:R-:W-:Y:S01]  /*3170*/  FFMA.FTZ R12, R12, R71.reuse, -R3.reuse ;  /* 0x000000470c0c7223 */ /* 0x180fe20000010803 */
[-CC-:B------:R-:W-:Y:S01]  /*3180*/  FFMA.FTZ R7, R68, R71.reuse, -R3.reuse ;  /* 0x0000004744077223 */ /* 0x180fe20000010803 */
[-CC-:B------:R-:W-:Y:S01]  /*3190*/  FFMA.FTZ R76, R76, R71.reuse, -R3.reuse ;  /* 0x000000474c4c7223 */ /* 0x180fe20000010803 */
[-CC-:B------:R-:W-:Y:S01]  /*31a0*/  FFMA.FTZ R68, R20, R71.reuse, -R3.reuse ;  /* 0x0000004714447223 */ /* 0x180fe20000010803 */
[----:B------:R0:W-:Y:S01]  /*31b0*/  MUFU.EX2 R9, R12 ;  /* 0x0000000c00097308 */ /* 0x0001e20000000800 */
[-CC-:B------:R-:W-:Y:S01]  /*31c0*/  FFMA.FTZ R20, R102, R71.reuse, -R3.reuse ;  /* 0x0000004766147223 */ /* 0x180fe20000010803 */
[----:B------:R-:W-:Y:S01]  /*31d0*/  FSEL R102, R31, -INF , P5 ;  /* 0xff8000001f667808 */ /* 0x000fe20002800000 */
[-CC-:B------:R-:W-:Y:S01]  /*31e0*/  FFMA.FTZ R31, R106, R71.reuse, -R3.reuse ;  /* 0x000000476a1f7223 */ /* 0x180fe20000010803 */
[----:B------:R-:W-:Y:S01]  /*31f0*/  FSEL R106, R33, -INF , P3 ;  /* 0xff800000216a7808 */ /* 0x000fe20001800000 */
[-CC-:B------:R-:W-:Y:S01]  /*3200*/  FFMA.FTZ R27, R84, R71.reuse, -R3.reuse ;  /* 0x00000047541b7223 */ /* 0x180fe20000010803 */
[-CC-:B------:R-:W-:Y:S01]  /*3210*/  FFMA.FTZ R84, R108, R71.reuse, -R3.reuse ;  /* 0x000000476c547223 */ /* 0x180fe20000010803 */
[----:B--2---:R-:W-:Y:S01]  /*3220*/  FSEL R108, R35, -INF , P1 ;  /* 0xff800000236c7808 */ /* 0x004fe20000800000 */
[----:B------:R1:W-:Y:S01]  /*3230*/  MUFU.EX2 R11, R76 ;  /* 0x0000004c000b7308 */ /* 0x0003e20000000800 */
[-CC-:B0-----:R-:W-:Y:S01]  /*3240*/  FFMA.FTZ R12, R96, R71.reuse, -R3.reuse ;  /* 0x00000047600c7223 */ /* 0x181fe20000010803 */
[----:B------:R-:W-:Y:S01]  /*3250*/  FSEL R96, R21, -INF , P6 ;  /* 0xff80000015607808 */ /* 0x000fe20003000000 */
[-CC-:B------:R-:W-:Y:S01]  /*3260*/  FFMA.FTZ R5, R66, R71.reuse, -R3.reuse ;  /* 0x0000004742057223 */ /* 0x180fe20000010803 */
[-CC-:B------:R-:W-:Y:S01]  /*3270*/  FFMA.FTZ R4, R4, R71.reuse, -R3.reuse ;  /* 0x0000004704047223 */ /* 0x180fe20000010803 */
[--C-:B------:R-:W-:Y:S01]  /*3280*/  FFMA.FTZ R66, R8, R71, -R3.reuse ;  /* 0x0000004708427223 */ /* 0x100fe20000010803 */
[----:B------:R-:W-:Y:S01]  /*3290*/  FMNMX.FTZ R37, R96, R37, !PT ;  /* 0x0000002560257209 */ /* 0x000fe20007810000 */
[-CC-:B------:R-:W-:Y:S01]  /*32a0*/  FFMA.FTZ R8, R72, R71.reuse, -R3.reuse ;  /* 0x0000004748087223 */ /* 0x180fe20000010803 */
[----:B------:R0:W-:Y:S01]  /*32b0*/  MUFU.EX2 R15, R20 ;  /* 0x00000014000f7308 */ /* 0x0001e20000000800 */
[-CC-:B-1----:R-:W-:Y:S01]  /*32c0*/  FFMA.FTZ R76, R30, R71.reuse, -R3.reuse ;  /* 0x000000471e4c7223 */ /* 0x182fe20000010803 */
[-CC-:B------:R-:W-:Y:S01]  /*32d0*/  FFMA.FTZ R30, R104, R71.reuse, -R3.reuse ;  /* 0x00000047681e7223 */ /* 0x180fe20000010803 */
[----:B------:R-:W-:Y:S01]  /*32e0*/  FSEL R104, R25, -INF , P4 ;  /* 0xff80000019687808 */ /* 0x000fe20002000000 */
[--C-:B------:R-:W-:Y:S01]  /*32f0*/  FFMA.FTZ R34, R34, R71, -R3.reuse ;  /* 0x0000004722227223 */ /* 0x100fe20000010803 */
[----:B------:R-:W-:Y:S01]  /*3300*/  FMNMX.FTZ R37, R102, R37, !PT ;  /* 0x0000002566257209 */ /* 0x000fe20007810000 */
[-CC-:B------:R-:W-:Y:S01]  /*3310*/  FFMA.FTZ R72, R26, R71.reuse, -R3.reuse ;  /* 0x000000471a487223 */ /* 0x180fe20000010803 */
[--C-:B------:R-:W-:Y:S01]  /*3320*/  FFMA.FTZ R29, R94, R71, -R3.reuse ;  /* 0x000000475e1d7223 */ /* 0x100fe20000010803 */
[----:B------:R-:W-:Y:S01]  /*3330*/  MUFU.EX2 R5, R5 ;  /* 0x0000000500057308 */ /* 0x000fe20000000800 */
[----:B------:R-:W-:Y:S01]  /*3340*/  FMNMX.FTZ R37, R104, R37, !PT ;  /* 0x0000002568257209 */ /* 0x000fe20007810000 */
[-CC-:B------:R-:W-:Y:S01]  /*3350*/  FFMA.FTZ R90, R112, R71.reuse, -R3.reuse ;  /* 0x00000047705a7223 */ /* 0x180fe20000010803 */
[-CC-:B------:R-:W-:Y:S01]  /*3360*/  FFMA.FTZ R26, R116, R71.reuse, -R3.reuse ;  /* 0x00000047741a7223 */ /* 0x180fe20000010803 */
[--C-:B------:R-:W-:Y:S01]  /*3370*/  FFMA.FTZ R25, R118, R71, -R3.reuse ;  /* 0x0000004776197223 */ /* 0x100fe20000010803 */
[----:B0-----:R-:W-:Y:S01]  /*3380*/  FMNMX.FTZ R20, R106, R37, !PT ;  /* 0x000000256a147209 */ /* 0x001fe20007810000 */
[-CC-:B------:R-:W-:Y:S01]  /*3390*/  FFMA.FTZ R37, R110, R71.reuse, -R3.reuse ;  /* 0x000000476e257223 */ /* 0x180fe20000010803 */
[-CC-:B------:R-:W-:Y:S01]  /*33a0*/  FFMA.FTZ R82, R124, R71.reuse, -R3.reuse ;  /* 0x000000477c527223 */ /* 0x180fe20000010803 */
[----:B------:R-:W0:Y:S01]  /*33b0*/  MUFU.EX2 R4, R4 ;  /* 0x0000000400047308 */ /* 0x000e220000000800 */
[----:B------:R-:W-:Y:S01]  /*33c0*/  FMNMX.FTZ R21, R41, R20, !PT ;  /* 0x0000001429157209 */ /* 0x000fe20007810000 */
[-CC-:B------:R-:W-:Y:S01]  /*33d0*/  FFMA.FTZ R35, R126, R71.reuse, -R3.reuse ;  /* 0x000000477e237223 */ /* 0x180fe20000010803 */
[-CC-:B------:R-:W-:Y:S01]  /*33e0*/  FFMA.FTZ R86, R128, R71.reuse, -R3.reuse ;  /* 0x0000004780567223 */ /* 0x180fe20000010803 */
[--C-:B------:R-:W-:Y:S01]  /*33f0*/  FFMA.FTZ R39, R130, R71, -R3.reuse ;  /* 0x0000004782277223 */ /* 0x100fe20000010803 */
[----:B------:R-:W-:Y:S01]  /*3400*/  FMNMX.FTZ R20, R108, R21, !PT ;  /* 0x000000156c147209 */ /* 0x000fe20007810000 */
[-CC-:B------:R-:W-:Y:S01]  /*3410*/  FFMA.FTZ R21, R114, R71.reuse, -R3.reuse ;  /* 0x0000004772157223 */ /* 0x180fe20000010803 */
[----:B------:R-:W-:Y:S01]  /*3420*/  FFMA.FTZ R94, R132, R71, -R3 ;  /* 0x00000047845e7223 */ /* 0x000fe20000010803 */
[----:B------:R-:W1:Y:S01]  /*3430*/  MUFU.EX2 R7, R7 ;  /* 0x0000000700077308 */ /* 0x000e620000000800 */
[--C-:B------:R-:W-:Y:S01]  /*3440*/  IMAD.MOV.U32 R132, RZ, RZ, R135.reuse ;  /* 0x000000ffff847224 */ /* 0x100fe200078e0087 */
[----:B------:R-:W2:Y:S01]  /*3450*/  SHFL.BFLY PT, R33, R20, 0x2, 0x1f ;  /* 0x0c401f0014217f89 */ /* 0x000ea200000e0000 */
[--C-:B------:R-:W-:Y:S01]  /*3460*/  IMAD.MOV.U32 R130, RZ, RZ, R135.reuse ;  /* 0x000000ffff827224 */ /* 0x100fe200078e0087 */
[-C--:B------:R-:W-:Y:S01]  /*3470*/  MOV R126, R135.reuse ;  /* 0x00000087007e7202 */ /* 0x080fe20000000f00 */
[--C-:B------:R-:W-:Y:S01]  /*3480*/  IMAD.MOV.U32 R128, RZ, RZ, R135.reuse ;  /* 0x000000ffff807224 */ /* 0x100fe200078e0087 */
[----:B------:R-:W-:Y:S01]  /*3490*/  MOV R118, R135 ;  /* 0x0000008700767202 */ /* 0x000fe20000000f00 */
[--C-:B------:R-:W-:Y:S01]  /*34a0*/  IMAD.MOV.U32 R124, RZ, RZ, R135.reuse ;  /* 0x000000ffff7c7224 */ /* 0x100fe200078e0087 */
[----:B------:R-:W3:Y:S01]  /*34b0*/  MUFU.EX2 R66, R66 ;  /* 0x0000004200427308 */ /* 0x000ee20000000800 */
[----:B------:R-:W-:-:S02]  /*34c0*/  IMAD.MOV.U32 R116, RZ, RZ, R135 ;  /* 0x000000ffff747224 */ /* 0x000fc400078e0087 */
[--C-:B------:R-:W-:Y:S02]  /*34d0*/  IMAD.MOV.U32 R114, RZ, RZ, R135.reuse ;  /* 0x000000ffff727224 */ /* 0x100fe400078e0087 */
[----:B------:R-:W-:-:S03]  /*34e0*/  IMAD.MOV.U32 R112, RZ, RZ, R135 ;  /* 0x000000ffff707224 */ /* 0x000fc600078e0087 */
[----:B------:R-:W-:Y:S08]  /*34f0*/  MUFU.EX2 R8, R8 ;  /* 0x0000000800087308 */ /* 0x000ff00000000800 */
[----:B------:R4:W-:Y:S01]  /*3500*/  MUFU.EX2 R13, R34 ;  /* 0x00000022000d7308 */ /* 0x0009e20000000800 */
[----:B--2---:R-:W-:Y:S01]  /*3510*/  FMNMX.FTZ R43, R20, R33, !PT ;  /* 0x00000021142b7209 */ /* 0x004fe20007810000 */
[-CC-:B------:R-:W-:Y:S01]  /*3520*/  FFMA.FTZ R33, R122, R71.reuse, -R3.reuse ;  /* 0x000000477a217223 */ /* 0x180fe20000010803 */
[----:B------:R-:W-:Y:S01]  /*3530*/  FFMA.FTZ R20, R134, R71, -R3 ;  /* 0x0000004786147223 */ /* 0x000fe20000010803 */
[----:B------:R-:W-:Y:S01]  /*3540*/  MOV R134, R135 ;  /* 0x0000008700867202 */ /* 0x000fe20000000f00 */
[----:B------:R-:W-:Y:S01]  /*3550*/  IMAD.MOV.U32 R122, RZ, RZ, R135 ;  /* 0x000000ffff7a7224 */ /* 0x000fe200078e0087 */
[----:B------:R-:W2:Y:S02]  /*3560*/  SHFL.BFLY PT, R78, R43, 0x1, 0x1f ;  /* 0x0c201f002b4e7f89 */ /* 0x000ea400000e0000 */
[----:B------:R-:W-:Y:S01]  /*3570*/  MUFU.EX2 R68, R68 ;  /* 0x0000004400447308 */ /* 0x000fe20000000800 */
[-CC-:B----4-:R-:W-:Y:S01]  /*3580*/  FFMA.FTZ R34, R120, R71.reuse, -R3.reuse ;  /* 0x0000004778227223 */ /* 0x190fe20000010803 */
[----:B------:R-:W-:Y:S01]  /*3590*/  FFMA.FTZ R3, R64, R71, -R3 ;  /* 0x0000004740037223 */ /* 0x000fe20000010803 */
[----:B------:R-:W-:-:S05]  /*35a0*/  IMAD.MOV.U32 R120, RZ, RZ, R135 ;  /* 0x000000ffff787224 */ /* 0x000fca00078e0087 */
[----:B------:R-:W-:Y:S08]  /*35b0*/  MUFU.EX2 R27, R27 ;  /* 0x0000001b001b7308 */ /* 0x000ff00000000800 */
[----:B------:R-:W-:Y:S01]  /*35c0*/  MUFU.EX2 R72, R72 ;  /* 0x0000004800487308 */ /* 0x000fe20000000800 */
[----:B--2---:R-:W-:-:S07]  /*35d0*/  FMNMX.FTZ R78, R43, R78, !PT ;  /* 0x0000004e2b4e7209 */ /* 0x004fce0007810000 */
[----:B------:R-:W-:Y:S01]  /*35e0*/  MUFU.EX2 R29, R29 ;  /* 0x0000001d001d7308 */ /* 0x000fe20000000800 */
[C---:B------:R-:W-:Y:S01]  /*35f0*/  FSETP.NEU.FTZ.AND P1, PT, R78.reuse, -INF , PT ;  /* 0xff8000004e00780b */ /* 0x040fe20003f3d000 */
[----:B------:R-:W-:-:S06]  /*3600*/  FMUL.FTZ R49, R78, R71 ;  /* 0x000000474e317220 */ /* 0x000fcc0000410000 */
[----:B------:R-:W-:Y:S01]  /*3610*/  MUFU.EX2 R76, R76 ;  /* 0x0000004c004c7308 */ /* 0x000fe20000000800 */
[----:B------:R-:W-:-:S05]  /*3620*/  FSEL R49, R49, RZ, P1 ;  /* 0x000000ff31317208 */ /* 0x000fca0000800000 */
[-CC-:B------:R-:W-:Y:S01]  /*3630*/  FFMA.FTZ R57, R70, R71.reuse, -R49.reuse ;  /* 0x0000004746397223 */ /* 0x180fe20000010831 */
[-CC-:B------:R-:W-:Y:S01]  /*3640*/  FFMA.FTZ R110, R6, R71.reuse, -R49.reuse ;  /* 0x00000047066e7223 */ /* 0x180fe20000010831 */
[-CC-:B------:R-:W-:Y:S01]  /*3650*/  FFMA.FTZ R61, R74, R71.reuse, -R49.reuse ;  /* 0x000000474a3d7223 */ /* 0x180fe20000010831 */
[-CC-:B------:R-:W-:Y:S01]  /*3660*/  FFMA.FTZ R10, R10, R71.reuse, -R49.reuse ;  /* 0x000000470a0a7223 */ /* 0x180fe20000010831 */
[-CC-:B------:R-:W-:Y:S01]  /*3670*/  FFMA.FTZ R43, R80, R71.reuse, -R49.reuse ;  /* 0x00000047502b7223 */ /* 0x180fe20000010831 */
[-CC-:B------:R-:W-:Y:S01]  /*3680*/  FFMA.FTZ R14, R14, R71.reuse, -R49.reuse ;  /* 0x000000470e0e7223 */ /* 0x180fe20000010831 */
[----:B------:R-:W-:Y:S01]  /*3690*/  MUFU.EX2 R57, R57 ;  /* 0x0000003900397308 */ /* 0x000fe20000000800 */
[-CC-:B------:R-:W-:Y:S01]  /*36a0*/  FFMA.FTZ R64, R24, R71.reuse, -R49.reuse ;  /* 0x0000004718407223 */ /* 0x180fe20000010831 */
[----:B0-----:R-:W-:Y:S01]  /*36b0*/  FADD.FTZ R6, R5, R4 ;  /* 0x0000000405067221 */ /* 0x001fe20000010000 */
[-CC-:B------:R-:W-:Y:S01]  /*36c0*/  FFMA.FTZ R24, R38, R71.reuse, -R49.reuse ;  /* 0x0000004726187223 */ /* 0x180fe20000010831 */
[-CC-:B------:R-:W-:Y:S01]  /*36d0*/  FFMA.FTZ R51, R92, R71.reuse, -R49.reuse ;  /* 0x000000475c337223 */ /* 0x180fe20000010831 */
[--C-:B------:R-:W-:Y:S01]  /*36e0*/  FFMA.FTZ R70, R28, R71, -R49.reuse ;  /* 0x000000471c467223 */ /* 0x100fe20000010831 */
[----:B-1----:R-:W-:Y:S01]  /*36f0*/  FADD.FTZ R65, R7, R6 ;  /* 0x0000000607417221 */ /* 0x002fe20000010000 */
[----:B---3--:R-:W-:Y:S01]  /*3700*/  F2FP.F16.F32.PACK_AB R6, R66, R7 ;  /* 0x000000074206723e */ /* 0x008fe200000000ff */
[----:B------:R-:W0:Y:S01]  /*3710*/  MUFU.EX2 R110, R110 ;  /* 0x0000006e006e7308 */ /* 0x000e220000000800 */
[-C--:B------:R-:W-:Y:S01]  /*3720*/  FFMA.FTZ R28, R42, R71.reuse, -R49 ;  /* 0x000000472a1c7223 */ /* 0x080fe20000010831 */
[----:B------:R-:W-:Y:S01]  /*3730*/  FADD.FTZ R65, R66, R65 ;  /* 0x0000004142417221 */ /* 0x000fe20000010000 */
[-CC-:B------:R-:W-:Y:S01]  /*3740*/  FFMA.FTZ R53, R98, R71.reuse, -R49.reuse ;  /* 0x0000004762357223 */ /* 0x180fe20000010831 */
[-CC-:B------:R-:W-:Y:S01]  /*3750*/  FFMA.FTZ R55, R100, R71.reuse, -R49.reuse ;  /* 0x0000004764377223 */ /* 0x180fe20000010831 */
[-CC-:B------:R-:W-:Y:S01]  /*3760*/  FFMA.FTZ R32, R32, R71.reuse, -R49.reuse ;  /* 0x0000004720207223 */ /* 0x180fe20000010831 */
[-CC-:B------:R-:W-:Y:S01]  /*3770*/  FFMA.FTZ R45, R36, R71.reuse, -R49.reuse ;  /* 0x00000047242d7223 */ /* 0x180fe20000010831 */
[-CC-:B------:R-:W-:Y:S01]  /*3780*/  FFMA.FTZ R59, R40, R71.reuse, -R49.reuse ;  /* 0x00000047283b7223 */ /* 0x180fe20000010831 */
[----:B------:R-:W1:Y:S01]  /*3790*/  MUFU.EX2 R61, R61 ;  /* 0x0000003d003d7308 */ /* 0x000e620000000800 */
[--C-:B------:R-:W-:Y:S01]  /*37a0*/  FFMA.FTZ R36, R46, R71, -R49.reuse ;  /* 0x000000472e247223 */ /* 0x100fe20000010831 */
[----:B------:R-:W-:Y:S01]  /*37b0*/  F2FP.F16.F32.PACK_AB R4, R4, R5 ;  /* 0x000000050404723e */ /* 0x000fe200000000ff */
[-CC-:B------:R-:W-:Y:S01]  /*37c0*/  FFMA.FTZ R63, R44, R71.reuse, -R49.reuse ;  /* 0x000000472c3f7223 */ /* 0x180fe20000010831 */
[-CC-:B------:R-:W-:Y:S01]  /*37d0*/  FFMA.FTZ R0, R50, R71.reuse, -R49.reuse ;  /* 0x0000004732007223 */ /* 0x180fe20000010831 */
[-CC-:B------:R-:W-:Y:S01]  /*37e0*/  FFMA.FTZ R54, R54, R71.reuse, -R49.reuse ;  /* 0x0000004736367223 */ /* 0x180fe20000010831 */
[-CC-:B------:R-:W-:Y:S01]  /*37f0*/  FFMA.FTZ R40, R58, R71.reuse, -R49.reuse ;  /* 0x000000473a287223 */ /* 0x180fe20000010831 */
[--C-:B------:R-:W-:Y:S01]  /*3800*/  FFMA.FTZ R56, R56, R71, -R49.reuse ;  /* 0x0000004738387223 */ /* 0x100fe20000010831 */
[----:B------:R-:W2:Y:S01]  /*3810*/  MUFU.EX2 R10, R10 ;  /* 0x0000000a000a7308 */ /* 0x000ea20000000800 */
[----:B0-----:R-:W-:Y:S01]  /*3820*/  FADD.FTZ R38, R57, R110 ;  /* 0x0000006e39267221 */ /* 0x001fe20000010000 */
[----:B------:R-:W-:Y:S01]  /*3830*/  F2FP.F16.F32.PACK_AB R5, R110, R57 ;  /* 0x000000396e05723e */ /* 0x000fe200000000ff */
[-CC-:B------:R-:W-:Y:S01]  /*3840*/  FFMA.FTZ R44, R62, R71.reuse, -R49.reuse ;  /* 0x000000473e2c7223 */ /* 0x180fe20000010831 */
[-CC-:B------:R-:W-:Y:S01]  /*3850*/  FFMA.FTZ R60, R60, R71.reuse, -R49.reuse ;  /* 0x000000473c3c7223 */ /* 0x180fe20000010831 */
[-CC-:B------:R-:W-:Y:S01]  /*3860*/  FFMA.FTZ R96, R96, R71.reuse, -R49.reuse ;  /* 0x0000004760607223 */ /* 0x180fe20000010831 */
[-CC-:B------:R-:W-:Y:S01]  /*3870*/  FFMA.FTZ R102, R102, R71.reuse, -R49.reuse ;  /* 0x0000004766667223 */ /* 0x180fe20000010831 */
[-CC-:B------:R-:W-:Y:S01]  /*3880*/  FFMA.FTZ R104, R104, R71.reuse, -R49.reuse ;  /* 0x0000004768687223 */ /* 0x180fe20000010831 */
[----:B------:R-:W0:Y:S01]  /*3890*/  MUFU.EX2 R43, R43 ;  /* 0x0000002b002b7308 */ /* 0x000e220000000800 */
[----:B-1----:R-:W-:Y:S01]  /*38a0*/  FADD.FTZ R7, R61, R38 ;  /* 0x000000263d077221 */ /* 0x002fe20000010000 */
[-CC-:B------:R-:W-:Y:S01]  /*38b0*/  FFMA.FTZ R38, R48, R71.reuse, -R49.reuse ;  /* 0x0000004730267223 */ /* 0x180fe20000010831 */
[----:B------:R-:W-:Y:S01]  /*38c0*/  FFMA.FTZ R106, R106, R71, -R49 ;  /* 0x000000476a6a7223 */ /* 0x000fe20000010831 */
[----:B------:R-:W-:Y:S01]  /*38d0*/  MOV R110, R135 ;  /* 0x00000087006e7202 */ /* 0x000fe20000000f00 */
[----:B------:R-:W-:-:S02]  /*38e0*/  IMAD.MOV.U32 R100, RZ, RZ, R135 ;  /* 0x000000ffff647224 */ /* 0x000fc400078e0087 */
[----:B------:R-:W-:Y:S01]  /*38f0*/  IMAD.MOV.U32 R98, RZ, RZ, R135 ;  /* 0x000000ffff627224 */ /* 0x000fe200078e0087 */
[----:B------:R-:W1:Y:S01]  /*3900*/  MUFU.EX2 R14, R14 ;  /* 0x0000000e000e7308 */ /* 0x000e620000000800 */
[C---:B--2---:R-:W-:Y:S01]  /*3910*/  FADD.FTZ R42, R10.reuse, R7 ;  /* 0x000000070a2a7221 */ /* 0x044fe20000010000 */
[----:B------:R-:W-:Y:S01]  /*3920*/  F2FP.F16.F32.PACK_AB R7, R10, R61 ;  /* 0x0000003d0a07723e */ /* 0x000fe200000000ff */
[----:B------:R-:W-:Y:S01]  /*3930*/  FADD.FTZ R10, R8, R65 ;  /* 0x00000041080a7221 */ /* 0x000fe20000010000 */
[----:B------:R-:W-:Y:S01]  /*3940*/  FFMA.FTZ R61, R52, R71, -R49 ;  /* 0x00000047343d7223 */ /* 0x000fe20000010831 */
[----:B------:R-:W-:Y:S02]  /*3950*/  IMAD.MOV.U32 R92, RZ, RZ, R135 ;  /* 0x000000ffff5c7224 */ /* 0x000fe400078e0087 */
[----:B------:R-:W-:Y:S01]  /*3960*/  FADD.FTZ R10, R9, R10 ;  /* 0x0000000a090a7221 */ /* 0x000fe20000010000 */
[----:B------:R-:W2:Y:S01]  /*3970*/  MUFU.EX2 R51, R51 ;  /* 0x0000003300337308 */ /* 0x000ea20000000800 */
[----:B0-----:R-:W-:Y:S01]  /*3980*/  FADD.FTZ R65, R43, R42 ;  /* 0x0000002a2b417221 */ /* 0x001fe20000010000 */
[----:B------:R0:W-:Y:S01]  /*3990*/  STSM.16.M88.4 [R16+0x21800], R4 ;  /* 0x0218000410007844 */ /* 0x0001e20000000200 */
[----:B------:R-:W-:-:S04]  /*39a0*/  FADD.FTZ R67, R11, R10 ;  /* 0x0000000a0b437221 */ /* 0x000fc80000010000 */
[----:B------:R-:W-:Y:S01]  /*39b0*/  FADD.FTZ R42, R68, R67 ;  /* 0x00000043442a7221 */ /* 0x000fe20000010000 */
[----:B------:R-:W3:Y:S01]  /*39c0*/  MUFU.EX2 R64, R64 ;  /* 0x0000004000407308 */ /* 0x000ee20000000800 */
[----:B-1----:R-:W-:Y:S02]  /*39d0*/  FADD.FTZ R10, R14, R65 ;  /* 0x000000410e0a7221 */ /* 0x002fe40000010000 */
[----:B------:R-:W-:-:S04]  /*39e0*/  FADD.FTZ R67, R27, R42 ;  /* 0x0000002a1b437221 */ /* 0x000fc80000010000 */
[----:B------:R-:W-:Y:S01]  /*39f0*/  FADD.FTZ R42, R72, R67 ;  /* 0x00000043482a7221 */ /* 0x000fe20000010000 */
[----:B------:R-:W1:Y:S01]  /*3a00*/  MUFU.EX2 R53, R53 ;  /* 0x0000003500357308 */ /* 0x000e620000000800 */
[----:B--2---:R-:W-:Y:S01]  /*3a10*/  FADD.FTZ R65, R51, R10 ;  /* 0x0000000a33417221 */ /* 0x004fe20000010000 */
[----:B0-----:R-:W-:Y:S01]  /*3a20*/  F2FP.F16.F32.PACK_AB R4, R9, R8 ;  /* 0x000000080904723e */ /* 0x001fe200000000ff */
[----:B------:R-:W-:Y:S01]  /*3a30*/  FADD.FTZ R67, R29, R42 ;  /* 0x0000002a1d437221 */ /* 0x000fe20000010000 */
[----:B------:R-:W-:Y:S01]  /*3a40*/  F2FP.F16.F32.PACK_AB R6, R68, R11 ;  /* 0x0000000b4406723e */ /* 0x000fe200000000ff */
[----:B------:R-:W-:Y:S01]  /*3a50*/  FFMA.FTZ R42, R41, R71, -R49 ;  /* 0x00000047292a7223 */ /* 0x000fe20000010831 */
[----:B------:R-:W-:Y:S01]  /*3a60*/  F2FP.F16.F32.PACK_AB R5, R14, R43 ;  /* 0x0000002b0e05723e */ /* 0x000fe200000000ff */
[----:B------:R-:W-:Y:S01]  /*3a70*/  FADD.FTZ R67, R76, R67 ;  /* 0x000000434c437221 */ /* 0x000fe20000010000 */
[----:B------:R-:W0:Y:S01]  /*3a80*/  MUFU.EX2 R70, R70 ;  /* 0x0000004600467308 */ /* 0x000e220000000800 */
[C---:B---3--:R-:W-:Y:S01]  /*3a90*/  FADD.FTZ R10, R64.reuse, R65 ;  /* 0x00000041400a7221 */ /* 0x048fe20000010000 */
[----:B------:R-:W-:Y:S01]  /*3aa0*/  F2FP.F16.F32.PACK_AB R7, R64, R51 ;  /* 0x000000334007723e */ /* 0x000fe200000000ff */
[----:B------:R-:W-:Y:S01]  /*3ab0*/  FFMA.FTZ R49, R108, R71, -R49 ;  /* 0x000000476c317223 */ /* 0x000fe20000010831 */
[----:B------:R-:W-:Y:S01]  /*3ac0*/  F2FP.F16.F32.PACK_AB R8, R72, R27 ;  /* 0x0000001b4808723e */ /* 0x000fe200000000ff */
[----:B------:R-:W-:-:S02]  /*3ad0*/  IMAD.MOV.U32 R108, RZ, RZ, R135 ;  /* 0x000000ffff6c7224 */ /* 0x000fc400078e0087 */
[----:B------:R2:W-:Y:S01]  /*3ae0*/  STSM.16.M88.4 [R23], R4 ;  /* 0x0000000417007844 */ /* 0x0005e20000000200 */
[----:B------:R-:W3:Y:S01]  /*3af0*/  MUFU.EX2 R55, R55 ;  /* 0x0000003700377308 */ /* 0x000ee20000000800 */
[----:B-1----:R-:W-:-:S07]  /*3b00*/  FADD.FTZ R65, R53, R10 ;  /* 0x0000000a35417221 */ /* 0x002fce0000010000 */
[----:B------:R-:W1:Y:S01]  /*3b10*/  MUFU.EX2 R12, R12 ;  /* 0x0000000c000c7308 */ /* 0x000e620000000800 */
[----:B0-----:R-:W-:-:S07]  /*3b20*/  FADD.FTZ R10, R70, R65 ;  /* 0x00000041460a7221 */ /* 0x001fce0000010000 */
[----:B------:R-:W0:Y:S01]  /*3b30*/  MUFU.EX2 R32, R32 ;  /* 0x0000002000207308 */ /* 0x000e220000000800 */
[----:B---3--:R-:W-:-:S07]  /*3b40*/  FADD.FTZ R65, R55, R10 ;  /* 0x0000000a37417221 */ /* 0x008fce0000010000 */
[----:B------:R-:W3:Y:S01]  /*3b50*/  MUFU.EX2 R24, R24 ;  /* 0x0000001800187308 */ /* 0x000ee20000000800 */
[----:B-1----:R-:W-:Y:S01]  /*3b60*/  FADD.FTZ R10, R12, R67 ;  /* 0x000000430c0a7221 */ /* 0x002fe20000010000 */
[----:B------:R-:W-:-:S03]  /*3b70*/  F2FP.F16.F32.PACK_AB R12, R13, R12 ;  /* 0x0000000c0d0c723e */ /* 0x000fc600000000ff */
[----:B------:R-:W-:-:S03]  /*3b80*/  FADD.FTZ R46, R13, R10 ;  /* 0x0000000a0d2e7221 */ /* 0x000fc60000010000 */
[----:B------:R-:W1:Y:S01]  /*3b90*/  MUFU.EX2 R45, R45 ;  /* 0x0000002d002d7308 */ /* 0x000e620000000800 */
[----:B0-----:R-:W-:-:S07]  /*3ba0*/  FADD.FTZ R65, R32, R65 ;  /* 0x0000004120417221 */ /* 0x001fce0000010000 */
[----:B------:R-:W0:Y:S01]  /*3bb0*/  MUFU.EX2 R30, R30 ;  /* 0x0000001e001e7308 */ /* 0x000e220000000800 */
[----:B---3--:R-:W-:Y:S01]  /*3bc0*/  FADD.FTZ R10, R24, R65 ;  /* 0x00000041180a7221 */ /* 0x008fe20000010000 */
[----:B------:R-:W-:-:S06]  /*3bd0*/  FADD.FTZ R65, R15, R46 ;  /* 0x0000002e0f417221 */ /* 0x000fcc0000010000 */
[----:B------:R-:W3:Y:S01]  /*3be0*/  MUFU.EX2 R28, R28 ;  /* 0x0000001c001c7308 */ /* 0x000ee20000000800 */
[----:B-1----:R-:W-:Y:S01]  /*3bf0*/  FADD.FTZ R9, R45, R10 ;  /* 0x0000000a2d097221 */ /* 0x002fe20000010000 */
[----:B------:R-:W-:-:S06]  /*3c00*/  F2FP.F16.F32.PACK_AB R10, R76, R29 ;  /* 0x0000001d4c0a723e */ /* 0x000fcc00000000ff */
[----:B------:R-:W1:Y:S01]  /*3c10*/  MUFU.EX2 R31, R31 ;  /* 0x0000001f001f7308 */ /* 0x000e620000000800 */
[----:B0-----:R-:W-:-:S07]  /*3c20*/  FADD.FTZ R48, R30, R65 ;  /* 0x000000411e307221 */ /* 0x001fce0000010000 */
[----:B------:R-:W0:Y:S01]  /*3c30*/  MUFU.EX2 R59, R59 ;  /* 0x0000003b003b7308 */ /* 0x000e220000000800 */
[----:B---3--:R-:W-:-:S07]  /*3c40*/  FADD.FTZ R46, R28, R9 ;  /* 0x000000091c2e7221 */ /* 0x008fce0000010000 */
[----:B------:R-:W3:Y:S01]  /*3c50*/  MUFU.EX2 R84, R84 ;  /* 0x0000005400547308 */ /* 0x000ee20000000800 */
[----:B-1----:R-:W-:-:S07]  /*3c60*/  FADD.FTZ R9, R31, R48 ;  /* 0x000000301f097221 */ /* 0x002fce0000010000 */
[----:B------:R-:W1:Y:S01]  /*3c70*/  MUFU.EX2 R36, R36 ;  /* 0x0000002400247308 */ /* 0x000e620000000800 */
[----:B0-----:R-:W-:-:S07]  /*3c80*/  FADD.FTZ R11, R59, R46 ;  /* 0x0000002e3b0b7221 */ /* 0x001fce0000010000 */
[----:B------:R-:W0:Y:S01]  /*3c90*/  MUFU.EX2 R37, R37 ;  /* 0x0000002500257308 */ /* 0x000e220000000800 */
[----:B---3--:R-:W-:Y:S01]  /*3ca0*/  FADD.FTZ R46, R84, R9 ;  /* 0x00000009542e7221 */ /* 0x008fe20000010000 */
[----:B------:R-:W-:Y:S02]  /*3cb0*/  F2FP.F16.F32.PACK_AB R9, R70, R53 ;  /* 0x000000354609723e */ /* 0x000fe400000000ff */
[----:B--2---:R-:W-:-:S04]  /*3cc0*/  F2FP.F16.F32.PACK_AB R4, R84, R31 ;  /* 0x0000001f5404723e */ /* 0x004fc800000000ff */
[----:B------:R-:W2:Y:S01]  /*3cd0*/  MUFU.EX2 R63, R63 ;  /* 0x0000003f003f7308 */ /* 0x000ea20000000800 */
[----:B-1----:R-:W-:Y:S01]  /*3ce0*/  FADD.FTZ R14, R36, R11 ;  /* 0x0000000b240e7221 */ /* 0x002fe20000010000 */
[----:B------:R-:W-:-:S05]  /*3cf0*/  F2FP.F16.F32.PACK_AB R11, R32, R55 ;  /* 0x00000037200b723e */ /* 0x000fca00000000ff */
[----:B------:R1:W-:Y:S01]  /*3d00*/  STSM.16.M88.4 [R18], R8 ;  /* 0x0000000812007844 */ /* 0x0003e20000000200 */
[----:B------:R-:W3:Y:S01]  /*3d10*/  MUFU.EX2 R90, R90 ;  /* 0x0000005a005a7308 */ /* 0x000ee20000000800 */
[----:B0-----:R-:W-:-:S07]  /*3d20*/  FADD.FTZ R51, R37, R46 ;  /* 0x0000002e25337221 */ /* 0x001fce0000010000 */
[----:B------:R-:W0:Y:S01]  /*3d30*/  MUFU.EX2 R0, R0 ;  /* 0x0000000000007308 */ /* 0x000e220000000800 */
[----:B--2---:R-:W-:-:S07]  /*3d40*/  FADD.FTZ R43, R63, R14 ;  /* 0x0000000e3f2b7221 */ /* 0x004fce0000010000 */
[----:B------:R-:W2:Y:S01]  /*3d50*/  MUFU.EX2 R21, R21 ;  /* 0x0000001500157308 */ /* 0x000ea20000000800 */
[C---:B---3--:R-:W-:Y:S01]  /*3d60*/  FADD.FTZ R14, R90.reuse, R51 ;  /* 0x000000335a0e7221 */ /* 0x048fe20000010000 */
[----:B------:R-:W-:Y:S01]  /*3d70*/  F2FP.F16.F32.PACK_AB R6, R90, R37 ;  /* 0x000000255a06723e */ /* 0x000fe200000000ff */
[----:B------:R-:W-:-:S05]  /*3d80*/  IMAD.MOV.U32 R90, RZ, RZ, R135 ;  /* 0x000000ffff5a7224 */ /* 0x000fca00078e0087 */
[----:B------:R-:W3:Y:S01]  /*3d90*/  MUFU.EX2 R57, R54 ;  /* 0x0000003600397308 */ /* 0x000ee20000000800 */
[----:B0-----:R-:W-:-:S07]  /*3da0*/  FADD.FTZ R32, R0, R43 ;  /* 0x0000002b00207221 */ /* 0x001fce0000010000 */
[----:B------:R-:W0:Y:S01]  /*3db0*/  MUFU.EX2 R26, R26 ;  /* 0x0000001a001a7308 */ /* 0x000e220000000800 */
[----:B--2---:R-:W-:Y:S01]  /*3dc0*/  FADD.FTZ R43, R21, R14 ;  /* 0x0000000e152b7221 */ /* 0x004fe20000010000 */
[----:B------:R-:W-:Y:S02]  /*3dd0*/  F2FP.F16.F32.PACK_AB R14, R30, R15 ;  /* 0x0000000f1e0e723e */ /* 0x000fe400000000ff */
[----:B------:R-:W-:-:S04]  /*3de0*/  F2FP.F16.F32.PACK_AB R15, R59, R28 ;  /* 0x0000001c3b0f723e */ /* 0x000fc800000000ff */
[----:B------:R-:W2:Y:S01]  /*3df0*/  MUFU.EX2 R38, R38 ;  /* 0x0000002600267308 */ /* 0x000ea20000000800 */
[----:B---3--:R-:W-:-:S07]  /*3e00*/  FADD.FTZ R13, R57, R32 ;  /* 0x00000020390d7221 */ /* 0x008fce0000010000 */
[----:B------:R-:W3:Y:S01]  /*3e10*/  MUFU.EX2 R25, R25 ;  /* 0x0000001900197308 */ /* 0x000ee20000000800 */
[----:B0-----:R-:W-:-:S07]  /*3e20*/  FADD.FTZ R32, R26, R43 ;  /* 0x0000002b1a207221 */ /* 0x001fce0000010000 */
[----:B------:R-:W0:Y:S01]  /*3e30*/  MUFU.EX2 R61, R61 ;  /* 0x0000003d003d7308 */ /* 0x000e220000000800 */
[----:B--2---:R-:W-:Y:S01]  /*3e40*/  FADD.FTZ R30, R38, R13 ;  /* 0x0000000d261e7221 */ /* 0x004fe20000010000 */
[----:B------:R-:W-:-:S05]  /*3e50*/  F2FP.F16.F32.PACK_AB R13, R45, R24 ;  /* 0x000000182d0d723e */ /* 0x000fca00000000ff */
[----:B------:R-:W-:Y:S01]  /*3e60*/  STSM.16.M88.4 [R17], R12 ;  /* 0x0000000c11007844 */ /* 0x000fe20000000200 */
[----:B------:R-:W1:Y:S01]  /*3e70*/  MUFU.EX2 R34, R34 ;  /* 0x0000002200227308 */ /* 0x000e620000000800 */
[----:B---3--:R-:W-:-:S07]  /*3e80*/  FADD.FTZ R7, R25, R32 ;  /* 0x0000002019077221 */ /* 0x008fce0000010000 */
[----:B------:R-:W2:Y:S01]  /*3e90*/  MUFU.EX2 R40, R40 ;  /* 0x0000002800287308 */ /* 0x000ea20000000800 */
[----:B0-----:R-:W-:-:S07]  /*3ea0*/  FADD.FTZ R5, R61, R30 ;  /* 0x0000001e3d057221 */ /* 0x001fce0000010000 */
[----:B------:R-:W0:Y:S01]  /*3eb0*/  MUFU.EX2 R33, R33 ;  /* 0x0000002100217308 */ /* 0x000e220000000800 */
[----:B-1----:R-:W-:Y:S01]  /*3ec0*/  FADD.FTZ R10, R34, R7 ;  /* 0x00000007220a7221 */ /* 0x002fe20000010000 */
[----:B------:R-:W-:-:S06]  /*3ed0*/  F2FP.F16.F32.PACK_AB R7, R57, R0 ;  /* 0x000000003907723e */ /* 0x000fcc00000000ff */
[----:B------:R-:W1:Y:S01]  /*3ee0*/  MUFU.EX2 R41, R56 ;  /* 0x0000003800297308 */ /* 0x000e620000000800 */
[----:B--2---:R-:W-:Y:S01]  /*3ef0*/  FADD.FTZ R8, R40, R5 ;  /* 0x0000000528087221 */ /* 0x004fe20000010000 */
[----:B------:R-:W-:-:S05]  /*3f00*/  F2FP.F16.F32.PACK_AB R5, R63, R36 ;  /* 0x000000243f05723e */ /* 0x000fca00000000ff */
[----:B------:R2:W-:Y:S01]  /*3f10*/  STSM.16.M88.4 [R16+0x27800], R4 ;  /* 0x0278000410007844 */ /* 0x0005e20000000200 */
[----:B------:R-:W3:Y:S01]  /*3f20*/  MUFU.EX2 R82, R82 ;  /* 0x0000005200527308 */ /* 0x000ee20000000800 */
[----:B0-----:R-:W-:-:S07]  /*3f30*/  FADD.FTZ R11, R33, R10 ;  /* 0x0000000a210b7221 */ /* 0x001fce0000010000 */
[----:B------:R-:W0:Y:S01]  /*3f40*/  MUFU.EX2 R44, R44 ;  /* 0x0000002c002c7308 */ /* 0x000e220000000800 */
[----:B-1----:R-:W-:Y:S01]  /*3f50*/  FADD.FTZ R9, R41, R8 ;  /* 0x0000000829097221 */ /* 0x002fe20000010000 */
[----:B--2---:R-:W-:-:S06]  /*3f60*/  F2FP.F16.F32.PACK_AB R4, R26, R21 ;  /* 0x000000151a04723e */ /* 0x004fcc00000000ff */
[----:B------:R-:W1:Y:S01]  /*3f70*/  MUFU.EX2 R35, R35 ;  /* 0x0000002300237308 */ /* 0x000e620000000800 */
[----:B---3--:R-:W-:Y:S01]  /*3f80*/  FADD.FTZ R8, R82, R11 ;  /* 0x0000000b52087221 */ /* 0x008fe20000010000 */
[----:B------:R-:W-:Y:S02]  /*3f90*/  F2FP.F16.F32.PACK_AB R6, R34, R25 ;  /* 0x000000192206723e */ /* 0x000fe400000000ff */
[----:B------:R-:W-:Y:S02]  /*3fa0*/  F2FP.F16.F32.PACK_AB R5, R61, R38 ;  /* 0x000000263d05723e */ /* 0x000fe400000000ff */
[----:B------:R-:W-:Y:S02]  /*3fb0*/  F2FP.F16.F32.PACK_AB R7, R41, R40 ;  /* 0x000000282907723e */ /* 0x000fe400000000ff */
[----:B------:R-:W2:Y:S01]  /*3fc0*/  MUFU.EX2 R27, R60 ;  /* 0x0000003c001b7308 */ /* 0x000ea20000000800 */
[----:B0-----:R-:W-:Y:S02]  /*3fd0*/  FADD.FTZ R0, R44, R9 ;  /* 0x000000092c007221 */ /* 0x001fe40000010000 */
[----:B------:R0:W-:Y:S05]  /*3fe0*/  STSM.16.M88.4 [R136], R4 ;  /* 0x0000000488007844 */ /* 0x0001ea0000000200 */
[----:B------:R-:W3:Y:S01]  /*3ff0*/  MUFU.EX2 R86, R86 ;  /* 0x0000005600567308 */ /* 0x000ee20000000800 */
[----:B-1----:R-:W-:-:S07]  /*4000*/  FADD.FTZ R9, R35, R8 ;  /* 0x0000000823097221 */ /* 0x002fce0000010000 */
[----:B------:R1:W4:Y:S01]  /*4010*/  MUFU.EX2 R29, R96 ;  /* 0x00000060001d7308 */ /* 0x0003220000000800 */
[----:B--2---:R-:W-:-:S07]  /*4020*/  FADD.FTZ R0, R27, R0 ;  /* 0x000000001b007221 */ /* 0x004fce0000010000 */
[----:B------:R-:W2:Y:S01]  /*4030*/  MUFU.EX2 R39, R39 ;  /* 0x0000002700277308 */ /* 0x000ea20000000800 */
[C---:B---3--:R-:W-:Y:S01]  /*4040*/  FADD.FTZ R8, R86.reuse, R9 ;  /* 0x0000000956087221 */ /* 0x048fe20000010000 */
[----:B------:R-:W-:Y:S01]  /*4050*/  F2FP.F16.F32.PACK_AB R10, R86, R35 ;  /* 0x00000023560a723e */ /* 0x000fe200000000ff */
[----:B-1----:R-:W-:-:S05]  /*4060*/  IMAD.MOV.U32 R96, RZ, RZ, R135 ;  /* 0x000000ffff607224 */ /* 0x002fca00078e0087 */
[----:B------:R-:W1:Y:S01]  /*4070*/  MUFU.EX2 R102, R102 ;  /* 0x0000006600667308 */ /* 0x000e620000000800 */
[----:B----4-:R-:W-:-:S07]  /*4080*/  FADD.FTZ R9, R29, R0 ;  /* 0x000000001d097221 */ /* 0x010fce0000010000 */
[----:B------:R-:W3:Y:S01]  /*4090*/  MUFU.EX2 R94, R94 ;  /* 0x0000005e005e7308 */ /* 0x000ee20000000800 */
[----:B--2---:R-:W-:Y:S01]  /*40a0*/  FADD.FTZ R11, R39, R8 ;  /* 0x00000008270b7221 */ /* 0x004fe20000010000 */
[----:B------:R-:W-:-:S06]  /*40b0*/  F2FP.F16.F32.PACK_AB R8, R82, R33 ;  /* 0x000000215208723e */ /* 0x000fcc00000000ff */
[----:B------:R-:W2:Y:S01]  /*40c0*/  MUFU.EX2 R104, R104 ;  /* 0x0000006800687308 */ /* 0x000ea20000000800 */
[----:B-1----:R-:W-:-:S07]  /*40d0*/  FADD.FTZ R9, R102, R9 ;  /* 0x0000000966097221 */ /* 0x002fce0000010000 */
[----:B------:R-:W-:Y:S01]  /*40e0*/  MUFU.EX2 R20, R20 ;  /* 0x0000001400147308 */ /* 0x000fe20000000800 */
[----:B---3--:R-:W-:Y:S01]  /*40f0*/  FADD.FTZ R21, R94, R11 ;  /* 0x0000000b5e157221 */ /* 0x008fe20000010000 */
[----:B------:R-:W-:Y:S02]  /*4100*/  F2FP.F16.F32.PACK_AB R11, R102, R29 ;  /* 0x0000001d660b723e */ /* 0x000fe400000000ff */
[----:B------:R-:W-:Y:S02]  /*4110*/  F2FP.F16.F32.PACK_AB R12, R94, R39 ;  /* 0x000000275e0c723e */ /* 0x000fe400000000ff */
[----:B------:R-:W-:Y:S02]  /*4120*/  MOV R102, R135 ;  /* 0x0000008700667202 */ /* 0x000fe40000000f00 */
[----:B------:R-:W1:Y:S01]  /*4130*/  MUFU.EX2 R3, R3 ;  /* 0x0000000300037308 */ /* 0x000e620000000800 */
[----:B--2---:R-:W-:Y:S01]  /*4140*/  FADD.FTZ R0, R104, R9 ;  /* 0x0000000968007221 */ /* 0x004fe20000010000 */
[----:B------:R-:W-:-:S02]  /*4150*/  F2FP.F16.F32.PACK_AB R9, R27, R44 ;  /* 0x0000002c1b09723e */ /* 0x000fc400000000ff */
[----:B------:R-:W-:-:S03]  /*4160*/  MOV R94, R135 ;  /* 0x00000087005e7202 */ /* 0x000fc60000000f00 */
[----:B------:R2:W-:Y:S01]  /*4170*/  STSM.16.M88.4 [R18+0x6000], R8 ;  /* 0x0060000812007844 */ /* 0x0005e20000000200 */
[----:B------:R3:W4:Y:S08]  /*4180*/  MUFU.EX2 R31, R106 ;  /* 0x0000006a001f7308 */ /* 0x0007300000000800 */
[----:B------:R-:W-:Y:S01]  /*4190*/  MUFU.EX2 R42, R42 ;  /* 0x0000002a002a7308 */ /* 0x000fe20000000800 */
[----:B-1----:R-:W-:Y:S01]  /*41a0*/  F2FP.F16.F32.PACK_AB R14, R3, R20 ;  /* 0x00000014030e723e */ /* 0x002fe200000000ff */
[----:B------:R-:W-:Y:S01]  /*41b0*/  FADD.FTZ R20, R20, R21 ;  /* 0x0000001514147221 */ /* 0x000fe20000010000 */
[----:B---3--:R-:W-:-:S03]  /*41c0*/  IMAD.MOV.U32 R106, RZ, RZ, R135 ;  /* 0x000000ffff6a7224 */ /* 0x008fc600078e0087 */
[----:B0-----:R-:W-:Y:S01]  /*41d0*/  FADD.FTZ R5, R3, R20 ;  /* 0x0000001403057221 */ /* 0x001fe20000010000 */
[----:B------:R-:W-:Y:S01]  /*41e0*/  VIADD R3, R88, 0xfffffffe ;  /* 0xfffffffe58037836 */ /* 0x000fe20000000000 */
[----:B------:R-:W0:Y:S01]  /*41f0*/  MUFU.EX2 R49, R49 ;  /* 0x0000003100317308 */ /* 0x000e220000000800 */
[C---:B----4-:R-:W-:Y:S01]  /*4200*/  F2FP.F16.F32.PACK_AB R13, R31.reuse, R104 ;  /* 0x000000681f0d723e */ /* 0x050fe200000000ff */
[----:B------:R-:W-:Y:S01]  /*4210*/  FADD.FTZ R25, R31, R0 ;  /* 0x000000001f197221 */ /* 0x000fe20000010000 */
[--C-:B------:R-:W-:Y:S01]  /*4220*/  IMAD.MOV.U32 R104, RZ, RZ, R135.reuse ;  /* 0x000000ffff687224 */ /* 0x100fe200078e0087 */
[----:B------:R-:W-:Y:S01]  /*4230*/  ISETP.GE.AND P1, PT, R3, R22, PT ;  /* 0x000000160300720c */ /* 0x000fe20003f26270 */
[----:B------:R-:W-:Y:S01]  /*4240*/  IMAD.MOV.U32 R88, RZ, RZ, R135 ;  /* 0x000000ffff587224 */ /* 0x000fe200078e0087 */
[----:B0-----:R-:W-:Y:S01]  /*4250*/  F2FP.F16.F32.PACK_AB R15, R49, R42 ;  /* 0x0000002a310f723e */ /* 0x001fe200000000ff */
[----:B------:R-:W-:-:S04]  /*4260*/  FADD.FTZ R42, R42, R25 ;  /* 0x000000192a2a7221 */ /* 0x000fc80000010000 */
[----:B------:R2:W-:Y:S01]  /*4270*/  STSM.16.M88.4 [R17+0x6000], R12 ;  /* 0x0060000c11007844 */ /* 0x0005e20000000200 */
[----:B------:R-:W-:Y:S01]  /*4280*/  FADD.FTZ R6, R49, R42 ;  /* 0x0000002a31067221 */ /* 0x000fe20000010000 */
[----:B------:R0:W-:Y:S06]  /*4290*/  MEMBAR.ALL.CTA ;  /* 0x0000000000007992 */ /* 0x0001ec0000008000 */
[----:B0-----:R-:W0:Y:S02]  /*42a0*/  FENCE.VIEW.ASYNC.S ;  /* 0x00000000000073c6 */ /* 0x001e240000000000 */
[----:B0-----:R-:W-:Y:S01]  /*42b0*/  NOP ;  /* 0x0000000000007918 */ /* 0x001fe20000000000 */
[----:B------:R-:W-:Y:S05]  /*42c0*/  @!P1 BRA `(.L_x_174) ;  /* 0x0000002800a09947 */ /* 0x000fea0003800000 */
[----:B------:R-:W-:Y:S01]  /*42d0*/  IMAD.MOV.U32 R4, RZ, RZ, R78 ;  /* 0x000000ffff047224 */ /* 0x000fe200078e004e */
[----:B------:R-:W-:Y:S01]  /*42e0*/  MOV R0, R47 ;  /* 0x0000002f00007202 */ /* 0x000fe20000000f00 */
[----:B------:R-:W-:Y:S01]  /*42f0*/  IMAD.MOV.U32 R7, RZ, RZ, R2 ;  /* 0x000000ffff077224 */ /* 0x000fe200078e0002 */
        /* <DEDUP_REMOVED lines=24> */
[----:B------:R-:W-:Y:S01]  /*4480*/  UMOV UR11, UR38 ;  /* 0x00000026000b7c82 */ /* 0x000fe20008000000 */
[----:B------:R-:W-:-:S05]  /*4490*/  ULDC UR10, c[0x0][0x9d8] ;  /* 0x00027600000a7ab9 */ /* 0x000fca0000000800 */
.L_x_185:
[----:B------:R-:W-:Y:S01]  /*44a0*/  ISETP.NE.AND P2, PT, RZ, UR40, PT ;  /* 0x00000028ff007c0c */ /* 0x000fe2000bf45270 */
[----:B------:R-:W-:-:S04]  /*44b0*/  UISETP.NE.AND UP0, UPT, UR11, 0x1, UPT ;  /* 0x000000010b00788c */ /* 0x000fc8000bf05270 */
[----:B------:R-:W-:-:S06]  /*44c0*/  USEL UR6, URZ, 0x1, UP0 ;  /* 0x000000013f067887 */ /* 0x000fcc0008000000 */
[----:B------:R-:W-:Y:S02]  /*44d0*/  LOP3.LUT R2, R7, UR6, RZ, 0x3c, !PT ;  /* 0x0000000607027c12 */ /* 0x000fe4000f8e3cff */
[----:B------:R-:W-:Y:S05]  /*44e0*/  @P2 BRA `(.L_x_175) ;  /* 0x0000000000342947 */ /* 0x000fea0003800000 */
[----:B------:R-:W-:Y:S05]  /*44f0*/  @!P0 BRA `(.L_x_176) ;  /* 0x0000000000048947 */ /* 0x000fea0003800000 */
[----:B------:R-:W-:Y:S01]  /*4500*/  BPT.TRAP 0x1 ;  /* 0x000000040000795c */ /* 0x000fe20000300000 */
.L_x_176:
[----:B------:R-:W-:Y:S01]  /*4510*/  UIADD3 UR6, UR11, 0x1, URZ ;  /* 0x000000010b067890 */ /* 0x000fe2000fffe03f */
[----:B--2---:R-:W-:-:S03]  /*4520*/  SHF.L.U32 R8, R2, 0x1f, RZ ;  /* 0x0000001f02087819 */ /* 0x004fc600000006ff */
[----:B------:R-:W-:-:S04]  /*4530*/  UISETP.NE.AND UP0, UPT, UR6, 0x2, UPT ;  /* 0x000000020600788c */ /* 0x000fc8000bf05270 */
[----:B------:R-:W-:-:S04]  /*4540*/  USEL UR6, UR6, URZ, UP0 ;  /* 0x0000003f06067287 */ /* 0x000fc80008000000 */
[----:B------:R-:W-:-:S09]  /*4550*/  ULEA UR6, UR6, UR41, 0x3 ;  /* 0x0000002906067291 */ /* 0x000fd2000f8e183f */
[----:B------:R0:W1:Y:S01]  /*4560*/  SYNCS.PHASECHK.TRANS64.TRYWAIT P1, [UR6+0x2d830], R8 ;  /* 0x02d83008ff0075a7 */ /* 0x0000620008020146 */
[----:B------:R-:W-:Y:S05]  /*4570*/  @!P0 BRA `(.L_x_177) ;  /* 0x0000000000048947 */ /* 0x000fea0003800000 */
[----:B------:R-:W-:Y:S01]  /*4580*/  BPT.TRAP 0x1 ;  /* 0x000000040000795c */ /* 0x000fe20000300000 */
.L_x_177:
[----:B-1----:R-:W-:Y:S05]  /*4590*/  @P1 BRA `(.L_x_175) ;  /* 0x0000000000081947 */ /* 0x002fea0003800000 */
[----:B------:R-:W1:Y:S02]  /*45a0*/  SYNCS.PHASECHK.TRANS64.TRYWAIT P1, [UR6+0x2d830], R8 ;  /* 0x02d83008ff0075a7 */ /* 0x000e640008020146 */
[----:B-1----:R-:W-:Y:S05]  /*45b0*/  @!P1 BRA `(.L_x_178) ;  /* 0x000000b000d89947 */ /* 0x002fea0003800000 */
.L_x_175:
[----:B-12---:R-:W1:Y:S01]  /*45c0*/  S2R R9, SR_TID.X ;  /* 0x0000000000097919 */ /* 0x006e620000002100 */
[----:B------:R-:W-:Y:S01]  /*45d0*/  UIADD3 UR38, UR11, 0x1, URZ ;  /* 0x000000010b267890 */ /* 0x000fe2000fffe03f */
[----:B------:R-:W-:Y:S01]  /*45e0*/  UMOV UR7, 0x80000020 ;  /* 0x8000002000077882 */ /* 0x000fe20000000000 */
[----:B------:R-:W-:Y:S02]  /*45f0*/  UMOV UR32, UR8 ;  /* 0x0000000800207c82 */ /* 0x000fe40008000000 */
[----:B------:R-:W-:Y:S01]  /*4600*/  UISETP.NE.AND UP0, UPT, UR38, 0x2, UPT ;  /* 0x000000022600788c */ /* 0x000fe2000bf05270 */
[----:B------:R-:W-:Y:S01]  /*4610*/  UMOV UR33, UR9 ;  /* 0x0000000900217c82 */ /* 0x000fe20008000000 */
[----:B------:R-:W-:Y:S02]  /*4620*/  UMOV UR35, 0x80000020 ;  /* 0x8000002000237882 */ /* 0x000fe40000000000 */
[----:B------:R-:W-:Y:S01]  /*4630*/  USEL UR38, UR38, URZ, UP0 ;  /* 0x0000003f26267287 */ /* 0x000fe20008000000 */
[----:B------:R-:W-:Y:S01]  /*4640*/  UMOV UR15, 0x80000020 ;  /* 0x80000020000f7882 */ /* 0x000fe20000000000 */
[----:B------:R-:W-:-:S02]  /*4650*/  UMOV UR19, 0x80000020 ;  /* 0x8000002000137882 */ /* 0x000fc40000000000 */
[----:B------:R-:W-:Y:S01]  /*4660*/  UIMAD UR6, UR38, 0x600, UR28 ;  /* 0x00000600260678a4 */ /* 0x000fe2000f8e021c */
[----:B------:R-:W-:Y:S01]  /*4670*/  UMOV UR23, 0x80000020 ;  /* 0x8000002000177882 */ /* 0x000fe20000000000 */
[----:B------:R-:W-:Y:S02]  /*4680*/  UMOV UR27, 0x80000020 ;  /* 0x80000020001b7882 */ /* 0x000fe40000000000 */
[----:B------:R-:W-:Y:S02]  /*4690*/  UIADD3 UR34, UR6, 0x2, URZ ;  /* 0x0000000206227890 */ /* 0x000fe4000fffe03f */
[----:B------:R-:W-:Y:S02]  /*46a0*/  UIADD3 UR14, UR6, 0x200, URZ ;  /* 0x00000200060e7890 */ /* 0x000fe4000fffe03f */
[----:B------:R-:W-:Y:S02]  /*46b0*/  UIADD3 UR18, UR6, 0x202, URZ ;  /* 0x0000020206127890 */ /* 0x000fe4000fffe03f */
[----:B------:R-:W-:-:S02]  /*46c0*/  UIADD3 UR22, UR6, 0x400, URZ ;  /* 0x0000040006167890 */ /* 0x000fc4000fffe03f */
[----:B------:R-:W-:Y:S01]  /*46d0*/  UIADD3 UR26, UR6, 0x402, URZ ;  /* 0x00000402061a7890 */ /* 0x000fe2000fffe03f */
[----:B-1----:R-:W-:-:S05]  /*46e0*/  SHF.R.U32.HI R9, RZ, 0x7, R9 ;  /* 0x00000007ff097819 */ /* 0x002fca0000011609 */
[----:B0-----:R-:W-:-:S05]  /*46f0*/  VIADD R8, R9, 0x8 ;  /* 0x0000000809087836 */ /* 0x001fca0000000000 */
[----:B------:R0:W-:Y:S06]  /*4700*/  BAR.SYNC.DEFER_BLOCKING R8, 0x100 ;  /* 0x000400080000751d */ /* 0x0001ec0000010000 */
[----:B------:R-:W-:-:S06]  /*4710*/  WARPGROUP.ARRIVE ;  /* 0x00000000000079c5 */ /* 0x000fcc0000000000 */
        /* <DEDUP_REMOVED lines=17> */
[----:B0-----:R-:W-:Y:S05]  /*4830*/  @P2 BRA `(.L_x_179) ;  /* 0x0000000000282947 */ /* 0x001fea0003800000 */
[----:B------:R-:W-:Y:S05]  /*4840*/  @!P0 BRA `(.L_x_180) ;  /* 0x0000000000048947 */ /* 0x000fea0003800000 */
[----:B------:R-:W-:Y:S01]  /*4850*/  BPT.TRAP 0x1 ;  /* 0x000000040000795c */ /* 0x000fe20000300000 */
.L_x_180:
[----:B------:R-:W-:Y:S01]  /*4860*/  ULEA UR6, UR11, UR41, 0x3 ;  /* 0x000000290b067291 */ /* 0x000fe2000f8e183f */
[----:B------:R-:W-:-:S08]  /*4870*/  SHF.L.U32 R7, R7, 0x1f, RZ ;  /* 0x0000001f07077819 */ /* 0x000fd000000006ff */
[----:B------:R0:W1:Y:S01]  /*4880*/  SYNCS.PHASECHK.TRANS64.TRYWAIT P1, [UR6+0x2d850], R7 ;  /* 0x02d85007ff0075a7 */ /* 0x0000620008020146 */
[----:B------:R-:W-:Y:S05]  /*4890*/  @!P0 BRA `(.L_x_181) ;  /* 0x0000000000048947 */ /* 0x000fea0003800000 */
[----:B------:R-:W-:Y:S01]  /*48a0*/  BPT.TRAP 0x1 ;  /* 0x000000040000795c */ /* 0x000fe20000300000 */
.L_x_181:
[----:B-1----:R-:W-:Y:S05]  /*48b0*/  @P1 BRA `(.L_x_179) ;  /* 0x0000000000081947 */ /* 0x002fea0003800000 */
[----:B------:R-:W1:Y:S02]  /*48c0*/  SYNCS.PHASECHK.TRANS64.TRYWAIT P1, [UR6+0x2d850], R7 ;  /* 0x02d85007ff0075a7 */ /* 0x000e640008020146 */
[----:B-1----:R-:W-:Y:S05]  /*48d0*/  @!P1 BRA `(.L_x_182) ;  /* 0x000000b000289947 */ /* 0x002fea0003800000 */
.L_x_179:
[----:B------:R-:W-:Y:S01]  /*48e0*/  UIADD3 UR6, UR41, 0x400, URZ ;  /* 0x0000040029067890 */ /* 0x000fe2000fffe03f */
[----:B------:R-:W-:Y:S01]  /*48f0*/  WARPGROUP.ARRIVE ;  /* 0x00000000000079c5 */ /* 0x000fe20000000000 */
[----:B------:R-:W-:-:S05]  /*4900*/  ULOP3.LUT UR7, UR39, 0x10000, URZ, 0xfc, !UPT ;  /* 0x0001000027077892 */ /* 0x000fca000f8efc3f */
[----:B------:R-:W1:Y:S01]  /*4910*/  S2R R9, SR_TID.X ;  /* 0x0000000000097919 */ /* 0x000e620000002100 */
[----:B------:R-:W-:Y:S01]  /*4920*/  USHF.R.U32.HI UR6, URZ, 0x4, UR6 ;  /* 0x000000043f067899 */ /* 0x000fe20008011606 */
[----:B------:R-:W-:Y:S01]  /*4930*/  UMOV UR33, 0x40000040 ;  /* 0x4000004000217882 */ /* 0x000fe20000000000 */
[----:B------:R-:W-:Y:S02]  /*4940*/  UMOV UR35, 0x80000020 ;  /* 0x8000002000237882 */ /* 0x000fe40000000000 */
[----:B------:R-:W-:Y:S01]  /*4950*/  ULOP3.LUT UR6, UR6, 0x3fff, URZ, 0xc0, !UPT ;  /* 0x00003fff06067892 */ /* 0x000fe2000f8ec03f */
[----:B------:R-:W-:-:S03]  /*4960*/  UMOV UR32, UR7 ;  /* 0x0000000700207c82 */ /* 0x000fc60008000000 */
        /* <DEDUP_REMOVED lines=8> */
[----:B-1----:R-:W-:Y:S02]  /*49f0*/  SHF.R.U32.HI R8, RZ, 0x7, R9 ;  /* 0x00000007ff087819 */ /* 0x002fe40000011609 */
[----:B------:R-:W-:-:S03]  /*4a00*/  ISETP.GE.U32.AND P1, PT, R9, 0x180, PT ;  /* 0x000001800900780c */ /* 0x000fc60003f26070 */
[----:B0-----:R-:W-:-:S05]  /*4a10*/  VIADD R7, R8, 0x9 ;  /* 0x0000000908077836 */ /* 0x001fca0000000000 */
[----:B------:R-:W-:Y:S01]  /*4a20*/  SEL R7, R7, 0x9, !P1 ;  /* 0x0000000907077807 */ /* 0x000fe20004800000 */
        /* <DEDUP_REMOVED lines=49> */
.L_x_183:
[----:B0-----:R-:W-:Y:S01]  /*4d40*/  FMUL.FTZ R7, R24, UR10 ;  /* 0x0000000a18077c20 */ /* 0x001fe20008410000 */
        /* <DEDUP_REMOVED lines=71> */
[----:B------:R-:W-:-:S04]  /*51c0*/  ULEA UR6, UR38, UR41, 0x3 ;  /* 0x0000002926067291 */ /* 0x000fc8000f8e183f */
[----:B------:R-:W-:Y:S02]  /*51d0*/  UIADD3 UR6, UR6, 0x2d840, URZ ;  /* 0x0002d84006067890 */ /* 0x000fe4000fffe03f */
[----:B------:R-:W0:Y:S01]  /*51e0*/  MUFU.TANH R28, R28 ;  /* 0x0000001c001c7308 */ /* 0x000e220000002400 */
[----:B-1----:R-:W-:Y:S01]  /*51f0*/  FMNMX.FTZ R48, R26, R45, !PT ;  /* 0x0000002d1a307209 */ /* 0x002fe20007810000 */
[----:B------:R-:W-:-:S06]  /*5200*/  UPRMT UR6, UR42, 0x654, UR6 ;  /* 0x000006542a067896 */ /* 0x000fcc0008000006 */
[----:B------:R-:W1:Y:S01]  /*5210*/  MUFU.TANH R29, R29 ;  /* 0x0000001d001d7308 */ /* 0x000e620000002400 */
[----:B--2---:R-:W-:Y:S02]  /*5220*/  FMNMX.FTZ R48, R27, R48, !PT ;  /* 0x000000301b307209 */ /* 0x004fe40007810000 */
[----:B------:R-:W-:Y:S05]  /*5230*/  SYNCS.ARRIVE.TRANS64.RED.A1T0 RZ, [UR6], RZ ;  /* 0x000000ffffff79a7 */ /* 0x000fea0008100406 */
        /* <DEDUP_REMOVED lines=26> */
[----:B------:R0:W3:Y:S01]  /*53e0*/  MUFU.TANH R49, R72 ;  /* 0x0000004800317308 */ /* 0x0000e20000002400 */
[----:B-1----:R-:W-:-:S07]  /*53f0*/  FMNMX.FTZ R61, R45, R61, !PT ;  /* 0x0000003d2d3d7209 */ /* 0x002fce0007810000 */
[----:B------:R1:W4:Y:S01]  /*5400*/  MUFU.TANH R52, R73 ;  /* 0x0000004900347308 */ /* 0x0003220000002400 */
[----:B--2---:R-:W-:Y:S01]  /*5410*/  FMNMX.FTZ R64, R48, R61, !PT ;  /* 0x0000003d30407209 */ /* 0x004fe20007810000 */
[----:B0-----:R-:W-:Y:S01]  /*5420*/  FMUL.FTZ R72, R75, UR10 ;  /* 0x0000000a4b487c20 */ /* 0x001fe20008410000 */
[----:B------:R-:W-:-:S05]  /*5430*/  FMUL.FTZ R75, R82, UR10 ;  /* 0x0000000a524b7c20 */ /* 0x000fca0008410000 */
[----:B------:R0:W2:Y:S01]  /*5440*/  MUFU.TANH R53, R76 ;  /* 0x0000004c00357308 */ /* 0x0000a20000002400 */
[----:B---3--:R-:W-:Y:S01]  /*5450*/  FMNMX.FTZ R64, R49, R64, !PT ;  /* 0x0000004031407209 */ /* 0x008fe20007810000 */
[----:B-1----:R-:W-:-:S06]  /*5460*/  FMUL.FTZ R73, R78, UR10 ;  /* 0x0000000a4e497c20 */ /* 0x002fcc0008410000 */
[----:B------:R1:W3:Y:S01]  /*5470*/  MUFU.TANH R56, R77 ;  /* 0x0000004d00387308 */ /* 0x0002e20000002400 */
[----:B----4-:R-:W-:Y:S01]  /*5480*/  FMNMX.FTZ R65, R52, R64, !PT ;  /* 0x0000004034417209 */ /* 0x010fe20007810000 */
[----:B0-----:R-:W-:-:S06]  /*5490*/  FMUL.FTZ R76, R83, UR10 ;  /* 0x0000000a534c7c20 */ /* 0x001fcc0008410000 */
[----:B------:R-:W0:Y:S01]  /*54a0*/  MUFU.TANH R57, R80 ;  /* 0x0000005000397308 */ /* 0x000e220000002400 */
[----:B--2---:R-:W-:Y:S01]  /*54b0*/  FMNMX.FTZ R65, R53, R65, !PT ;  /* 0x0000004135417209 */ /* 0x004fe20007810000 */
[----:B-1----:R-:W-:-:S06]  /*54c0*/  FMUL.FTZ R77, R86, UR10 ;  /* 0x0000000a564d7c20 */ /* 0x002fcc0008410000 */
[----:B------:R-:W1:Y:S01]  /*54d0*/  MUFU.TANH R60, R81 ;  /* 0x00000051003c7308 */ /* 0x000e620000002400 */
[----:B---3--:R-:W-:-:S07]  /*54e0*/  FMNMX.FTZ R65, R56, R65, !PT ;  /* 0x0000004138417209 */ /* 0x008fce0007810000 */
        /* <DEDUP_REMOVED lines=8> */
[----:B------:R-:W-:-:S04]  /*5570*/  FMUL.FTZ R65, R47, UR10 ;  /* 0x0000000a2f417c20 */ /* 0x000fc80008410000 */
[----:B------:R-:W0:Y:S02]  /*5580*/  SHFL.BFLY PT, R69, R68, 0x2, 0x1f ;  /* 0x0c401f0044457f89 */ /* 0x000e2400000e0000 */
[----:B------:R-:W3:Y:S08]  /*5590*/  MUFU.TANH R13, R13 ;  /* 0x0000000d000d7308 */ /* 0x000ef00000002400 */
[----:B------:R-:W4:Y:S08]  /*55a0*/  MUFU.TANH R14, R14 ;  /* 0x0000000e000e7308 */ /* 0x000f300000002400 */
[----:B------:R-:W5:Y:S01]  /*55b0*/  MUFU.TANH R21, R21 ;  /* 0x0000001500157308 */ /* 0x000f620000002400 */
[----:B0-----:R-:W-:-:S07]  /*55c0*/  FMNMX.FTZ R47, R68, R69, !PT ;  /* 0x00000045442f7209 */ /* 0x001fce0007810000 */
[----:B------:R-:W0:Y:S01]  /*55d0*/  MUFU.TANH R24, R24 ;  /* 0x0000001800187308 */ /* 0x000e220000002400 */
[----:B------:R-:W1:Y:S07]  /*55e0*/  SHFL.BFLY PT, R68, R47, 0x1, 0x1f ;  /* 0x0c201f002f447f89 */ /* 0x000e6e00000e0000 */
[----:B------:R-:W0:Y:S08]  /*55f0*/  MUFU.TANH R38, R38 ;  /* 0x0000002600267308 */ /* 0x000e300000002400 */
[----:B------:R-:W0:Y:S08]  /*5600*/  MUFU.TANH R39, R39 ;  /* 0x0000002700277308 */ /* 0x000e300000002400 */
[----:B------:R-:W0:Y:S01]  /*5610*/  MUFU.TANH R42, R42 ;  /* 0x0000002a002a7308 */ /* 0x000e220000002400 */
[----:B-1----:R-:W-:-:S02]  /*5620*/  FMNMX.FTZ R47, R47, R68, !PT ;  /* 0x000000442f2f7209 */ /* 0x002fc40007810000 */
[----:B------:R-:W-:-:S05]  /*5630*/  FMNMX.FTZ R68, R9, R4, !PT ;  /* 0x0000000409447209 */ /* 0x000fca0007810000 */
[----:B------:R-:W1:Y:S01]  /*5640*/  MUFU.TANH R43, R43 ;  /* 0x0000002b002b7308 */ /* 0x000e620000002400 */
[----:B--2---:R-:W-:Y:S01]  /*5650*/  FMNMX.FTZ R68, R10, R68, !PT ;  /* 0x000000440a447209 */ /* 0x004fe20007810000 */
[----:B------:R-:W-:-:S03]  /*5660*/  FADD.FTZ R80, -R47, R0 ;  /* 0x000000002f507221 */ /* 0x000fc60000010100 */
[----:B---3--:R-:W-:-:S03]  /*5670*/  FMNMX.FTZ R68, R13, R68, !PT ;  /* 0x000000440d447209 */ /* 0x008fc60007810000 */
[----:B------:R-:W2:Y:S01]  /*5680*/  MUFU.TANH R46, R46 ;  /* 0x0000002e002e7308 */ /* 0x000ea20000002400 */
[----:B----4-:R-:W-:-:S04]  /*5690*/  FMNMX.FTZ R68, R14, R68, !PT ;  /* 0x000000440e447209 */ /* 0x010fc80007810000 */
[----:B-----5:R-:W-:-:S03]  /*56a0*/  FMNMX.FTZ R68, R21, R68, !PT ;  /* 0x0000004415447209 */ /* 0x020fc60007810000 */
[----:B------:R-:W3:Y:S01]  /*56b0*/  MUFU.TANH R65, R65 ;  /* 0x0000004100417308 */ /* 0x000ee20000002400 */
[----:B0-----:R-:W-:-:S04]  /*56c0*/  FMNMX.FTZ R68, R24, R68, !PT ;  /* 0x0000004418447209 */ /* 0x001fc80007810000 */
[----:B------:R-:W-:-:S03]  /*56d0*/  FMNMX.FTZ R68, R38, R68, !PT ;  /* 0x0000004426447209 */ /* 0x000fc60007810000 */
[----:B------:R-:W0:Y:S01]  /*56e0*/  MUFU.TANH R50, R50 ;  /* 0x0000003200327308 */ /* 0x000e220000002400 */
[----:B------:R-:W-:-:S04]  /*56f0*/  FMNMX.FTZ R68, R39, R68, !PT ;  /* 0x0000004427447209 */ /* 0x000fc80007810000 */
[----:B------:R-:W-:-:S03]  /*5700*/  FMNMX.FTZ R69, R42, R68, !PT ;  /* 0x000000442a457209 */ /* 0x000fc60007810000 */
[----:B------:R-:W4:Y:S01]  /*5710*/  MUFU.TANH R51, R51 ;  /* 0x0000003300337308 */ /* 0x000f220000002400 */
[----:B-1----:R-:W-:-:S07]  /*5720*/  FMNMX.FTZ R69, R43, R69, !PT ;  /* 0x000000452b457209 */ /* 0x002fce0007810000 */
[----:B------:R-:W1:Y:S08]  /*5730*/  MUFU.TANH R54, R54 ;  /* 0x0000003600367308 */ /* 0x000e700000002400 */
[----:B------:R2:W-:Y:S08]  /*5740*/  MUFU.TANH R68, R70 ;  /* 0x0000004600447308 */ /* 0x0005f00000002400 */
[----:B------:R-:W5:Y:S01]  /*5750*/  MUFU.TANH R55, R55 ;  /* 0x0000003700377308 */ /* 0x000f620000002400 */
[----:B--2---:R-:W-:-:S04]  /*5760*/  FMNMX.FTZ R70, R46, R69, !PT ;  /* 0x000000452e467209 */ /* 0x004fc80007810000 */
[----:B---3--:R-:W-:-:S03]  /*5770*/  FMNMX.FTZ R70, R65, R70, !PT ;  /* 0x0000004641467209 */ /* 0x008fc60007810000 */
[----:B------:R-:W2:Y:S08]  /*5780*/  MUFU.TANH R58, R58 ;  /* 0x0000003a003a7308 */ /* 0x000eb00000002400 */
[----:B------:R0:W-:Y:S08]  /*5790*/  MUFU.TANH R69, R71 ;  /* 0x0000004700457308 */ /* 0x0001f00000002400 */
[----:B------:R-:W3:Y:S01]  /*57a0*/  MUFU.TANH R59, R59 ;  /* 0x0000003b003b7308 */ /* 0x000ee20000002400 */
[----:B0-----:R-:W-:-:S04]  /*57b0*/  FMNMX.FTZ R71, R50, R70, !PT ;  /* 0x0000004632477209 */ /* 0x001fc80007810000 */
[----:B----4-:R-:W-:-:S03]  /*57c0*/  FMNMX.FTZ R71, R51, R71, !PT ;  /* 0x0000004733477209 */ /* 0x010fc60007810000 */
[----:B------:R-:W0:Y:S01]  /*57d0*/  MUFU.TANH R62, R62 ;  /* 0x0000003e003e7308 */ /* 0x000e220000002400 */
[----:B-1----:R-:W-:-:S04]  /*57e0*/  FMNMX.FTZ R71, R54, R71, !PT ;  /* 0x0000004736477209 */ /* 0x002fc80007810000 */
[----:B-----5:R-:W-:-:S03]  /*57f0*/  FMNMX.FTZ R71, R55, R71, !PT ;  /* 0x0000004737477209 */ /* 0x020fc60007810000 */
[----:B------:R-:W1:Y:S01]  /*5800*/  MUFU.TANH R63, R63 ;  /* 0x0000003f003f7308 */ /* 0x000e620000002400 */
[----:B--2---:R-:W-:-:S04]  /*5810*/  FMNMX.FTZ R71, R58, R71, !PT ;  /* 0x000000473a477209 */ /* 0x004fc80007810000 */
[----:B---3--:R-:W-:-:S03]  /*5820*/  FMNMX.FTZ R71, R59, R71, !PT ;  /* 0x000000473b477209 */ /* 0x008fc60007810000 */
[----:B------:R-:W2:Y:S01]  /*5830*/  MUFU.TANH R66, R66 ;  /* 0x0000004200427308 */ /* 0x000ea20000002400 */
[----:B0-----:R-:W-:-:S07]  /*5840*/  FMNMX.FTZ R71, R62, R71, !PT ;  /* 0x000000473e477209 */ /* 0x001fce0007810000 */
[----:B------:R-:W0:Y:S01]  /*5850*/  MUFU.TANH R67, R67 ;  /* 0x0000004300437308 */ /* 0x000e220000002400 */
[----:B-1----:R-:W-:-:S07]  /*5860*/  FMNMX.FTZ R71, R63, R71, !PT ;  /* 0x000000473f477209 */ /* 0x002fce0007810000 */
[----:B------:R1:W3:Y:S01]  /*5870*/  MUFU.TANH R70, R74 ;  /* 0x0000004a00467308 */ /* 0x0002e20000002400 */
[----:B--2---:R-:W-:-:S07]  /*5880*/  FMNMX.FTZ R71, R66, R71, !PT ;  /* 0x0000004742477209 */ /* 0x004fce0007810000 */
[----:B------:R-:W2:Y:S01]  /*5890*/  MUFU.TANH R72, R72 ;  /* 0x0000004800487308 */ /* 0x000ea20000002400 */
[----:B0-----:R-:W-:Y:S01]  /*58a0*/  FMNMX.FTZ R71, R67, R71, !PT ;  /* 0x0000004743477209 */ /* 0x001fe20007810000 */
[----:B-1----:R-:W-:Y:S01]  /*58b0*/  FMUL.FTZ R74, R79, UR10 ;  /* 0x0000000a4f4a7c20 */ /* 0x002fe20008410000 */
[----:B------:R-:W-:Y:S02]  /*58c0*/  FMUL.FTZ R79, R87, UR10 ;  /* 0x0000000a574f7c20 */ /* 0x000fe40008410000 */
[----:B------:R-:W-:-:S03]  /*58d0*/  FMNMX.FTZ R71, R68, R71, !PT ;  /* 0x0000004744477209 */ /* 0x000fc60007810000 */
[----:B------:R-:W0:Y:S01]  /*58e0*/  MUFU.TANH R73, R73 ;  /* 0x0000004900497308 */ /* 0x000e220000002400 */
[----:B------:R-:W-:-:S04]  /*58f0*/  FMNMX.FTZ R71, R69, R71, !PT ;  /* 0x0000004745477209 */ /* 0x000fc80007810000 */
[----:B---3--:R-:W-:-:S03]  /*5900*/  FMNMX.FTZ R71, R70, R71, !PT ;  /* 0x0000004746477209 */ /* 0x008fc60007810000 */
        /* <DEDUP_REMOVED lines=9> */
[----:B0-----:R-:W-:-:S04]  /*59a0*/  FMNMX.FTZ R71, R76, R71, !PT ;  /* 0x000000474c477209 */ /* 0x001fc80007810000 */
[----:B-1----:R-:W-:-:S04]  /*59b0*/  FMNMX.FTZ R71, R77, R71, !PT ;  /* 0x000000474d477209 */ /* 0x002fc80007810000 */
[----:B--2---:R-:W-:-:S05]  /*59c0*/  FMNMX.FTZ R71, R79, R71, !PT ;  /* 0x000000474f477209 */ /* 0x004fca0007810000 */
[----:B------:R-:W0:Y:S02]  /*59d0*/  SHFL.BFLY PT, R78, R71, 0x2, 0x1f ;  /* 0x0c401f00474e7f89 */ /* 0x000e2400000e0000 */
[----:B0-----:R-:W-:-:S05]  /*59e0*/  FMNMX.FTZ R78, R71, R78, !PT ;  /* 0x0000004e474e7209 */ /* 0x001fca0007810000 */
[----:B------:R-:W0:Y:S02]  /*59f0*/  SHFL.BFLY PT, R71, R78, 0x1, 0x1f ;  /* 0x0c201f004e477f89 */ /* 0x000e2400000e0000 */
[----:B0-----:R-:W-:Y:S02]  /*5a00*/  FMNMX.FTZ R78, R78, R71, !PT ;  /* 0x000000474e4e7209 */ /* 0x001fe40007810000 */
[----:B------:R-:W0:Y:S03]  /*5a10*/  LDC R71, c[0x0][0x988] ;  /* 0x00026200ff477b82 */ /* 0x000e260000000800 */
[----:B------:R-:W-:Y:S01]  /*5a20*/  FADD.FTZ R81, -R78, R4 ;  /* 0x000000044e517221 */ /* 0x000fe20000010100 */
[-C--:B0-----:R-:W-:Y:S01]  /*5a30*/  FMUL.FTZ R0, R47, R71.reuse ;  /* 0x000000472f007220 */ /* 0x081fe20000410000 */
[-C--:B------:R-:W-:Y:S02]  /*5a40*/  FMUL.FTZ R4, R80, R71.reuse ;  /* 0x0000004750047220 */ /* 0x080fe40000410000 */
[-C--:B------:R-:W-:Y:S01]  /*5a50*/  FMUL.FTZ R81, R81, R71.reuse ;  /* 0x0000004751517220 */ /* 0x080fe20000410000 */
[-CC-:B------:R-:W-:Y:S01]  /*5a60*/  FFMA.FTZ R7, R7, R71.reuse, -R0.reuse ;  /* 0x0000004707077223 */ /* 0x180fe20000010800 */
        /* <DEDUP_REMOVED lines=30> */
[-C--:B------:R-:W-:Y:S01]  /*5c50*/  FFMA.FTZ R0, R64, R71.reuse, -R0 ;  /* 0x0000004740007223 */ /* 0x080fe20000010800 */
[-C--:B------:R-:W-:Y:S01]  /*5c60*/  FMUL.FTZ R64, R78, R71.reuse ;  /* 0x000000474e407220 */ /* 0x080fe20000410000 */
[----:B------:R-:W-:Y:S03]  /*5c70*/  MUFU.EX2 R4, R4 ;  /* 0x0000000400047308 */ /* 0x000fe60000000800 */
[-CC-:B------:R-:W-:Y:S01]  /*5c80*/  FFMA.FTZ R9, R9, R71.reuse, -R64.reuse ;  /* 0x0000004709097223 */ /* 0x180fe20000010840 */
[-CC-:B------:R-:W-:Y:S01]  /*5c90*/  FFMA.FTZ R10, R10, R71.reuse, -R64.reuse ;  /* 0x000000470a0a7223 */ /* 0x180fe20000010840 */
[-CC-:B------:R-:W-:Y:S01]  /*5ca0*/  FFMA.FTZ R13, R13, R71.reuse, -R64.reuse ;  /* 0x000000470d0d7223 */ /* 0x180fe20000010840 */
[-CC-:B------:R-:W-:Y:S01]  /*5cb0*/  FFMA.FTZ R14, R14, R71.reuse, -R64.reuse ;  /* 0x000000470e0e7223 */ /* 0x180fe20000010840 */
[-CC-:B------:R-:W-:Y:S01]  /*5cc0*/  FFMA.FTZ R21, R21, R71.reuse, -R64.reuse ;  /* 0x0000004715157223 */ /* 0x180fe20000010840 */
[----:B------:R-:W-:Y:S01]  /*5cd0*/  MUFU.EX2 R49, R81 ;  /* 0x0000005100317308 */ /* 0x000fe20000000800 */
[-CC-:B------:R-:W-:Y:S01]  /*5ce0*/  FFMA.FTZ R24, R24, R71.reuse, -R64.reuse ;  /* 0x0000004718187223 */ /* 0x180fe20000010840 */
[-CC-:B------:R-:W-:Y:S01]  /*5cf0*/  FFMA.FTZ R38, R38, R71.reuse, -R64.reuse ;  /* 0x0000004726267223 */ /* 0x180fe20000010840 */
[-CC-:B------:R-:W-:Y:S01]  /*5d00*/  FFMA.FTZ R39, R39, R71.reuse, -R64.reuse ;  /* 0x0000004727277223 */ /* 0x180fe20000010840 */
[-CC-:B------:R-:W-:Y:S01]  /*5d10*/  FFMA.FTZ R42, R42, R71.reuse, -R64.reuse ;  /* 0x000000472a2a7223 */ /* 0x180fe20000010840 */
[-CC-:B------:R-:W-:Y:S01]  /*5d20*/  FFMA.FTZ R43, R43, R71.reuse, -R64.reuse ;  /* 0x000000472b2b7223 */ /* 0x180fe20000010840 */
[-CC-:B------:R-:W-:Y:S01]  /*5d30*/  FFMA.FTZ R46, R46, R71.reuse, -R64.reuse ;  /* 0x000000472e2e7223 */ /* 0x180fe20000010840 */
[-CC-:B------:R-:W-:Y:S01]  /*5d40*/  FFMA.FTZ R65, R65, R71.reuse, -R64.reuse ;  /* 0x0000004741417223 */ /* 0x180fe20000010840 */
[----:B------:R-:W0:Y:S01]  /*5d50*/  MUFU.EX2 R7, R7 ;  /* 0x0000000700077308 */ /* 0x000e220000000800 */
[-CC-:B------:R-:W-:Y:S01]  /*5d60*/  FFMA.FTZ R50, R50, R71.reuse, -R64.reuse ;  /* 0x0000004732327223 */ /* 0x180fe20000010840 */
[-CC-:B------:R-:W-:Y:S01]  /*5d70*/  FFMA.FTZ R51, R51, R71.reuse, -R64.reuse ;  /* 0x0000004733337223 */ /* 0x180fe20000010840 */
[-CC-:B------:R-:W-:Y:S01]  /*5d80*/  FFMA.FTZ R54, R54, R71.reuse, -R64.reuse ;  /* 0x0000004736367223 */ /* 0x180fe20000010840 */
[-CC-:B------:R-:W-:Y:S01]  /*5d90*/  FFMA.FTZ R55, R55, R71.reuse, -R64.reuse ;  /* 0x0000004737377223 */ /* 0x180fe20000010840 */
[-CC-:B------:R-:W-:Y:S01]  /*5da0*/  FFMA.FTZ R58, R58, R71.reuse, -R64.reuse ;  /* 0x000000473a3a7223 */ /* 0x180fe20000010840 */
[-CC-:B------:R-:W-:Y:S01]  /*5db0*/  FFMA.FTZ R59, R59, R71.reuse, -R64.reuse ;  /* 0x000000473b3b7223 */ /* 0x180fe20000010840 */
[-CC-:B------:R-:W-:Y:S01]  /*5dc0*/  FFMA.FTZ R62, R62, R71.reuse, -R64.reuse ;  /* 0x000000473e3e7223 */ /* 0x180fe20000010840 */
[----:B------:R-:W1:Y:S01]  /*5dd0*/  MUFU.EX2 R9, R9 ;  /* 0x0000000900097308 */ /* 0x000e620000000800 */
[-CC-:B------:R-:W-:Y:S01]  /*5de0*/  FFMA.FTZ R63, R63, R71.reuse, -R64.reuse ;  /* 0x000000473f3f7223 */ /* 0x180fe20000010840 */
[-CC-:B------:R-:W-:Y:S01]  /*5df0*/  FFMA.FTZ R66, R66, R71.reuse, -R64.reuse ;  /* 0x0000004742427223 */ /* 0x180fe20000010840 */
[-CC-:B------:R-:W-:Y:S01]  /*5e00*/  FFMA.FTZ R67, R67, R71.reuse, -R64.reuse ;  /* 0x0000004743437223 */ /* 0x180fe20000010840 */
[-CC-:B------:R-:W-:Y:S01]  /*5e10*/  FFMA.FTZ R68, R68, R71.reuse, -R64.reuse ;  /* 0x0000004744447223 */ /* 0x180fe20000010840 */
[-CC-:B------:R-:W-:Y:S01]  /*5e20*/  FFMA.FTZ R69, R69, R71.reuse, -R64.reuse ;  /* 0x0000004745457223 */ /* 0x180fe20000010840 */
[-CC-:B------:R-:W-:Y:S01]  /*5e30*/  FFMA.FTZ R70, R70, R71.reuse, -R64.reuse ;  /* 0x0000004746467223 */ /* 0x180fe20000010840 */
[--C-:B------:R-:W-:Y:S01]  /*5e40*/  FFMA.FTZ R72, R72, R71, -R64.reuse ;  /* 0x0000004748487223 */ /* 0x100fe20000010840 */
[----:B------:R-:W2:Y:S01]  /*5e50*/  MUFU.EX2 R8, R8 ;  /* 0x0000000800087308 */ /* 0x000ea20000000800 */
[----:B0-----:R-:W-:Y:S01]  /*5e60*/  FFMA.FTZ R5, R4, R5, R7 ;  /* 0x0000000504057223 */ /* 0x001fe20000010007 */
[-CC-:B------:R-:W-:Y:S01]  /*5e70*/  FFMA.FTZ R73, R73, R71.reuse, -R64.reuse ;  /* 0x0000004749497223 */ /* 0x180fe20000010840 */
[-CC-:B------:R-:W-:Y:S01]  /*5e80*/  FFMA.FTZ R74, R74, R71.reuse, -R64.reuse ;  /* 0x000000474a4a7223 */ /* 0x180fe20000010840 */
[-CC-:B------:R-:W-:Y:S01]  /*5e90*/  FFMA.FTZ R75, R75, R71.reuse, -R64.reuse ;  /* 0x000000474b4b7223 */ /* 0x180fe20000010840 */
[-CC-:B------:R-:W-:Y:S01]  /*5ea0*/  FFMA.FTZ R76, R76, R71.reuse, -R64.reuse ;  /* 0x000000474c4c7223 */ /* 0x180fe20000010840 */
[-CC-:B------:R-:W-:Y:S01]  /*5eb0*/  FFMA.FTZ R77, R77, R71.reuse, -R64.reuse ;  /* 0x000000474d4d7223 */ /* 0x180fe20000010840 */
[----:B------:R-:W-:Y:S01]  /*5ec0*/  FFMA.FTZ R64, R79, R71, -R64 ;  /* 0x000000474f407223 */ /* 0x000fe20000010840 */
[----:B------:R-:W0:Y:S01]  /*5ed0*/  MUFU.EX2 R10, R10 ;  /* 0x0000000a000a7308 */ /* 0x000e220000000800 */
[----:B-1----:R-:W-:-:S07]  /*5ee0*/  FFMA.FTZ R6, R49, R6, R9 ;  /* 0x0000000631067223 */ /* 0x002fce0000010009 */
[----:B------:R-:W1:Y:S01]  /*5ef0*/  MUFU.EX2 R11, R11 ;  /* 0x0000000b000b7308 */ /* 0x000e620000000800 */
[----:B--2---:R-:W-:-:S07]  /*5f00*/  FADD.FTZ R5, R8, R5 ;  /* 0x0000000508057221 */ /* 0x004fce0000010000 */
[----:B------:R-:W2:Y:S01]  /*5f10*/  MUFU.EX2 R13, R13 ;  /* 0x0000000d000d7308 */ /* 0x000ea20000000800 */
[----:B0-----:R-:W-:-:S07]  /*5f20*/  FADD.FTZ R6, R10, R6 ;  /* 0x000000060a067221 */ /* 0x001fce0000010000 */
[----:B------:R-:W0:Y:S01]  /*5f30*/  MUFU.EX2 R12, R12 ;  /* 0x0000000c000c7308 */ /* 0x000e220000000800 */
[----:B-1----:R-:W-:-:S07]  /*5f40*/  FADD.FTZ R5, R11, R5 ;  /* 0x000000050b057221 */ /* 0x002fce0000010000 */
        /* <DEDUP_REMOVED lines=113> */
[----:B-1----:R-:W-:Y:S01]  /*6660*/  FADD.FTZ R6, R77, R6 ;  /* 0x000000064d067221 */ /* 0x002fe20000010000 */
[----:B--2---:R-:W-:-:S03]  /*6670*/  FADD.FTZ R5, R0, R5 ;  /* 0x0000000500057221 */ /* 0x004fc60000010000 */
[----:B0-----:R-:W-:Y:S01]  /*6680*/  FADD.FTZ R6, R64, R6 ;  /* 0x0000000640067221 */ /* 0x001fe20000010000 */
[----:B------:R-:W-:Y:S06]  /*6690*/  @!P0 BRA `(.L_x_184) ;  /* 0x0000000000048947 */ /* 0x000fec0003800000 */
[----:B------:R-:W-:Y:S01]  /*66a0*/  BPT.TRAP 0x1 ;  /* 0x000000040000795c */ /* 0x000fe20000300000 */
.L_x_184:
[----:B------:R-:W-:Y:S01]  /*66b0*/  ULEA UR6, UR11, UR41, 0x3 ;  /* 0x000000290b067291 */ /* 0x000fe2000f8e183f */
[----:B------:R-:W-:Y:S01]  /*66c0*/  F2FP.F16.F32.PACK_AB R9, R10, R9 ;  /* 0x000000090a09723e */ /* 0x000fe200000000ff */
[-C--:B------:R-:W-:Y:S01]  /*66d0*/  FMUL.FTZ R88, R88, R4.reuse ;  /* 0x0000000458587220 */ /* 0x080fe20000410000 */
        /* <DEDUP_REMOVED lines=11> */
[----:B------:R-:W-:Y:S01]  /*6790*/  FMUL.FTZ R93, R93, R4 ;  /* 0x000000045d5d7220 */ /* 0x000fe20000410000 */
        /* <DEDUP_REMOVED lines=11> */
[----:B------:R-:W-:Y:S01]  /*6850*/  FMUL.FTZ R100, R100, R4 ;  /* 0x0000000464647220 */ /* 0x000fe20000410000 */
[----:B------:R-:W-:Y:S01]  /*6860*/  F2FP.F16.F32.PACK_AB R29, R51, R50 ;  /* 0x00000032331d723e */ /* 0x000fe200000000ff */
[----:B------:R2:W-:Y:S01]  /*6870*/  STSM.16.M88.4 [R18], R24 ;  /* 0x0000001812007844 */ /* 0x0005e20000000200 */
[----:B------:R-:W-:Y:S01]  /*6880*/  F2FP.F16.F32.PACK_AB R30, R34, R33 ;  /* 0x00000021221e723e */ /* 0x000fe200000000ff */
[----:B------:R-:W-:Y:S01]  /*6890*/  FMUL.FTZ R101, R101, R4 ;  /* 0x0000000465657220 */ /* 0x000fe20000410000 */
[----:B------:R-:W-:Y:S01]  /*68a0*/  F2FP.F16.F32.PACK_AB R31, R55, R54 ;  /* 0x00000036371f723e */ /* 0x000fe200000000ff */
[----:B------:R-:W-:Y:S01]  /*68b0*/  FMUL.FTZ R104, R104, R4 ;  /* 0x0000000468687220 */ /* 0x000fe20000410000 */
[----:B------:R-:W-:Y:S01]  /*68c0*/  F2FP.F16.F32.PACK_AB R80, R52, R80 ;  /* 0x000000503450723e */ /* 0x000fe200000000ff */
[----:B------:R-:W-:Y:S01]  /*68d0*/  FMUL.FTZ R105, R105, R4 ;  /* 0x0000000469697220 */ /* 0x000fe20000410000 */
[----:B------:R-:W-:Y:S01]  /*68e0*/  F2FP.F16.F32.PACK_AB R81, R72, R70 ;  /* 0x000000464851723e */ /* 0x000fe200000000ff */
[----:B------:R3:W-:Y:S01]  /*68f0*/  STSM.16.M88.4 [R17], R28 ;  /* 0x0000001c11007844 */ /* 0x0007e20000000200 */
[----:B0-----:R-:W-:Y:S01]  /*6900*/  F2FP.F16.F32.PACK_AB R8, R36, R35 ;  /* 0x000000232408723e */ /* 0x001fe200000000ff */
[----:B------:R-:W-:Y:S01]  /*6910*/  FMUL.FTZ R108, R108, R4 ;  /* 0x000000046c6c7220 */ /* 0x000fe20000410000 */
[----:B------:R-:W-:Y:S01]  /*6920*/  F2FP.F16.F32.PACK_AB R9, R59, R58 ;  /* 0x0000003a3b09723e */ /* 0x000fe200000000ff */
[-C--:B------:R-:W-:Y:S01]  /*6930*/  FMUL.FTZ R109, R109, R4.reuse ;  /* 0x000000046d6d7220 */ /* 0x080fe20000410000 */
[----:B------:R-:W-:Y:S01]  /*6940*/  F2FP.F16.F32.PACK_AB R10, R40, R37 ;  /* 0x00000025280a723e */ /* 0x000fe200000000ff */
[----:B------:R-:W-:Y:S01]  /*6950*/  FMUL.FTZ R112, R112, R4 ;  /* 0x0000000470707220 */ /* 0x000fe20000410000 */
[----:B------:R-:W-:Y:S01]  /*6960*/  F2FP.F16.F32.PACK_AB R11, R63, R62 ;  /* 0x0000003e3f0b723e */ /* 0x000fe200000000ff */
[-C--:B------:R-:W-:Y:S01]  /*6970*/  FMUL.FTZ R113, R113, R4.reuse ;  /* 0x0000000471717220 */ /* 0x080fe20000410000 */
[----:B-1----:R-:W-:Y:S01]  /*6980*/  F2FP.F16.F32.PACK_AB R12, R44, R41 ;  /* 0x000000292c0c723e */ /* 0x002fe200000000ff */
[----:B------:R-:W-:Y:S01]  /*6990*/  FMUL.FTZ R116, R116, R4 ;  /* 0x0000000474747220 */ /* 0x000fe20000410000 */
[----:B------:R-:W-:Y:S01]  /*69a0*/  F2FP.F16.F32.PACK_AB R13, R67, R66 ;  /* 0x00000042430d723e */ /* 0x000fe200000000ff */
[----:B------:R3:W-:Y:S01]  /*69b0*/  STSM.16.M88.4 [R16+0x27800], R8 ;  /* 0x0278000810007844 */ /* 0x0007e20000000200 */
[----:B------:R-:W-:Y:S01]  /*69c0*/  F2FP.F16.F32.PACK_AB R14, R48, R45 ;  /* 0x0000002d300e723e */ /* 0x000fe200000000ff */
[----:B------:R-:W-:Y:S01]  /*69d0*/  FMUL.FTZ R117, R117, R4 ;  /* 0x0000000475757220 */ /* 0x000fe20000410000 */
[----:B------:R-:W-:Y:S01]  /*69e0*/  F2FP.F16.F32.PACK_AB R15, R69, R68 ;  /* 0x00000044450f723e */ /* 0x000fe200000000ff */
[-C--:B------:R-:W-:Y:S01]  /*69f0*/  FMUL.FTZ R120, R120, R4.reuse ;  /* 0x0000000478787220 */ /* 0x080fe20000410000 */
[----:B------:R-:W-:Y:S01]  /*6a00*/  F2FP.F16.F32.PACK_AB R82, R56, R53 ;  /* 0x000000353852723e */ /* 0x000fe200000000ff */
[-C--:B------:R-:W-:Y:S01]  /*6a10*/  FMUL.FTZ R121, R121, R4.reuse ;  /* 0x0000000479797220 */ /* 0x080fe20000410000 */
[----:B------:R-:W-:Y:S01]  /*6a20*/  F2FP.F16.F32.PACK_AB R83, R74, R73 ;  /* 0x000000494a53723e */ /* 0x000fe200000000ff */
[----:B------:R3:W-:Y:S01]  /*6a30*/  STSM.16.M88.4 [R136], R12 ;  /* 0x0000000c88007844 */ /* 0x0007e20000000200 */
[----:B--2---:R-:W-:Y:S01]  /*6a40*/  F2FP.F16.F32.PACK_AB R24, R60, R57 ;  /* 0x000000393c18723e */ /* 0x004fe200000000ff */
[-C--:B------:R-:W-:Y:S01]  /*6a50*/  FMUL.FTZ R124, R124, R4.reuse ;  /* 0x000000047c7c7220 */ /* 0x080fe20000410000 */
[----:B------:R-:W-:Y:S01]  /*6a60*/  F2FP.F16.F32.PACK_AB R25, R76, R75 ;  /* 0x0000004b4c19723e */ /* 0x000fe200000000ff */
[----:B------:R3:W-:Y:S01]  /*6a70*/  STSM.16.M88.4 [R18+0x6000], R80 ;  /* 0x0060005012007844 */ /* 0x0007e20000000200 */
[----:B------:R-:W-:Y:S01]  /*6a80*/  F2FP.F16.F32.PACK_AB R26, R0, R61 ;  /* 0x0000003d001a723e */ /* 0x000fe200000000ff */
[-C--:B------:R-:W-:Y:S01]  /*6a90*/  FMUL.FTZ R125, R125, R4.reuse ;  /* 0x000000047d7d7220 */ /* 0x080fe20000410000 */
[----:B------:R-:W-:Y:S01]  /*6aa0*/  F2FP.F16.F32.PACK_AB R27, R64, R77 ;  /* 0x0000004d401b723e */ /* 0x000fe200000000ff */
[----:B------:R-:W-:Y:S01]  /*6ab0*/  FMUL.FTZ R128, R128, R4 ;  /* 0x0000000480807220 */ /* 0x000fe20000410000 */
[----:B------:R-:W-:Y:S01]  /*6ac0*/  ISETP.GT.AND P1, PT, R3, R22, PT ;  /* 0x000000160300720c */ /* 0x000fe20003f24270 */
[-C--:B------:R-:W-:Y:S01]  /*6ad0*/  FMUL.FTZ R129, R129, R4.reuse ;  /* 0x0000000481817220 */ /* 0x080fe20000410000 */
[-C--:B------:R-:W-:Y:S01]  /*6ae0*/  FMUL.FTZ R132, R132, R4.reuse ;  /* 0x0000000484847220 */ /* 0x080fe20000410000 */
[----:B------:R3:W-:Y:S01]  /*6af0*/  STSM.16.M88.4 [R17+0x6000], R24 ;  /* 0x0060001811007844 */ /* 0x0007e20000000200 */
[----:B------:R-:W-:Y:S01]  /*6b00*/  FMUL.FTZ R133, R133, R4 ;  /* 0x0000000485857220 */ /* 0x000fe20000410000 */
[-C--:B------:R-:W-:Y:S01]  /*6b10*/  FMUL.FTZ R90, R90, R49.reuse ;  /* 0x000000315a5a7220 */ /* 0x080fe20000410000 */
[-C--:B------:R-:W-:Y:S01]  /*6b20*/  FMUL.FTZ R91, R91, R49.reuse ;  /* 0x000000315b5b7220 */ /* 0x080fe20000410000 */
[----:B------:R-:W-:Y:S01]  /*6b30*/  @!PT LDS RZ, [RZ] ;  /* 0x00000000fffff984 */ /* 0x000fe20000000800 */
[----:B------:R-:W-:Y:S01]  /*6b40*/  @!PT LDS RZ, [RZ] ;  /* 0x00000000fffff984 */ /* 0x000fe20000000800 */
[----:B------:R-:W-:Y:S01]  /*6b50*/  @!PT LDS RZ, [RZ] ;  /* 0x00000000fffff984 */ /* 0x000fe20000000800 */
[----:B------:R-:W-:Y:S01]  /*6b60*/  @!PT LDS RZ, [RZ] ;  /* 0x00000000fffff984 */ /* 0x000fe20000000800 */
[----:B------:R0:W-:Y:S06]  /*6b70*/  MEMBAR.ALL.CTA ;  /* 0x0000000000007992 */ /* 0x0001ec0000008000 */
[----:B0-----:R-:W0:Y:S01]  /*6b80*/  FENCE.VIEW.ASYNC.S ;  /* 0x00000000000073c6 */ /* 0x001e220000000000 */
        /* <DEDUP_REMOVED lines=22> */
[----:B------:R-:W-:-:S02]  /*6cf0*/  VIADD R3, R3, 0xffffffff ;  /* 0xffffffff03037836 */ /* 0x000fc40000000000 */
[----:B------:R-:W-:Y:S02]  /*6d00*/  IMAD.MOV.U32 R4, RZ, RZ, R78 ;  /* 0x000000ffff047224 */ /* 0x000fe400078e004e */
[----:B------:R-:W-:Y:S02]  /*6d10*/  IMAD.MOV.U32 R0, RZ, RZ, R47 ;  /* 0x000000ffff007224 */ /* 0x000fe400078e002f */
[----:B------:R-:W-:Y:S01]  /*6d20*/  IMAD.MOV.U32 R7, RZ, RZ, R2 ;  /* 0x000000ffff077224 */ /* 0x000fe200078e0002 */
[----:B0-----:R-:W-:Y:S01]  /*6d30*/  NOP ;  /* 0x0000000000007918 */ /* 0x001fe20000000000 */
[----:B---3--:R-:W-:Y:S05]  /*6d40*/  @P1 BRA `(.L_x_185) ;  /* 0xffffffd400d41947 */ /* 0x008fea000383ffff */
.L_x_174:
[----:B------:R-:W-:Y:S06]  /*6d50*/  BAR.ARV 0x8, 0x200 ;  /* 0x0208000000007b1d */ /* 0x000fec0000002000 */
[----:B------:R-:W-:Y:S05]  /*6d60*/  @!P0 BRA `(.L_x_186) ;  /* 0x0000000000048947 */ /* 0x000fea0003800000 */
[----:B------:R-:W-:Y:S01]  /*6d70*/  BPT.TRAP 0x1 ;  /* 0x000000040000795c */ /* 0x000fe20000300000 */
.L_x_186:
[----:B------:R-:W-:Y:S01]  /*6d80*/  ULEA UR4, UR38, UR41, 0x3 ;  /* 0x0000002926047291 */ /* 0x000fe2000f8e183f */
[----:B------:R-:W-:-:S08]  /*6d90*/  SHF.L.U32 R0, R2, 0x1f, RZ ;  /* 0x0000001f02007819 */ /* 0x000fd000000006ff */
[----:B------:R0:W1:Y:S01]  /*6da0*/  SYNCS.PHASECHK.TRANS64.TRYWAIT P1, [UR4+0x2d850], R0 ;  /* 0x02d85000ff0075a7 */ /* 0x0000620008020144 */
[----:B------:R-:W-:Y:S05]  /*6db0*/  @!P0 BRA `(.L_x_187) ;  /* 0x0000000000048947 */ /* 0x000fea0003800000 */
[----:B------:R-:W-:Y:S01]  /*6dc0*/  BPT.TRAP 0x1 ;  /* 0x000000040000795c */ /* 0x000fe20000300000 */
.L_x_187:
[----:B-1----:R-:W-:Y:S05]  /*6dd0*/  @P1 BRA `(.L_x_188) ;  /* 0x0000000000081947 */ /* 0x002fea0003800000 */
[----:B------:R-:W1:Y:S02]  /*6de0*/  SYNCS.PHASECHK.TRANS64.TRYWAIT P1, [UR4+0x2d850], R0 ;  /* 0x02d85000ff0075a7 */ /* 0x000e640008020144 */
[----:B-1----:R-:W-:Y:S05]  /*6df0*/  @!P1 BRA `(.L_x_189) ;  /* 0x0000008800f89947 */ /* 0x002fea0003800000 */
.L_x_188:
[----:B------:R-:W-:Y:S01]  /*6e00*/  UIADD3 UR41, UR41, 0x400, URZ ;  /* 0x0000040029297890 */ /* 0x000fe2000fffe03f */
[----:B------:R-:W-:Y:S01]  /*6e10*/  WARPGROUP.ARRIVE ;  /* 0x00000000000079c5 */ /* 0x000fe20000000000 */
[----:B------:R-:W-:Y:S01]  /*6e20*/  ULOP3.LUT UR39, UR39, 0x10000, URZ, 0xfc, !UPT ;  /* 0x0001000027277892 */ /* 0x000fe2000f8efc3f */
[----:B01----:R-:W0:Y:S01]  /*6e30*/  SHFL.BFLY PT, R0, R5, 0x2, 0x1f ;  /* 0x0c401f0005007f89 */ /* 0x003e2200000e0000 */
[----:B------:R-:W-:Y:S01]  /*6e40*/  USHF.R.U32.HI UR41, URZ, 0x4, UR41 ;  /* 0x000000043f297899 */ /* 0x000fe20008011629 */
[----:B------:R-:W-:Y:S01]  /*6e50*/  MOV R53, RZ ;  /* 0x000000ff00357202 */ /* 0x000fe20000000f00 */
[----:B------:R-:W-:Y:S01]  /*6e60*/  UMOV UR9, 0x40000040 ;  /* 0x4000004000097882 */ /* 0x000fe20000000000 */
[----:B------:R-:W-:Y:S01]  /*6e70*/  UMOV UR11, 0x80000020 ;  /* 0x80000020000b7882 */ /* 0x000fe20000000000 */
[----:B------:R-:W-:Y:S01]  /*6e80*/  ULOP3.LUT UR41, UR41, 0x3fff, URZ, 0xc0, !UPT ;  /* 0x00003fff29297892 */ /* 0x000fe2000f8ec03f */
[----:B------:R-:W1:Y:S01]  /*6e90*/  SHFL.BFLY PT, R3, R6, 0x2, 0x1f ;  /* 0x0c401f0006037f89 */ /* 0x000e6200000e0000 */
[----:B------:R-:W-:-:S02]  /*6ea0*/  UMOV UR8, UR39 ;  /* 0x0000002700087c82 */ /* 0x000fc40008000000 */
[----:B------:R-:W-:-:S04]  /*6eb0*/  ULOP3.LUT UR5, UR41, 0x2000000, URZ, 0xfc, !UPT ;  /* 0x0200000029057892 */ /* 0x000fc8000f8efc3f */
[----:B------:R-:W-:-:S07]  /*6ec0*/  UIMAD UR5, UR38, 0x600, UR5 ;  /* 0x00000600260578a4 */ /* 0x000fce000f8e0205 */
[----:B------:R-:W-:Y:S02]  /*6ed0*/  UMOV UR10, UR5 ;  /* 0x00000005000a7c82 */ /* 0x000fe40008000000 */
[----:B------:R-:W-:Y:S01]  /*6ee0*/  HGMMA.64x96x16.F32 R88, gdesc[UR8].tnspB, R88, gsb0 ;  /* 0x41600000085879f0 */ /* 0x000fe20008000858 */
[----:B------:R-:W-:Y:S01]  /*6ef0*/  UIADD3 UR8, UR39, 0x2, URZ ;  /* 0x0000000227087890 */ /* 0x000fe2000fffe03f */
[----:B0-----:R-:W-:Y:S01]  /*6f00*/  FADD.FTZ R0, R0, R5 ;  /* 0x0000000500007221 */ /* 0x001fe20000010000 */
[----:B------:R-:W-:Y:S01]  /*6f10*/  UIADD3 UR10, UR5, 0x40, URZ ;  /* 0x00000040050a7890 */ /* 0x000fe2000fffe03f */
[----:B------:R-:W-:Y:S01]  /*6f20*/  UMOV UR9, 0x40000040 ;  /* 0x4000004000097882 */ /* 0x000fe20000000000 */
[----:B------:R-:W-:Y:S01]  /*6f30*/  UMOV UR11, 0x80000020 ;  /* 0x80000020000b7882 */ /* 0x000fe20000000000 */
[----:B-1----:R-:W-:Y:S02]  /*6f40*/  FADD.FTZ R7, R3, R6 ;  /* 0x0000000603077221 */ /* 0x002fe40000010000 */
[----:B------:R-:W2:Y:S04]  /*6f50*/  SHFL.BFLY PT, R3, R0, 0x1, 0x1f ;  /* 0x0c201f0000037f89 */ /* 0x000ea800000e0000 */
[----:B------:R-:W0:Y:S01]  /*6f60*/  SHFL.BFLY PT, R4, R7, 0x1, 0x1f ;  /* 0x0c201f0007047f89 */ /* 0x000e2200000e0000 */
[----:B--2---:R-:W-:Y:S01]  /*6f70*/  FADD.FTZ R9, R0, R3 ;  /* 0x0000000300097221 */ /* 0x004fe20000010000 */
[----:B------:R-:W-:-:S02]  /*6f80*/  IMAD.MOV.U32 R0, RZ, RZ, -0x800000 ;  /* 0xff800000ff007424 */ /* 0x000fc400078e00ff */
[----:B------:R-:W-:Y:S02]  /*6f90*/  IMAD.MOV.U32 R3, RZ, RZ, -0x800000 ;  /* 0xff800000ff037424 */ /* 0x000fe400078e00ff */
[----:B0-----:R-:W-:Y:S01]  /*6fa0*/  FADD.FTZ R10, R7, R4 ;  /* 0x00000004070a7221 */ /* 0x001fe20000010000 */
[----:B------:R-:W-:Y:S01]  /*6fb0*/  FSETP.NE.FTZ.AND P1, PT, R9, RZ, PT ;  /* 0x000000ff0900720b */ /* 0x000fe20003f35000 */
[----:B------:R-:W-:-:S03]  /*6fc0*/  IMAD.MOV.U32 R4, RZ, RZ, RZ ;  /* 0x000000ffff047224 */ /* 0x000fc600078e00ff */
[----:B------:R-:W-:-:S09]  /*6fd0*/  FSETP.NE.FTZ.AND P2, PT, R10, RZ, PT ;  /* 0x000000ff0a00720b */ /* 0x000fd20003f55000 */
[----:B------:R-:W0:Y:S01]  /*6fe0*/  @P1 MUFU.LG2 R5, R9 ;  /* 0x0000000900051308 */ /* 0x000e220000000c00 */
[----:B------:R-:W-:-:S03]  /*6ff0*/  @P1 FMUL.FTZ R6, R71, 0.69314718246459960938 ;  /* 0x3f31721847061820 */ /* 0x000fc60000410000 */
[----:B------:R-:W-:-:S04]  /*7000*/  @P2 FMUL.FTZ R12, R71, 0.69314718246459960938 ;  /* 0x3f317218470c2820 */ /* 0x000fc80000410000 */
        /* <DEDUP_REMOVED lines=55> */
.L_x_190:
[----:B------:R-:W2:Y:S01]  /*7380*/  LDL.LU R5, [R1+0x8] ;  /* 0x0000080001057983 */ /* 0x000ea20000300800 */
[----:B------:R-:W-:Y:S01]  /*7390*/  UIADD3 UR4, UR4, 0x2d860, URZ ;  /* 0x0002d86004047890 */ /* 0x000fe2000fffe03f */
[-C--:B------:R-:W-:Y:S01]  /*73a0*/  FMUL.FTZ R20, R88, R53.reuse ;  /* 0x0000003558147220 */ /* 0x080fe20000410000 */
[----:B------:R-:W-:Y:S01]  /*73b0*/  UIADD3 UR38, UR38, 0x1, URZ ;  /* 0x0000000126267890 */ /* 0x000fe2000fffe03f */
[-C--:B------:R-:W-:Y:S01]  /*73c0*/  FMUL.FTZ R21, R89, R53.reuse ;  /* 0x0000003559157220 */ /* 0x080fe20000410000 */
[----:B------:R-:W-:Y:S01]  /*73d0*/  UPRMT UR4, UR42, 0x654, UR4 ;  /* 0x000006542a047896 */ /* 0x000fe20008000004 */
[-C--:B------:R-:W-:Y:S01]  /*73e0*/  FMUL.FTZ R32, R92, R53.reuse ;  /* 0x000000355c207220 */ /* 0x080fe20000410000 */
[----:B------:R-:W-:Y:S01]  /*73f0*/  UISETP.NE.AND UP0, UPT, UR38, 0x2, UPT ;  /* 0x000000022600788c */ /* 0x000fe2000bf05270 */
[-C--:B------:R-:W-:Y:S01]  /*7400*/  FMUL.FTZ R33, R93, R53.reuse ;  /* 0x000000355d217220 */ /* 0x080fe20000410000 */
[-C--:B------:R-:W-:Y:S01]  /*7410*/  FMUL.FTZ R34, R96, R53.reuse ;  /* 0x0000003560227220 */ /* 0x080fe20000410000 */
[-C--:B------:R-:W-:Y:S01]  /*7420*/  FMUL.FTZ R35, R97, R53.reuse ;  /* 0x0000003561237220 */ /* 0x080fe20000410000 */
[-C--:B------:R-:W-:Y:S01]  /*7430*/  FMUL.FTZ R36, R100, R53.reuse ;  /* 0x0000003564247220 */ /* 0x080fe20000410000 */
[-C--:B------:R-:W-:Y:S01]  /*7440*/  FMUL.FTZ R37, R101, R53.reuse ;  /* 0x0000003565257220 */ /* 0x080fe20000410000 */
[-C--:B------:R-:W-:Y:S01]  /*7450*/  FMUL.FTZ R38, R104, R53.reuse ;  /* 0x0000003568267220 */ /* 0x080fe20000410000 */
[----:B------:R-:W-:Y:S01]  /*7460*/  SYNCS.ARRIVE.TRANS64.RED.A1T0 RZ, [UR4], RZ ;  /* 0x000000ffffff79a7 */ /* 0x000fe20008100404 */
[----:B------:R-:W-:Y:S01]  /*7470*/  USEL UR4, URZ, 0x1, UP0 ;  /* 0x000000013f047887 */ /* 0x000fe20008000000 */
        /* <DEDUP_REMOVED lines=40> */
[----:B------:R-:W-:Y:S01]  /*7700*/  LOP3.LUT R2, R2, UR4, RZ, 0x3c, !PT ;  /* 0x0000000402027c12 */ /* 0x000fe2000f8e3cff */
[----:B------:R-:W-:Y:S01]  /*7710*/  USEL UR38, UR38, URZ, UP0 ;  /* 0x0000003f26267287 */ /* 0x000fe20008000000 */
[----:B--2---:R-:W-:-:S05]  /*7720*/  VIADD R5, R5, 0x1 ;  /* 0x0000000105057836 */ /* 0x004fca0000000000 */
[----:B------:R0:W-:Y:S06]  /*7730*/  STL [R1+0x8], R5 ;  /* 0x0000080501007387 */ /* 0x0001ec0000100800 */
.L_x_166:
[----:B------:R-:W1:Y:S08]  /*7740*/  S2UR UR42, SR_CgaCtaId ;  /* 0x00000000002a79c3 */ /* 0x000e700000008800 */
[----:B------:R-:W-:Y:S06]  /*7750*/  BAR.SYNC.DEFER_BLOCKING 0x5, 0x200 ;  /* 0x0148000000007b1d */ /* 0x000fec0000010000 */
[----:B------:R-:W-:Y:S01]  /*7760*/  UMOV UR41, 0x400 ;  /* 0x0000040000297882 */ /* 0x000fe20000000000 */
[----:B------:R-:W-:Y:S01]  /*7770*/  BSSY B0, `(.L_x_191) ;  /* 0x0000278000007945 */ /* 0x000fe20003800000 */
[----:B-1----:R-:W-:-:S09]  /*7780*/  ULEA UR41, UR42, UR41, 0x18 ;  /* 0x000000292a297291 */ /* 0x002fd2000f8ec03f */
[----:B0-----:R-:W0:Y:S01]  /*7790*/  LDS.128 R4, [UR41+0x2d8d0] ;  /* 0x02d8d029ff047984 */ /* 0x001e220008000c00 */
[----:B------:R-:W-:Y:S06]  /*77a0*/  BAR.ARV 0x4, 0x200 ;  /* 0x0108000000007b1d */ /* 0x000fec0000002000 */
[----:B------:R-:W-:Y:S05]  /*77b0*/  @P0 BRA `(.L_x_192) ;  /* 0x0000001c00300947 */ /* 0x000fea0003800000 */
[----:B------:R-:W2:Y:S01]  /*77c0*/  LDL R8, [R1+0x44] ;  /* 0x0000440001087983 */ /* 0x000ea20000100800 */
[----:B------:R-:W1:Y:S03]  /*77d0*/  S2UR UR6, SR_SWINHI ;  /* 0x00000000000679c3 */ /* 0x000e660000002f00 */
[----:B------:R-:W3:Y:S01]  /*77e0*/  LDL R86, [R1+0x40] ;  /* 0x0000400001567983 */ /* 0x000ee20000100800 */
[----:B------:R-:W-:Y:S01]  /*77f0*/  UMOV UR4, UR41 ;  /* 0x0000002900047c82 */ /* 0x000fe20008000000 */
[----:B-1----:R-:W-:Y:S01]  /*7800*/  UMOV UR5, UR6 ;  /* 0x0000000600057c82 */ /* 0x002fe20008000000 */
[----:B------:R-:W-:Y:S02]  /*7810*/  IMAD.U32 R76, RZ, RZ, UR4 ;  /* 0x00000004ff4c7e24 */ /* 0x000fe4000f8e00ff */
[----:B------:R-:W-:Y:S01]  /*7820*/  IMAD.U32 R77, RZ, RZ, UR5 ;  /* 0x00000005ff4d7e24 */ /* 0x000fe2000f8e00ff */
[----:B------:R-:W-:Y:S01]  /*7830*/  SHF.L.U64.HI R84, R138, 0x2, R156 ;  /* 0x000000028a547819 */ /* 0x000fe2000001029c */
[----:B------:R-:W-:Y:S01]  /*7840*/  ULDC.64 UR4, c[0x0][0xc08] ;  /* 0x0003020000047ab9 */ /* 0x000fe20000000a00 */
[----:B------:R-:W-:Y:S01]  /*7850*/  BAR.SYNC.DEFER_BLOCKING 0x1, 0x180 ;  /* 0x0046000000007b1d */ /* 0x000fe20000010000 */
[----:B--2---:R-:W-:-:S03]  /*7860*/  IMAD.WIDE R8, R8, 0x2, R76 ;  /* 0x0000000208087825 */ /* 0x004fc600078e024c */
[----:B------:R-:W-:-:S04]  /*7870*/  IADD3 R83, P1, R8, 0x6000, RZ ;  /* 0x0000600008537810 */ /* 0x000fc80007f3e0ff */
[----:B0-----:R-:W-:Y:S02]  /*7880*/  LOP3.LUT R4, R83, 0x180, RZ, 0xc0, !PT ;  /* 0x0000018053047812 */ /* 0x001fe400078ec0ff */
[----:B------:R-:W-:Y:S02]  /*7890*/  IADD3 R79, P3, R8, 0x3000, RZ ;  /* 0x00003000084f7810 */ /* 0x000fe40007f7e0ff */
[----:B------:R-:W-:Y:S02]  /*78a0*/  SHF.R.U64 R4, R4, 0x3, RZ ;  /* 0x0000000304047819 */ /* 0x000fe400000012ff */
[C---:B------:R-:W-:Y:S02]  /*78b0*/  IADD3 R85, P0, R8.reuse, 0x6020, RZ ;  /* 0x0000602008557810 */ /* 0x040fe40007f1e0ff */
[C---:B------:R-:W-:Y:S02]  /*78c0*/  IADD3 R31, P4, R8.reuse, 0x20, RZ ;  /* 0x00000020081f7810 */ /* 0x040fe40007f9e0ff */
[----:B------:R-:W-:-:S02]  /*78d0*/  LOP3.LUT R11, R8, 0x180, RZ, 0xc0, !PT ;  /* 0x00000180080b7812 */ /* 0x000fc400078ec0ff */
[----:B------:R-:W-:Y:S02]  /*78e0*/  LOP3.LUT R12, R4, R83, RZ, 0x3c, !PT ;  /* 0x00000053040c7212 */ /* 0x000fe400078e3cff */
[----:B------:R-:W-:Y:S02]  /*78f0*/  LOP3.LUT R22, R79, 0x180, RZ, 0xc0, !PT ;  /* 0x000001804f167812 */ /* 0x000fe400078ec0ff */
[----:B------:R-:W-:Y:S02]  /*7900*/  LOP3.LUT R10, R85, 0x180, RZ, 0xc0, !PT ;  /* 0x00000180550a7812 */ /* 0x000fe400078ec0ff */
[----:B------:R-:W-:Y:S02]  /*7910*/  LOP3.LUT R4, R31, 0x180, RZ, 0xc0, !PT ;  /* 0x000001801f047812 */ /* 0x000fe400078ec0ff */
[----:B------:R-:W-:Y:S02]  /*7920*/  IADD3 R81, P2, R8, 0x3020, RZ ;  /* 0x0000302008517810 */ /* 0x000fe40007f5e0ff */
[----:B------:R-:W-:-:S02]  /*7930*/  SHF.R.U64 R11, R11, 0x3, RZ ;  /* 0x000000030b0b7819 */ /* 0x000fc400000012ff */
[----:B------:R-:W-:Y:S02]  /*7940*/  SHF.R.U64 R22, R22, 0x3, RZ ;  /* 0x0000000316167819 */ /* 0x000fe400000012ff */
[----:B------:R-:W-:Y:S02]  /*7950*/  SHF.R.U64 R10, R10, 0x3, RZ ;  /* 0x000000030a0a7819 */ /* 0x000fe400000012ff */
[----:B------:R-:W-:Y:S02]  /*7960*/  SHF.R.U64 R4, R4, 0x3, RZ ;  /* 0x0000000304047819 */ /* 0x000fe400000012ff */
[----:B------:R-:W-:Y:S02]  /*7970*/  LOP3.LUT R8, R11, R8, RZ, 0x3c, !PT ;  /* 0x000000080b087212 */ /* 0x000fe400078e3cff */
[----:B------:R-:W-:Y:S01]  /*7980*/  LOP3.LUT R14, R81, 0x180, RZ, 0xc0, !PT ;  /* 0x00000180510e7812 */ /* 0x000fe200078ec0ff */
[--C-:B------:R-:W-:Y:S01]  /*7990*/  IMAD.X R27, RZ, RZ, R9.reuse, P0 ;  /* 0x000000ffff1b7224 */ /* 0x100fe200000e0609 */
[----:B------:R-:W-:Y:S01]  /*79a0*/  LOP3.LUT R28, R22, R79, RZ, 0x3c, !PT ;  /* 0x0000004f161c7212 */ /* 0x000fe200078e3cff */
[--C-:B------:R-:W-:Y:S01]  /*79b0*/  IMAD.X R25, RZ, RZ, R9.reuse, P4 ;  /* 0x000000ffff197224 */ /* 0x100fe200020e0609 */
[----:B------:R-:W-:Y:S01]  /*79c0*/  LOP3.LUT R26, R10, R85, RZ, 0x3c, !PT ;  /* 0x000000550a1a7212 */ /* 0x000fe200078e3cff */
[----:B------:R-:W0:Y:S01]  /*79d0*/  LDC.64 R78, c[0x0][0xc00] ;  /* 0x00030000ff4e7b82 */ /* 0x000e220000000a00 */
[----:B------:R-:W-:Y:S01]  /*79e0*/  LOP3.LUT R24, R4, R31, RZ, 0x3c, !PT ;  /* 0x0000001f04187212 */ /* 0x000fe200078e3cff */
[--C-:B------:R-:W-:Y:S01]  /*79f0*/  IMAD.X R15, RZ, RZ, R9.reuse, P2 ;  /* 0x000000ffff0f7224 */ /* 0x100fe200010e0609 */
[-C--:B------:R-:W-:Y:S01]  /*7a00*/  IADD3.X R13, RZ, R9.reuse, RZ, P1, !PT ;  /* 0x00000009ff0d7210 */ /* 0x080fe20000ffe4ff */
[----:B------:R-:W-:Y:S01]  /*7a10*/  IMAD.X R29, RZ, RZ, R9, P3 ;  /* 0x000000ffff1d7224 */ /* 0x000fe200018e0609 */
[----:B------:R-:W-:-:S02]  /*7a20*/  MOV R30, R8 ;  /* 0x00000008001e7202 */ /* 0x000fc40000000f00 */
[----:B------:R-:W-:Y:S02]  /*7a30*/  SHF.R.U64 R14, R14, 0x3, RZ ;  /* 0x000000030e0e7819 */ /* 0x000fe400000012ff */
[----:B------:R-:W-:Y:S02]  /*7a40*/  F2FP.F16.F32.PACK_AB R8, R21, R20 ;  /* 0x000000141508723e */ /* 0x000fe400000000ff */
[----:B------:R-:W-:Y:S02]  /*7a50*/  F2FP.F16.F32.PACK_AB R9, R55, R54 ;  /* 0x000000363709723e */ /* 0x000fe400000000ff */
[----:B------:R-:W-:Y:S02]  /*7a60*/  F2FP.F16.F32.PACK_AB R10, R33, R32 ;  /* 0x00000020210a723e */ /* 0x000fe400000000ff */
[----:B------:R-:W-:Y:S02]  /*7a70*/  F2FP.F16.F32.PACK_AB R11, R57, R56 ;  /* 0x00000038390b723e */ /* 0x000fe400000000ff */
[----:B------:R-:W-:-:S02]  /*7a80*/  MOV R22, R26 ;  /* 0x0000001a00167202 */ /* 0x000fc40000000f00 */
[----:B------:R-:W-:Y:S02]  /*7a90*/  MOV R82, R24 ;  /* 0x0000001800527202 */ /* 0x000fe40000000f00 */
[----:B------:R-:W-:Y:S02]  /*7aa0*/  LOP3.LUT R14, R14, R81, RZ, 0x3c, !PT ;  /* 0x000000510e0e7212 */ /* 0x000fe400078e3cff */
[----:B------:R-:W-:Y:S02]  /*7ab0*/  F2FP.F16.F32.PACK_AB R24, R35, R34 ;  /* 0x000000222318723e */ /* 0x000fe400000000ff */
[----:B------:R-:W-:Y:S02]  /*7ac0*/  F2FP.F16.F32.PACK_AB R25, R59, R58 ;  /* 0x0000003a3b19723e */ /* 0x000fe400000000ff */
[----:B------:R-:W-:Y:S02]  /*7ad0*/  F2FP.F16.F32.PACK_AB R26, R37, R36 ;  /* 0x00000024251a723e */ /* 0x000fe400000000ff */
[----:B------:R-:W-:Y:S01]  /*7ae0*/  F2FP.F16.F32.PACK_AB R27, R61, R60 ;  /* 0x0000003c3d1b723e */ /* 0x000fe200000000ff */
[----:B------:R1:W-:Y:S01]  /*7af0*/  STSM.16.M88.4 [R30], R8 ;  /* 0x000000081e007844 */ /* 0x0003e20000000200 */
[----:B------:R-:W-:-:S02]  /*7b00*/  MOV R4, R28 ;  /* 0x0000001c00047202 */ /* 0x000fc40000000f00 */
[----:B------:R-:W-:Y:S02]  /*7b10*/  F2FP.F16.F32.PACK_AB R28, R39, R38 ;  /* 0x00000026271c723e */ /* 0x000fe400000000ff */
[----:B------:R-:W-:Y:S02]  /*7b20*/  F2FP.F16.F32.PACK_AB R29, R63, R62 ;  /* 0x0000003e3f1d723e */ /* 0x000fe400000000ff */
[----:B------:R-:W-:Y:S01]  /*7b30*/  F2FP.F16.F32.PACK_AB R31, R65, R64 ;  /* 0x00000040411f723e */ /* 0x000fe200000000ff */
[----:B------:R2:W-:Y:S01]  /*7b40*/  STSM.16.M88.4 [R82], R24 ;  /* 0x0000001852007844 */ /* 0x0005e20000000200 */
[----:B------:R-:W-:Y:S02]  /*7b50*/  MOV R80, R12 ;  /* 0x0000000c00507202 */ /* 0x000fe40000000f00 */
[----:B------:R-:W-:Y:S02]  /*7b60*/  MOV R81, R14 ;  /* 0x0000000e00517202 */ /* 0x000fe40000000f00 */
[----:B------:R-:W-:-:S02]  /*7b70*/  F2FP.F16.F32.PACK_AB R12, R47, R46 ;  /* 0x0000002e2f0c723e */ /* 0x000fc400000000ff */
[----:B-1----:R-:W-:Y:S02]  /*7b80*/  F2FP.F16.F32.PACK_AB R30, R41, R40 ;  /* 0x00000028291e723e */ /* 0x002fe400000000ff */
[----:B------:R-:W-:Y:S02]  /*7b90*/  F2FP.F16.F32.PACK_AB R8, R43, R42 ;  /* 0x0000002a2b08723e */ /* 0x000fe400000000ff */
[----:B------:R-:W-:Y:S02]  /*7ba0*/  F2FP.F16.F32.PACK_AB R9, R67, R66 ;  /* 0x000000424309723e */ /* 0x000fe400000000ff */
[----:B------:R-:W-:Y:S02]  /*7bb0*/  F2FP.F16.F32.PACK_AB R10, R45, R44 ;  /* 0x0000002c2d0a723e */ /* 0x000fe400000000ff */
[----:B------:R-:W-:Y:S02]  /*7bc0*/  F2FP.F16.F32.PACK_AB R11, R69, R68 ;  /* 0x00000044450b723e */ /* 0x000fe400000000ff */
[----:B------:R-:W-:-:S02]  /*7bd0*/  F2FP.F16.F32.PACK_AB R13, R71, R70 ;  /* 0x00000046470d723e */ /* 0x000fc400000000ff */
[----:B------:R-:W-:Y:S02]  /*7be0*/  F2FP.F16.F32.PACK_AB R14, R49, R48 ;  /* 0x00000030310e723e */ /* 0x000fe400000000ff */
[----:B------:R-:W-:Y:S02]  /*7bf0*/  F2FP.F16.F32.PACK_AB R15, R73, R72 ;  /* 0x00000048490f723e */ /* 0x000fe400000000ff */
[----:B--2---:R-:W-:Y:S02]  /*7c00*/  F2FP.F16.F32.PACK_AB R24, R51, R50 ;  /* 0x000000323318723e */ /* 0x004fe400000000ff */
[----:B------:R-:W-:Y:S02]  /*7c10*/  F2FP.F16.F32.PACK_AB R25, R75, R74 ;  /* 0x0000004a4b19723e */ /* 0x000fe400000000ff */
[----:B------:R-:W-:Y:S02]  /*7c20*/  F2FP.F16.F32.PACK_AB R26, R53, R52 ;  /* 0x00000034351a723e */ /* 0x000fe400000000ff */
[----:B------:R-:W-:Y:S01]  /*7c30*/  F2FP.F16.F32.PACK_AB R27, R135, R134 ;  /* 0x00000086871b723e */ /* 0x000fe200000000ff */
[----:B------:R1:W-:Y:S04]  /*7c40*/  STSM.16.M88.4 [R4], R28 ;  /* 0x0000001c04007844 */ /* 0x0003e80000000200 */
[----:B------:R2:W-:Y:S04]  /*7c50*/  STSM.16.M88.4 [R81], R8 ;  /* 0x0000000851007844 */ /* 0x0005e80000000200 */
[----:B------:R-:W-:Y:S04]  /*7c60*/  STSM.16.M88.4 [R80], R12 ;  /* 0x0000000c50007844 */ /* 0x000fe80000000200 */
[----:B------:R4:W-:Y:S01]  /*7c70*/  STSM.16.M88.4 [R22], R24 ;  /* 0x0000001816007844 */ /* 0x0009e20000000200 */
[----:B0-----:R-:W-:Y:S01]  /*7c80*/  ISETP.NE.U32.AND P0, PT, R78, RZ, PT ;  /* 0x000000ff4e00720c */ /* 0x001fe20003f05070 */
[----:B------:R-:W-:-:S03]  /*7c90*/  IMAD.SHL.U32 R83, R138, 0x4, RZ ;  /* 0x000000048a537824 */ /* 0x000fc600078e00ff */
[----:B------:R-:W-:Y:S01]  /*7ca0*/  ISETP.NE.AND.EX P0, PT, R79, RZ, PT, P0 ;  /* 0x000000ff4f00720c */ /* 0x000fe20003f05300 */
[----:B------:R-:W-:Y:S01]  /*7cb0*/  BAR.SYNC.DEFER_BLOCKING 0x1, 0x180 ;  /* 0x0046000000007b1d */ /* 0x000fe20000010000 */
[----:B-1----:R-:W-:Y:S01]  /*7cc0*/  IADD3 R28, P1, R83, R78, RZ ;  /* 0x0000004e531c7210 */ /* 0x002fe20007f3e0ff */
[----:B------:R-:W-:-:S04]  /*7cd0*/  IMAD.MOV.U32 R4, RZ, RZ, RZ ;  /* 0x000000ffff047224 */ /* 0x000fc800078e00ff */
[----:B------:R-:W-:Y:S02]  /*7ce0*/  IMAD.X R29, R84, 0x1, R79, P1 ;  /* 0x00000001541d7824 */ /* 0x000fe400008e064f */
[----:B--2---:R-:W0:Y:S08]  /*7cf0*/  LDC R11, c[0x0][0xad4] ;  /* 0x0002b500ff0b7b82 */ /* 0x004e300000000800 */
[----:B----4-:R-:W1:Y:S08]  /*7d00*/  LDC R22, c[0x0][0xbe8] ;  /* 0x0002fa00ff167b82 */ /* 0x010e700000000800 */
[----:B------:R-:W2:Y:S01]  /*7d10*/  LDC.64 R14, c[0x0][0xba8] ;  /* 0x0002ea00ff0e7b82 */ /* 0x000ea20000000a00 */
[----:B------:R-:W4:Y:S01]  /*7d20*/  @P0 LDG.E R4, desc[UR36][R28.64] ;  /* 0x000000241c040981 */ /* 0x000f22000c1e1900 */
[----:B------:R-:W-:-:S04]  /*7d30*/  ISETP.NE.U32.AND P1, PT, RZ, UR4, PT ;  /* 0x00000004ff007c0c */ /* 0x000fc8000bf25070 */
[----:B------:R-:W-:-:S13]  /*7d40*/  ISETP.NE.AND.EX P1, PT, RZ, UR5, PT, P1 ;  /* 0x00000005ff007c0c */ /* 0x000fda000bf25310 */
[----:B------:R-:W-:-:S04]  /*7d50*/  @P1 IADD3 R8, P2, R83, UR4, RZ ;  /* 0x0000000453081c10 */ /* 0x000fc8000ff5e0ff */
[----:B------:R-:W-:Y:S02]  /*7d60*/  @P1 IADD3.X R9, R84, UR5, RZ, P2, !PT ;  /* 0x0000000554091c10 */ /* 0x000fe400097fe4ff */
[----:B------:R-:W-:Y:S01]  /*7d70*/  ISETP.NE.AND P2, PT, R140, RZ, PT ;  /* 0x000000ff8c00720c */ /* 0x000fe20003f45270 */
[----:B------:R-:W-:-:S03]  /*7d80*/  ULDC UR4, c[0x0][0xa88] ;  /* 0x0002a20000047ab9 */ /* 0x000fc60000000800 */
[----:B0-----:R-:W-:Y:S01]  /*7d90*/  SEL R11, R140, R11, P2 ;  /* 0x0000000b8c0b7207 */ /* 0x001fe20001000000 */
[----:B------:R-:W-:Y:S01]  /*7da0*/  IMAD.U32 R31, RZ, RZ, UR4 ;  /* 0x00000004ff1f7e24 */ /* 0x000fe2000f8e00ff */
[----:B------:R-:W-:Y:S02]  /*7db0*/  MOV R24, 0x9b8 ;  /* 0x000009b800187802 */ /* 0x000fe40000000f00 */
[----:B------:R-:W-:Y:S02]  /*7dc0*/  ISETP.GT.AND P3, PT, R11, 0x1, PT ;  /* 0x000000010b00780c */ /* 0x000fe40003f64270 */
[----:B-1----:R-:W-:Y:S01]  /*7dd0*/  ISETP.NE.AND P4, PT, R22, 0x1, PT ;  /* 0x000000011600780c */ /* 0x002fe20003f85270 */
[----:B------:R0:W5:Y:S01]  /*7de0*/  @P1 LDG.E R31, desc[UR36][R8.64] ;  /* 0x00000024081f1981 */ /* 0x000162000c1e1900 */
[----:B------:R-:W-:-:S04]  /*7df0*/  SEL R24, R24, 0x978, P3 ;  /* 0x0000097818187807 */ /* 0x000fc80001800000 */
[----:B------:R-:W1:Y:S08]  /*7e00*/  LDC.64 R10, c[0x0][R24+0x218] ;  /* 0x00008600180a7b82 */ /* 0x000e700000000a00 */
[----:B0-----:R-:W0:Y:S01]  /*7e10*/  LDC.64 R8, c[0x0][R24+0x220] ;  /* 0x0000880018087b82 */ /* 0x001e220000000a00 */
[----:B------:R-:W-:-:S07]  /*7e20*/  ISETP.NE.U32.AND P2, PT, R78, RZ, PT ;  /* 0x000000ff4e00720c */ /* 0x000fce0003f45070 */
[----:B------:R-:W4:Y:S01]  /*7e30*/  @P4 LDC R26, c[0x0][0xbec] ;  /* 0x0002fb00ff1a4b82 */ /* 0x000f220000000800 */
[----:B------:R-:W-:-:S04]  /*7e40*/  ISETP.NE.AND.EX P2, PT, R79, RZ, PT, P2 ;  /* 0x000000ff4f00720c */ /* 0x000fc80003f45320 */
[----:B------:R-:W-:-:S03]  /*7e50*/  SEL R138, R138, RZ, !P2 ;  /* 0x000000ff8a8a7207 */ /* 0x000fc60005000000 */
[----:B------:R-:W4:Y:S01]  /*7e60*/  @P4 LDC R85, c[0x0][0xbf0] ;  /* 0x0002fc00ff554b82 */ /* 0x000f220000000800 */
[----:B------:R-:W-:-:S07]  /*7e70*/  SEL R25, R156, RZ, !P2 ;  /* 0x000000ff9c197207 */ /* 0x000fce0005000000 */
[----:B------:R3:W2:Y:S01]  /*7e80*/  LDC.64 R12, c[0x0][R24+0x228] ;  /* 0x00008a00180c7b82 */ /* 0x0006a20000000a00 */
[-C--:B0-----:R-:W-:Y:S02]  /*7e90*/  IMAD R9, R9, R138.reuse, RZ ;  /* 0x0000008a09097224 */ /* 0x081fe400078e02ff */
[----:B-1----:R-:W-:Y:S02]  /*7ea0*/  IMAD R81, R11, R139, RZ ;  /* 0x0000008b0b517224 */ /* 0x002fe400078e02ff */
[----:B------:R-:W-:Y:S02]  /*7eb0*/  IMAD R83, R8, R25, R9 ;  /* 0x0000001908537224 */ /* 0x000fe400078e0209 */
[----:B------:R-:W-:Y:S01]  /*7ec0*/  IMAD.WIDE.U32 R10, R10, R139, RZ ;  /* 0x0000008b0a0a7225 */ /* 0x000fe200078e00ff */
[----:B---3--:R-:W0:Y:S03]  /*7ed0*/  LDC.64 R24, c[0x0][R24+0x210] ;  /* 0x0000840018187b82 */ /* 0x008e260000000a00 */
[----:B------:R-:W-:-:S04]  /*7ee0*/  IMAD.WIDE.U32 R8, R8, R138, RZ ;  /* 0x0000008a08087225 */ /* 0x000fc800078e00ff */
[----:B------:R-:W-:Y:S01]  /*7ef0*/  IMAD R27, R141, 0xc0, R86 ;  /* 0x000000c08d1b7824 */ /* 0x000fe200078e0256 */
[----:B------:R-:W-:Y:S01]  /*7f00*/  SEL R79, R155, RZ, P3 ;  /* 0x000000ff9b4f7207 */ /* 0x000fe20001800000 */
[----:B------:R-:W-:Y:S01]  /*7f10*/  IMAD.IADD R83, R9, 0x1, R83 ;  /* 0x0000000109537824 */ /* 0x000fe200078e0253 */
[----:B--2---:R-:W1:Y:S01]  /*7f20*/  @!P3 LDC R14, c[0x0][0xb50] ;  /* 0x0002d400ff0ebb82 */ /* 0x004e620000000800 */
[----:B------:R-:W-:Y:S02]  /*7f30*/  IMAD.MOV.U32 R9, RZ, RZ, R27 ;  /* 0x000000ffff097224 */ /* 0x000fe400078e001b */
[----:B------:R-:W-:Y:S02]  /*7f40*/  IMAD.IADD R11, R11, 0x1, R81 ;  /* 0x000000010b0b7824 */ /* 0x000fe400078e0251 */
[-C--:B------:R-:W-:Y:S02]  /*7f50*/  IMAD R81, R13, R79.reuse, RZ ;  /* 0x0000004f0d517224 */ /* 0x080fe400078e02ff */
[----:B------:R-:W-:Y:S01]  /*7f60*/  IMAD.WIDE.U32 R12, R12, R79, RZ ;  /* 0x0000004f0c0c7225 */ /* 0x000fe200078e00ff */
[----:B------:R-:W2:Y:S03]  /*7f70*/  @!P3 LDC R15, c[0x0][0xb54] ;  /* 0x0002d500ff0fbb82 */ /* 0x000ea60000000800 */
[----:B------:R-:W-:Y:S01]  /*7f80*/  IMAD.IADD R81, R13, 0x1, R81 ;  /* 0x000000010d517824 */ /* 0x000fe200078e0251 */
[--C-:B----4-:R-:W-:Y:S01]  /*7f90*/  IADD3 R10, P2, P5, R8, R10, R4.reuse ;  /* 0x0000000a080a7210 */ /* 0x110fe20007d5e004 */
[----:B------:R-:W-:Y:S01]  /*7fa0*/  @P4 IMAD.HI.U32 R8, R27, R26, RZ ;  /* 0x0000001a1b084227 */ /* 0x000fe200078e00ff */
[----:B------:R-:W-:-:S04]  /*7fb0*/  SHF.R.S32.HI R78, RZ, 0x1f, R4 ;  /* 0x0000001fff4e7819 */ /* 0x000fc80000011404 */
[----:B------:R-:W-:Y:S02]  /*7fc0*/  @P4 SHF.R.U32.HI R9, RZ, R85, R8 ;  /* 0x00000055ff094219 */ /* 0x000fe40000011608 */
[----:B------:R-:W-:-:S03]  /*7fd0*/  IADD3.X R11, R83, R11, R78, P2, P5 ;  /* 0x0000000b530b7210 */ /* 0x000fc600017ea44e */
[--C-:B------:R-:W-:Y:S01]  /*7fe0*/  IMAD.MOV R26, RZ, RZ, -R9.reuse ;  /* 0x000000ffff1a7224 */ /* 0x100fe200078e0a09 */
[----:B------:R-:W-:Y:S02]  /*7ff0*/  IADD3 R12, P2, P5, R9, R10, R12 ;  /* 0x0000000a090c7210 */ /* 0x000fe40007d5e00c */
[----:B------:R-:W-:Y:S01]  /*8000*/  SHF.R.S32.HI R8, RZ, 0x1f, R9 ;  /* 0x0000001fff087819 */ /* 0x000fe20000011409 */
[----:B------:R-:W-:-:S03]  /*8010*/  IMAD R9, R22, R26, R27 ;  /* 0x0000001a16097224 */ /* 0x000fc600078e021b */
[----:B------:R-:W-:Y:S01]  /*8020*/  IADD3.X R13, R8, R11, R81, P2, P5 ;  /* 0x0000000b080d7210 */ /* 0x000fe200017ea451 */
[-C--:B0-----:R-:W-:Y:S01]  /*8030*/  IMAD R8, R25, R9.reuse, RZ ;  /* 0x0000000919087224 */ /* 0x081fe200078e02ff */
[----:B------:R-:W-:Y:S01]  /*8040*/  SHF.R.S32.HI R11, RZ, 0x1f, R9 ;  /* 0x0000001fff0b7819 */ /* 0x000fe20000011409 */
[----:B------:R-:W-:-:S04]  /*8050*/  IMAD.WIDE.U32 R12, R24, R9, R12 ;  /* 0x00000009180c7225 */ /* 0x000fc800078e000c */
[----:B------:R-:W-:Y:S01]  /*8060*/  IMAD R11, R24, R11, R8 ;  /* 0x0000000b180b7224 */ /* 0x000fe200078e0208 */
[----:B-1----:R-:W-:-:S03]  /*8070*/  LEA R14, P2, R12, R14, 0x2 ;  /* 0x0000000e0c0e7211 */ /* 0x002fc600078410ff */
[----:B------:R-:W-:-:S05]  /*8080*/  IMAD.IADD R8, R13, 0x1, R11 ;  /* 0x000000010d087824 */ /* 0x000fca00078e020b */
[----:B--2---:R-:W-:Y:S01]  /*8090*/  LEA.HI.X R15, R12, R15, R8, 0x2, P2 ;  /* 0x0000000f0c0f7211 */ /* 0x004fe200010f1408 */
[----:B------:R-:W-:Y:S06]  /*80a0*/  @P1 BRA `(.L_x_193) ;  /* 0x0000000000101947 */ /* 0x000fec0003800000 */
[----:B------:R-:W-:Y:S05]  /*80b0*/  @!P0 BRA `(.L_x_193) ;  /* 0x00000000000c8947 */ /* 0x000fea0003800000 */
[----:B------:R-:W2:Y:S04]  /*80c0*/  LDG.E R8, desc[UR36][R28.64] ;  /* 0x000000241c087981 */ /* 0x000ea8000c1e1900 */
[----:B-----5:R-:W2:Y:S02]  /*80d0*/  LDG.E R31, desc[UR36][R28.64+0x4] ;  /* 0x000004241c1f7981 */ /* 0x020ea4000c1e1900 */
[----:B--2---:R-:W-:-:S07]  /*80e0*/  IMAD.IADD R31, R31, 0x1, -R8 ;  /* 0x000000011f1f7824 */ /* 0x004fce00078e0a08 */
.L_x_193:
[----:B------:R-:W2:Y:S01]  /*80f0*/  LDL R13, [R1+0x3c] ;  /* 0x00003c00010d7983 */ /* 0x000ea20000100800 */
[----:B------:R-:W0:Y:S03]  /*8100*/  S2R R8, SR_TID.X ;  /* 0x0000000000087919 */ /* 0x000e260000002100 */
[----:B------:R-:W-:Y:S04]  /*8110*/  SHFL.IDX PT, R9, R15, RZ, 0x1c1f ;  /* 0x001c1fff0f097589 */ /* 0x000fe800000e0000 */
[----:B------:R-:W-:Y:S04]  /*8120*/  SHFL.IDX PT, R10, R14, 0x1, 0x1c1f ;  /* 0x003c1f000e0a7f89 */ /* 0x000fe800000e0000 */
[----:B------:R-:W-:Y:S01]  /*8130*/  SHFL.IDX PT, R11, R15, 0x1, 0x1c1f ;  /* 0x003c1f000f0b7f89 */ /* 0x000fe200000e0000 */
[----:B0-----:R-:W-:-:S04]  /*8140*/  IADD3 R24, R8, -0x80, RZ ;  /* 0xffffff8008187810 */ /* 0x001fc80007ffe0ff */
[----:B------:R-:W-:-:S04]  /*8150*/  SHF.R.S32.HI R12, RZ, 0x1f, R24 ;  /* 0x0000001fff0c7819 */ /* 0x000fc80000011418 */
[----:B------:R-:W-:-:S04]  /*8160*/  LEA.HI R12, R12, R24, RZ, 0x7 ;  /* 0x000000180c0c7211 */ /* 0x000fc800078f38ff */
[----:B------:R-:W-:Y:S01]  /*8170*/  LOP3.LUT R12, R12, 0xffffff80, RZ, 0xc0, !PT ;  /* 0xffffff800c0c7812 */ /* 0x000fe200078ec0ff */
[----:B------:R-:W0:Y:S04]  /*8180*/  SHFL.IDX PT, R8, R14, RZ, 0x1c1f ;  /* 0x001c1fff0e087589 */ /* 0x000e2800000e0000 */
[----:B------:R-:W-:Y:S02]  /*8190*/  IMAD.IADD R12, R24, 0x1, -R12 ;  /* 0x00000001180c7824 */ /* 0x000fe400078e0a0c */
[----:B-----5:R-:W-:-:S03]  /*81a0*/  IMAD R79, R31, R22, RZ ;  /* 0x000000161f4f7224 */ /* 0x020fc600078e02ff */
[----:B------:R-:W-:Y:S01]  /*81b0*/  LOP3.LUT P0, RZ, R12, 0x3, RZ, 0xc0, !PT ;  /* 0x000000030cff7812 */ /* 0x000fe2000780c0ff */
[----:B--2---:R-:W-:-:S04]  /*81c0*/  IMAD R24, R141, 0xc0, R13 ;  /* 0x000000c08d187824 */ /* 0x004fc800078e020d */
[C---:B------:R-:W-:Y:S01]  /*81d0*/  VIADD R12, R24.reuse, 0x8 ;  /* 0x00000008180c7836 */ /* 0x040fe20000000000 */
[----:B------:R-:W-:-:S04]  /*81e0*/  ISETP.GE.OR P1, PT, R24, R79, P0 ;  /* 0x0000004f1800720c */ /* 0x000fc80000726670 */
[-C--:B------:R-:W-:Y:S02]  /*81f0*/  ISETP.GE.OR P0, PT, R12, R79.reuse, P0 ;  /* 0x0000004f0c00720c */ /* 0x080fe40000706670 */
[----:B------:R-:W-:-:S07]  /*8200*/  ISETP.GE.AND P2, PT, R24, R79, PT ;  /* 0x0000004f1800720c */ /* 0x000fce0003f46270 */
[----:B0-----:R0:W-:Y:S04]  /*8210*/  @!P1 ST.E desc[UR36][R8.64], R0 ;  /* 0x0000000008009985 */ /* 0x0011e8000c101924 */
[----:B------:R0:W-:Y:S01]  /*8220*/  @!P0 ST.E desc[UR36][R10.64], R3 ;  /* 0x000000030a008985 */ /* 0x0001e2000c101924 */
[----:B------:R-:W-:Y:S01]  /*8230*/  ISETP.GE.AND P0, PT, R12, R79, PT ;  /* 0x0000004f0c00720c */ /* 0x000fe20003f06270 */
[----:B------:R-:W-:-:S12]  /*8240*/  @P3 BRA `(.L_x_194) ;  /* 0x0000000800103947 */ /* 0x000fd80003800000 */
[----:B------:R-:W1:Y:S01]  /*8250*/  S2R R13, SR_TID.X ;  /* 0x00000000000d7919 */ /* 0x000e620000002100 */
[----:B------:R-:W2:Y:S01]  /*8260*/  @P4 LDC R43, c[0x0][0xbec] ;  /* 0x0002fb00ff2b4b82 */ /* 0x000ea20000000800 */
[----:B------:R-:W-:-:S07]  /*8270*/  ULDC.64 UR4, c[0x0][0xaa0] ;  /* 0x0002a80000047ab9 */ /* 0x000fce0000000a00 */
[----:B------:R-:W3:Y:S01]  /*8280*/  @P4 LDC R45, c[0x0][0xbf0] ;  /* 0x0002fc00ff2d4b82 */ /* 0x000ee20000000800 */
[----:B------:R-:W-:Y:S01]  /*8290*/  SHF.R.S32.HI R41, RZ, 0x1f, R138 ;  /* 0x0000001fff297819 */ /* 0x000fe2000001148a */
[----:B------:R-:W-:Y:S01]  /*82a0*/  ULDC.64 UR6, c[0x0][0xa80] ;  /* 0x0002a00000067ab9 */ /* 0x000fe20000000a00 */
[----:B-1----:R-:W-:-:S05]  /*82b0*/  VIADD R81, R13, 0xffffff80 ;  /* 0xffffff800d517836 */ /* 0x002fca0000000000 */
[----:B------:R-:W-:-:S04]  /*82c0*/  SHF.R.S32.HI R80, RZ, 0x1f, R81 ;  /* 0x0000001fff507819 */ /* 0x000fc80000011451 */
[----:B------:R-:W-:-:S04]  /*82d0*/  LEA.HI R80, R80, R81, RZ, 0x2 ;  /* 0x0000005150507211 */ /* 0x000fc800078f10ff */
[----:B------:R-:W-:-:S05]  /*82e0*/  SHF.R.S32.HI R80, RZ, 0x2, R80 ;  /* 0x00000002ff507819 */ /* 0x000fca0000011450 */
[----:B0-----:R-:W-:-:S04]  /*82f0*/  IMAD R3, R80, 0x20, R137 ;  /* 0x0000002050037824 */ /* 0x001fc800078e0289 */
[----:B------:R-:W-:Y:S01]  /*8300*/  IMAD.WIDE R76, R3, 0x2, R76 ;  /* 0x00000002034c7825 */ /* 0x000fe200078e024c */
[----:B------:R-:W-:Y:S02]  /*8310*/  SHF.R.S32.HI R40, RZ, 0x1f, R81 ;  /* 0x0000001fff287819 */ /* 0x000fe40000011451 */
[----:B------:R-:W-:Y:S01]  /*8320*/  IADD3 R3, P5, R76, 0x7800, RZ ;  /* 0x000078004c037810 */ /* 0x000fe20007fbe0ff */
[----:B------:R-:W-:Y:S01]  /*8330*/  IMAD.WIDE.U32 R20, R4, UR4, RZ ;  /* 0x0000000404147c25 */ /* 0x000fe2000f8e00ff */
[----:B------:R-:W-:Y:S02]  /*8340*/  IADD3 R13, P0, R76, 0x1800, RZ ;  /* 0x000018004c0d7810 */ /* 0x000fe40007f1e0ff */
[----:B------:R-:W-:Y:S01]  /*8350*/  LOP3.LUT R0, R3, 0x180, RZ, 0xc0, !PT ;  /* 0x0000018003007812 */ /* 0x000fe200078ec0ff */
[----:B------:R-:W-:Y:S01]  /*8360*/  IMAD.X R37, RZ, RZ, R77, P5 ;  /* 0x000000ffff257224 */ /* 0x000fe200028e064d */
[----:B------:R-:W-:Y:S02]  /*8370*/  LEA.HI R40, R40, R81, RZ, 0x2 ;  /* 0x0000005128287211 */ /* 0x000fe400078f10ff */
[----:B------:R-:W-:-:S02]  /*8380*/  SHF.R.U64 R0, R0, 0x3, RZ ;  /* 0x0000000300007819 */ /* 0x000fc400000012ff */
[----:B------:R-:W-:Y:S02]  /*8390*/  LOP3.LUT R40, R40, 0xfffffffc, RZ, 0xc0, !PT ;  /* 0xfffffffc28287812 */ /* 0x000fe400078ec0ff */
[----:B------:R-:W-:Y:S01]  /*83a0*/  LOP3.LUT R36, R0, R3, RZ, 0x3c, !PT ;  /* 0x0000000300247212 */ /* 0x000fe200078e3cff */
[----:B------:R-:W-:Y:S01]  /*83b0*/  IMAD R3, R78, UR4, RZ ;  /* 0x000000044e037c24 */ /* 0x000fe2000f8e02ff */
[C---:B------:R-:W-:Y:S01]  /*83c0*/  IADD3 R25, P1, R76.reuse, 0x3000, RZ ;  /* 0x000030004c197810 */ /* 0x040fe20007f3e0ff */
[----:B------:R-:W-:Y:S01]  /*83d0*/  IMAD.IADD R40, R81, 0x1, -R40 ;  /* 0x0000000151287824 */ /* 0x000fe200078e0a28 */
[----:B------:R-:W-:Y:S01]  /*83e0*/  IADD3 R29, P2, R76, 0x4800, RZ ;  /* 0x000048004c1d7810 */ /* 0x000fe20007f5e0ff */
[----:B------:R-:W-:Y:S01]  /*83f0*/  IMAD R3, R4, UR5, R3 ;  /* 0x0000000504037c24 */ /* 0x000fe2000f8e0203 */
[----:B------:R-:W-:Y:S01]  /*8400*/  ULDC.64 UR4, c[0x0][0xae8] ;  /* 0x0002ba0000047ab9 */ /* 0x000fe20000000a00 */
[----:B------:R-:W-:Y:S01]  /*8410*/  IMAD R0, R40, 0x60, R80 ;  /* 0x0000006028007824 */ /* 0x000fe200078e0250 */
[----:B------:R-:W-:Y:S01]  /*8420*/  IADD3 R33, P3, R76, 0x6000, RZ ;  /* 0x000060004c217810 */ /* 0x000fe20007f7e0ff */
[----:B------:R-:W-:Y:S01]  /*8430*/  IMAD.IADD R21, R21, 0x1, R3 ;  /* 0x0000000115157824 */ /* 0x000fe200078e0203 */
[----:B------:R-:W-:Y:S01]  /*8440*/  LOP3.LUT R12, R13, 0x180, RZ, 0xc0, !PT ;  /* 0x000001800d0c7812 */ /* 0x000fe200078ec0ff */
[----:B------:R-:W-:Y:S01]  /*8450*/  IMAD R4, R141, 0xc0, R0 ;  /* 0x000000c08d047824 */ /* 0x000fe200078e0200 */
[----:B------:R-:W-:Y:S01]  /*8460*/  LOP3.LUT R24, R25, 0x180, RZ, 0xc0, !PT ;  /* 0x0000018019187812 */ /* 0x000fe200078ec0ff */
[----:B------:R-:W-:Y:S01]  /*8470*/  IMAD.WIDE.U32 R20, R139, UR4, R20 ;  /* 0x000000048b147c25 */ /* 0x000fe2000f8e0014 */
[----:B------:R-:W-:Y:S01]  /*8480*/  LOP3.LUT R28, R29, 0x180, RZ, 0xc0, !PT ;  /* 0x000001801d1c7812 */ /* 0x000fe200078ec0ff */
[----:B------:R-:W5:Y:S01]  /*8490*/  LD.E.128 R36, desc[UR36][R36.64] ;  /* 0x0000002424247980 */ /* 0x000f62000c101d00 */
[----:B------:R-:W-:Y:S01]  /*84a0*/  LOP3.LUT R32, R33, 0x180, RZ, 0xc0, !PT ;  /* 0x0000018021207812 */ /* 0x000fe200078ec0ff */
[----:B--2---:R-:W-:Y:S01]  /*84b0*/  @P4 IMAD.HI.U32 R0, R4, R43, RZ ;  /* 0x0000002b04004227 */ /* 0x004fe200078e00ff */
[----:B------:R-:W-:-:S02]  /*84c0*/  LOP3.LUT R9, R76, 0x180, RZ, 0xc0, !PT ;  /* 0x000001804c097812 */ /* 0x000fc400078ec0ff */
[----:B------:R-:W-:Y:S01]  /*84d0*/  SHF.R.U64 R12, R12, 0x3, RZ ;  /* 0x000000030c0c7819 */ /* 0x000fe200000012ff */
[----:B------:R-:W-:Y:S01]  /*84e0*/  IMAD R21, R139, UR5, R21 ;  /* 0x000000058b157c24 */ /* 0x000fe2000f8e0215 */
[----:B------:R-:W-:Y:S01]  /*84f0*/  ULDC.64 UR4, c[0x0][0xaf0] ;  /* 0x0002bc0000047ab9 */ /* 0x000fe20000000a00 */
[----:B------:R-:W-:Y:S01]  /*8500*/  IMAD.MOV.U32 R3, RZ, RZ, R4 ;  /* 0x000000ffff037224 */ /* 0x000fe200078e0004 */
[----:B---3--:R-:W-:Y:S01]  /*8510*/  @P4 SHF.R.U32.HI R3, RZ, R45, R0 ;  /* 0x0000002dff034219 */ /* 0x008fe20000011600 */
[----:B------:R-:W-:Y:S01]  /*8520*/  IMAD R41, R41, UR4, RZ ;  /* 0x0000000429297c24 */ /* 0x000fe2000f8e02ff */
[----:B------:R-:W-:Y:S02]  /*8530*/  SHF.R.U64 R24, R24, 0x3, RZ ;  /* 0x0000000318187819 */ /* 0x000fe400000012ff */
[----:B------:R-:W-:Y:S01]  /*8540*/  SHF.R.S32.HI R0, RZ, 0x1f, R3 ;  /* 0x0000001fff007819 */ /* 0x000fe20000011403 */
[----:B------:R-:W-:Y:S01]  /*8550*/  IMAD R41, R138, UR5, R41 ;  /* 0x000000058a297c24 */ /* 0x000fe2000f8e0229 */
[----:B------:R-:W-:Y:S01]  /*8560*/  SHF.R.U64 R28, R28, 0x3, RZ ;  /* 0x000000031c1c7819 */ /* 0x000fe200000012ff */
[----:B------:R-:W-:Y:S01]  /*8570*/  IMAD.WIDE.U32 R138, R138, UR4, R20 ;  /* 0x000000048a8a7c25 */ /* 0x000fe2000f8e0014 */
[----:B------:R-:W-:Y:S01]  /*8580*/  SHF.R.U64 R32, R32, 0x3, RZ ;  /* 0x0000000320207819 */ /* 0x000fe200000012ff */
[----:B------:R-:W-:Y:S01]  /*8590*/  ULDC.64 UR4, c[0x0][0xae0] ;  /* 0x0002b80000047ab9 */ /* 0x000fe20000000a00 */
[----:B------:R-:W-:Y:S01]  /*85a0*/  SHF.R.U64 R9, R9, 0x3, RZ ;  /* 0x0000000309097819 */ /* 0x000fe200000012ff */
[----:B------:R-:W-:Y:S01]  /*85b0*/  IMAD.MOV R21, RZ, RZ, -R3 ;  /* 0x000000ffff157224 */ /* 0x000fe200078e0a03 */
[----:B------:R-:W-:Y:S01]  /*85c0*/  LOP3.LUT R12, R12, R13, RZ, 0x3c, !PT ;  /* 0x0000000d0c0c7212 */ /* 0x000fe200078e3cff */
[----:B------:R-:W-:Y:S01]  /*85d0*/  IMAD.IADD R139, R139, 0x1, R41 ;  /* 0x000000018b8b7824 */ /* 0x000fe200078e0229 */
[----:B------:R-:W-:Y:S01]  /*85e0*/  LOP3.LUT R24, R24, R25, RZ, 0x3c, !PT ;  /* 0x0000001918187212 */ /* 0x000fe200078e3cff */
[----:B------:R-:W-:Y:S01]  /*85f0*/  IMAD R0, R0, UR4, RZ ;  /* 0x0000000400007c24 */ /* 0x000fe2000f8e02ff */
[----:B------:R-:W-:Y:S01]  /*8600*/  LOP3.LUT R28, R28, R29, RZ, 0x3c, !PT ;  /* 0x0000001d1c1c7212 */ /* 0x000fe200078e3cff */
[----:B------:R-:W-:Y:S01]  /*8610*/  IMAD R41, R22, R21, R4 ;  /* 0x0000001516297224 */ /* 0x000fe200078e0204 */
[----:B------:R-:W-:Y:S01]  /*8620*/  LOP3.LUT R32, R32, R33, RZ, 0x3c, !PT ;  /* 0x0000002120207212 */ /* 0x000fe200078e3cff */
[--C-:B------:R-:W-:Y:S01]  /*8630*/  IMAD.X R13, RZ, RZ, R77.reuse, P0 ;  /* 0x000000ffff0d7224 */ /* 0x100fe200000e064d */
[----:B------:R-:W-:Y:S01]  /*8640*/  IADD3.X R33, RZ, R77, RZ, P3, !PT ;  /* 0x0000004dff217210 */ /* 0x000fe20001ffe4ff */
[--C-:B------:R-:W-:Y:S01]  /*8650*/  IMAD.X R25, RZ, RZ, R77.reuse, P1 ;  /* 0x000000ffff197224 */ /* 0x100fe200008e064d */
[----:B------:R-:W-:Y:S01]  /*8660*/  LOP3.LUT R76, R9, R76, RZ, 0x3c, !PT ;  /* 0x0000004c094c7212 */ /* 0x000fe200078e3cff */
[----:B------:R-:W-:-:S02]  /*8670*/  IMAD.X R29, RZ, RZ, R77, P2 ;  /* 0x000000ffff1d7224 */ /* 0x000fc400010e064d */
[C---:B------:R-:W-:Y:S01]  /*8680*/  IMAD R43, R3.reuse, UR5, R0 ;  /* 0x00000005032b7c24 */ /* 0x040fe2000f8e0200 */
[----:B------:R-:W-:Y:S01]  /*8690*/  SHF.R.S32.HI R0, RZ, 0x1f, R41 ;  /* 0x0000001fff007819 */ /* 0x000fe20000011429 */
[----:B------:R0:W5:Y:S01]  /*86a0*/  LD.E.128 R8, desc[UR36][R76.64] ;  /* 0x000000244c087980 */ /* 0x000162000c101d00 */
[----:B------:R-:W-:Y:S01]  /*86b0*/  IMAD.WIDE.U32 R20, R3, UR4, R138 ;  /* 0x0000000403147c25 */ /* 0x000fe2000f8e008a */
[----:B------:R-:W-:Y:S02]  /*86c0*/  ULDC.64 UR4, c[0x0][0xad8] ;  /* 0x0002b60000047ab9 */ /* 0x000fe40000000a00 */
[----:B------:R-:W5:Y:S01]  /*86d0*/  LD.E.128 R12, desc[UR36][R12.64] ;  /* 0x000000240c0c7980 */ /* 0x000f62000c101d00 */
[----:B------:R-:W-:-:S03]  /*86e0*/  IMAD R0, R0, UR4, RZ ;  /* 0x0000000400007c24 */ /* 0x000fc6000f8e02ff */
[----:B------:R-:W5:Y:S04]  /*86f0*/  LD.E.128 R24, desc[UR36][R24.64] ;  /* 0x0000002418187980 */ /* 0x000f68000c101d00 */
[----:B------:R-:W5:Y:S04]  /*8700*/  LD.E.128 R28, desc[UR36][R28.64] ;  /* 0x000000241c1c7980 */ /* 0x000f68000c101d00 */
[----:B------:R-:W5:Y:S01]  /*8710*/  LD.E.128 R32, desc[UR36][R32.64] ;  /* 0x0000002420207980 */ /* 0x000f62000c101d00 */
[----:B------:R-:W-:Y:S01]  /*8720*/  @!PT LDS RZ, [RZ] ;  /* 0x00000000fffff984 */ /* 0x000fe20000000800 */
[----:B------:R-:W-:Y:S01]  /*8730*/  @!PT LDS RZ, [RZ] ;  /* 0x00000000fffff984 */ /* 0x000fe20000000800 */
[----:B------:R-:W-:Y:S01]  /*8740*/  @!PT LDS RZ, [RZ] ;  /* 0x00000000fffff984 */ /* 0x000fe20000000800 */
[----:B------:R-:W-:Y:S01]  /*8750*/  @!PT LDS RZ, [RZ] ;  /* 0x00000000fffff984 */ /* 0x000fe20000000800 */
[----:B------:R1:W-:Y:S06]  /*8760*/  MEMBAR.ALL.CTA ;  /* 0x0000000000007992 */ /* 0x0003ec0000008000 */
[----:B-1----:R-:W1:Y:S01]  /*8770*/  FENCE.VIEW.ASYNC.S ;  /* 0x00000000000073c6 */ /* 0x002e620000000000 */
[----:B------:R-:W-:-:S02]  /*8780*/  IMAD.IADD R21, R21, 0x1, R43 ;  /* 0x0000000115157824 */ /* 0x000fc400078e022b */
[----:B------:R-:W-:Y:S02]  /*8790*/  IMAD R3, R41, UR5, R0 ;  /* 0x0000000529037c24 */ /* 0x000fe4000f8e0200 */
[----:B------:R-:W-:Y:S02]  /*87a0*/  IMAD R0, R141, 0xc0, R80 ;  /* 0x000000c08d007824 */ /* 0x000fe400078e0250 */
[----:B------:R-:W-:Y:S01]  /*87b0*/  IMAD.WIDE.U32 R20, R41, UR4, R20 ;  /* 0x0000000429147c25 */ /* 0x000fe2000f8e0014 */
[----:B------:R-:W-:Y:S02]  /*87c0*/  UIADD3 UR4, UR41, 0x2d820, URZ ;  /* 0x0002d82029047890 */ /* 0x000fe4000fffe03f */
[----:B------:R-:W-:Y:S02]  /*87d0*/  ISETP.GE.AND P0, PT, R0, R79, PT ;  /* 0x0000004f0000720c */ /* 0x000fe40003f06270 */
[----:B------:R-:W-:Y:S01]  /*87e0*/  UPRMT UR4, URZ, 0x654, UR4 ;  /* 0x000006543f047896 */ /* 0x000fe20008000004 */
[----:B------:R-:W-:-:S02]  /*87f0*/  IADD3 R3, R21, R3, RZ ;  /* 0x0000000315037210 */ /* 0x000fc40007ffe0ff */
[----:B------:R-:W-:-:S04]  /*8800*/  LEA R4, P1, R20, UR6, 0x1 ;  /* 0x0000000614047c11 */ /* 0x000fc8000f8208ff */
[----:B------:R-:W-:Y:S01]  /*8810*/  LEA.HI.X R3, R20, UR7, R3, 0x1, P1 ;  /* 0x0000000714037c11 */ /* 0x000fe200088f0c03 */
[----:B-1----:R0:W1:Y:S01]  /*8820*/  SHFL.IDX PT, R40, R4, RZ, 0x1c1f ;  /* 0x001c1fff04287589 */ /* 0x00206200000e0000 */
[----:B------:R-:W-:Y:S01]  /*8830*/  BSSY B1, `(.L_x_195) ;  /* 0x0000012000017945 */ /* 0x000fe20003800000 */
[----:B------:R-:W-:Y:S02]  /*8840*/  SYNCS.ARRIVE.TRANS64.RED.A1T0 RZ, [UR4], RZ ;  /* 0x000000ffffff79a7 */ /* 0x000fe40008100404 */
[----:B------:R0:W2:Y:S01]  /*8850*/  SHFL.IDX PT, R41, R3, RZ, 0x1c1f ;  /* 0x001c1fff03297589 */ /* 0x0000a200000e0000 */
[----:B------:R-:W-:Y:S02]  /*8860*/  SHF.R.S32.HI R46, RZ, 0x1f, R143 ;  /* 0x0000001fff2e7819 */ /* 0x000fe4000001148f */
[----:B------:R-:W-:Y:S01]  /*8870*/  SHF.R.S32.HI R47, RZ, 0x1f, R142 ;  /* 0x0000001fff2f7819 */ /* 0x000fe2000001148e */
[----:B------:R-:W-:Y:S06]  /*8880*/  @P0 BRA `(.L_x_196) ;  /* 0x0000000000300947 */ /* 0x000fec0003800000 */
[----:B------:R-:W-:Y:S02]  /*8890*/  ULDC UR4, c[0x0][0xac8] ;  /* 0x0002b20000047ab9 */ /* 0x000fe40000000800 */
[----:B------:R-:W-:Y:S02]  /*88a0*/  ISETP.GE.AND P1, PT, R142, UR4, PT ;  /* 0x000000048e007c0c */ /* 0x000fe4000bf26270 */
[----:B------:R-:W-:Y:S02]  /*88b0*/  ISETP.GE.AND P2, PT, R143, UR4, PT ;  /* 0x000000048f007c0c */ /* 0x000fe4000bf46270 */
[----:B------:R-:W-:-:S09]  /*88c0*/  ISETP.GE.AND P0, PT, R137, UR4, PT ;  /* 0x0000000489007c0c */ /* 0x000fd2000bf06270 */
[CC--:B-1----:R-:W-:Y:S02]  /*88d0*/  @!P1 LEA R42, P3, R142.reuse, R40.reuse, 0x1 ;  /* 0x000000288e2a9211 */ /* 0x0c2fe400078608ff */
[----:B------:R-:W-:Y:S02]  /*88e0*/  @!P2 LEA R44, P4, R143, R40, 0x1 ;  /* 0x000000288f2ca211 */ /* 0x000fe400078808ff */
[----:B--2---:R-:W-:Y:S01]  /*88f0*/  @!P0 IMAD.WIDE R20, R137, 0x2, R40 ;  /* 0x0000000289148825 */ /* 0x004fe200078e0228 */
[-C--:B------:R-:W-:Y:S02]  /*8900*/  @!P1 LEA.HI.X R43, R142, R41.reuse, R47, 0x1, P3 ;  /* 0x000000298e2b9211 */ /* 0x080fe400018f0c2f */
[----:B------:R-:W-:Y:S02]  /*8910*/  @!P2 LEA.HI.X R45, R143, R41, R46, 0x1, P4 ;  /* 0x000000298f2da211 */ /* 0x000fe400020f0c2e */
[----:B-----5:R3:W-:Y:S04]  /*8920*/  @!P0 ST.E.128 desc[UR36][R20.64], R8 ;  /* 0x0000000814008985 */ /* 0x0207e8000c101d24 */
[----:B------:R3:W-:Y:S04]  /*8930*/  @!P1 ST.E.128 desc[UR36][R42.64], R24 ;  /* 0x000000182a009985 */ /* 0x0007e8000c101d24 */
[----:B------:R3:W-:Y:S02]  /*8940*/  @!P2 ST.E.128 desc[UR36][R44.64], R32 ;  /* 0x000000202c00a985 */ /* 0x0007e4000c101d24 */
.L_x_196:
[----:B------:R-:W-:Y:S05]  /*8950*/  BSYNC B1 ;  /* 0x0000000000017941 */ /* 0x000fea0003800000 */
.L_x_195:
[----:B------:R-:W-:Y:S01]  /*8960*/  VIADD R0, R0, 0x60 ;  /* 0x0000006000007836 */ /* 0x000fe20000000000 */
[----:B---3-5:R3:W4:Y:S04]  /*8970*/  SHFL.IDX PT, R11, R3, 0x1, 0x1c1f ;  /* 0x003c1f00030b7f89 */ /* 0x02872800000e0000 */
[----:B------:R-:W-:Y:S01]  /*8980*/  ISETP.GE.AND P0, PT, R0, R79, PT ;  /* 0x0000004f0000720c */ /* 0x000fe20003f06270 */
[----:B------:R3:W0:-:S12]  /*8990*/  SHFL.IDX PT, R10, R4, 0x1, 0x1c1f ;  /* 0x003c1f00040a7f89 */ /* 0x00061800000e0000 */
[----:B---3--:R-:W-:Y:S05]  /*89a0*/  @P0 BRA `(.L_x_197) ;  /* 0x0000001400500947 */ /* 0x008fea0003800000 */
[----:B------:R-:W-:Y:S02]  /*89b0*/  ULDC UR4, c[0x0][0xac8] ;  /* 0x0002b20000047ab9 */ /* 0x000fe40000000800 */
[----:B------:R-:W-:Y:S02]  /*89c0*/  ISETP.GE.AND P2, PT, R142, UR4, PT ;  /* 0x000000048e007c0c */ /* 0x000fe4000bf46270 */
[----:B------:R-:W-:-:S11]  /*89d0*/  ISETP.GE.AND P1, PT, R137, UR4, PT ;  /* 0x0000000489007c0c */ /* 0x000fd6000bf26270 */
[C---:B0-----:R-:W-:Y:S02]  /*89e0*/  @!P2 LEA R20, P0, R142.reuse, R10, 0x1 ;  /* 0x0000000a8e14a211 */ /* 0x041fe400078008ff */
[----:B----4-:R-:W-:Y:S02]  /*89f0*/  @!P1 IMAD.WIDE R8, R137, 0x2, R10 ;  /* 0x0000000289089825 */ /* 0x010fe400078e020a */
[----:B------:R-:W-:Y:S02]  /*8a00*/  @!P2 LEA.HI.X R21, R142, R11, R47, 0x1, P0 ;  /* 0x0000000b8e15a211 */ /* 0x000fe400000f0c2f */
[----:B------:R-:W-:Y:S01]  /*8a10*/  ISETP.GE.AND P0, PT, R143, UR4, PT ;  /* 0x000000048f007c0c */ /* 0x000fe2000bf06270 */
[----:B------:R0:W-:Y:S04]  /*8a20*/  @!P1 ST.E.128 desc[UR36][R8.64], R12 ;  /* 0x0000000c08009985 */ /* 0x0001e8000c101d24 */
[----:B------:R0:W-:Y:S08]  /*8a30*/  @!P2 ST.E.128 desc[UR36][R20.64], R28 ;  /* 0x0000001c1400a985 */ /* 0x0001f0000c101d24 */
[----:B------:R-:W-:Y:S05]  /*8a40*/  @P0 BRA `(.L_x_197) ;  /* 0x0000001400280947 */ /* 0x000fea0003800000 */
[----:B0-----:R-:W-:-:S04]  /*8a50*/  LEA R8, P0, R143, R10, 0x1 ;  /* 0x0000000a8f087211 */ /* 0x001fc800078008ff */
[----:B------:R-:W-:-:S05]  /*8a60*/  LEA.HI.X R9, R143, R11, R46, 0x1, P0 ;  /* 0x0000000b8f097211 */ /* 0x000fca00000f0c2e */
[----:B------:R0:W-:Y:S01]  /*8a70*/  ST.E.128 desc[UR36][R8.64], R36 ;  /* 0x0000002408007985 */ /* 0x0001e2000c101d24 */
[----:B------:R-:W-:Y:S05]  /*8a80*/  BRA `(.L_x_197) ;  /* 0x0000001400187947 */ /* 0x000fea0003800000 */
.L_x_194:
[----:B0-----:R-:W0:Y:S01]  /*8a90*/  @P4 LDC R0, c[0x0][0xbec] ;  /* 0x0002fb00ff004b82 */ /* 0x001e220000000800 */
[----:B------:R-:W-:Y:S01]  /*8aa0*/  ULDC.64 UR4, c[0x0][0xb08] ;  /* 0x0002c20000047ab9 */ /* 0x000fe20000000a00 */
[----:B------:R-:W-:Y:S01]  /*8ab0*/  ULDC.64 UR6, c[0x0][0xb30] ;  /* 0x0002cc0000067ab9 */ /* 0x000fe20000000a00 */
[----:B------:R-:W-:Y:S01]  /*8ac0*/  IMAD R3, R78, UR4, RZ ;  /* 0x000000044e037c24 */ /* 0x000fe2000f8e02ff */
[----:B------:R-:W-:Y:S01]  /*8ad0*/  BSSY B1, `(.L_x_198) ;  /* 0x0000065000017945 */ /* 0x000fe20003800000 */
[C---:B------:R-:W-:Y:S01]  /*8ae0*/  IMAD.WIDE.U32 R8, R4.reuse, UR4, RZ ;  /* 0x0000000404087c25 */ /* 0x040fe2000f8e00ff */
[----:B------:R-:W-:Y:S02]  /*8af0*/  SHF.R.S32.HI R28, RZ, 0x1f, R144 ;  /* 0x0000001fff1c7819 */ /* 0x000fe40000011490 */
[----:B------:R-:W1:Y:S01]  /*8b00*/  @P4 LDC R13, c[0x0][0xbf0] ;  /* 0x0002fc00ff0d4b82 */ /* 0x000e620000000800 */
[----:B------:R-:W-:Y:S01]  /*8b10*/  IMAD R3, R4, UR5, R3 ;  /* 0x0000000504037c24 */ /* 0x000fe2000f8e0203 */
[----:B------:R-:W-:Y:S01]  /*8b20*/  ULDC.64 UR4, c[0x0][0xb38] ;  /* 0x0002ce0000047ab9 */ /* 0x000fe20000000a00 */
[----:B------:R-:W-:-:S02]  /*8b30*/  SHF.R.S32.HI R29, RZ, 0x1f, R145 ;  /* 0x0000001fff1d7819 */ /* 0x000fc40000011491 */
[----:B------:R-:W-:Y:S01]  /*8b40*/  IMAD.IADD R9, R9, 0x1, R3 ;  /* 0x0000000109097824 */ /* 0x000fe200078e0203 */
[----:B------:R-:W-:Y:S02]  /*8b50*/  SHF.R.S32.HI R3, RZ, 0x1f, R138 ;  /* 0x0000001fff037819 */ /* 0x000fe4000001148a */
[----:B------:R-:W-:Y:S01]  /*8b60*/  SHF.R.S32.HI R30, RZ, 0x1f, R146 ;  /* 0x0000001fff1e7819 */ /* 0x000fe20000011492 */
[C---:B------:R-:W-:Y:S01]  /*8b70*/  IMAD.WIDE.U32 R8, R139.reuse, UR4, R8 ;  /* 0x000000048b087c25 */ /* 0x040fe2000f8e0008 */
[----:B------:R-:W-:Y:S02]  /*8b80*/  SHF.R.S32.HI R31, RZ, 0x1f, R147 ;  /* 0x0000001fff1f7819 */ /* 0x000fe40000011493 */
[----:B------:R-:W-:Y:S01]  /*8b90*/  SHF.R.S32.HI R76, RZ, 0x1f, R148 ;  /* 0x0000001fff4c7819 */ /* 0x000fe20000011494 */
[----:B------:R-:W-:Y:S01]  /*8ba0*/  IMAD R9, R139, UR5, R9 ;  /* 0x000000058b097c24 */ /* 0x000fe2000f8e0209 */
[----:B------:R-:W-:Y:S01]  /*8bb0*/  ULDC.64 UR4, c[0x0][0xb40] ;  /* 0x0002d00000047ab9 */ /* 0x000fe20000000a00 */
[----:B------:R-:W-:Y:S01]  /*8bc0*/  SHF.R.S32.HI R77, RZ, 0x1f, R149 ;  /* 0x0000001fff4d7819 */ /* 0x000fe20000011495 */
[----:B------:R-:W-:Y:S01]  /*8bd0*/  IMAD R3, R3, UR4, RZ ;  /* 0x0000000403037c24 */ /* 0x000fe2000f8e02ff */
[----:B------:R-:W-:Y:S01]  /*8be0*/  SHF.R.S32.HI R79, RZ, 0x1f, R150 ;  /* 0x0000001fff4f7819 */ /* 0x000fe20000011496 */
[----:B0-----:R-:W-:Y:S01]  /*8bf0*/  @P4 IMAD.HI.U32 R0, R27, R0, RZ ;  /* 0x000000001b004227 */ /* 0x001fe200078e00ff */
[----:B------:R-:W-:-:S02]  /*8c00*/  SHF.R.S32.HI R80, RZ, 0x1f, R151 ;  /* 0x0000001fff507819 */ /* 0x000fc40000011497 */
[----:B------:R-:W-:Y:S01]  /*8c10*/  SHF.R.S32.HI R81, RZ, 0x1f, R152 ;  /* 0x0000001fff517819 */ /* 0x000fe20000011498 */
[C---:B------:R-:W-:Y:S01]  /*8c20*/  IMAD R11, R138.reuse, UR5, R3 ;  /* 0x000000058a0b7c24 */ /* 0x040fe2000f8e0203 */
[----:B------:R-:W-:Y:S01]  /*8c30*/  SHF.R.S32.HI R82, RZ, 0x1f, R153 ;  /* 0x0000001fff527819 */ /* 0x000fe20000011499 */
[----:B------:R-:W-:Y:S01]  /*8c40*/  IMAD.WIDE.U32 R8, R138, UR4, R8 ;  /* 0x000000048a087c25 */ /* 0x000fe2000f8e0008 */
[----:B------:R-:W-:Y:S01]  /*8c50*/  ULDC.64 UR4, c[0x0][0xb48] ;  /* 0x0002d20000047ab9 */ /* 0x000fe20000000a00 */
[----:B------:R-:W-:Y:S02]  /*8c60*/  SHF.R.S32.HI R83, RZ, 0x1f, R154 ;  /* 0x0000001fff537819 */ /* 0x000fe4000001149a */
[----:B------:R-:W-:Y:S01]  /*8c70*/  IMAD.MOV.U32 R3, RZ, RZ, R27 ;  /* 0x000000ffff037224 */ /* 0x000fe200078e001b */
[----:B-1----:R-:W-:Y:S01]  /*8c80*/  @P4 SHF.R.U32.HI R3, RZ, R13, R0 ;  /* 0x0000000dff034219 */ /* 0x002fe20000011600 */
[----:B------:R-:W-:-:S03]  /*8c90*/  IMAD.IADD R9, R9, 0x1, R11 ;  /* 0x0000000109097824 */ /* 0x000fc600078e020b */
[--C-:B------:R-:W-:Y:S01]  /*8ca0*/  SHF.R.S32.HI R0, RZ, 0x1f, R3.reuse ;  /* 0x0000001fff007819 */ /* 0x100fe20000011403 */
[----:B------:R-:W-:Y:S02]  /*8cb0*/  IMAD.MOV R11, RZ, RZ, -R3 ;  /* 0x000000ffff0b7224 */ /* 0x000fe400078e0a03 */
[----:B------:R-:W-:Y:S01]  /*8cc0*/  IMAD.WIDE.U32 R8, R155, UR4, R8 ;  /* 0x000000049b087c25 */ /* 0x000fe2000f8e0008 */
[----:B------:R-:W-:-:S03]  /*8cd0*/  UIADD3 UR4, UR41, 0x2d820, URZ ;  /* 0x0002d82029047890 */ /* 0x000fc6000fffe03f */
[----:B------:R-:W-:Y:S01]  /*8ce0*/  IMAD R11, R22, R11, R27 ;  /* 0x0000000b160b7224 */ /* 0x000fe200078e021b */
[----:B------:R-:W-:Y:S01]  /*8cf0*/  UPRMT UR4, URZ, 0x654, UR4 ;  /* 0x000006543f047896 */ /* 0x000fe20008000004 */
[----:B------:R-:W-:Y:S02]  /*8d00*/  IMAD R0, R0, UR6, RZ ;  /* 0x0000000600007c24 */ /* 0x000fe4000f8e02ff */
[----:B------:R-:W-:Y:S02]  /*8d10*/  IMAD R9, R155, UR5, R9 ;  /* 0x000000059b097c24 */ /* 0x000fe4000f8e0209 */
[C---:B------:R-:W-:Y:S01]  /*8d20*/  IMAD R13, R3.reuse, UR7, R0 ;  /* 0x00000007030d7c24 */ /* 0x040fe2000f8e0200 */
[----:B------:R-:W-:Y:S01]  /*8d30*/  SHF.R.S32.HI R0, RZ, 0x1f, R11 ;  /* 0x0000001fff007819 */ /* 0x000fe2000001140b */
[----:B------:R-:W-:Y:S01]  /*8d40*/  IMAD.WIDE.U32 R8, R3, UR6, R8 ;  /* 0x0000000603087c25 */ /* 0x000fe2000f8e0008 */
[----:B------:R-:W-:Y:S01]  /*8d50*/  ULDC.64 UR6, c[0x0][0xb28] ;  /* 0x0002ca0000067ab9 */ /* 0x000fe20000000a00 */
[----:B------:R-:W-:Y:S02]  /*8d60*/  SYNCS.ARRIVE.TRANS64.RED.A1T0 RZ, [UR4], RZ ;  /* 0x000000ffffff79a7 */ /* 0x000fe40008100404 */
[----:B------:R-:W-:-:S02]  /*8d70*/  IMAD R0, R0, UR6, RZ ;  /* 0x0000000600007c24 */ /* 0x000fc4000f8e02ff */
[----:B------:R-:W-:Y:S02]  /*8d80*/  IMAD.IADD R9, R9, 0x1, R13 ;  /* 0x0000000109097824 */ /* 0x000fe400078e020d */
[C---:B------:R-:W-:Y:S02]  /*8d90*/  IMAD R3, R11.reuse, UR7, R0 ;  /* 0x000000070b037c24 */ /* 0x040fe4000f8e0200 */
[----:B------:R-:W-:Y:S01]  /*8da0*/  IMAD.WIDE.U32 R8, R11, UR6, R8 ;  /* 0x000000060b087c25 */ /* 0x000fe2000f8e0008 */
[----:B------:R-:W-:-:S03]  /*8db0*/  ULDC.64 UR6, c[0x0][0xb00] ;  /* 0x0002c00000067ab9 */ /* 0x000fc60000000a00 */
[----:B------:R-:W-:Y:S01]  /*8dc0*/  IMAD.IADD R3, R9, 0x1, R3 ;  /* 0x0000000109037824 */ /* 0x000fe200078e0203 */
[----:B------:R-:W-:-:S04]  /*8dd0*/  LEA R0, P1, R8, UR6, 0x2 ;  /* 0x0000000608007c11 */ /* 0x000fc8000f8210ff */
[----:B------:R-:W-:Y:S02]  /*8de0*/  LEA.HI.X R3, R8, UR7, R3, 0x2, P1 ;  /* 0x0000000708037c11 */ /* 0x000fe400088f1403 */
[----:B------:R0:W1:Y:S04]  /*8df0*/  SHFL.IDX PT, R8, R0, RZ, 0x1c1f ;  /* 0x001c1fff00087589 */ /* 0x00006800000e0000 */
[----:B------:R0:W2:Y:S01]  /*8e00*/  SHFL.IDX PT, R9, R3, RZ, 0x1c1f ;  /* 0x001c1fff03097589 */ /* 0x0000a200000e0000 */
[----:B------:R-:W-:Y:S05]  /*8e10*/  @P2 BRA `(.L_x_199) ;  /* 0x0000000000c02947 */ /* 0x000fea0003800000 */
[----:B------:R-:W-:Y:S02]  /*8e20*/  ULDC UR4, c[0x0][0xac8] ;  /* 0x0002b20000047ab9 */ /* 0x000fe40000000800 */
[----:B------:R-:W-:Y:S02]  /*8e30*/  ISETP.GE.AND P3, PT, R154, UR4, PT ;  /* 0x000000049a007c0c */ /* 0x000fe4000bf66270 */
[----:B------:R-:W-:Y:S02]  /*8e40*/  ISETP.GE.AND P1, PT, R157, UR4, PT ;  /* 0x000000049d007c0c */ /* 0x000fe4000bf26270 */
[----:B------:R-:W-:Y:S02]  /*8e50*/  ISETP.GE.AND P4, PT, R153, UR4, PT ;  /* 0x0000000499007c0c */ /* 0x000fe4000bf86270 */
[----:B------:R-:W-:-:S07]  /*8e60*/  ISETP.GE.AND P2, PT, R152, UR4, PT ;  /* 0x0000000498007c0c */ /* 0x000fce000bf46270 */
[CC--:B-1----:R-:W-:Y:S02]  /*8e70*/  @!P3 LEA R12, P5, R154.reuse, R8.reuse, 0x2 ;  /* 0x000000089a0cb211 */ /* 0x0c2fe400078a10ff */
[----:B--2---:R-:W-:Y:S02]  /*8e80*/  @!P1 IMAD.WIDE R10, R157, 0x4, R8 ;  /* 0x000000049d0a9825 */ /* 0x004fe400078e0208 */
[----:B------:R-:W-:Y:S02]  /*8e90*/  @!P3 LEA.HI.X R13, R154, R9, R83, 0x2, P5 ;  /* 0x000000099a0db211 */ /* 0x000fe400028f1453 */
[----:B------:R-:W-:Y:S01]  /*8ea0*/  ISETP.GE.AND P5, PT, R151, UR4, PT ;  /* 0x0000000497007c0c */ /* 0x000fe2000bfa6270 */
[----:B------:R1:W-:Y:S01]  /*8eb0*/  @!P1 ST.E.64 desc[UR36][R10.64], R20 ;  /* 0x000000140a009985 */ /* 0x0003e2000c101b24 */
[-C--:B------:R-:W-:Y:S02]  /*8ec0*/  @!P4 LEA R14, P1, R153, R8.reuse, 0x2 ;  /* 0x00000008990ec211 */ /* 0x080fe400078210ff */
[----:B------:R-:W-:Y:S01]  /*8ed0*/  @!P2 LEA R24, P6, R152, R8, 0x2 ;  /* 0x000000089818a211 */ /* 0x000fe200078c10ff */
[----:B------:R2:W-:Y:S01]  /*8ee0*/  @!P3 ST.E.64 desc[UR36][R12.64], R32 ;  /* 0x000000200c00b985 */ /* 0x0005e2000c101b24 */
[----:B------:R-:W-:-:S02]  /*8ef0*/  ISETP.GE.AND P3, PT, R150, UR4, PT ;  /* 0x0000000496007c0c */ /* 0x000fc4000bf66270 */
[-C--:B------:R-:W-:Y:S02]  /*8f00*/  @!P4 LEA.HI.X R15, R153, R9.reuse, R82, 0x2, P1 ;  /* 0x00000009990fc211 */ /* 0x080fe400008f1452 */
[----:B------:R-:W-:Y:S02]  /*8f10*/  ISETP.GE.AND P1, PT, R149, UR4, PT ;  /* 0x0000000495007c0c */ /* 0x000fe4000bf26270 */
[----:B------:R-:W-:Y:S01]  /*8f20*/  @!P2 LEA.HI.X R25, R152, R9, R81, 0x2, P6 ;  /* 0x000000099819a211 */ /* 0x000fe200030f1451 */
[----:B------:R3:W-:Y:S01]  /*8f30*/  @!P4 ST.E.64 desc[UR36][R14.64], R34 ;  /* 0x000000220e00c985 */ /* 0x0007e2000c101b24 */
[----:B------:R-:W-:-:S03]  /*8f40*/  @!P5 LEA R26, P4, R151, R8, 0x2 ;  /* 0x00000008971ad211 */ /* 0x000fc600078810ff */
[----:B------:R4:W-:Y:S01]  /*8f50*/  @!P2 ST.E.64 desc[UR36][R24.64], R36 ;  /* 0x000000241800a985 */ /* 0x0009e2000c101b24 */
[----:B------:R-:W-:Y:S02]  /*8f60*/  ISETP.GE.AND P2, PT, R148, UR4, PT ;  /* 0x0000000494007c0c */ /* 0x000fe4000bf46270 */
[-C--:B------:R-:W-:Y:S02]  /*8f70*/  @!P5 LEA.HI.X R27, R151, R9.reuse, R80, 0x2, P4 ;  /* 0x00000009971bd211 */ /* 0x080fe400020f1450 */
[CC--:B-1----:R-:W-:Y:S02]  /*8f80*/  @!P3 LEA R10, P6, R150.reuse, R8.reuse, 0x2 ;  /* 0x00000008960ab211 */ /* 0x0c2fe400078c10ff */
[----:B--2---:R-:W-:Y:S01]  /*8f90*/  @!P1 LEA R12, P4, R149, R8, 0x2 ;  /* 0x00000008950c9211 */ /* 0x004fe200078810ff */
[----:B------:R-:W-:Y:S01]  /*8fa0*/  @!P5 ST.E.64 desc[UR36][R26.64], R38 ;  /* 0x000000261a00d985 */ /* 0x000fe2000c101b24 */
[----:B------:R-:W-:Y:S02]  /*8fb0*/  @!P3 LEA.HI.X R11, R150, R9, R79, 0x2, P6 ;  /* 0x00000009960bb211 */ /* 0x000fe400030f144f */
[----:B------:R-:W-:-:S02]  /*8fc0*/  ISETP.GE.AND P5, PT, R147, UR4, PT ;  /* 0x0000000493007c0c */ /* 0x000fc4000bfa6270 */
[-C--:B------:R-:W-:Y:S01]  /*8fd0*/  @!P1 LEA.HI.X R13, R149, R9.reuse, R77, 0x2, P4 ;  /* 0x00000009950d9211 */ /* 0x080fe200020f144d */
[----:B------:R1:W-:Y:S01]  /*8fe0*/  @!P3 ST.E.64 desc[UR36][R10.64], R40 ;  /* 0x000000280a00b985 */ /* 0x0003e2000c101b24 */
[----:B------:R-:W-:Y:S02]  /*8ff0*/  ISETP.GE.AND P4, PT, R146, UR4, PT ;  /* 0x0000000492007c0c */ /* 0x000fe4000bf86270 */
[----:B---3--:R-:W-:Y:S01]  /*9000*/  @!P2 LEA R14, P6, R148, R8, 0x2 ;  /* 0x00000008940ea211 */ /* 0x008fe200078c10ff */
[----:B------:R3:W-:Y:S01]  /*9010*/  @!P1 ST.E.64 desc[UR36][R12.64], R42 ;  /* 0x0000002a0c009985 */ /* 0x0007e2000c101b24 */
[----:B------:R-:W-:Y:S02]  /*9020*/  ISETP.GE.AND P3, PT, R145, UR4, PT ;  /* 0x0000000491007c0c */ /* 0x000fe4000bf66270 */
[----:B------:R-:W-:Y:S02]  /*9030*/  ISETP.GE.AND P1, PT, R144, UR4, PT ;  /* 0x0000000490007c0c */ /* 0x000fe4000bf26270 */
[----:B------:R-:W-:-:S02]  /*9040*/  @!P2 LEA.HI.X R15, R148, R9, R76, 0x2, P6 ;  /* 0x00000009940fa211 */ /* 0x000fc400030f144c */
[----:B------:R-:W-:-:S03]  /*9050*/  @!P5 LEA R20, P6, R147, R8, 0x2 ;  /* 0x000000089314d211 */ /* 0x000fc600078c10ff */
[----:B------:R3:W-:Y:S01]  /*9060*/  @!P2 ST.E.64 desc[UR36][R14.64], R44 ;  /* 0x0000002c0e00a985 */ /* 0x0007e2000c101b24 */
[CC--:B----4-:R-:W-:Y:S02]  /*9070*/  @!P4 LEA R24, P2, R146.reuse, R8.reuse, 0x2 ;  /* 0x000000089218c211 */ /* 0x0d0fe400078410ff */
[-C--:B------:R-:W-:Y:S02]  /*9080*/  @!P5 LEA.HI.X R21, R147, R9.reuse, R31, 0x2, P6 ;  /* 0x000000099315d211 */ /* 0x080fe400030f141f */
[CC--:B-1----:R-:W-:Y:S02]  /*9090*/  @!P3 LEA R10, P6, R145.reuse, R8.reuse, 0x2 ;  /* 0x00000008910ab211 */ /* 0x0c2fe400078c10ff */
[-C--:B------:R-:W-:Y:S01]  /*90a0*/  @!P4 LEA.HI.X R25, R146, R9.reuse, R30, 0x2, P2 ;  /* 0x000000099219c211 */ /* 0x080fe200010f141e */
[----:B------:R3:W-:Y:S01]  /*90b0*/  @!P5 ST.E.64 desc[UR36][R20.64], R46 ;  /* 0x0000002e1400d985 */ /* 0x0007e2000c101b24 */
[C---:B------:R-:W-:Y:S02]  /*90c0*/  @!P1 LEA R8, P2, R144.reuse, R8, 0x2 ;  /* 0x0000000890089211 */ /* 0x040fe400078410ff */
[-C--:B------:R-:W-:Y:S01]  /*90d0*/  @!P3 LEA.HI.X R11, R145, R9.reuse, R29, 0x2, P6 ;  /* 0x00000009910bb211 */ /* 0x080fe200030f141d */
[----:B------:R3:W-:Y:S01]  /*90e0*/  @!P4 ST.E.64 desc[UR36][R24.64], R48 ;  /* 0x000000301800c985 */ /* 0x0007e2000c101b24 */
[----:B------:R-:W-:-:S03]  /*90f0*/  @!P1 LEA.HI.X R9, R144, R9, R28, 0x2, P2 ;  /* 0x0000000990099211 */ /* 0x000fc600010f141c */
[----:B------:R3:W-:Y:S04]  /*9100*/  @!P3 ST.E.64 desc[UR36][R10.64], R50 ;  /* 0x000000320a00b985 */ /* 0x0007e8000c101b24 */
[----:B------:R3:W-:Y:S02]  /*9110*/  @!P1 ST.E.64 desc[UR36][R8.64], R52 ;  /* 0x0000003408009985 */ /* 0x0007e4000c101b24 */
.L_x_199:
[----:B------:R-:W-:Y:S05]  /*9120*/  BSYNC B1 ;  /* 0x0000000000017941 */ /* 0x000fea0003800000 */
.L_x_198:
[----:B---3--:R3:W4:Y:S04]  /*9130*/  SHFL.IDX PT, R11, R3, 0x1, 0x1c1f ;  /* 0x003c1f00030b7f89 */ /* 0x00872800000e0000 */
[----:B------:R3:W0:Y:S01]  /*9140*/  SHFL.IDX PT, R10, R0, 0x1, 0x1c1f ;  /* 0x003c1f00000a7f89 */ /* 0x00062200000e0000 */
[----:B------:R-:W-:Y:S05]  /*9150*/  @P0 BRA `(.L_x_197) ;  /* 0x0000000c00640947 */ /* 0x000fea0003800000 */
[----:B------:R-:W-:Y:S02]  /*9160*/  ULDC UR4, c[0x0][0xac8] ;  /* 0x0002b20000047ab9 */ /* 0x000fe40000000800 */
[----:B------:R-:W-:Y:S02]  /*9170*/  ISETP.GE.AND P5, PT, R154, UR4, PT ;  /* 0x000000049a007c0c */ /* 0x000fe4000bfa6270 */
[----:B------:R-:W-:Y:S02]  /*9180*/  ISETP.GE.AND P1, PT, R157, UR4, PT ;  /* 0x000000049d007c0c */ /* 0x000fe4000bf26270 */
[----:B------:R-:W-:Y:S02]  /*9190*/  ISETP.GE.AND P3, PT, R153, UR4, PT ;  /* 0x0000000499007c0c */ /* 0x000fe4000bf66270 */
[----:B------:R-:W-:Y:S02]  /*91a0*/  ISETP.GE.AND P2, PT, R152, UR4, PT ;  /* 0x0000000498007c0c */ /* 0x000fe4000bf46270 */
[----:B------:R-:W-:-:S05]  /*91b0*/  ISETP.GE.AND P4, PT, R151, UR4, PT ;  /* 0x0000000497007c0c */ /* 0x000fca000bf86270 */
[CC--:B0-----:R-:W-:Y:S02]  /*91c0*/  @!P5 LEA R12, P0, R154.reuse, R10.reuse, 0x2 ;  /* 0x0000000a9a0cd211 */ /* 0x0c1fe400078010ff */
[----:B-12-4-:R-:W-:Y:S02]  /*91d0*/  @!P1 IMAD.WIDE R8, R157, 0x4, R10 ;  /* 0x000000049d089825 */ /* 0x016fe400078e020a */
[----:B------:R-:W-:Y:S02]  /*91e0*/  @!P5 LEA.HI.X R13, R154, R11, R83, 0x2, P0 ;  /* 0x0000000b9a0dd211 */ /* 0x000fe400000f1453 */
[-C--:B------:R-:W-:Y:S01]  /*91f0*/  @!P3 LEA R14, P0, R153, R10.reuse, 0x2 ;  /* 0x0000000a990eb211 */ /* 0x080fe200078010ff */
[----:B------:R0:W-:Y:S01]  /*9200*/  @!P1 ST.E.64 desc[UR36][R8.64], R54 ;  /* 0x0000003608009985 */ /* 0x0001e2000c101b24 */
[----:B------:R-:W-:Y:S02]  /*9210*/  ISETP.GE.AND P1, PT, R150, UR4, PT ;  /* 0x0000000496007c0c */ /* 0x000fe4000bf26270 */
[-C--:B------:R-:W-:Y:S01]  /*9220*/  @!P4 LEA R24, P6, R151, R10.reuse, 0x2 ;  /* 0x0000000a9718c211 */ /* 0x080fe200078c10ff */
[----:B------:R1:W-:Y:S01]  /*9230*/  @!P5 ST.E.64 desc[UR36][R12.64], R56 ;  /* 0x000000380c00d985 */ /* 0x0003e2000c101b24 */
[----:B------:R-:W-:-:S02]  /*9240*/  @!P2 LEA R20, P5, R152, R10, 0x2 ;  /* 0x0000000a9814a211 */ /* 0x000fc400078a10ff */
[-C--:B------:R-:W-:Y:S02]  /*9250*/  @!P3 LEA.HI.X R15, R153, R11.reuse, R82, 0x2, P0 ;  /* 0x0000000b990fb211 */ /* 0x080fe400000f1452 */
[-C--:B------:R-:W-:Y:S02]  /*9260*/  @!P2 LEA.HI.X R21, R152, R11.reuse, R81, 0x2, P5 ;  /* 0x0000000b9815a211 */ /* 0x080fe400028f1451 */
[----:B------:R-:W-:Y:S01]  /*9270*/  ISETP.GE.AND P0, PT, R149, UR4, PT ;  /* 0x0000000495007c0c */ /* 0x000fe2000bf06270 */
[----:B------:R-:W-:Y:S01]  /*9280*/  @!P3 ST.E.64 desc[UR36][R14.64], R58 ;  /* 0x0000003a0e00b985 */ /* 0x000fe2000c101b24 */
[----:B------:R-:W-:Y:S02]  /*9290*/  @!P4 LEA.HI.X R25, R151, R11, R80, 0x2, P6 ;  /* 0x0000000b9719c211 */ /* 0x000fe400030f1450 */
[----:B0-----:R-:W-:Y:S01]  /*92a0*/  @!P1 LEA R8, P5, R150, R10, 0x2 ;  /* 0x0000000a96089211 */ /* 0x001fe200078a10ff */
[----:B------:R0:W-:Y:S01]  /*92b0*/  @!P2 ST.E.64 desc[UR36][R20.64], R60 ;  /* 0x0000003c1400a985 */ /* 0x0001e2000c101b24 */
[----:B------:R-:W-:-:S02]  /*92c0*/  ISETP.GE.AND P3, PT, R147, UR4, PT ;  /* 0x0000000493007c0c */ /* 0x000fc4000bf66270 */
[----:B------:R-:W-:Y:S01]  /*92d0*/  ISETP.GE.AND P2, PT, R146, UR4, PT ;  /* 0x0000000492007c0c */ /* 0x000fe2000bf46270 */
[----:B------:R2:W-:Y:S01]  /*92e0*/  @!P4 ST.E.64 desc[UR36][R24.64], R62 ;  /* 0x0000003e1800c985 */ /* 0x0005e2000c101b24 */
[----:B------:R-:W-:Y:S02]  /*92f0*/  ISETP.GE.AND P4, PT, R148, UR4, PT ;  /* 0x0000000494007c0c */ /* 0x000fe4000bf86270 */
[-C--:B------:R-:W-:Y:S02]  /*9300*/  @!P1 LEA.HI.X R9, R150, R11.reuse, R79, 0x2, P5 ;  /* 0x0000000b96099211 */ /* 0x080fe400028f144f */
[----:B------:R-:W-:Y:S02]  /*9310*/  ISETP.GE.AND P5, PT, R145, UR4, PT ;  /* 0x0000000491007c0c */ /* 0x000fe4000bfa6270 */
[C---:B-1----:R-:W-:Y:S01]  /*9320*/  @!P0 LEA R12, P6, R149.reuse, R10, 0x2 ;  /* 0x0000000a950c8211 */ /* 0x042fe200078c10ff */
[----:B------:R1:W-:Y:S03]  /*9330*/  @!P1 ST.E.64 desc[UR36][R8.64], R64 ;  /* 0x0000004008009985 */ /* 0x0003e6000c101b24 */
[----:B------:R-:W-:-:S02]  /*9340*/  @!P0 LEA.HI.X R13, R149, R11, R77, 0x2, P6 ;  /* 0x0000000b950d8211 */ /* 0x000fc400030f144d */
[-C--:B0-----:R-:W-:Y:S02]  /*9350*/  @!P3 LEA R20, P6, R147, R10.reuse, 0x2 ;  /* 0x0000000a9314b211 */ /* 0x081fe400078c10ff */
[-C--:B------:R-:W-:Y:S01]  /*9360*/  @!P4 LEA R14, P1, R148, R10.reuse, 0x2 ;  /* 0x0000000a940ec211 */ /* 0x080fe200078210ff */
[----:B------:R1:W-:Y:S01]  /*9370*/  @!P0 ST.E.64 desc[UR36][R12.64], R66 ;  /* 0x000000420c008985 */ /* 0x0003e2000c101b24 */
[-C--:B--2---:R-:W-:Y:S02]  /*9380*/  @!P2 LEA R24, P0, R146, R10.reuse, 0x2 ;  /* 0x0000000a9218a211 */ /* 0x084fe400078010ff */
[-C--:B------:R-:W-:Y:S02]  /*9390*/  @!P4 LEA.HI.X R15, R148, R11.reuse, R76, 0x2, P1 ;  /* 0x0000000b940fc211 */ /* 0x080fe400008f144c */
[----:B------:R-:W-:Y:S02]  /*93a0*/  @!P5 LEA R26, P1, R145, R10, 0x2 ;  /* 0x0000000a911ad211 */ /* 0x000fe400078210ff */
[-C--:B------:R-:W-:Y:S01]  /*93b0*/  @!P3 LEA.HI.X R21, R147, R11.reuse, R31, 0x2, P6 ;  /* 0x0000000b9315b211 */ /* 0x080fe200030f141f */
[----:B------:R1:W-:Y:S01]  /*93c0*/  @!P4 ST.E.64 desc[UR36][R14.64], R68 ;  /* 0x000000440e00c985 */ /* 0x0003e2000c101b24 */
[----:B------:R-:W-:-:S02]  /*93d0*/  @!P2 LEA.HI.X R25, R146, R11, R30, 0x2, P0 ;  /* 0x0000000b9219a211 */ /* 0x000fc400000f141e */
[----:B------:R-:W-:Y:S01]  /*93e0*/  @!P5 LEA.HI.X R27, R145, R11, R29, 0x2, P1 ;  /* 0x0000000b911bd211 */ /* 0x000fe200008f141d */
[----:B------:R1:W-:Y:S01]  /*93f0*/  @!P3 ST.E.64 desc[UR36][R20.64], R70 ;  /* 0x000000461400b985 */ /* 0x0003e2000c101b24 */
[----:B------:R-:W-:-:S03]  /*9400*/  ISETP.GE.AND P0, PT, R144, UR4, PT ;  /* 0x0000000490007c0c */ /* 0x000fc6000bf06270 */
[----:B------:R1:W-:Y:S04]  /*9410*/  @!P2 ST.E.64 desc[UR36][R24.64], R72 ;  /* 0x000000481800a985 */ /* 0x0003e8000c101b24 */
[----:B------:R1:W-:Y:S06]  /*9420*/  @!P5 ST.E.64 desc[UR36][R26.64], R74 ;  /* 0x0000004a1a00d985 */ /* 0x0003ec000c101b24 */
[----:B------:R-:W-:Y:S05]  /*9430*/  @P0 BRA `(.L_x_197) ;  /* 0x0000000800ac0947 */ /* 0x000fea0003800000 */
[----:B-1----:R-:W-:-:S04]  /*9440*/  LEA R8, P0, R144, R10, 0x2 ;  /* 0x0000000a90087211 */ /* 0x002fc800078010ff */
[----:B------:R-:W-:-:S05]  /*9450*/  LEA.HI.X R9, R144, R11, R28, 0x2, P0 ;  /* 0x0000000b90097211 */ /* 0x000fca00000f141c */
[----:B------:R0:W-:Y:S01]  /*9460*/  ST.E.64 desc[UR36][R8.64], R134 ;  /* 0x0000008608007985 */ /* 0x0001e2000c101b24 */
[----:B------:R-:W-:Y:S05]  /*9470*/  BRA `(.L_x_197) ;  /* 0x00000008009c7947 */ /* 0x000fea0003800000 */
.L_x_192:
[----:B------:R-:W1:Y:S01]  /*9480*/  LDC.64 R10, c[0x0][0xc00] ;  /* 0x00030000ff0a7b82 */ /* 0x000e620000000a00 */
[----:B------:R-:W-:Y:S01]  /*9490*/  ULDC.64 UR4, c[0x0][0xc08] ;  /* 0x0003020000047ab9 */ /* 0x000fe20000000a00 */
[----:B------:R-:W-:Y:S02]  /*94a0*/  MOV R3, RZ ;  /* 0x000000ff00037202 */ /* 0x000fe40000000f00 */
[----:B------:R-:W-:-:S04]  /*94b0*/  ISETP.NE.U32.AND P0, PT, RZ, UR4, PT ;  /* 0x00000004ff007c0c */ /* 0x000fc8000bf05070 */
[----:B------:R-:W-:Y:S01]  /*94c0*/  ISETP.NE.AND.EX P1, PT, RZ, UR5, PT, P0 ;  /* 0x00000005ff007c0c */ /* 0x000fe2000bf25300 */
[----:B------:R-:W2:Y:S01]  /*94d0*/  LDC.64 R8, c[0x0][0xc00] ;  /* 0x00030000ff087b82 */ /* 0x000ea20000000a00 */
[----:B-1----:R-:W-:-:S04]  /*94e0*/  ISETP.NE.U32.AND P0, PT, R10, RZ, PT ;  /* 0x000000ff0a00720c */ /* 0x002fc80003f05070 */
[----:B------:R-:W-:-:S07]  /*94f0*/  ISETP.NE.AND.EX P0, PT, R11, RZ, PT, P0 ;  /* 0x000000ff0b00720c */ /* 0x000fce0003f05300 */
[----:B------:R-:W1:Y:S01]  /*9500*/  @P1 LDC.64 R10, c[0x0][0xc08] ;  /* 0x00030200ff0a1b82 */ /* 0x000e620000000a00 */
[----:B------:R-:W-:Y:S01]  /*9510*/  ULDC UR4, c[0x0][0xa88] ;  /* 0x0002a20000047ab9 */ /* 0x000fe20000000800 */
[----:B--2---:R-:W-:-:S04]  /*9520*/  IMAD.WIDE R12, R138, 0x4, R8 ;  /* 0x000000048a0c7825 */ /* 0x004fc800078e0208 */
[----:B------:R-:W-:Y:S01]  /*9530*/  IMAD.U32 R0, RZ, RZ, UR4 ;  /* 0x00000004ff007e24 */ /* 0x000fe2000f8e00ff */
[----:B------:R2:W5:Y:S01]  /*9540*/  @P0 LDG.E R3, desc[UR36][R12.64] ;  /* 0x000000240c030981 */ /* 0x000562000c1e1900 */
[----:B0-----:R-:W0:Y:S01]  /*9550*/  S2R R4, SR_TID.X ;  /* 0x0000000000047919 */ /* 0x001e220000002100 */
[----:B-1----:R-:W-:-:S05]  /*9560*/  @P1 IMAD.WIDE R8, R138, 0x4, R10 ;  /* 0x000000048a081825 */ /* 0x002fca00078e020a */
[----:B------:R2:W5:Y:S01]  /*9570*/  @P1 LDG.E R0, desc[UR36][R8.64] ;  /* 0x0000002408001981 */ /* 0x000562000c1e1900 */
[----:B------:R-:W-:-:S13]  /*9580*/  ISETP.NE.AND P2, PT, R140, RZ, PT ;  /* 0x000000ff8c00720c */ /* 0x000fda0003f45270 */
[----:B------:R-:W1:Y:S01]  /*9590*/  @!P2 LDC R140, c[0x0][0xad4] ;  /* 0x0002b500ff8cab82 */ /* 0x000e620000000800 */
[----:B0-----:R-:W-:-:S05]  /*95a0*/  VIADD R30, R4, 0xffffff80 ;  /* 0xffffff80041e7836 */ /* 0x001fca0000000000 */
[----:B------:R-:W-:Y:S02]  /*95b0*/  ISETP.GT.AND P3, PT, R30, 0xbf, PT ;  /* 0x000000bf1e00780c */ /* 0x000fe40003f64270 */
[----:B-1----:R-:W-:Y:S01]  /*95c0*/  ISETP.GT.AND P2, PT, R140, 0x1, PT ;  /* 0x000000018c00780c */ /* 0x002fe20003f44270 */
[----:B--2---:R-:W-:-:S12]  /*95d0*/  @P1 BRA `(.L_x_200) ;  /* 0x0000000000101947 */ /* 0x004fd80003800000 */
[----:B------:R-:W-:Y:S05]  /*95e0*/  @!P0 BRA `(.L_x_200) ;  /* 0x00000000000c8947 */ /* 0x000fea0003800000 */
[----:B------:R-:W2:Y:S04]  /*95f0*/  LDG.E R9, desc[UR36][R12.64] ;  /* 0x000000240c097981 */ /* 0x000ea8000c1e1900 */
[----:B-----5:R-:W2:Y:S02]  /*9600*/  LDG.E R0, desc[UR36][R12.64+0x4] ;  /* 0x000004240c007981 */ /* 0x020ea4000c1e1900 */
[----:B--2---:R-:W-:-:S07]  /*9610*/  IMAD.IADD R0, R0, 0x1, -R9 ;  /* 0x0000000100007824 */ /* 0x004fce00078e0a09 */
.L_x_200:
[----:B------:R-:W-:Y:S01]  /*9620*/  BSSY B1, `(.L_x_201) ;  /* 0x0000036000017945 */ /* 0x000fe20003800000 */
[----:B------:R-:W-:Y:S02]  /*9630*/  SEL R31, R138, RZ, !P0 ;  /* 0x000000ff8a1f7207 */ /* 0x000fe40004000000 */
[----:B------:R-:W-:Y:S02]  /*9640*/  SEL R156, R156, RZ, !P0 ;  /* 0x000000ff9c9c7207 */ /* 0x000fe40004000000 */
[----:B-----5:R-:W-:Y:S01]  /*9650*/  SHF.R.S32.HI R26, RZ, 0x1f, R3 ;  /* 0x0000001fff1a7819 */ /* 0x020fe20000011403 */
[----:B------:R-:W-:Y:S06]  /*9660*/  @P3 BRA `(.L_x_202) ;  /* 0x0000000000c43947 */ /* 0x000fec0003800000 */
[----:B------:R-:W0:Y:S01]  /*9670*/  LDC R33, c[0x0][0xbe8] ;  /* 0x0002fa00ff217b82 */ /* 0x000e220000000800 */
[----:B------:R-:W-:-:S04]  /*9680*/  IMAD R4, R141, 0xc0, R4 ;  /* 0x000000c08d047824 */ /* 0x000fc800078e0204 */
[----:B------:R-:W-:Y:S02]  /*9690*/  VIADD R28, R4, 0xffffff80 ;  /* 0xffffff80041c7836 */ /* 0x000fe40000000000 */
[----:B0-----:R-:W-:-:S05]  /*96a0*/  IMAD R8, R0, R33, RZ ;  /* 0x0000002100087224 */ /* 0x001fca00078e02ff */
[----:B------:R-:W-:-:S13]  /*96b0*/  ISETP.GE.AND P0, PT, R28, R8, PT ;  /* 0x000000081c00720c */ /* 0x000fda0003f06270 */
[----:B------:R-:W-:Y:S05]  /*96c0*/  @P0 BRA `(.L_x_202) ;  /* 0x0000000000ac0947 */ /* 0x000fea0003800000 */
[----:B------:R-:W-:Y:S01]  /*96d0*/  ISETP.NE.AND P1, PT, R33, 0x1, PT ;  /* 0x000000012100780c */ /* 0x000fe20003f25270 */
[----:B------:R-:W-:Y:S01]  /*96e0*/  IMAD.MOV.U32 R22, RZ, RZ, 0x9b8 ;  /* 0x000009b8ff167424 */ /* 0x000fe200078e00ff */
[----:B------:R-:W-:Y:S01]  /*96f0*/  ISETP.GT.AND P0, PT, R140, 0x1, PT ;  /* 0x000000018c00780c */ /* 0x000fe20003f04270 */
[----:B------:R-:W0:Y:S01]  /*9700*/  LDC.64 R8, c[0x0][0xba8] ;  /* 0x0002ea00ff087b82 */ /* 0x000e220000000a00 */
[----:B------:R-:W-:Y:S02]  /*9710*/  IMAD.MOV.U32 R27, RZ, RZ, R28 ;  /* 0x000000ffff1b7224 */ /* 0x000fe400078e001c */
[----:B------:R-:W-:Y:S02]  /*9720*/  SEL R22, R22, 0x978, P0 ;  /* 0x0000097816167807 */ /* 0x000fe40000000000 */
[----:B------:R-:W-:-:S03]  /*9730*/  SEL R155, R155, RZ, P0 ;  /* 0x000000ff9b9b7207 */ /* 0x000fc60000000000 */
[----:B------:R-:W1:Y:S08]  /*9740*/  LDC.64 R20, c[0x0][R22+0x220] ;  /* 0x0000880016147b82 */ /* 0x000e700000000a00 */
[----:B------:R-:W2:Y:S08]  /*9750*/  @P1 LDC R25, c[0x0][0xbec] ;  /* 0x0002fb00ff191b82 */ /* 0x000eb00000000800 */
[----:B------:R-:W3:Y:S08]  /*9760*/  LDC.64 R14, c[0x0][R22+0x218] ;  /* 0x00008600160e7b82 */ /* 0x000ef00000000a00 */
[----:B------:R-:W4:Y:S01]  /*9770*/  @P1 LDC R35, c[0x0][0xbf0] ;  /* 0x0002fc00ff231b82 */ /* 0x000f220000000800 */
[----:B-1----:R-:W-:-:S04]  /*9780*/  IMAD R21, R21, R31, RZ ;  /* 0x0000001f15157224 */ /* 0x002fc800078e02ff */
[----:B------:R-:W-:-:S03]  /*9790*/  IMAD R21, R20, R156, R21 ;  /* 0x0000009c14157224 */ /* 0x000fc600078e0215 */
[----:B------:R-:W1:Y:S01]  /*97a0*/  LDC.64 R12, c[0x0][R22+0x228] ;  /* 0x00008a00160c7b82 */ /* 0x000e620000000a00 */
[----:B--2---:R-:W-:-:S04]  /*97b0*/  @P1 IMAD.HI.U32 R4, R28, R25, RZ ;  /* 0x000000191c041227 */ /* 0x004fc800078e00ff */
[----:B------:R-:W-:-:S03]  /*97c0*/  IMAD.WIDE.U32 R24, R20, R31, RZ ;  /* 0x0000001f14187225 */ /* 0x000fc600078e00ff */
[----:B------:R-:W2:Y:S01]  /*97d0*/  LDC.64 R10, c[0x0][R22+0x210] ;  /* 0x00008400160a7b82 */ /* 0x000ea20000000a00 */
[-C--:B---3--:R-:W-:Y:S02]  /*97e0*/  IMAD R29, R15, R139.reuse, RZ ;  /* 0x0000008b0f1d7224 */ /* 0x088fe400078e02ff */
[----:B------:R-:W-:-:S04]  /*97f0*/  IMAD.WIDE.U32 R14, R14, R139, RZ ;  /* 0x0000008b0e0e7225 */ /* 0x000fc800078e00ff */
[----:B------:R-:W-:Y:S01]  /*9800*/  IMAD.IADD R29, R15, 0x1, R29 ;  /* 0x000000010f1d7824 */ /* 0x000fe200078e021d */
[----:B----4-:R-:W-:Y:S01]  /*9810*/  @P1 SHF.R.U32.HI R27, RZ, R35, R4 ;  /* 0x00000023ff1b1219 */ /* 0x010fe20000011604 */
[----:B------:R-:W-:Y:S01]  /*9820*/  IMAD.IADD R4, R25, 0x1, R21 ;  /* 0x0000000119047824 */ /* 0x000fe200078e0215 */
[----:B0-----:R-:W0:Y:S01]  /*9830*/  @!P0 LDC R8, c[0x0][0xb50] ;  /* 0x0002d400ff088b82 */ /* 0x001e220000000800 */
[----:B------:R-:W-:Y:S02]  /*9840*/  IADD3 R14, P1, P3, R24, R14, R3 ;  /* 0x0000000e180e7210 */ /* 0x000fe40007b3e003 */
[----:B------:R-:W-:Y:S02]  /*9850*/  IADD3 R15, -R27, RZ, RZ ;  /* 0x000000ff1b0f7210 */ /* 0x000fe40007ffe1ff */
[----:B------:R-:W-:Y:S01]  /*9860*/  IADD3.X R4, R4, R29, R26, P1, P3 ;  /* 0x0000001d04047210 */ /* 0x000fe20000fe641a */
[-C--:B-1----:R-:W-:Y:S02]  /*9870*/  IMAD R21, R13, R155.reuse, RZ ;  /* 0x0000009b0d157224 */ /* 0x082fe400078e02ff */
[----:B------:R-:W-:Y:S01]  /*9880*/  IMAD.WIDE.U32 R12, R12, R155, RZ ;  /* 0x0000009b0c0c7225 */ /* 0x000fe200078e00ff */
[----:B------:R-:W1:Y:S03]  /*9890*/  @!P0 LDC R9, c[0x0][0xb54] ;  /* 0x0002d500ff098b82 */ /* 0x000e660000000800 */
[----:B------:R-:W-:Y:S01]  /*98a0*/  IMAD.IADD R21, R13, 0x1, R21 ;  /* 0x000000010d157824 */ /* 0x000fe200078e0215 */
[----:B------:R-:W-:Y:S01]  /*98b0*/  IADD3 R12, P0, P1, R27, R14, R12 ;  /* 0x0000000e1b0c7210 */ /* 0x000fe2000791e00c */
[----:B------:R-:W-:Y:S01]  /*98c0*/  IMAD R15, R33, R15, R28 ;  /* 0x0000000f210f7224 */ /* 0x000fe200078e021c */
[----:B------:R-:W-:-:S04]  /*98d0*/  SHF.R.S32.HI R27, RZ, 0x1f, R27 ;  /* 0x0000001fff1b7819 */ /* 0x000fc8000001141b */
[----:B------:R-:W-:Y:S01]  /*98e0*/  IADD3.X R13, R27, R4, R21, P0, P1 ;  /* 0x000000041b0d7210 */ /* 0x000fe200007e2415 */
[----:B--2---:R-:W-:Y:S01]  /*98f0*/  IMAD R4, R11, R15, RZ ;  /* 0x0000000f0b047224 */ /* 0x004fe200078e02ff */
[----:B------:R-:W-:-:S05]  /*9900*/  SHF.R.S32.HI R21, RZ, 0x1f, R15 ;  /* 0x0000001fff157819 */ /* 0x000fca000001140f */
[C---:B------:R-:W-:Y:S02]  /*9910*/  IMAD R21, R10.reuse, R21, R4 ;  /* 0x000000150a157224 */ /* 0x040fe400078e0204 */
[----:B------:R-:W-:-:S04]  /*9920*/  IMAD.WIDE.U32 R10, R10, R15, R12 ;  /* 0x0000000f0a0a7225 */ /* 0x000fc800078e000c */
[----:B------:R-:W-:Y:S01]  /*9930*/  IMAD.IADD R4, R11, 0x1, R21 ;  /* 0x000000010b047824 */ /* 0x000fe200078e0215 */
[----:B0-----:R-:W-:Y:S01]  /*9940*/  LEA R8, P0, R10, R8, 0x2 ;  /* 0x000000080a087211 */ /* 0x001fe200078010ff */
[----:B------:R-:W-:-:S03]  /*9950*/  IMAD.MOV.U32 R11, RZ, RZ, -0x800000 ;  /* 0xff800000ff0b7424 */ /* 0x000fc600078e00ff */
[----:B-1----:R-:W-:-:S05]  /*9960*/  LEA.HI.X R9, R10, R9, R4, 0x2, P0 ;  /* 0x000000090a097211 */ /* 0x002fca00000f1404 */
[----:B------:R0:W-:Y:S04]  /*9970*/  STG.E desc[UR36][R8.64], R11 ;  /* 0x0000000b08007986 */ /* 0x0001e8000c101924 */
.L_x_202:
[----:B------:R-:W-:Y:S05]  /*9980*/  BSYNC B1 ;  /* 0x0000000000017941 */ /* 0x000fea0003800000 */
.L_x_201:
[----:B------:R-:W-:Y:S05]  /*9990*/  @P2 BRA `(.L_x_197) ;  /* 0x0000000400542947 */ /* 0x000fea0003800000 */
[----:B------:R-:W1:Y:S01]  /*99a0*/  LDC R15, c[0x0][0xbe8] ;  /* 0x0002fa00ff0f7b82 */ /* 0x000e620000000800 */
[--C-:B------:R-:W-:Y:S01]  /*99b0*/  SHF.R.S32.HI R10, RZ, 0x1f, R30.reuse ;  /* 0x0000001fff0a7819 */ /* 0x100fe2000001141e */
[----:B------:R-:W-:Y:S01]  /*99c0*/  ULDC.64 UR4, c[0x0][0xaa0] ;  /* 0x0002a80000047ab9 */ /* 0x000fe20000000a00 */
[----:B------:R-:W-:Y:S01]  /*99d0*/  SHF.R.S32.HI R14, RZ, 0x1f, R30 ;  /* 0x0000001fff0e7819 */ /* 0x000fe2000001141e */
[----:B------:R-:W-:Y:S01]  /*99e0*/  IMAD R4, R26, UR4, RZ ;  /* 0x000000041a047c24 */ /* 0x000fe2000f8e02ff */
[-C--:B------:R-:W-:Y:S01]  /*99f0*/  LEA.HI R10, R10, R30.reuse, RZ, 0x2 ;  /* 0x0000001e0a0a7211 */ /* 0x080fe200078f10ff */
[C---:B0-----:R-:W-:Y:S01]  /*9a00*/  IMAD.WIDE.U32 R8, R3.reuse, UR4, RZ ;  /* 0x0000000403087c25 */ /* 0x041fe2000f8e00ff */
[----:B------:R-:W-:Y:S01]  /*9a10*/  LEA.HI R14, R14, R30, RZ, 0x2 ;  /* 0x0000001e0e0e7211 */ /* 0x000fe200078f10ff */
[----:B------:R-:W-:Y:S01]  /*9a20*/  ULDC.64 UR6, c[0x0][0xaf0] ;  /* 0x0002bc0000067ab9 */ /* 0x000fe20000000a00 */
[----:B------:R-:W-:Y:S01]  /*9a30*/  LOP3.LUT R10, R10, 0xfffffffc, RZ, 0xc0, !PT ;  /* 0xfffffffc0a0a7812 */ /* 0x000fe200078ec0ff */
[----:B------:R-:W-:Y:S01]  /*9a40*/  IMAD R11, R3, UR5, R4 ;  /* 0x00000005030b7c24 */ /* 0x000fe2000f8e0204 */
[----:B------:R-:W-:Y:S01]  /*9a50*/  SHF.R.S32.HI R14, RZ, 0x2, R14 ;  /* 0x00000002ff0e7819 */ /* 0x000fe2000001140e */
[----:B------:R-:W-:Y:S01]  /*9a60*/  ULDC.64 UR4, c[0x0][0xae8] ;  /* 0x0002ba0000047ab9 */ /* 0x000fe20000000a00 */
[----:B------:R-:W-:Y:S01]  /*9a70*/  BSSY B1, `(.L_x_203) ;  /* 0x0000036000017945 */ /* 0x000fe20003800000 */
[----:B------:R-:W-:Y:S01]  /*9a80*/  IMAD.IADD R10, R30, 0x1, -R10 ;  /* 0x000000011e0a7824 */ /* 0x000fe200078e0a0a */
[----:B------:R-:W-:Y:S01]  /*9a90*/  SHF.R.S32.HI R22, RZ, 0x1f, R143 ;  /* 0x0000001fff167819 */ /* 0x000fe2000001148f */
[----:B------:R-:W-:Y:S01]  /*9aa0*/  IMAD.IADD R9, R9, 0x1, R11 ;  /* 0x0000000109097824 */ /* 0x000fe200078e020b */
[----:B------:R-:W-:Y:S01]  /*9ab0*/  SHF.R.S32.HI R24, RZ, 0x1f, R142 ;  /* 0x0000001fff187819 */ /* 0x000fe2000001148e */
[----:B------:R-:W-:-:S02]  /*9ac0*/  IMAD R4, R10, 0x60, R14 ;  /* 0x000000600a047824 */ /* 0x000fc400078e020e */
[----:B------:R-:W-:Y:S01]  /*9ad0*/  IMAD.WIDE.U32 R8, R139, UR4, R8 ;  /* 0x000000048b087c25 */ /* 0x000fe2000f8e0008 */
[----:B-1----:R-:W-:-:S03]  /*9ae0*/  ISETP.NE.AND P0, PT, R15, 0x1, PT ;  /* 0x000000010f00780c */ /* 0x002fc60003f05270 */
[----:B------:R-:W-:Y:S02]  /*9af0*/  IMAD R12, R141, 0xc0, R4 ;  /* 0x000000c08d0c7824 */ /* 0x000fe400078e0204 */
[----:B------:R-:W-:Y:S02]  /*9b00*/  IMAD R10, R156, UR6, RZ ;  /* 0x000000069c0a7c24 */ /* 0x000fe4000f8e02ff */
[----:B------:R-:W-:Y:S02]  /*9b10*/  IMAD.MOV.U32 R3, RZ, RZ, R12 ;  /* 0x000000ffff037224 */ /* 0x000fe400078e000c */
[----:B------:R-:W-:Y:S01]  /*9b20*/  IMAD R9, R139, UR5, R9 ;  /* 0x000000058b097c24 */ /* 0x000fe2000f8e0209 */
[----:B------:R-:W-:Y:S01]  /*9b30*/  ULDC.64 UR4, c[0x0][0xae0] ;  /* 0x0002b80000047ab9 */ /* 0x000fe20000000a00 */
[----:B------:R-:W-:Y:S02]  /*9b40*/  IMAD.WIDE.U32 R8, R31, UR6, R8 ;  /* 0x000000061f087c25 */ /* 0x000fe4000f8e0008 */
[----:B------:R-:W0:Y:S08]  /*9b50*/  @P0 LDC R13, c[0x0][0xbec] ;  /* 0x0002fb00ff0d0b82 */ /* 0x000e300000000800 */
[----:B------:R-:W1:Y:S01]  /*9b60*/  @P0 LDC R21, c[0x0][0xbf0] ;  /* 0x0002fc00ff150b82 */ /* 0x000e620000000800 */
[----:B0-----:R-:W-:-:S04]  /*9b70*/  @P0 IMAD.HI.U32 R4, R12, R13, RZ ;  /* 0x0000000d0c040227 */ /* 0x001fc800078e00ff */
[----:B------:R-:W-:Y:S01]  /*9b80*/  IMAD R13, R31, UR7, R10 ;  /* 0x000000071f0d7c24 */ /* 0x000fe2000f8e020a */
[----:B-1----:R-:W-:-:S03]  /*9b90*/  @P0 SHF.R.U32.HI R3, RZ, R21, R4 ;  /* 0x00000015ff030219 */ /* 0x002fc60000011604 */
[----:B------:R-:W-:Y:S01]  /*9ba0*/  IMAD.IADD R9, R9, 0x1, R13 ;  /* 0x0000000109097824 */ /* 0x000fe200078e020d */
[C---:B------:R-:W-:Y:S01]  /*9bb0*/  IADD3 R11, -R3.reuse, RZ, RZ ;  /* 0x000000ff030b7210 */ /* 0x040fe20007ffe1ff */
[----:B------:R-:W-:Y:S01]  /*9bc0*/  IMAD.WIDE.U32 R8, R3, UR4, R8 ;  /* 0x0000000403087c25 */ /* 0x000fe2000f8e0008 */
[----:B------:R-:W-:-:S03]  /*9bd0*/  SHF.R.S32.HI R4, RZ, 0x1f, R3 ;  /* 0x0000001fff047819 */ /* 0x000fc60000011403 */
[----:B------:R-:W-:Y:S02]  /*9be0*/  IMAD R11, R15, R11, R12 ;  /* 0x0000000b0f0b7224 */ /* 0x000fe400078e020c */
[----:B------:R-:W-:Y:S02]  /*9bf0*/  IMAD R4, R4, UR4, RZ ;  /* 0x0000000404047c24 */ /* 0x000fe4000f8e02ff */
[----:B------:R-:W-:Y:S02]  /*9c00*/  IMAD R15, R0, R15, RZ ;  /* 0x0000000f000f7224 */ /* 0x000fe400078e02ff */
[----:B------:R-:W-:Y:S01]  /*9c10*/  IMAD R13, R3, UR5, R4 ;  /* 0x00000005030d7c24 */ /* 0x000fe2000f8e0204 */
[----:B------:R-:W-:Y:S01]  /*9c20*/  SHF.R.S32.HI R4, RZ, 0x1f, R11 ;  /* 0x0000001fff047819 */ /* 0x000fe2000001140b */
[----:B------:R-:W-:Y:S01]  /*9c30*/  ULDC.64 UR4, c[0x0][0xad8] ;  /* 0x0002b60000047ab9 */ /* 0x000fe20000000a00 */
[----:B------:R-:W-:Y:S02]  /*9c40*/  IMAD R0, R141, 0xc0, R14 ;  /* 0x000000c08d007824 */ /* 0x000fe400078e020e */
[----:B------:R-:W-:-:S02]  /*9c50*/  IMAD.IADD R9, R9, 0x1, R13 ;  /* 0x0000000109097824 */ /* 0x000fc400078e020d */
[----:B------:R-:W-:Y:S01]  /*9c60*/  IMAD R4, R4, UR4, RZ ;  /* 0x0000000404047c24 */ /* 0x000fe2000f8e02ff */
[----:B------:R-:W-:Y:S01]  /*9c70*/  ISETP.GE.AND P0, PT, R0, R15, PT ;  /* 0x0000000f0000720c */ /* 0x000fe20003f06270 */
[----:B------:R-:W-:-:S04]  /*9c80*/  IMAD.WIDE.U32 R8, R11, UR4, R8 ;  /* 0x000000040b087c25 */ /* 0x000fc8000f8e0008 */
[----:B------:R-:W-:Y:S01]  /*9c90*/  IMAD R3, R11, UR5, R4 ;  /* 0x000000050b037c24 */ /* 0x000fe2000f8e0204 */
[----:B------:R-:W-:Y:S02]  /*9ca0*/  ULDC.64 UR4, c[0x0][0xa80] ;  /* 0x0002a00000047ab9 */ /* 0x000fe40000000a00 */
[----:B------:R-:W-:Y:S01]  /*9cb0*/  LEA R4, P1, R8, UR4, 0x1 ;  /* 0x0000000408047c11 */ /* 0x000fe2000f8208ff */
[----:B------:R-:W-:-:S05]  /*9cc0*/  IMAD.IADD R3, R9, 0x1, R3 ;  /* 0x0000000109037824 */ /* 0x000fca00078e0203 */
[----:B------:R-:W-:Y:S02]  /*9cd0*/  LEA.HI.X R3, R8, UR5, R3, 0x1, P1 ;  /* 0x0000000508037c11 */ /* 0x000fe400088f0c03 */
[----:B------:R0:W1:Y:S04]  /*9ce0*/  SHFL.IDX PT, R8, R4, RZ, 0x1c1f ;  /* 0x001c1fff04087589 */ /* 0x00006800000e0000 */
[----:B------:R0:W2:Y:S01]  /*9cf0*/  SHFL.IDX PT, R9, R3, RZ, 0x1c1f ;  /* 0x001c1fff03097589 */ /* 0x0000a200000e0000 */
[----:B------:R-:W-:Y:S05]  /*9d00*/  @P0 BRA `(.L_x_204) ;  /* 0x0000000000300947 */ /* 0x000fea0003800000 */
        /* <DEDUP_REMOVED lines=9> */
[----:B------:R3:W-:Y:S04]  /*9da0*/  @!P2 ST.E.128 desc[UR36][R10.64], RZ ;  /* 0x000000ff0a00a985 */ /* 0x0007e8000c101d24 */
[----:B------:R3:W-:Y:S04]  /*9db0*/  @!P3 ST.E.128 desc[UR36][R12.64], RZ ;  /* 0x000000ff0c00b985 */ /* 0x0007e8000c101d24 */
[----:B------:R3:W-:Y:S02]  /*9dc0*/  @!P4 ST.E.128 desc[UR36][R20.64], RZ ;  /* 0x000000ff1400c985 */ /* 0x0007e4000c101d24 */
.L_x_204:
[----:B------:R-:W-:Y:S05]  /*9dd0*/  BSYNC B1 ;  /* 0x0000000000017941 */ /* 0x000fea0003800000 */
.L_x_203:
[----:B------:R-:W-:Y:S01]  /*9de0*/  VIADD R0, R0, 0x60 ;  /* 0x0000006000007836 */ /* 0x000fe20000000000 */
[----:B--2---:R2:W4:Y:S04]  /*9df0*/  SHFL.IDX PT, R9, R3, 0x1, 0x1c1f ;  /* 0x003c1f0003097f89 */ /* 0x00452800000e0000 */
[----:B------:R-:W-:Y:S01]  /*9e00*/  ISETP.GE.AND P0, PT, R0, R15, PT ;  /* 0x0000000f0000720c */ /* 0x000fe20003f06270 */
[----:B-1----:R2:W1:-:S12]  /*9e10*/  SHFL.IDX PT, R8, R4, 0x1, 0x1c1f ;  /* 0x003c1f0004087f89 */ /* 0x00245800000e0000 */
[----:B--2---:R-:W-:Y:S05]  /*9e20*/  @P0 BRA `(.L_x_197) ;  /* 0x0000000000300947 */ /* 0x004fea0003800000 */
[----:B------:R-:W-:Y:S02]  /*9e30*/  ULDC UR4, c[0x0][0xac8] ;  /* 0x0002b20000047ab9 */ /* 0x000fe40000000800 */
[----:B------:R-:W-:Y:S02]  /*9e40*/  ISETP.GE.AND P3, PT, R142, UR4, PT ;  /* 0x000000048e007c0c */ /* 0x000fe4000bf66270 */
[----:B------:R-:W-:Y:S02]  /*9e50*/  ISETP.GE.AND P4, PT, R143, UR4, PT ;  /* 0x000000048f007c0c */ /* 0x000fe4000bf86270 */
[----:B------:R-:W-:-:S09]  /*9e60*/  ISETP.GE.AND P2, PT, R137, UR4, PT ;  /* 0x0000000489007c0c */ /* 0x000fd2000bf46270 */
[CC--:B-1-3--:R-:W-:Y:S02]  /*9e70*/  @!P3 LEA R12, P0, R142.reuse, R8.reuse, 0x1 ;  /* 0x000000088e0cb211 */ /* 0x0cafe400078008ff */
[----:B------:R-:W-:Y:S02]  /*9e80*/  @!P4 LEA R14, P1, R143, R8, 0x1 ;  /* 0x000000088f0ec211 */ /* 0x000fe400078208ff */
[----:B----4-:R-:W-:Y:S01]  /*9e90*/  @!P2 IMAD.WIDE R10, R137, 0x2, R8 ;  /* 0x00000002890aa825 */ /* 0x010fe200078e0208 */
[-C--:B------:R-:W-:Y:S02]  /*9ea0*/  @!P3 LEA.HI.X R13, R142, R9.reuse, R24, 0x1, P0 ;  /* 0x000000098e0db211 */ /* 0x080fe400000f0c18 */
[----:B------:R-:W-:Y:S02]  /*9eb0*/  @!P4 LEA.HI.X R15, R143, R9, R22, 0x1, P1 ;  /* 0x000000098f0fc211 */ /* 0x000fe400008f0c16 */
[----:B------:R2:W-:Y:S04]  /*9ec0*/  @!P2 ST.E.128 desc[UR36][R10.64], RZ ;  /* 0x000000ff0a00a985 */ /* 0x0005e8000c101d24 */
[----:B------:R2:W-:Y:S04]  /*9ed0*/  @!P3 ST.E.128 desc[UR36][R12.64], RZ ;  /* 0x000000ff0c00b985 */ /* 0x0005e8000c101d24 */
[----:B------:R2:W-:Y:S02]  /*9ee0*/  @!P4 ST.E.128 desc[UR36][R14.64], RZ ;  /* 0x000000ff0e00c985 */ /* 0x0005e4000c101d24 */
.L_x_197:
[----:B------:R-:W-:Y:S05]  /*9ef0*/  BSYNC B0 ;  /* 0x0000000000007941 */ /* 0x000fea0003800000 */
.L_x_191:
[----:B------:R-:W-:Y:S02]  /*9f00*/  ULDC UR4, c[0x0][0xc3c] ;  /* 0x00030f0000047ab9 */ /* 0x000fe40000000800 */
[----:B------:R-:W-:-:S13]  /*9f10*/  ISETP.GE.AND P0, PT, R7, UR4, PT ;  /* 0x0000000407007c0c */ /* 0x000fda000bf06270 */
[----:B------:R-:W-:Y:S05]  /*9f20*/  @!P0 BRA `(.L_x_205) ;  /* 0xffffff7000408947 */ /* 0x000fea000383ffff */
[----:B------:R-:W-:Y:S05]  /*9f30*/  EXIT ;  /* 0x000000000000794d */ /* 0x000fea0003800000 */
.L_x_162:
[----:B------:R-:W-:-:S08]  /*9f40*/  NOP ;  /* 0x0000000000007918 */ /* 0x000fd00000000000 */
[----:B------:R-:W0:-:S00]  /*9f50*/  USETMAXREG.DEALLOC.CTAPOOL 0x20 ;  /* 0x00000020000079c8 */ /* 0x000e0000080e0500 */
[----:B0-----:R-:W-:Y:S02]  /*9f60*/  LOP3.LUT R0, R0, 0x3, RZ, 0xc0, !PT ;  /* 0x0000000300007812 */ /* 0x001fe400078ec0ff */
[----:B------:R-:W-:-:S04]  /*9f70*/  LOP3.LUT R16, R16, 0xffffffbf, RZ, 0xc0, !PT ;  /* 0xffffffbf10107812 */ /* 0x000fc800078ec0ff */
[----:B------:R-:W0:Y:S02]  /*9f80*/  SHFL.IDX PT, R0, R0, RZ, 0x1f ;  /* 0x00001fff00007589 */ /* 0x000e2400000e0000 */
[----:B0-----:R-:W-:Y:S01]  /*9f90*/  ISETP.NE.AND P0, PT, R0, RZ, PT ;  /* 0x000000ff0000720c */ /* 0x001fe20003f05270 */
[----:B------:R-:W-:-:S12]  /*9fa0*/  IMAD.MOV.U32 R0, RZ, RZ, RZ ;  /* 0x000000ffff007224 */ /* 0x000fd800078e00ff */
[----:B------:R-:W-:Y:S01]  /*9fb0*/  @P0 LOP3.LUT R16, R16, 0x40, RZ, 0xfc, !PT ;  /* 0x0000004010100812 */ /* 0x000fe200078efcff */
[----:B------:R-:W-:Y:S06]  /*9fc0*/  @!P0 BRA `(.L_x_206) ;  /* 0x00000000001c8947 */ /* 0x000fec0003800000 */
[----:B------:R-:W0:Y:S08]  /*9fd0*/  S2UR UR5, SR_CgaCtaId ;  /* 0x00000000000579c3 */ /* 0x000e300000008800 */
[----:B------:R-:W-:Y:S06]  /*9fe0*/  BAR.SYNC.DEFER_BLOCKING 0x5, 0x200 ;  /* 0x0148000000007b1d */ /* 0x000fec0000010000 */
[----:B------:R-:W-:-:S02]  /*9ff0*/  UMOV UR4, 0x400 ;  /* 0x0000040000047882 */ /* 0x000fc40000000000 */
[----:B0-----:R-:W-:-:S09]  /*a000*/  ULEA UR4, UR5, UR4, 0x18 ;  /* 0x0000000405047291 */ /* 0x001fd2000f8ec03f */
[----:B------:R-:W1:Y:S01]  /*a010*/  LDS.128 R24, [UR4+0x2d8d0] ;  /* 0x02d8d004ff187984 */ /* 0x000e620008000c00 */
[----:B------:R-:W-:Y:S06]  /*a020*/  BAR.ARV 0x4, 0x200 ;  /* 0x0108000000007b1d */ /* 0x000fec0000002000 */
[----:B------:R-:W-:Y:S05]  /*a030*/  BRA `(.L_x_207) ;  /* 0x0000000800907947 */ /* 0x000fea0003800000 */
.L_x_206:
[----:B------:R-:W0:Y:S01]  /*a040*/  S2R R2, SR_TID.X ;  /* 0x0000000000027919 */ /* 0x000e220000002100 */
[----:B------:R-:W-:Y:S01]  /*a050*/  ULDC UR4, c[0x0][0xc3c] ;  /* 0x00030f0000047ab9 */ /* 0x000fe20000000800 */
[----:B------:R-:W-:Y:S01]  /*a060*/  IMAD.MOV.U32 R9, RZ, RZ, RZ ;  /* 0x000000ffff097224 */ /* 0x000fe200078e00ff */
[----:B------:R-:W1:Y:S01]  /*a070*/  S2UR UR6, SR_CTAID.X ;  /* 0x00000000000679c3 */ /* 0x000e620000002500 */
[----:B------:R-:W-:Y:S01]  /*a080*/  ULDC UR5, c[0x0][0xc38] ;  /* 0x00030e0000057ab9 */ /* 0x000fe20000000800 */
[----:B0-----:R-:W-:-:S04]  /*a090*/  LOP3.LUT R7, R2, 0x1f, RZ, 0xc0, !PT ;  /* 0x0000001f02077812 */ /* 0x001fc800078ec0ff */
[----:B------:R-:W-:-:S04]  /*a0a0*/  ISETP.NE.AND P0, PT, R7, 0x1f, PT ;  /* 0x0000001f0700780c */ /* 0x000fc80003f05270 */
[----:B------:R-:W-:-:S13]  /*a0b0*/  ISETP.GE.OR P1, PT, R7, UR4, !P0 ;  /* 0x0000000407007c0c */ /* 0x000fda000c726670 */
[----:B------:R-:W0:Y:S08]  /*a0c0*/  @!P1 LDC.64 R4, c[0x0][0xc80] ;  /* 0x00032000ff049b82 */ /* 0x000e300000000a00 */
[----:B------:R-:W2:Y:S01]  /*a0d0*/  @!P1 LDC.64 R2, c[0x0][0xc78] ;  /* 0x00031e00ff029b82 */ /* 0x000ea20000000a00 */
[----:B0-----:R-:W-:-:S05]  /*a0e0*/  @!P1 IMAD.WIDE.U32 R4, R7, 0x4, R4 ;  /* 0x0000000407049825 */ /* 0x001fca00078e0004 */
[----:B------:R-:W3:Y:S01]  /*a0f0*/  @!P1 LDG.E R0, desc[UR36][R4.64] ;  /* 0x0000002404009981 */ /* 0x000ee2000c1e1900 */
[----:B--2---:R-:W-:-:S05]  /*a100*/  @!P1 IMAD.WIDE.U32 R2, R7, 0x4, R2 ;  /* 0x0000000407029825 */ /* 0x004fca00078e0002 */
[----:B------:R-:W3:Y:S01]  /*a110*/  @!P1 LDG.E R9, desc[UR36][R2.64] ;  /* 0x0000002402099981 */ /* 0x000ee2000c1e1900 */
[C---:B------:R-:W-:Y:S02]  /*a120*/  ISETP.NE.AND P1, PT, R7.reuse, RZ, PT ;  /* 0x000000ff0700720c */ /* 0x040fe40003f25270 */
[C---:B------:R-:W-:Y:S02]  /*a130*/  ISETP.GE.U32.AND P2, PT, R7.reuse, 0x2, PT ;  /* 0x000000020700780c */ /* 0x040fe40003f46070 */
[C---:B------:R-:W-:Y:S02]  /*a140*/  ISETP.GE.U32.AND P3, PT, R7.reuse, 0x4, PT ;  /* 0x000000040700780c */ /* 0x040fe40003f66070 */
[C---:B------:R-:W-:Y:S02]  /*a150*/  ISETP.GE.U32.AND P4, PT, R7.reuse, 0x8, PT ;  /* 0x000000080700780c */ /* 0x040fe40003f86070 */
[----:B------:R-:W-:Y:S01]  /*a160*/  ISETP.GE.U32.AND P5, PT, R7, 0x10, PT ;  /* 0x000000100700780c */ /* 0x000fe20003fa6070 */
[----:B------:R-:W-:Y:S01]  /*a170*/  UMOV UR4, URZ ;  /* 0x0000003f00047c82 */ /* 0x000fe20008000000 */
[----:B---3--:R-:W-:-:S05]  /*a180*/  IMAD R6, R0, R9, RZ ;  /* 0x0000000900067224 */ /* 0x008fca00078e02ff */
[----:B------:R-:W0:Y:S02]  /*a190*/  SHFL.UP PT, R8, R6, 0x1, RZ ;  /* 0x0420000006087989 */ /* 0x000e2400000e00ff */
[----:B0-----:R-:W-:-:S05]  /*a1a0*/  SEL R11, R8, RZ, P1 ;  /* 0x000000ff080b7207 */ /* 0x001fca0000800000 */
[----:B------:R-:W-:-:S05]  /*a1b0*/  IMAD.IADD R11, R6, 0x1, R11 ;  /* 0x00000001060b7824 */ /* 0x000fca00078e020b */
[----:B------:R-:W0:Y:S02]  /*a1c0*/  SHFL.UP PT, R8, R11, 0x2, RZ ;  /* 0x044000000b087989 */ /* 0x000e2400000e00ff */
[----:B0-----:R-:W-:-:S04]  /*a1d0*/  SEL R8, R8, RZ, P2 ;  /* 0x000000ff08087207 */ /* 0x001fc80001000000 */
[----:B------:R-:W-:-:S05]  /*a1e0*/  IADD3 R8, R11, R8, RZ ;  /* 0x000000080b087210 */ /* 0x000fca0007ffe0ff */
[----:B------:R-:W0:Y:S02]  /*a1f0*/  SHFL.UP PT, R4, R8, 0x4, RZ ;  /* 0x0480000008047989 */ /* 0x000e2400000e00ff */
[----:B0-----:R-:W-:-:S05]  /*a200*/  SEL R3, R4, RZ, P3 ;  /* 0x000000ff04037207 */ /* 0x001fca0001800000 */
[----:B------:R-:W-:-:S05]  /*a210*/  IMAD.IADD R3, R8, 0x1, R3 ;  /* 0x0000000108037824 */ /* 0x000fca00078e0203 */
[----:B------:R-:W0:Y:S02]  /*a220*/  SHFL.UP PT, R2, R3, 0x8, RZ ;  /* 0x0500000003027989 */ /* 0x000e2400000e00ff */
[----:B0-----:R-:W-:-:S05]  /*a230*/  SEL R2, R2, RZ, P4 ;  /* 0x000000ff02027207 */ /* 0x001fca0002000000 */
[----:B------:R-:W-:-:S05]  /*a240*/  IMAD.IADD R4, R3, 0x1, R2 ;  /* 0x0000000103047824 */ /* 0x000fca00078e0202 */
[----:B------:R-:W0:Y:S02]  /*a250*/  SHFL.UP PT, R2, R4, 0x10, RZ ;  /* 0x0600000004027989 */ /* 0x000e2400000e00ff */
[----:B0-----:R-:W-:-:S05]  /*a260*/  SEL R5, R2, RZ, P5 ;  /* 0x000000ff02057207 */ /* 0x001fca0002800000 */
[----:B------:R-:W-:-:S05]  /*a270*/  IMAD.IADD R2, R4, 0x1, R5 ;  /* 0x0000000104027824 */ /* 0x000fca00078e0205 */
[----:B------:R-:W0:Y:S02]  /*a280*/  SHFL.IDX PT, R6, R2, 0x1f, 0x1f ;  /* 0x03e01f0002067f89 */ /* 0x000e2400000e0000 */
[----:B0-----:R-:W-:-:S05]  /*a290*/  IMAD R6, R6, UR5, RZ ;  /* 0x0000000506067c24 */ /* 0x001fca000f8e02ff */
[----:B-1----:R-:W-:Y:S01]  /*a2a0*/  ISETP.GT.AND P6, PT, R6, UR6, PT ;  /* 0x0000000606007c0c */ /* 0x002fe2000bfc4270 */
[----:B------:R-:W-:-:S12]  /*a2b0*/  IMAD.MOV.U32 R3, RZ, RZ, R6 ;  /* 0x000000ffff037224 */ /* 0x000fd800078e0006 */
[----:B------:R-:W-:Y:S05]  /*a2c0*/  @P6 BRA `(.L_x_208) ;  /* 0x0000000000986947 */ /* 0x000fea0003800000 */
[----:B------:R-:W-:Y:S01]  /*a2d0*/  IMAD.MOV.U32 R6, RZ, RZ, R3 ;  /* 0x000000ffff067224 */ /* 0x000fe200078e0003 */
[----:B------:R-:W-:Y:S01]  /*a2e0*/  UMOV UR4, URZ ;  /* 0x0000003f00047c82 */ /* 0x000fe20008000000 */
[----:B------:R-:W-:-:S05]  /*a2f0*/  ULDC UR5, c[0x0][0xc38] ;  /* 0x00030e0000057ab9 */ /* 0x000fca0000000800 */
.L_x_210:
[----:B------:R-:W0:Y:S01]  /*a300*/  LDC R0, c[0x0][0xc3c] ;  /* 0x00030f00ff007b82 */ /* 0x000e220000000800 */
[----:B------:R-:W-:-:S06]  /*a310*/  UIADD3 UR4, UR4, 0x1f, URZ ;  /* 0x0000001f04047890 */ /* 0x000fcc000fffe03f */
[----:B0-----:R-:W-:-:S13]  /*a320*/  ISETP.LE.AND P6, PT, R0, UR4, PT ;  /* 0x0000000400007c0c */ /* 0x001fda000bfc3270 */
[----:B------:R-:W-:Y:S05]  /*a330*/  @P6 BRA `(.L_x_209) ;  /* 0x0000000400a46947 */ /* 0x000fea0003800000 */
[----:B------:R-:W-:-:S05]  /*a340*/  VIADD R9, R7, UR4 ;  /* 0x0000000407097c36 */ /* 0x000fca0008000000 */
[----:B------:R-:W-:Y:S01]  /*a350*/  ISETP.GE.OR P6, PT, R9, R0, !P0 ;  /* 0x000000000900720c */ /* 0x000fe200047c6670 */
[----:B------:R-:W-:-:S12]  /*a360*/  IMAD.MOV.U32 R0, RZ, RZ, RZ ;  /* 0x000000ffff007224 */ /* 0x000fd800078e00ff */
[----:B------:R-:W0:Y:S08]  /*a370*/  @!P6 LDC.64 R4, c[0x0][0xc80] ;  /* 0x00032000ff04eb82 */ /* 0x000e300000000a00 */
[----:B------:R-:W1:Y:S01]  /*a380*/  @!P6 LDC.64 R2, c[0x0][0xc78] ;  /* 0x00031e00ff02eb82 */ /* 0x000e620000000a00 */
[----:B0-----:R-:W-:-:S05]  /*a390*/  @!P6 IMAD.WIDE R4, R9, 0x4, R4 ;  /* 0x000000040904e825 */ /* 0x001fca00078e0204 */
[----:B------:R-:W2:Y:S01]  /*a3a0*/  @!P6 LDG.E R0, desc[UR36][R4.64] ;  /* 0x000000240400e981 */ /* 0x000ea2000c1e1900 */
[----:B-1----:R-:W-:Y:S01]  /*a3b0*/  @!P6 IMAD.WIDE R2, R9, 0x4, R2 ;  /* 0x000000040902e825 */ /* 0x002fe200078e0202 */
[----:B------:R-:W-:-:S06]  /*a3c0*/  MOV R9, RZ ;  /* 0x000000ff00097202 */ /* 0x000fcc0000000f00 */
[----:B------:R-:W2:Y:S02]  /*a3d0*/  @!P6 LDG.E R9, desc[UR36][R2.64] ;  /* 0x000000240209e981 */ /* 0x000ea4000c1e1900 */
[----:B--2---:R-:W-:-:S05]  /*a3e0*/  IMAD R13, R0, R9, RZ ;  /* 0x00000009000d7224 */ /* 0x004fca00078e02ff */
        /* <DEDUP_REMOVED lines=16> */
[----:B0-----:R-:W-:-:S04]  /*a4f0*/  IMAD R3, R4, UR5, RZ ;  /* 0x0000000504037c24 */ /* 0x001fc8000f8e02ff */
[----:B------:R-:W-:-:S05]  /*a500*/  IMAD.IADD R6, R3, 0x1, R6 ;  /* 0x0000000103067824 */ /* 0x000fca00078e0206 */
[----:B------:R-:W-:-:S13]  /*a510*/  ISETP.GT.AND P6, PT, R6, UR6, PT ;  /* 0x0000000606007c0c */ /* 0x000fda000bfc4270 */
[----:B------:R-:W-:Y:S05]  /*a520*/  @!P6 BRA `(.L_x_210) ;  /* 0xfffffffc0074e947 */ /* 0x000fea000383ffff */
.L_x_208:
[----:B------:R-:W-:Y:S02]  /*a530*/  IMAD.IADD R11, R6, 0x1, -R3 ;  /* 0x00000001060b7824 */ /* 0x000fe400078e0a03 */
[----:B------:R-:W-:Y:S02]  /*a540*/  IMAD.MOV.U32 R24, RZ, RZ, RZ ;  /* 0x000000ffff187224 */ /* 0x000fe400078e00ff */
[----:B------:R-:W-:-:S05]  /*a550*/  IMAD R3, R2, UR5, R11 ;  /* 0x0000000502037c24 */ /* 0x000fca000f8e020b */
[----:B------:R-:W-:-:S13]  /*a560*/  ISETP.GT.AND P0, PT, R3, UR6, PT ;  /* 0x0000000603007c0c */ /* 0x000fda000bf04270 */
[----:B------:R-:W-:-:S04]  /*a570*/  VOTE.ANY R5, PT, !P0 ;  /* 0x0000000000057806 */ /* 0x000fc800040e0100 */
[----:B------:R-:W0:Y:S01]  /*a580*/  POPC R27, R5 ;  /* 0x00000005001b7309 */ /* 0x000e220000000000 */
[----:B------:R-:W-:Y:S01]  /*a590*/  ISETP.NE.AND P0, PT, R5, RZ, PT ;  /* 0x000000ff0500720c */ /* 0x000fe20003f05270 */
[----:B0-----:R-:W0:Y:S04]  /*a5a0*/  SHFL.IDX PT, R0, R0, R27, 0x1f ;  /* 0x00001f1b00007589 */ /* 0x001e2800000e0000 */
[----:B------:R-:W1:Y:S01]  /*a5b0*/  SHFL.IDX PT, R9, R9, R27, 0x1f ;  /* 0x00001f1b09097589 */ /* 0x000e6200000e0000 */
[----:B0-----:R-:W-:-:S04]  /*a5c0*/  IABS R4, R0 ;  /* 0x0000000000047213 */ /* 0x001fc80000000000 */
[----:B------:R-:W0:Y:S01]  /*a5d0*/  I2F.RP R6, R4 ;  /* 0x0000000400067306 */ /* 0x000e220000209400 */
[----:B-1----:R-:W-:-:S07]  /*a5e0*/  IABS R8, R9 ;  /* 0x0000000900087213 */ /* 0x002fce0000000000 */
[----:B0-----:R-:W0:Y:S02]  /*a5f0*/  MUFU.RCP R6, R6 ;  /* 0x0000000600067308 */ /* 0x001e240000001000 */
[----:B0-----:R-:W-:-:S06]  /*a600*/  IADD3 R3, R6, 0xffffffe, RZ ;  /* 0x0ffffffe06037810 */ /* 0x001fcc0007ffe0ff */
[----:B------:R-:W0:Y:S02]  /*a610*/  F2I.FTZ.U32.TRUNC.NTZ R3, R3 ;  /* 0x0000000300037305 */ /* 0x000e24000021f000 */
[----:B0-----:R-:W-:Y:S01]  /*a620*/  IMAD.MOV R13, RZ, RZ, -R3 ;  /* 0x000000ffff0d7224 */ /* 0x001fe200078e0a03 */
[----:B------:R-:W-:Y:S06]  /*a630*/  @!P0 BRA `(.L_x_211) ;  /* 0x0000000000088947 */ /* 0x000fec0003800000 */
[----:B------:R-:W-:-:S05]  /*a640*/  VIADD R5, R27, 0xffffffff ;  /* 0xffffffff1b057836 */ /* 0x000fca0000000000 */
[----:B------:R0:W1:Y:S02]  /*a650*/  SHFL.IDX PT, R24, R2, R5, 0x1f ;  /* 0x00001f0502187589 */ /* 0x00006400000e0000 */
.L_x_211:
[----:B-1----:R-:W-:Y:S02]  /*a660*/  IMAD R24, R24, UR5, R11 ;  /* 0x0000000518187c24 */ /* 0x002fe4000f8e020b */
[----:B------:R-:W-:Y:S02]  /*a670*/  IMAD R11, R13, R4, RZ ;  /* 0x000000040d0b7224 */ /* 0x000fe400078e02ff */
[----:B0-----:R-:W-:Y:S01]  /*a680*/  IMAD.MOV.U32 R2, RZ, RZ, RZ ;  /* 0x000000ffff027224 */ /* 0x001fe200078e00ff */
[----:B------:R-:W-:Y:S01]  /*a690*/  IADD3 R25, -R24, UR6, RZ ;  /* 0x0000000618197c10 */ /* 0x000fe2000fffe1ff */
[----:B------:R-:W-:Y:S01]  /*a6a0*/  IMAD.MOV.U32 R5, RZ, RZ, R8 ;  /* 0x000000ffff057224 */ /* 0x000fe200078e0008 */
[----:B------:R-:W-:Y:S01]  /*a6b0*/  IABS R8, R0 ;  /* 0x0000000000087213 */ /* 0x000fe20000000000 */
[----:B------:R-:W-:Y:S01]  /*a6c0*/  IMAD.HI.U32 R2, R3, R11, R2 ;  /* 0x0000000b03027227 */ /* 0x000fe200078e0002 */
[----:B------:R-:W-:Y:S01]  /*a6d0*/  IABS R3, R25 ;  /* 0x0000001900037213 */ /* 0x000fe20000000000 */
[----:B------:R-:W0:Y:S02]  /*a6e0*/  I2F.RP R6, R5 ;  /* 0x0000000500067306 */ /* 0x000e240000209400 */
[----:B------:R-:W-:-:S02]  /*a6f0*/  IMAD.MOV R8, RZ, RZ, -R8 ;  /* 0x000000ffff087224 */ /* 0x000fc400078e0a08 */
[----:B------:R-:W-:-:S04]  /*a700*/  IMAD.HI.U32 R2, R2, R3, RZ ;  /* 0x0000000302027227 */ /* 0x000fc800078e00ff */
[----:B------:R-:W-:Y:S02]  /*a710*/  IMAD R3, R2, R8, R3 ;  /* 0x0000000802037224 */ /* 0x000fe400078e0203 */
[----:B------:R-:W-:-:S03]  /*a720*/  VIADD R27, R27, UR4 ;  /* 0x000000041b1b7c36 */ /* 0x000fc60008000000 */
[----:B------:R-:W-:Y:S01]  /*a730*/  ISETP.GT.U32.AND P1, PT, R4, R3, PT ;  /* 0x000000030400720c */ /* 0x000fe20003f24070 */
[----:B0-----:R-:W0:-:S12]  /*a740*/  MUFU.RCP R6, R6 ;  /* 0x0000000600067308 */ /* 0x001e180000001000 */
[----:B------:R-:W-:Y:S02]  /*a750*/  @!P1 IMAD.IADD R3, R3, 0x1, -R4 ;  /* 0x0000000103039824 */ /* 0x000fe400078e0a04 */
[----:B------:R-:W-:Y:S01]  /*a760*/  @!P1 VIADD R2, R2, 0x1 ;  /* 0x0000000102029836 */ /* 0x000fe20000000000 */
[----:B------:R-:W-:Y:S02]  /*a770*/  ISETP.NE.AND P1, PT, R0, RZ, PT ;  /* 0x000000ff0000720c */ /* 0x000fe40003f25270 */
[----:B------:R-:W-:Y:S02]  /*a780*/  ISETP.GE.U32.AND P0, PT, R3, R4, PT ;  /* 0x000000040300720c */ /* 0x000fe40003f06070 */
[----:B0-----:R-:W-:Y:S02]  /*a790*/  IADD3 R8, R6, 0xffffffe, RZ ;  /* 0x0ffffffe06087810 */ /* 0x001fe40007ffe0ff */
[----:B------:R-:W-:Y:S02]  /*a7a0*/  LOP3.LUT R4, R25, R0, RZ, 0x3c, !PT ;  /* 0x0000000019047212 */ /* 0x000fe400078e3cff */
[----:B------:R0:W1:Y:S02]  /*a7b0*/  F2I.FTZ.U32.TRUNC.NTZ R3, R8 ;  /* 0x0000000800037305 */ /* 0x000064000021f000 */
[----:B------:R-:W-:-:S05]  /*a7c0*/  ISETP.GE.AND P2, PT, R4, RZ, PT ;  /* 0x000000ff0400720c */ /* 0x000fca0003f46270 */
[----:B------:R-:W-:Y:S01]  /*a7d0*/  @P0 VIADD R2, R2, 0x1 ;  /* 0x0000000102020836 */ /* 0x000fe20000000000 */
[----:B0-----:R-:W-:-:S03]  /*a7e0*/  IABS R8, R9 ;  /* 0x0000000900087213 */ /* 0x001fc60000000000 */
[----:B------:R-:W-:Y:S02]  /*a7f0*/  IMAD.MOV.U32 R6, RZ, RZ, R2 ;  /* 0x000000ffff067224 */ /* 0x000fe400078e0002 */
[----:B------:R-:W-:Y:S02]  /*a800*/  IMAD.MOV R8, RZ, RZ, -R8 ;  /* 0x000000ffff087224 */ /* 0x000fe400078e0a08 */
[----:B-1----:R-:W-:Y:S02]  /*a810*/  IMAD.MOV R2, RZ, RZ, -R3 ;  /* 0x000000ffff027224 */ /* 0x002fe400078e0a03 */
[----:B------:R-:W-:Y:S01]  /*a820*/  @!P2 IMAD.MOV R6, RZ, RZ, -R6 ;  /* 0x000000ffff06a224 */ /* 0x000fe200078e0a06 */
[----:B------:R-:W-:Y:S01]  /*a830*/  @!P1 LOP3.LUT R6, RZ, R0, RZ, 0x33, !PT ;  /* 0x00000000ff069212 */ /* 0x000fe200078e33ff */
[----:B------:R-:W-:Y:S02]  /*a840*/  IMAD R11, R2, R5, RZ ;  /* 0x00000005020b7224 */ /* 0x000fe400078e02ff */
[----:B------:R-:W-:Y:S01]  /*a850*/  IMAD.MOV.U32 R2, RZ, RZ, RZ ;  /* 0x000000ffff027224 */ /* 0x000fe200078e00ff */
[-C--:B------:R-:W-:Y:S01]  /*a860*/  IABS R4, R6.reuse ;  /* 0x0000000600047213 */ /* 0x080fe20000000000 */
[----:B------:R-:W-:-:S02]  /*a870*/  IMAD R0, R0, R6, RZ ;  /* 0x0000000600007224 */ /* 0x000fc400078e02ff */
[----:B------:R-:W-:Y:S01]  /*a880*/  IMAD.HI.U32 R2, R3, R11, R2 ;  /* 0x0000000b03027227 */ /* 0x000fe200078e0002 */
[----:B------:R-:W-:Y:S02]  /*a890*/  MOV R3, R4 ;  /* 0x0000000400037202 */ /* 0x000fe40000000f00 */
[----:B------:R-:W-:Y:S01]  /*a8a0*/  IADD3 R25, R25, -R0, RZ ;  /* 0x8000000019197210 */ /* 0x000fe20007ffe0ff */
[----:B------:R-:W-:Y:S02]  /*a8b0*/  IMAD.MOV.U32 R4, RZ, RZ, R8 ;  /* 0x000000ffff047224 */ /* 0x000fe400078e0008 */
[----:B------:R-:W-:-:S04]  /*a8c0*/  IMAD.HI.U32 R2, R2, R3, RZ ;  /* 0x0000000302027227 */ /* 0x000fc800078e00ff */
[----:B------:R-:W-:Y:S01]  /*a8d0*/  IMAD R4, R2, R4, R3 ;  /* 0x0000000402047224 */ /* 0x000fe200078e0203 */
[----:B------:R-:W-:-:S04]  /*a8e0*/  LOP3.LUT R3, R6, R9, RZ, 0x3c, !PT ;  /* 0x0000000906037212 */ /* 0x000fc800078e3cff */
[----:B------:R-:W-:Y:S02]  /*a8f0*/  ISETP.GT.U32.AND P1, PT, R5, R4, PT ;  /* 0x000000040500720c */ /* 0x000fe40003f24070 */
[----:B------:R-:W-:-:S11]  /*a900*/  ISETP.GE.AND P2, PT, R3, RZ, PT ;  /* 0x000000ff0300720c */ /* 0x000fd60003f46270 */
[----:B------:R-:W-:Y:S02]  /*a910*/  @!P1 IMAD.IADD R4, R4, 0x1, -R5 ;  /* 0x0000000104049824 */ /* 0x000fe400078e0a05 */
[----:B------:R-:W-:Y:S01]  /*a920*/  @!P1 VIADD R2, R2, 0x1 ;  /* 0x0000000102029836 */ /* 0x000fe20000000000 */
[----:B------:R-:W-:Y:S02]  /*a930*/  ISETP.NE.AND P1, PT, R9, RZ, PT ;  /* 0x000000ff0900720c */ /* 0x000fe40003f25270 */
[----:B------:R-:W-:-:S13]  /*a940*/  ISETP.GE.U32.AND P0, PT, R4, R5, PT ;  /* 0x000000050400720c */ /* 0x000fda0003f06070 */
[----:B------:R-:W-:-:S04]  /*a950*/  @P0 VIADD R2, R2, 0x1 ;  /* 0x0000000102020836 */ /* 0x000fc80000000000 */
[----:B------:R-:W-:Y:S01]  /*a960*/  @!P2 IMAD.MOV R2, RZ, RZ, -R2 ;  /* 0x000000ffff02a224 */ /* 0x000fe200078e0a02 */
[----:B------:R-:W-:-:S05]  /*a970*/  @!P1 LOP3.LUT R2, RZ, R9, RZ, 0x33, !PT ;  /* 0x00000009ff029212 */ /* 0x000fca00078e33ff */
[----:B------:R-:W-:-:S04]  /*a980*/  IMAD.MOV R26, RZ, RZ, -R2 ;  /* 0x000000ffff1a7224 */ /* 0x000fc800078e0a02 */
[C---:B------:R-:W-:Y:S02]  /*a990*/  IMAD R26, R9.reuse, R26, R6 ;  /* 0x0000001a091a7224 */ /* 0x040fe400078e0206 */
[----:B------:R-:W-:-:S04]  /*a9a0*/  IMAD R9, R9, 0x1000000, R2 ;  /* 0x0100000009097824 */ /* 0x000fc800078e0202 */
[----:B------:R-:W-:Y:S01]  /*a9b0*/  IMAD R26, R26, 0x10000, R9 ;  /* 0x000100001a1a7824 */ /* 0x000fe200078e0209 */
[----:B------:R-:W-:Y:S06]  /*a9c0*/  BRA `(.L_x_212) ;  /* 0x0000000000147947 */ /* 0x000fec0003800000 */
.L_x_209:
[----:B------:R-:W-:Y:S01]  /*a9d0*/  ULDC UR4, c[0x0][0xc3c] ;  /* 0x00030f0000047ab9 */ /* 0x000fe20000000800 */
[----:B------:R-:W-:Y:S02]  /*a9e0*/  IMAD.MOV.U32 R25, RZ, RZ, RZ ;  /* 0x000000ffff197224 */ /* 0x000fe400078e00ff */
[----:B------:R-:W-:Y:S02]  /*a9f0*/  IMAD.U32 R24, RZ, RZ, UR6 ;  /* 0x00000006ff187e24 */ /* 0x000fe4000f8e00ff */
[----:B------:R-:W-:Y:S02]  /*aa00*/  IMAD.MOV.U32 R26, RZ, RZ, RZ ;  /* 0x000000ffff1a7224 */ /* 0x000fe400078e00ff */
[----:B------:R-:W-:-:S07]  /*aa10*/  IMAD.U32 R27, RZ, RZ, UR4 ;  /* 0x00000004ff1b7e24 */ /* 0x000fce000f8e00ff */
.L_x_212:
[----:B------:R-:W-:-:S13]  /*aa20*/  ISETP.NE.AND P0, PT, R7, RZ, PT ;  /* 0x000000ff0700720c */ /* 0x000fda0003f05270 */
[----:B------:R-:W0:Y:S01]  /*aa30*/  @!P0 S2R R3, SR_CgaCtaId ;  /* 0x0000000000038919 */ /* 0x000e220000008800 */
[----:B------:R-:W-:-:S04]  /*aa40*/  @!P0 MOV R0, 0x400 ;  /* 0x0000040000008802 */ /* 0x000fc80000000f00 */
[----:B0-----:R-:W-:-:S05]  /*aa50*/  @!P0 LEA R0, R3, R0, 0x18 ;  /* 0x0000000003008211 */ /* 0x001fca00078ec0ff */
[----:B------:R0:W-:Y:S01]  /*aa60*/  @!P0 STS.128 [R0+0x2d8d0], R24 ;  /* 0x02d8d01800008388 */ /* 0x0001e20000000c00 */
[----:B------:R-:W-:Y:S06]  /*aa70*/  BAR.ARV 0x5, 0x200 ;  /* 0x0148000000007b1d */ /* 0x000fec0000002000 */
.L_x_207:
[----:B------:R2:W-:Y:S01]  /*aa80*/  STL [R1+0x3c], RZ ;  /* 0x00003cff01007387 */ /* 0x0005e20000100800 */
[----:B------:R-:W-:Y:S01]  /*aa90*/  ULDC UR4, c[0x0][0xc3c] ;  /* 0x00030f0000047ab9 */ /* 0x000fe20000000800 */
[----:B------:R-:W-:Y:S01]  /*aaa0*/  IMAD.MOV.U32 R29, RZ, RZ, 0x1 ;  /* 0x00000001ff1d7424 */ /* 0x000fe200078e00ff */
[----:B-1----:R-:W-:Y:S02]  /*aab0*/  ISETP.GE.AND P0, PT, R27, UR4, PT ;  /* 0x000000041b007c0c */ /* 0x002fe4000bf06270 */
[----:B------:R-:W-:-:S11]  /*aac0*/  MOV R22, RZ ;  /* 0x000000ff00167202 */ /* 0x000fd60000000f00 */
[----:B--2---:R-:W-:Y:S05]  /*aad0*/  @P0 BRA `(.L_x_213) ;  /* 0x00000048007c0947 */ /* 0x004fea0003800000 */
[----:B------:R-:W2:Y:S01]  /*aae0*/  LDL R6, [R1+0x20] ;  /* 0x0000200001067983 */ /* 0x000ea20000100800 */
[----:B------:R-:W0:Y:S01]  /*aaf0*/  S2R R3, SR_TID.X ;  /* 0x0000000000037919 */ /* 0x000e220000002100 */
[----:B------:R-:W1:Y:S01]  /*ab00*/  S2UR UR5, SR_CgaCtaId ;  /* 0x00000000000579c3 */ /* 0x000e620000008800 */
[----:B------:R-:W-:Y:S01]  /*ab10*/  UMOV UR4, 0x400 ;  /* 0x0000040000047882 */ /* 0x000fe20000000000 */
[C---:B0-----:R-:W-:Y:S01]  /*ab20*/  IMAD.SHL.U32 R0, R3.reuse, 0x8, RZ ;  /* 0x0000000803007824 */ /* 0x041fe200078e00ff */
[C---:B------:R-:W-:Y:S01]  /*ab30*/  LOP3.LUT R5, R3.reuse, 0x7f, RZ, 0xc0, !PT ;  /* 0x0000007f03057812 */ /* 0x040fe200078ec0ff */
[----:B------:R-:W-:-:S03]  /*ab40*/  IMAD.SHL.U32 R4, R3, 0x20, RZ ;  /* 0x0000002003047824 */ /* 0x000fc600078e00ff */
[----:B------:R-:W-:Y:S01]  /*ab50*/  LOP3.LUT R2, R0, 0xd8, RZ, 0xc0, !PT ;  /* 0x000000d800027812 */ /* 0x000fe200078ec0ff */
[----:B-1----:R-:W-:-:S03]  /*ab60*/  ULEA UR4, UR5, UR4, 0x18 ;  /* 0x0000000405047291 */ /* 0x002fc6000f8ec03f */
[----:B------:R-:W-:Y:S02]  /*ab70*/  LOP3.LUT R3, R2, 0x18, R3, 0x78, !PT ;  /* 0x0000001802037812 */ /* 0x000fe400078e7803 */
[----:B------:R-:W-:Y:S01]  /*ab80*/  SHF.R.U32.HI R5, RZ, 0x2, R5 ;  /* 0x00000002ff057819 */ /* 0x000fe20000011605 */
[----:B------:R-:W-:Y:S01]  /*ab90*/  IMAD.U32 R17, RZ, RZ, UR4 ;  /* 0x00000004ff117e24 */ /* 0x000fe2000f8e00ff */
[----:B------:R-:W-:Y:S01]  /*aba0*/  BSSY B8, `(.L_x_213) ;  /* 0x0000492000087945 */ /* 0x000fe20003800000 */
[----:B------:R-:W-:Y:S02]  /*abb0*/  IMAD.MOV.U32 R29, RZ, RZ, 0x1 ;  /* 0x00000001ff1d7424 */ /* 0x000fe400078e00ff */
[----:B------:R-:W-:Y:S01]  /*abc0*/  IMAD.MOV.U32 R22, RZ, RZ, RZ ;  /* 0x000000ffff167224 */ /* 0x000fe200078e00ff */
[----:B------:R-:W-:Y:S01]  /*abd0*/  ULDC UR38, c[0x0][0xc] ;  /* 0x0000030000267ab9 */ /* 0x000fe20000000800 */
[----:B--2---:R-:W-:Y:S02]  /*abe0*/  LOP3.LUT R2, R6, 0x2, RZ, 0xfc, !PT ;  /* 0x0000000206027812 */ /* 0x004fe400078efcff */
[----:B------:R-:W-:-:S03]  /*abf0*/  LOP3.LUT R6, R4, 0x60, RZ, 0xc0, !PT ;  /* 0x0000006004067812 */ /* 0x000fc600078ec0ff */
[----:B------:R0:W-:Y:S01]  /*ac00*/  STL [R1+0x48], R2 ;  /* 0x0000480201007387 */ /* 0x0001e20000100800 */
[----:B------:R-:W-:Y:S02]  /*ac10*/  LOP3.LUT R4, R0, 0x18, RZ, 0xc0, !PT ;  /* 0x0000001800047812 */ /* 0x000fe400078ec0ff */
[----:B0-----:R-:W-:Y:S02]  /*ac20*/  LOP3.LUT R2, R3, 0x320, R0, 0xf8, !PT ;  /* 0x0000032003027812 */ /* 0x001fe400078ef800 */
[----:B------:R-:W-:-:S03]  /*ac30*/  LOP3.LUT R0, R5, R6, RZ, 0xfc, !PT ;  /* 0x0000000605007212 */ /* 0x000fc600078efcff */
[----:B------:R-:W-:Y:S01]  /*ac40*/  IMAD R0, R2, 0x2, R17 ;  /* 0x0000000202007824 */ /* 0x000fe200078e0211 */
[----:B------:R0:W-:Y:S04]  /*ac50*/  STL [R1+0x3c], RZ ;  /* 0x00003cff01007387 */ /* 0x0001e80000100800 */
[----:B------:R0:W-:Y:S01]  /*ac60*/  STL [R1+0x1c], R0 ;  /* 0x00001c0001007387 */ /* 0x0001e20000100800 */
[C---:B------:R-:W-:Y:S02]  /*ac70*/  LOP3.LUT R5, R4.reuse, 0x20, RZ, 0xfc, !PT ;  /* 0x0000002004057812 */ /* 0x040fe400078efcff */
[----:B------:R-:W-:-:S07]  /*ac80*/  LOP3.LUT R3, R4, 0x40, RZ, 0xfc, !PT ;  /* 0x0000004004037812 */ /* 0x000fce00078efcff */
.L_x_274:
[----:B------:R-:W1:Y:S02]  /*ac90*/  LDC.64 R2, c[0x0][0xc88] ;  /* 0x00032200ff027b82 */ /* 0x000e640000000a00 */
[----:B-1----:R-:W-:-:S05]  /*aca0*/  IMAD.WIDE R2, R27, 0x4, R2 ;  /* 0x000000041b027825 */ /* 0x002fca00078e0202 */
[----:B0-----:R-:W0:Y:S01]  /*acb0*/  LDG.E R28, desc[UR36][R2.64] ;  /* 0x00000024021c7981 */ /* 0x001e22000c1e1900 */
[----:B------:R-:W-:Y:S05]  /*acc0*/  YIELD ;  /* 0x0000000000007946 */ /* 0x000fea0003800000 */
[----:B------:R-:W-:Y:S01]  /*acd0*/  ULDC.64 UR4, c[0x0][0xa28] ;  /* 0x00028a0000047ab9 */ /* 0x000fe20000000a00 */
[----:B------:R-:W-:Y:S01]  /*ace0*/  IMAD.MOV.U32 R6, RZ, RZ, RZ ;  /* 0x000000ffff067224 */ /* 0x000fe200078e00ff */
[----:B------:R-:W-:Y:S01]  /*acf0*/  ISETP.NE.U32.AND P0, PT, RZ, UR4, PT ;  /* 0x00000004ff007c0c */ /* 0x000fe2000bf05070 */
[----:B------:R-:W-:-:S03]  /*ad00*/  ULDC.64 UR6, c[0x0][0xa18] ;  /* 0x0002860000067ab9 */ /* 0x000fc60000000a00 */
[----:B------:R-:W-:Y:S02]  /*ad10*/  ISETP.NE.AND.EX P0, PT, RZ, UR5, PT, P0 ;  /* 0x00000005ff007c0c */ /* 0x000fe4000bf05300 */
[----:B0-----:R-:W-:-:S11]  /*ad20*/  SHF.R.S32.HI R0, RZ, 0x1f, R28 ;  /* 0x0000001fff007819 */ /* 0x001fd6000001141c */
[C---:B------:R-:W-:Y:S02]  /*ad30*/  @P0 LEA R2, P1, R28.reuse, UR4, 0x2 ;  /* 0x000000041c020c11 */ /* 0x040fe4000f8210ff */
[C---:B------:R-:W-:Y:S01]  /*ad40*/  SHF.L.U32 R18, R28.reuse, 0x2, RZ ;  /* 0x000000021c127819 */ /* 0x040fe200000006ff */
[----:B------:R0:W-:Y:S01]  /*ad50*/  STL [R1+0x28], R0 ;  /* 0x0000280001007387 */ /* 0x0001e20000100800 */
[----:B------:R-:W-:Y:S01]  /*ad60*/  @P0 LEA.HI.X R3, R28, UR5, R0, 0x2, P1 ;  /* 0x000000051c030c11 */ /* 0x000fe200088f1400 */
[----:B------:R-:W-:-:S04]  /*ad70*/  ULDC.64 UR4, c[0x0][0xa00] ;  /* 0x0002800000047ab9 */ /* 0x000fc80000000a00 */
[----:B--2---:R1:W2:Y:S01]  /*ad80*/  @P0 LDG.E R6, desc[UR36][R2.64] ;  /* 0x0000002402060981 */ /* 0x0042a2000c1e1900 */
[----:B------:R-:W-:Y:S02]  /*ad90*/  ISETP.NE.U32.AND P0, PT, RZ, UR4, PT ;  /* 0x00000004ff007c0c */ /* 0x000fe4000bf05070 */
[----:B------:R-:W-:Y:S01]  /*ada0*/  SHF.L.U64.HI R19, R28, 0x2, R0 ;  /* 0x000000021c137819 */ /* 0x000fe20000010200 */
[----:B0-----:R-:W-:Y:S01]  /*adb0*/  IMAD.MOV.U32 R0, RZ, RZ, RZ ;  /* 0x000000ffff007224 */ /* 0x001fe200078e00ff */
[----:B------:R-:W-:Y:S02]  /*adc0*/  ISETP.NE.AND.EX P2, PT, RZ, UR5, PT, P0 ;  /* 0x00000005ff007c0c */ /* 0x000fe4000bf45300 */
[----:B------:R-:W-:Y:S02]  /*add0*/  ISETP.NE.U32.AND P0, PT, RZ, UR6, PT ;  /* 0x00000006ff007c0c */ /* 0x000fe4000bf05070 */
[----:B------:R-:W-:Y:S02]  /*ade0*/  LOP3.LUT R16, R16, 0xffffffdf, RZ, 0xc0, !PT ;  /* 0xffffffdf10107812 */ /* 0x000fe400078ec0ff */
[----:B------:R-:W-:-:S02]  /*adf0*/  ISETP.NE.AND.EX P0, PT, RZ, UR7, PT, P0 ;  /* 0x00000007ff007c0c */ /* 0x000fc4000bf05300 */
[----:B-1----:R-:W-:-:S04]  /*ae00*/  IADD3 R2, P1, R18, UR4, RZ ;  /* 0x0000000412027c10 */ /* 0x002fc8000ff3e0ff */
[----:B------:R-:W-:Y:S01]  /*ae10*/  IADD3.X R3, R19, UR5, RZ, P1, !PT ;  /* 0x0000000513037c10 */ /* 0x000fe20008ffe4ff */
[----:B------:R-:W-:Y:S01]  /*ae20*/  ULDC.64 UR4, c[0x0][0x418] ;  /* 0x0001060000047ab9 */ /* 0x000fe20000000a00 */
[----:B------:R-:W-:-:S03]  /*ae30*/  @P2 LOP3.LUT R16, R16, 0x20, RZ, 0xfc, !PT ;  /* 0x0000002010102812 */ /* 0x000fc600078efcff */
[----:B------:R-:W3:Y:S02]  /*ae40*/  @P2 LDG.E R0, desc[UR36][R2.64] ;  /* 0x0000002402002981 */ /* 0x000ee4000c1e1900 */
[----:B------:R-:W-:-:S04]  /*ae50*/  @P0 IADD3 R4, P1, R18, UR6, RZ ;  /* 0x0000000612040c10 */ /* 0x000fc8000ff3e0ff */
[----:B------:R-:W-:-:S05]  /*ae60*/  @P0 IADD3.X R5, R19, UR7, RZ, P1, !PT ;  /* 0x0000000713050c10 */ /* 0x000fca0008ffe4ff */
[----:B------:R-:W4:Y:S01]  /*ae70*/  @P0 LDG.E R4, desc[UR36][R4.64] ;  /* 0x0000002404040981 */ /* 0x000f22000c1e1900 */
[----:B------:R-:W-:-:S03]  /*ae80*/  UISETP.NE.U32.AND UP0, UPT, UR4, URZ, UPT ;  /* 0x0000003f0400728c */ /* 0x000fc6000bf05070 */
[----:B------:R-:W-:Y:S01]  /*ae90*/  ULDC UR4, c[0x0][0x424] ;  /* 0x0001090000047ab9 */ /* 0x000fe20000000800 */
[----:B------:R-:W-:-:S03]  /*aea0*/  UISETP.NE.AND.EX UP0, UPT, UR5, URZ, UPT, UP0 ;  /* 0x0000003f0500728c */ /* 0x000fc6000bf05300 */
[----:B------:R-:W-:Y:S01]  /*aeb0*/  ULDC UR5, c[0x0][0x2f0] ;  /* 0x0000bc0000057ab9 */ /* 0x000fe20000000800 */
[----:B------:R-:W-:-:S04]  /*aec0*/  USEL UR4, UR4, 0x1, UP0 ;  /* 0x0000000104047887 */ /* 0x000fc80008000000 */
[----:B------:R-:W-:Y:S01]  /*aed0*/  UIMAD UR4, UR4, UR5, URZ ;  /* 0x00000005040472a4 */ /* 0x000fe2000f8e023f */
[----:B---3--:R0:W-:Y:S04]  /*aee0*/  STL [R1], R0 ;  /* 0x0000000001007387 */ /* 0x0081e80000100800 */
[----:B--2---:R1:W-:Y:S01]  /*aef0*/  STL [R1+0x14], R6 ;  /* 0x0000140601007387 */ /* 0x0043e20000100800 */
[----:B0-----:R-:W-:-:S03]  /*af00*/  IMAD.U32 R0, RZ, RZ, UR4 ;  /* 0x00000004ff007e24 */ /* 0x001fc6000f8e00ff */
[----:B----4-:R1:W-:Y:S01]  /*af10*/  @P0 STL [R1+0x30], R4 ;  /* 0x0000300401000387 */ /* 0x0103e20000100800 */
[----:B------:R-:W-:Y:S05]  /*af20*/  @P0 BRA `(.L_x_214) ;  /* 0x0000000000200947 */ /* 0x000fea0003800000 */
[----:B------:R-:W-:Y:S02]  /*af30*/  ULDC UR4, c[0x0][0x288] ;  /* 0x0000a20000047ab9 */ /* 0x000fe40000000800 */
[----:B-1----:R-:W-:-:S05]  /*af40*/  IMAD.U32 R4, RZ, RZ, UR4 ;  /* 0x00000004ff047e24 */ /* 0x002fca000f8e00ff */
[----:B------:R0:W-:Y:S01]  /*af50*/  STL [R1+0x30], R4 ;  /* 0x0000300401007387 */ /* 0x0001e20000100800 */
[----:B------:R-:W-:Y:S05]  /*af60*/  @!P2 BRA `(.L_x_214) ;  /* 0x000000000010a947 */ /* 0x000fea0003800000 */
[----:B0-----:R-:W2:Y:S04]  /*af70*/  LDG.E R4, desc[UR36][R2.64] ;  /* 0x0000002402047981 */ /* 0x001ea8000c1e1900 */
[----:B------:R-:W2:Y:S02]  /*af80*/  LDG.E R2, desc[UR36][R2.64+0x4] ;  /* 0x0000042402027981 */ /* 0x000ea4000c1e1900 */
[----:B--2---:R-:W-:-:S05]  /*af90*/  IMAD.IADD R2, R2, 0x1, -R4 ;  /* 0x0000000102027824 */ /* 0x004fca00078e0a04 */
[----:B------:R2:W-:Y:S02]  /*afa0*/  STL [R1+0x30], R2 ;  /* 0x0000300201007387 */ /* 0x0005e40000100800 */
.L_x_214:
[----:B01----:R-:W-:Y:S01]  /*afb0*/  IMAD.MOV.U32 R4, RZ, RZ, R28 ;  /* 0x000000ffff047224 */ /* 0x003fe200078e001c */
[----:B------:R-:W-:Y:S02]  /*afc0*/  ULDC.64 UR4, c[0x0][0xa20] ;  /* 0x0002880000047ab9 */ /* 0x000fe40000000a00 */
[----:B------:R-:W-:Y:S02]  /*afd0*/  ISETP.NE.U32.AND P0, PT, RZ, UR4, PT ;  /* 0x00000004ff007c0c */ /* 0x000fe4000bf05070 */
[----:B------:R0:W-:Y:S02]  /*afe0*/  STL [R1+0x4], R4 ;  /* 0x0000040401007387 */ /* 0x0001e40000100800 */
[----:B------:R-:W-:-:S13]  /*aff0*/  ISETP.NE.AND.EX P0, PT, RZ, UR5, PT, P0 ;  /* 0x00000005ff007c0c */ /* 0x000fda000bf05300 */
[----:B0-----:R-:W-:Y:S05]  /*b000*/  @!P0 BRA `(.L_x_215) ;  /* 0x0000000000108947 */ /* 0x001fea0003800000 */
[----:B--2---:R-:W-:-:S04]  /*b010*/  IADD3 R2, P0, R18, UR4, RZ ;  /* 0x0000000412027c10 */ /* 0x004fc8000ff1e0ff */
[----:B------:R-:W-:-:S05]  /*b020*/  IADD3.X R3, R19, UR5, RZ, P0, !PT ;  /* 0x0000000513037c10 */ /* 0x000fca00087fe4ff */
[----:B------:R0:W5:Y:S01]  /*b030*/  LDG.E R0, desc[UR36][R2.64] ;  /* 0x0000002402007981 */ /* 0x000162000c1e1900 */
[----:B------:R-:W-:Y:S05]  /*b040*/  BRA `(.L_x_216) ;  /* 0x0000000000247947 */ /* 0x000fea0003800000 */
.L_x_215:
[----:B------:R-:W-:Y:S02]  /*b050*/  ULDC.64 UR4, c[0x0][0xa08] ;  /* 0x0002820000047ab9 */ /* 0x000fe40000000a00 */
[----:B------:R-:W-:-:S04]  /*b060*/  ISETP.NE.U32.AND P0, PT, RZ, UR4, PT ;  /* 0x00000004ff007c0c */ /* 0x000fc8000bf05070 */
[----:B------:R-:W-:-:S13]  /*b070*/  ISETP.NE.AND.EX P0, PT, RZ, UR5, PT, P0 ;  /* 0x00000005ff007c0c */ /* 0x000fda000bf05300 */
[----:B------:R-:W-:Y:S05]  /*b080*/  @!P0 BRA `(.L_x_216) ;  /* 0x0000000000148947 */ /* 0x000fea0003800000 */
[----:B--2---:R-:W0:Y:S02]  /*b090*/  LDC.64 R2, c[0x0][0xa08] ;  /* 0x00028200ff027b82 */ /* 0x004e240000000a00 */
[----:B0-----:R-:W-:-:S05]  /*b0a0*/  IMAD.WIDE R2, R4, 0x4, R2 ;  /* 0x0000000404027825 */ /* 0x001fca00078e0202 */
[----:B------:R-:W2:Y:S04]  /*b0b0*/  LDG.E R0, desc[UR36][R2.64] ;  /* 0x0000002402007981 */ /* 0x000ea8000c1e1900 */
[----:B------:R-:W2:Y:S02]  /*b0c0*/  LDG.E R2, desc[UR36][R2.64+0x4] ;  /* 0x0000042402027981 */ /* 0x000ea4000c1e1900 */
[----:B--2---:R-:W-:-:S07]  /*b0d0*/  IMAD.IADD R0, R2, 0x1, -R0 ;  /* 0x0000000102007824 */ /* 0x004fce00078e0a00 */
.L_x_216:
[----:B0----5:R-:W-:Y:S01]  /*b0e0*/  IMAD.IADD R3, R0, 0x1, -R6 ;  /* 0x0000000100037824 */ /* 0x021fe200078e0a06 */
[C---:B--2---:R-:W-:Y:S01]  /*b0f0*/  LOP3.LUT R2, R26.reuse, 0xff000000, RZ, 0xc0, !PT ;  /* 0xff0000001a027812 */ /* 0x044fe200078ec0ff */
[----:B------:R-:W-:Y:S01]  /*b100*/  BSSY B0, `(.L_x_217) ;  /* 0x0000029000007945 */ /* 0x000fe20003800000 */
[----:B------:R-:W-:Y:S02]  /*b110*/  LOP3.LUT R4, R26, 0xff0000, RZ, 0xc0, !PT ;  /* 0x00ff00001a047812 */ /* 0x000fe400078ec0ff */
[----:B------:R0:W-:Y:S01]  /*b120*/  STL [R1+0xc], R3 ;  /* 0x00000c0301007387 */ /* 0x0001e20000100800 */
[C---:B------:R-:W-:Y:S02]  /*b130*/  ISETP.GE.AND P0, PT, R3.reuse, 0x1, PT ;  /* 0x000000010300780c */ /* 0x040fe40003f06270 */
[----:B------:R-:W-:Y:S02]  /*b140*/  SHF.R.U32.HI R2, RZ, 0x8, R2 ;  /* 0x00000008ff027819 */ /* 0x000fe40000011602 */
[----:B------:R-:W-:-:S02]  /*b150*/  IADD3 R0, R3, 0x7f, RZ ;  /* 0x0000007f03007810 */ /* 0x000fc40007ffe0ff */
[----:B------:R-:W-:Y:S02]  /*b160*/  LEA.HI R4, R4, R2, RZ, 0x10 ;  /* 0x0000000204047211 */ /* 0x000fe400078f80ff */
[----:B------:R-:W-:-:S04]  /*b170*/  SHF.R.S32.HI R2, RZ, 0x1f, R0 ;  /* 0x0000001fff027819 */ /* 0x000fc80000011400 */
[----:B------:R-:W-:Y:S01]  /*b180*/  LEA.HI R0, R2, R0, RZ, 0x7 ;  /* 0x0000000002007211 */ /* 0x000fe200078f38ff */
[----:B------:R-:W-:-:S03]  /*b190*/  IMAD.MOV.U32 R2, RZ, RZ, RZ ;  /* 0x000000ffff027224 */ /* 0x000fc600078e00ff */
[----:B------:R-:W-:Y:S01]  /*b1a0*/  SHF.R.S32.HI R0, RZ, 0x7, R0 ;  /* 0x00000007ff007819 */ /* 0x000fe20000011400 */
[----:B0-----:R-:W-:Y:S06]  /*b1b0*/  @!P0 BRA `(.L_x_218) ;  /* 0x0000000000748947 */ /* 0x001fec0003800000 */
[----:B------:R-:W-:-:S04]  /*b1c0*/  SHF.R.U32.HI R5, RZ, 0x10, R4 ;  /* 0x00000010ff057819 */ /* 0x000fc80000011604 */
[----:B------:R-:W-:-:S13]  /*b1d0*/  ISETP.NE.AND P0, PT, R5, RZ, PT ;  /* 0x000000ff0500720c */ /* 0x000fda0003f05270 */
[----:B------:R-:W0:Y:S02]  /*b1e0*/  @!P0 LDC R5, c[0x0][0x9f0] ;  /* 0x00027c00ff058b82 */ /* 0x000e240000000800 */
[----:B0-----:R-:W-:Y:S02]  /*b1f0*/  IABS R7, R5 ;  /* 0x0000000500077213 */ /* 0x001fe40000000000 */
[----:B------:R-:W-:Y:S02]  /*b200*/  IADD3 R6, R5, -0x1, R0 ;  /* 0xffffffff05067810 */ /* 0x000fe40007ffe000 */
[----:B------:R-:W0:Y:S08]  /*b210*/  I2F.RP R2, R7 ;  /* 0x0000000700027306 */ /* 0x000e300000209400 */
[----:B0-----:R-:W0:Y:S02]  /*b220*/  MUFU.RCP R2, R2 ;  /* 0x0000000200027308 */ /* 0x001e240000001000 */
[----:B0-----:R-:W-:-:S06]  /*b230*/  VIADD R2, R2, 0xffffffe ;  /* 0x0ffffffe02027836 */ /* 0x001fcc0000000000 */
[----:B------:R0:W1:Y:S02]  /*b240*/  F2I.FTZ.U32.TRUNC.NTZ R3, R2 ;  /* 0x0000000200037305 */ /* 0x000064000021f000 */
[----:B0-----:R-:W-:-:S04]  /*b250*/  LOP3.LUT R2, R6, R5, RZ, 0x3c, !PT ;  /* 0x0000000506027212 */ /* 0x001fc800078e3cff */
[----:B------:R-:W-:Y:S01]  /*b260*/  ISETP.GE.AND P2, PT, R2, RZ, PT ;  /* 0x000000ff0200720c */ /* 0x000fe20003f46270 */
[----:B-1----:R-:W-:-:S04]  /*b270*/  IMAD.MOV R2, RZ, RZ, -R3 ;  /* 0x000000ffff027224 */ /* 0x002fc800078e0a03 */
[----:B------:R-:W-:Y:S02]  /*b280*/  IMAD R8, R2, R7, RZ ;  /* 0x0000000702087224 */ /* 0x000fe400078e02ff */
[----:B------:R-:W-:-:S04]  /*b290*/  IMAD.MOV.U32 R2, RZ, RZ, RZ ;  /* 0x000000ffff027224 */ /* 0x000fc800078e00ff */
[----:B------:R-:W-:Y:S01]  /*b2a0*/  IMAD.HI.U32 R8, R3, R8, R2 ;  /* 0x0000000803087227 */ /* 0x000fe200078e0002 */
[----:B------:R-:W-:Y:S02]  /*b2b0*/  IABS R2, R6 ;  /* 0x0000000600027213 */ /* 0x000fe40000000000 */
[----:B------:R-:W-:-:S03]  /*b2c0*/  IABS R3, R5 ;  /* 0x0000000500037213 */ /* 0x000fc60000000000 */
[----:B------:R-:W-:-:S04]  /*b2d0*/  IMAD.HI.U32 R8, R8, R2, RZ ;  /* 0x0000000208087227 */ /* 0x000fc800078e00ff */
[----:B------:R-:W-:-:S04]  /*b2e0*/  IMAD.MOV R3, RZ, RZ, -R3 ;  /* 0x000000ffff037224 */ /* 0x000fc800078e0a03 */
[----:B------:R-:W-:-:S05]  /*b2f0*/  IMAD R2, R8, R3, R2 ;  /* 0x0000000308027224 */ /* 0x000fca00078e0202 */
[----:B------:R-:W-:-:S13]  /*b300*/  ISETP.GT.U32.AND P1, PT, R7, R2, PT ;  /* 0x000000020700720c */ /* 0x000fda0003f24070 */
[----:B------:R-:W-:Y:S02]  /*b310*/  @!P1 IMAD.IADD R2, R2, 0x1, -R7 ;  /* 0x0000000102029824 */ /* 0x000fe400078e0a07 */
[----:B------:R-:W-:Y:S01]  /*b320*/  @!P1 VIADD R8, R8, 0x1 ;  /* 0x0000000108089836 */ /* 0x000fe20000000000 */
[----:B------:R-:W-:Y:S02]  /*b330*/  ISETP.NE.AND P1, PT, R5, RZ, PT ;  /* 0x000000ff0500720c */ /* 0x000fe40003f25270 */
[----:B------:R-:W-:-:S13]  /*b340*/  ISETP.GE.U32.AND P0, PT, R2, R7, PT ;  /* 0x000000070200720c */ /* 0x000fda0003f06070 */
[----:B------:R-:W-:-:S05]  /*b350*/  @P0 IADD3 R8, R8, 0x1, RZ ;  /* 0x0000000108080810 */ /* 0x000fca0007ffe0ff */
[----:B------:R-:W-:-:S04]  /*b360*/  IMAD.MOV.U32 R2, RZ, RZ, R8 ;  /* 0x000000ffff027224 */ /* 0x000fc800078e0008 */
[----:B------:R-:W-:Y:S01]  /*b370*/  @!P2 IMAD.MOV R2, RZ, RZ, -R2 ;  /* 0x000000ffff02a224 */ /* 0x000fe200078e0a02 */
[----:B------:R-:W-:-:S07]  /*b380*/  @!P1 LOP3.LUT R2, RZ, R5, RZ, 0x33, !PT ;  /* 0x00000005ff029212 */ /* 0x000fce00078e33ff */
.L_x_218:
[----:B------:R-:W-:Y:S05]  /*b390*/  BSYNC B0 ;  /* 0x0000000000007941 */ /* 0x000fea0003800000 */
.L_x_217:
[----:B------:R-:W-:Y:S01]  /*b3a0*/  LOP3.LUT R4, R4, 0xff, RZ, 0xc0, !PT ;  /* 0x000000ff04047812 */ /* 0x000fe200078ec0ff */
[----:B------:R-:W-:Y:S04]  /*b3b0*/  BSSY B7, `(.L_x_219) ;  /* 0x000034e000077945 */ /* 0x000fe80003800000 */
[----:B------:R-:W-:-:S05]  /*b3c0*/  IMAD R3, R4, R2, RZ ;  /* 0x0000000204037224 */ /* 0x000fca00078e02ff */
[----:B------:R-:W-:Y:S01]  /*b3d0*/  VIADDMNMX R0, R3, R2, R0, PT ;  /* 0x0000000203007246 */ /* 0x000fe20003800100 */
[----:B------:R0:W-:Y:S03]  /*b3e0*/  STL [R1+0x10], R3 ;  /* 0x0000100301007387 */ /* 0x0001e60000100800 */
[----:B------:R-:W-:Y:S01]  /*b3f0*/  ISETP.GT.AND P0, PT, R0, R3, PT ;  /* 0x000000030000720c */ /* 0x000fe20003f04270 */
[----:B------:R0:W-:-:S12]  /*b400*/  STL [R1+0x34], R0 ;  /* 0x0000340001007387 */ /* 0x0001d80000100800 */
[----:B0-----:R-:W-:Y:S05]  /*b410*/  @P0 BRA `(.L_x_220) ;  /* 0x0000000000440947 */ /* 0x001fea0003800000 */
[----:B------:R-:W0:Y:S02]  /*b420*/  S2R R3, SR_TID.X ;  /* 0x0000000000037919 */ /* 0x000e240000002100 */
[----:B0-----:R-:W-:-:S04]  /*b430*/  LOP3.LUT R3, R3, 0x7f, RZ, 0xc0, !PT ;  /* 0x0000007f03037812 */ /* 0x001fc800078ec0ff */
[----:B------:R-:W-:-:S13]  /*b440*/  ISETP.NE.AND P0, PT, R3, RZ, PT ;  /* 0x000000ff0300720c */ /* 0x000fda0003f05270 */
[----:B------:R-:W-:Y:S05]  /*b450*/  @P0 BRA `(.L_x_221) ;  /* 0x00000034000c0947 */ /* 0x000fea0003800000 */
[----:B------:R-:W0:Y:S01]  /*b460*/  S2R R5, SR_LANEID ;  /* 0x0000000000057919 */ /* 0x000e220000000000 */
[----:B------:R-:W-:Y:S01]  /*b470*/  VOTEU.ANY UR4, UPT, PT ;  /* 0x0000000000047886 */ /* 0x000fe200038e0100 */
[----:B------:R-:W1:Y:S01]  /*b480*/  LDC.64 R2, c[0x0][0xc60] ;  /* 0x00031800ff027b82 */ /* 0x000e620000000a00 */
[----:B------:R-:W0:Y:S02]  /*b490*/  FLO.U32 R0, UR4 ;  /* 0x0000000400007d00 */ /* 0x000e2400080e0000 */
[----:B0-----:R-:W-:-:S06]  /*b4a0*/  ISETP.EQ.U32.AND P0, PT, R0, R5, PT ;  /* 0x000000050000720c */ /* 0x001fcc0003f02070 */
[----:B------:R-:W1:Y:S07]  /*b4b0*/  POPC R5, UR4 ;  /* 0x0000000400057d09 */ /* 0x000e6e0008000000 */
[----:B-1----:R-:W2:Y:S01]  /*b4c0*/  @P0 ATOMG.E.ADD.STRONG.GPU PT, R3, desc[UR36][R2.64], R5 ;  /* 0x00000005020309a8 */ /* 0x002ea200081ee1e4 */
[----:B------:R-:W0:Y:S02]  /*b4d0*/  S2R R4, SR_LTMASK ;  /* 0x0000000000047919 */ /* 0x000e240000003900 */
[----:B0-----:R-:W-:-:S04]  /*b4e0*/  LOP3.LUT R4, R4, UR4, RZ, 0xc0, !PT ;  /* 0x0000000404047c12 */ /* 0x001fc8000f8ec0ff */
[----:B------:R-:W0:Y:S01]  /*b4f0*/  POPC R7, R4 ;  /* 0x0000000400077309 */ /* 0x000e220000000000 */
[----:B--2---:R-:W0:Y:S02]  /*b500*/  SHFL.IDX PT, R0, R3, R0, 0x1f ;  /* 0x00001f0003007589 */ /* 0x004e2400000e0000 */
[----:B0-----:R-:W-:Y:S01]  /*b510*/  IADD3 R24, R0, UR38, R7 ;  /* 0x0000002600187c10 */ /* 0x001fe2000fffe007 */
[----:B------:R-:W-:Y:S06]  /*b520*/  BRA `(.L_x_221) ;  /* 0x0000003000d87947 */ /* 0x000fec0003800000 */
.L_x_220:
[----:B------:R-:W-:Y:S01]  /*b530*/  VIADD R0, R17, 0x15400 ;  /* 0x0001540011007836 */ /* 0x000fe20000000000 */
[----:B------:R-:W-:Y:S04]  /*b540*/  BSSY B6, `(.L_x_222) ;  /* 0x0000013000067945 */ /* 0x000fe80003800000 */
[----:B------:R-:W-:-:S13]  /*b550*/  LOP3.LUT P0, RZ, R0, 0x1bf, RZ, 0xc0, !PT ;  /* 0x000001bf00ff7812 */ /* 0x000fda000780c0ff */
[----:B------:R-:W-:Y:S05]  /*b560*/  @!P0 BRA `(.L_x_223) ;  /* 0x0000000000408947 */ /* 0x000fea0003800000 */
[----:B------:R-:W-:Y:S01]  /*b570*/  MOV R2, 0x0 ;  /* 0x0000000000027802 */ /* 0x000fe20000000f00 */
[----:B------:R-:W-:Y:S01]  /*b580*/  ULDC.64 UR6, c[0x4][0x88] ;  /* 0x0100220000067ab9 */ /* 0x000fe20000000a00 */
[----:B------:R-:W-:Y:S01]  /*b590*/  ULDC.64 UR8, c[0x4][0x90] ;  /* 0x0100240000087ab9 */ /* 0x000fe20000000a00 */
[----:B------:R-:W-:Y:S01]  /*b5a0*/  ULDC.64 UR4, c[0x4][0x8] ;  /* 0x0100020000047ab9 */ /* 0x000fe20000000a00 */
[----:B------:R-:W-:Y:S01]  /*b5b0*/  IMAD.U32 R4, RZ, RZ, UR6 ;  /* 0x00000006ff047e24 */ /* 0x000fe2000f8e00ff */
[----:B------:R-:W-:Y:S01]  /*b5c0*/  MOV R10, UR4 ;  /* 0x00000004000a7c02 */ /* 0x000fe20008000f00 */
[----:B------:R-:W0:Y:S01]  /*b5d0*/  LDC.64 R2, c[0x4][R2] ;  /* 0x0100000002027b82 */ /* 0x000e220000000a00 */
[----:B------:R-:W-:Y:S02]  /*b5e0*/  IMAD.U32 R5, RZ, RZ, UR7 ;  /* 0x00000007ff057e24 */ /* 0x000fe4000f8e00ff */
[----:B------:R-:W-:Y:S02]  /*b5f0*/  IMAD.U32 R6, RZ, RZ, UR8 ;  /* 0x00000008ff067e24 */ /* 0x000fe4000f8e00ff */
[----:B------:R-:W-:-:S02]  /*b600*/  IMAD.U32 R7, RZ, RZ, UR9 ;  /* 0x00000009ff077e24 */ /* 0x000fc4000f8e00ff */
[----:B------:R-:W-:Y:S02]  /*b610*/  IMAD.U32 R11, RZ, RZ, UR5 ;  /* 0x00000005ff0b7e24 */ /* 0x000fe4000f8e00ff */
[----:B------:R-:W-:Y:S02]  /*b620*/  IMAD.MOV.U32 R8, RZ, RZ, 0x70 ;  /* 0x00000070ff087424 */ /* 0x000fe400078e00ff */
[----:B------:R-:W-:Y:S02]  /*b630*/  IMAD.MOV.U32 R12, RZ, RZ, 0x1 ;  /* 0x00000001ff0c7424 */ /* 0x000fe400078e00ff */
[----:B------:R-:W-:-:S07]  /*b640*/  IMAD.MOV.U32 R13, RZ, RZ, RZ ;  /* 0x000000ffff0d7224 */ /* 0x000fce00078e00ff */
[----:B------:R-:W-:-:S07]  /*b650*/  LEPC R20, `(.L_x_223) ;  /* 0x000000001014794e */ /* 0x000fce0000000000 */
[----:B0-----:R-:W-:Y:S05]  /*b660*/  CALL.ABS.NOINC R2 ;  /* 0x0000000002007343 */ /* 0x001fea0003c00000 */
.L_x_223:
[----:B------:R-:W-:Y:S05]  /*b670*/  BSYNC B6 ;  /* 0x0000000000067941 */ /* 0x000fea0003800000 */
.L_x_222:
        /* <DEDUP_REMOVED lines=8> */
[----:B------:R0:W1:Y:S01]  /*b700*/  LDC.64 R2, c[0x4][R23] ;  /* 0x0100000017027b82 */ /* 0x0000620000000a00 */
[----:B------:R-:W-:Y:S01]  /*b710*/  IMAD.U32 R4, RZ, RZ, UR6 ;  /* 0x00000006ff047e24 */ /* 0x000fe2000f8e00ff */
[----:B------:R-:W-:Y:S01]  /*b720*/  MOV R6, UR8 ;  /* 0x0000000800067c02 */ /* 0x000fe20008000f00 */
[----:B------:R-:W-:Y:S02]  /*b730*/  IMAD.U32 R5, RZ, RZ, UR7 ;  /* 0x00000007ff057e24 */ /* 0x000fe4000f8e00ff */
[----:B------:R-:W-:Y:S02]  /*b740*/  IMAD.U32 R7, RZ, RZ, UR9 ;  /* 0x00000009ff077e24 */ /* 0x000fe4000f8e00ff */
[----:B------:R-:W-:-:S02]  /*b750*/  IMAD.U32 R10, RZ, RZ, UR4 ;  /* 0x00000004ff0a7e24 */ /* 0x000fc4000f8e00ff */
[----:B------:R-:W-:Y:S02]  /*b760*/  IMAD.U32 R11, RZ, RZ, UR5 ;  /* 0x00000005ff0b7e24 */ /* 0x000fe4000f8e00ff */
[----:B------:R-:W-:Y:S02]  /*b770*/  IMAD.MOV.U32 R8, RZ, RZ, 0x70 ;  /* 0x00000070ff087424 */ /* 0x000fe400078e00ff */
[----:B------:R-:W-:Y:S02]  /*b780*/  IMAD.MOV.U32 R12, RZ, RZ, 0x1 ;  /* 0x00000001ff0c7424 */ /* 0x000fe400078e00ff */
[----:B0-----:R-:W-:-:S07]  /*b790*/  IMAD.MOV.U32 R13, RZ, RZ, RZ ;  /* 0x000000ffff0d7224 */ /* 0x001fce00078e00ff */
[----:B------:R-:W-:-:S07]  /*b7a0*/  LEPC R20, `(.L_x_226) ;  /* 0x000000001014794e */ /* 0x000fce0000000000 */
[----:B-1----:R-:W-:Y:S05]  /*b7b0*/  CALL.ABS.NOINC R2 ;  /* 0x0000000002007343 */ /* 0x002fea0003c00000 */
.L_x_226:
[----:B------:R0:W1:Y:S01]  /*b7c0*/  LDC.64 R2, c[0x4][R23] ;  /* 0x0100000017027b82 */ /* 0x0000620000000a00 */
[----:B------:R-:W-:Y:S01]  /*b7d0*/  ULDC.64 UR6, c[0x4][0x88] ;  /* 0x0100220000067ab9 */ /* 0x000fe20000000a00 */
[----:B------:R-:W-:Y:S01]  /*b7e0*/  ULDC.64 UR8, c[0x4][0x90] ;  /* 0x0100240000087ab9 */ /* 0x000fe20000000a00 */
[----:B------:R-:W-:Y:S01]  /*b7f0*/  ULDC.64 UR4, c[0x4][0x18] ;  /* 0x0100060000047ab9 */ /* 0x000fe20000000a00 */
        /* <DEDUP_REMOVED lines=11> */
.L_x_225:
[----:B------:R-:W-:Y:S05]  /*b8b0*/  BSYNC B6 ;  /* 0x0000000000067941 */ /* 0x000fea0003800000 */
.L_x_224:
[----:B------:R0:W2:Y:S01]  /*b8c0*/  LDL R20, [R1+0x4] ;  /* 0x0000040001147983 */ /* 0x0000a20000100800 */
[----:B------:R-:W-:Y:S01]  /*b8d0*/  ULDC.64 UR4, c[0x0][0x9f8] ;  /* 0x00027e0000047ab9 */ /* 0x000fe20000000a00 */
[----:B------:R-:W1:Y:S01]  /*b8e0*/  LDC R5, c[0x0][0x430] ;  /* 0x00010c00ff057b82 */ /* 0x000e620000000800 */
[----:B------:R-:W-:Y:S01]  /*b8f0*/  ISETP.NE.U32.AND P0, PT, RZ, UR4, PT ;  /* 0x00000004ff007c0c */ /* 0x000fe2000bf05070 */
[----:B------:R-:W3:Y:S03]  /*b900*/  LDL R2, [R1+0x34] ;  /* 0x0000340001027983 */ /* 0x000ee60000100800 */
[----:B------:R-:W-:Y:S01]  /*b910*/  ISETP.NE.AND.EX P0, PT, RZ, UR5, PT, P0 ;  /* 0x00000005ff007c0c */ /* 0x000fe2000bf05300 */
[----:B------:R-:W4:Y:S04]  /*b920*/  LDL R4, [R1+0xc] ;  /* 0x00000c0001047983 */ /* 0x000f280000100800 */
[----:B------:R-:W4:Y:S04]  /*b930*/  LDL R21, [R1+0x14] ;  /* 0x0000140001157983 */ /* 0x000f280000100800 */
[----:B------:R-:W4:Y:S04]  /*b940*/  LDL R9, [R1+0x48] ;  /* 0x0000480001097983 */ /* 0x000f280000100800 */
[----:B------:R-:W-:Y:S01]  /*b950*/  @P0 IADD3 R18, P1, R18, UR4, RZ ;  /* 0x0000000412120c10 */ /* 0x000fe2000ff3e0ff */
[----:B------:R-:W0:Y:S01]  /*b960*/  S2R R23, SR_TID.X ;  /* 0x0000000000177919 */ /* 0x000e220000002100 */
[----:B------:R-:W-:Y:S01]  /*b970*/  LOP3.LUT R16, R16, 0xffffffef, RZ, 0xc0, !PT ;  /* 0xffffffef10107812 */ /* 0x000fe200078ec0ff */
[----:B------:R-:W-:Y:S01]  /*b980*/  ULDC UR4, c[0x0][0x2f4] ;  /* 0x0000bd0000047ab9 */ /* 0x000fe20000000800 */
[----:B------:R-:W-:-:S02]  /*b990*/  @P0 IADD3.X R19, R19, UR5, RZ, P1, !PT ;  /* 0x0000000513130c10 */ /* 0x000fc40008ffe4ff */
[----:B-1----:R-:W-:-:S13]  /*b9a0*/  ISETP.NE.AND P2, PT, R5, 0x1, PT ;  /* 0x000000010500780c */ /* 0x002fda0003f45270 */
[----:B------:R-:W1:Y:S01]  /*b9b0*/  @P2 LDC R3, c[0x0][0x434] ;  /* 0x00010d00ff032b82 */ /* 0x000e620000000800 */
[----:B--2---:R-:W2:Y:S01]  /*b9c0*/  @P0 LDG.E R20, desc[UR36][R18.64] ;  /* 0x0000002412140981 */ /* 0x004ea2000c1e1900 */
[C---:B0-----:R-:W-:Y:S02]  /*b9d0*/  LOP3.LUT R0, R23.reuse, 0x7f, RZ, 0xc0, !PT ;  /* 0x0000007f17007812 */ /* 0x041fe400078ec0ff */
[----:B------:R-:W-:Y:S01]  /*b9e0*/  SHF.L.U32 R6, R23, 0x5, RZ ;  /* 0x0000000517067819 */ /* 0x000fe200000006ff */
[----:B---3--:R-:W-:-:S03]  /*b9f0*/  VIADD R23, R2, 0xffffffff ;  /* 0xffffffff02177836 */ /* 0x008fc60000000000 */
[----:B------:R-:W0:Y:S01]  /*ba00*/  @P2 LDC R2, c[0x0][0x438] ;  /* 0x00010e00ff022b82 */ /* 0x000e220000000800 */
[----:B------:R-:W-:Y:S01]  /*ba10*/  SHF.R.U32.HI R0, RZ, 0x2, R0 ;  /* 0x00000002ff007819 */ /* 0x000fe20000011600 */
[----:B------:R-:W-:Y:S01]  /*ba20*/  IMAD.SHL.U32 R8, R23, 0x80, RZ ;  /* 0x0000008017087824 */ /* 0x000fe200078e00ff */
[----:B------:R-:W-:-:S04]  /*ba30*/  LOP3.LUT R6, R6, 0x60, RZ, 0xc0, !PT ;  /* 0x0000006006067812 */ /* 0x000fc800078ec0ff */
[----:B------:R-:W-:Y:S02]  /*ba40*/  LOP3.LUT R0, R8, R0, R6, 0xfe, !PT ;  /* 0x0000000008007212 */ /* 0x000fe400078efe06 */
[----:B------:R-:W-:-:S04]  /*ba50*/  @P2 LOP3.LUT R16, R16, 0x10, RZ, 0xfc, !PT ;  /* 0x0000001010102812 */ /* 0x000fc800078efcff */
[----:B------:R-:W-:Y:S01]  /*ba60*/  LOP3.LUT R16, R16, 0xfffffff7, RZ, 0xc0, !PT ;  /* 0xfffffff710107812 */ /* 0x000fe200078ec0ff */
[----:B------:R-:W-:Y:S01]  /*ba70*/  UMOV UR5, 0xffffffff ;  /* 0xffffffff00057882 */ /* 0x000fe20000000000 */
[----:B--2---:R-:W-:Y:S01]  /*ba80*/  @P0 STL [R1+0x4], R20 ;  /* 0x0000041401000387 */ /* 0x004fe20000100800 */
[C---:B----4-:R-:W-:Y:S01]  /*ba90*/  ISETP.GE.AND P0, PT, R0.reuse, R4, PT ;  /* 0x000000040000720c */ /* 0x050fe20003f06270 */
[----:B------:R-:W-:-:S04]  /*baa0*/  IMAD.IADD R0, R0, 0x1, R21 ;  /* 0x0000000100007824 */ /* 0x000fc800078e0215 */
[----:B-1----:R-:W-:-:S04]  /*bab0*/  @P2 IMAD.HI.U32 R3, R0, R3, RZ ;  /* 0x0000000300032227 */ /* 0x002fc800078e00ff */
[----:B------:R-:W-:Y:S01]  /*bac0*/  IMAD.MOV.U32 R6, RZ, RZ, R0 ;  /* 0x000000ffff067224 */ /* 0x000fe200078e0000 */
[----:B0-----:R-:W-:-:S03]  /*bad0*/  @P2 SHF.R.U32.HI R6, RZ, R2, R3 ;  /* 0x00000002ff062219 */ /* 0x001fc60000011603 */
[----:B------:R-:W0:Y:S02]  /*bae0*/  @!P0 LDC.64 R2, c[0x0][0x428] ;  /* 0x00010a00ff028b82 */ /* 0x000e240000000a00 */
[----:B------:R-:W-:-:S04]  /*baf0*/  IMAD.MOV R4, RZ, RZ, -R6 ;  /* 0x000000ffff047224 */ /* 0x000fc800078e0a06 */
[----:B------:R-:W-:Y:S01]  /*bb00*/  IMAD R4, R5, R4, R0 ;  /* 0x0000000405047224 */ /* 0x000fe200078e0200 */
[----:B------:R-:W-:Y:S02]  /*bb10*/  SHF.R.S32.HI R5, RZ, 0x1f, R20 ;  /* 0x0000001fff057819 */ /* 0x000fe40000011414 */
[----:B------:R-:W-:-:S03]  /*bb20*/  @!P0 SHF.R.S32.HI R7, RZ, 0x1f, R6 ;  /* 0x0000001fff078819 */ /* 0x000fc60000011406 */
[----:B------:R1:W-:Y:S01]  /*bb30*/  STL [R1+0x18], R5 ;  /* 0x0000180501007387 */ /* 0x0003e20000100800 */
[-C--:B0-----:R-:W-:Y:S02]  /*bb40*/  @!P0 IMAD R0, R5, R2.reuse, RZ ;  /* 0x0000000205008224 */ /* 0x081fe400078e02ff */
[----:B-1----:R-:W0:Y:S01]  /*bb50*/  S2R R5, SR_TID.X ;  /* 0x0000000000057919 */ /* 0x002e220000002100 */
[----:B------:R-:W-:-:S04]  /*bb60*/  @!P0 IMAD.WIDE.U32 R6, R20, R2, R6 ;  /* 0x0000000214068225 */ /* 0x000fc800078e0006 */
[----:B------:R-:W-:Y:S02]  /*bb70*/  @!P0 IMAD R0, R20, R3, R0 ;  /* 0x0000000314008224 */ /* 0x000fe400078e0200 */
[----:B------:R-:W1:Y:S02]  /*bb80*/  @!P0 LDC.64 R2, c[0x0][0x418] ;  /* 0x00010600ff028b82 */ /* 0x000e640000000a00 */
[----:B------:R-:W-:Y:S01]  /*bb90*/  @!P0 IMAD.IADD R0, R7, 0x1, R0 ;  /* 0x0000000107008824 */ /* 0x000fe200078e0200 */
[----:B------:R-:W-:Y:S02]  /*bba0*/  ISETP.NE.AND P2, PT, R9, 0x3, PT ;  /* 0x000000030900780c */ /* 0x000fe40003f45270 */
[C---:B-1----:R-:W-:Y:S02]  /*bbb0*/  @!P0 LEA R2, P1, R6.reuse, R2, 0x2 ;  /* 0x0000000206028211 */ /* 0x042fe400078210ff */
[----:B0-----:R-:W-:Y:S02]  /*bbc0*/  SHF.L.U32 R5, R5, 0x3, RZ ;  /* 0x0000000305057819 */ /* 0x001fe400000006ff */
[----:B------:R-:W-:Y:S01]  /*bbd0*/  @!P0 LEA.HI.X R3, R6, R3, R0, 0x2, P1 ;  /* 0x0000000306038211 */ /* 0x000fe200008f1400 */
[----:B------:R-:W-:Y:S01]  /*bbe0*/  IMAD.MOV.U32 R0, RZ, RZ, RZ ;  /* 0x000000ffff007224 */ /* 0x000fe200078e00ff */
[----:B------:R-:W-:-:S05]  /*bbf0*/  LOP3.LUT R5, R5, 0x18, RZ, 0xc0, !PT ;  /* 0x0000001805057812 */ /* 0x000fca00078ec0ff */
[----:B------:R0:W5:Y:S01]  /*bc00*/  @!P0 LDG.E R0, desc[UR36][R2.64] ;  /* 0x0000002402008981 */ /* 0x000162000c1e1900 */
[C---:B------:R-:W-:Y:S02]  /*bc10*/  ISETP.GE.AND P0, PT, R5.reuse, UR4, PT ;  /* 0x0000000405007c0c */ /* 0x040fe4000bf06270 */
[----:B------:R-:W-:Y:S02]  /*bc20*/  @P2 LOP3.LUT R16, R16, 0x8, RZ, 0xfc, !PT ;  /* 0x0000000810102812 */ /* 0x000fe400078efcff */
[C---:B------:R-:W-:Y:S02]  /*bc30*/  LOP3.LUT R9, R5.reuse, 0x20, RZ, 0xfc, !PT ;  /* 0x0000002005097812 */ /* 0x040fe400078efcff */
[----:B------:R-:W-:Y:S02]  /*bc40*/  LOP3.LUT R16, R16, 0xfffffffb, RZ, 0xc0, !PT ;  /* 0xfffffffb10107812 */ /* 0x000fe400078ec0ff */
[----:B------:R-:W-:Y:S02]  /*bc50*/  LOP3.LUT R5, R5, 0x40, RZ, 0xfc, !PT ;  /* 0x0000004005057812 */ /* 0x000fe400078efcff */
[----:B------:R-:W-:-:S03]  /*bc60*/  ISETP.GE.AND P1, PT, R9, UR4, PT ;  /* 0x0000000409007c0c */ /* 0x000fc6000bf26270 */
[----:B------:R-:W-:Y:S02]  /*bc70*/  @P0 LOP3.LUT R16, R16, 0x4, RZ, 0xfc, !PT ;  /* 0x0000000410100812 */ /* 0x000fe400078efcff */
[----:B------:R-:W-:Y:S02]  /*bc80*/  ISETP.GE.AND P0, PT, R5, UR4, PT ;  /* 0x0000000405007c0c */ /* 0x000fe4000bf06270 */
[----:B------:R-:W-:-:S04]  /*bc90*/  LOP3.LUT R16, R16, 0xfffffffe, RZ, 0xc0, !PT ;  /* 0xfffffffe10107812 */ /* 0x000fc800078ec0ff */
[----:B------:R-:W-:-:S04]  /*bca0*/  LOP3.LUT R16, R16, 0xfffffffd, RZ, 0xc0, !PT ;  /* 0xfffffffd10107812 */ /* 0x000fc800078ec0ff */
[----:B------:R-:W-:-:S04]  /*bcb0*/  @P1 LOP3.LUT R16, R16, 0x2, RZ, 0xfc, !PT ;  /* 0x0000000210101812 */ /* 0x000fc800078efcff */
[----:B------:R-:W-:Y:S01]  /*bcc0*/  @P0 LOP3.LUT R16, R16, 0x1, RZ, 0xfc, !PT ;  /* 0x0000000110100812 */ /* 0x000fe200078efcff */
[----:B0-----:R-:W-:Y:S06]  /*bcd0*/  BRA.DIV UR5, `(.L_x_227) ;  /* 0x0000003e05587947 */ /* 0x001fec000b800000 */
.L_x_291:
[----:B------:R-:W-:Y:S01]  /*bce0*/  LOP3.LUT R26, R26, 0xffff, RZ, 0xc0, !PT ;  /* 0x0000ffff1a1a7812 */ /* 0x000fe200078ec0ff */
[----:B------:R-:W-:Y:S06]  /*bcf0*/  @!P2 BRA `(.L_x_228) ;  /* 0x000000000004a947 */ /* 0x000fec0003800000 */
[----:B------:R-:W-:Y:S01]  /*bd00*/  BPT.TRAP 0x1 ;  /* 0x000000040000795c */ /* 0x000fe20000300000 */
.L_x_228:
[----:B------:R-:W-:Y:S01]  /*bd10*/  SHF.R.S32.HI R5, RZ, 0x1f, R4 ;  /* 0x0000001fff057819 */ /* 0x000fe20000011404 */
[----:B------:R-:W-:Y:S01]  /*bd20*/  ULDC.64 UR4, c[0x0][0x328] ;  /* 0x0000ca0000047ab9 */ /* 0x000fe20000000a00 */
[----:B------:R-:W-:Y:S01]  /*bd30*/  ULDC.64 UR6, c[0x0][0x318] ;  /* 0x0000c60000067ab9 */ /* 0x000fe20000000a00 */
[----:B------:R-:W-:Y:S01]  /*bd40*/  IMAD.WIDE.U32 R2, R4, UR4, RZ ;  /* 0x0000000404027c25 */ /* 0x000fe2000f8e00ff */
[----:B------:R-:W-:Y:S03]  /*bd50*/  BSSY B0, `(.L_x_229) ;  /* 0x0000013000007945 */ /* 0x000fe60003800000 */
[----:B------:R-:W-:-:S04]  /*bd60*/  IMAD R6, R5, UR4, RZ ;  /* 0x0000000405067c24 */ /* 0x000fc8000f8e02ff */
[----:B------:R-:W-:Y:S01]  /*bd70*/  IMAD R6, R4, UR5, R6 ;  /* 0x0000000504067c24 */ /* 0x000fe2000f8e0206 */
[----:B------:R-:W-:-:S03]  /*bd80*/  ULDC.64 UR4, c[0x0][0x338] ;  /* 0x0000ce0000047ab9 */ /* 0x000fc60000000a00 */
[----:B------:R-:W-:Y:S01]  /*bd90*/  IMAD.IADD R3, R3, 0x1, R6 ;  /* 0x0000000103037824 */ /* 0x000fe200078e0206 */
[----:B-----5:R-:W-:Y:S01]  /*bda0*/  SHF.R.S32.HI R6, RZ, 0x1f, R0 ;  /* 0x0000001fff067819 */ /* 0x020fe20000011400 */
[----:B------:R-:W-:-:S04]  /*bdb0*/  IMAD.WIDE.U32 R2, R0, UR4, R2 ;  /* 0x0000000400027c25 */ /* 0x000fc8000f8e0002 */
[----:B------:R-:W-:-:S04]  /*bdc0*/  IMAD R7, R6, UR4, RZ ;  /* 0x0000000406077c24 */ /* 0x000fc8000f8e02ff */
[----:B------:R-:W-:Y:S01]  /*bdd0*/  IMAD R7, R0, UR5, R7 ;  /* 0x0000000500077c24 */ /* 0x000fe2000f8e0207 */
[----:B------:R-:W-:-:S03]  /*bde0*/  ULDC.64 UR4, c[0x0][0x330] ;  /* 0x0000cc0000047ab9 */ /* 0x000fc60000000a00 */
[----:B------:R-:W-:Y:S02]  /*bdf0*/  IMAD.IADD R3, R3, 0x1, R7 ;  /* 0x0000000103037824 */ /* 0x000fe400078e0207 */
[----:B------:R-:W-:-:S04]  /*be00*/  IMAD.WIDE.U32 R2, R26, UR4, R2 ;  /* 0x000000041a027c25 */ /* 0x000fc8000f8e0002 */
[----:B------:R-:W-:Y:S01]  /*be10*/  IMAD R19, R26, UR5, R3 ;  /* 0x000000051a137c24 */ /* 0x000fe2000f8e0203 */
[C---:B------:R-:W-:Y:S02]  /*be20*/  LEA R18, P0, R2.reuse, UR6, 0x1 ;  /* 0x0000000602127c11 */ /* 0x040fe4000f8008ff */
[----:B------:R-:W-:Y:S02]  /*be30*/  SHF.L.U32 R3, R29, 0x1f, RZ ;  /* 0x0000001f1d037819 */ /* 0x000fe400000006ff */
[----:B------:R-:W-:Y:S01]  /*be40*/  LEA.HI.X R19, R2, UR7, R19, 0x1, P0 ;  /* 0x0000000702137c11 */ /* 0x000fe200080f0c13 */
[----:B------:R-:W-:-:S07]  /*be50*/  IMAD R2, R22, 0x8, R17 ;  /* 0x0000000816027824 */ /* 0x000fce00078e0211 */
[----:B------:R-:W0:Y:S02]  /*be60*/  SYNCS.PHASECHK.TRANS64.TRYWAIT P0, [R2+URZ+0x2d840], R3 ;  /* 0x02d84003020075a7 */ /* 0x000e24000800017f */
[----:B0-----:R-:W-:Y:S05]  /*be70*/  @!P0 BRA `(.L_x_230) ;  /* 0x0000003c00248947 */ /* 0x001fea0003800000 */
.L_x_292:
[----:B------:R-:W-:Y:S05]  /*be80*/  BSYNC B0 ;  /* 0x0000000000007941 */ /* 0x000fea0003800000 */
.L_x_229:
[----:B------:R-:W2:Y:S01]  /*be90*/  LDL R12, [R1+0xc] ;  /* 0x00000c00010c7983 */ /* 0x000ea20000100800 */
[----:B------:R-:W-:Y:S01]  /*bea0*/  ULDC.64 UR4, c[0x0][0x300] ;  /* 0x0000c00000047ab9 */ /* 0x000fe20000000a00 */
[----:B------:R-:W-:Y:S01]  /*beb0*/  ULDC.64 UR6, c[0x0][0x2e8] ;  /* 0x0000ba0000067ab9 */ /* 0x000fe20000000a00 */
[----:B------:R-:W-:Y:S01]  /*bec0*/  IMAD R5, R5, UR4, RZ ;  /* 0x0000000405057c24 */ /* 0x000fe2000f8e02ff */
[----:B------:R-:W1:Y:S01]  /*bed0*/  S2R R7, SR_TID.X ;  /* 0x0000000000077919 */ /* 0x000e620000002100 */
[----:B------:R-:W-:Y:S02]  /*bee0*/  LOP3.LUT P4, RZ, R16, 0x4, RZ, 0xc0, !PT ;  /* 0x0000000410ff7812 */ /* 0x000fe4000788c0ff */
[C---:B0-----:R-:W-:Y:S01]  /*bef0*/  IMAD R3, R4.reuse, UR5, R5 ;  /* 0x0000000504037c24 */ /* 0x041fe2000f8e0205 */
[----:B------:R-:W0:Y:S01]  /*bf00*/  S2R R9, SR_TID.X ;  /* 0x0000000000097919 */ /* 0x000e220000002100 */
[----:B------:R-:W-:Y:S01]  /*bf10*/  IMAD.WIDE.U32 R4, R4, UR4, RZ ;  /* 0x0000000404047c25 */ /* 0x000fe2000f8e00ff */
[----:B------:R-:W-:Y:S01]  /*bf20*/  ULDC.64 UR4, c[0x0][0x310] ;  /* 0x0000c40000047ab9 */ /* 0x000fe20000000a00 */
[----:B------:R-:W-:-:S02]  /*bf30*/  LOP3.LUT P3, RZ, R16, 0x2, RZ, 0xc0, !PT ;  /* 0x0000000210ff7812 */ /* 0x000fc4000786c0ff */
[----:B------:R-:W-:Y:S01]  /*bf40*/  IMAD.IADD R5, R5, 0x1, R3 ;  /* 0x0000000105057824 */ /* 0x000fe200078e0203 */
[----:B------:R-:W-:Y:S01]  /*bf50*/  LOP3.LUT P2, RZ, R16, 0x1, RZ, 0xc0, !PT ;  /* 0x0000000110ff7812 */ /* 0x000fe2000784c0ff */
[----:B------:R-:W-:Y:S02]  /*bf60*/  IMAD R6, R6, UR4, RZ ;  /* 0x0000000406067c24 */ /* 0x000fe4000f8e02ff */
[----:B------:R-:W-:-:S04]  /*bf70*/  IMAD.WIDE.U32 R4, R0, UR4, R4 ;  /* 0x0000000400047c25 */ /* 0x000fc8000f8e0004 */
[----:B------:R-:W-:Y:S01]  /*bf80*/  IMAD R0, R0, UR5, R6 ;  /* 0x0000000500007c24 */ /* 0x000fe2000f8e0206 */
[----:B------:R-:W-:-:S03]  /*bf90*/  ULDC.64 UR4, c[0x0][0x308] ;  /* 0x0000c20000047ab9 */ /* 0x000fc60000000a00 */
[----:B------:R-:W-:Y:S02]  /*bfa0*/  IMAD.IADD R5, R5, 0x1, R0 ;  /* 0x0000000105057824 */ /* 0x000fe400078e0200 */
[----:B------:R-:W-:Y:S01]  /*bfb0*/  IMAD.WIDE.U32 R4, R26, UR4, R4 ;  /* 0x000000041a047c25 */ /* 0x000fe2000f8e0004 */
[----:B------:R-:W-:-:S03]  /*bfc0*/  UMOV UR4, 0xffffffff ;  /* 0xffffffff00047882 */ /* 0x000fc60000000000 */
[----:B------:R-:W-:Y:S01]  /*bfd0*/  IMAD R6, R26, UR5, R5 ;  /* 0x000000051a067c24 */ /* 0x000fe2000f8e0205 */
[C---:B------:R-:W-:Y:S02]  /*bfe0*/  LEA R0, P0, R4.reuse, UR6, 0x1 ;  /* 0x0000000604007c11 */ /* 0x040fe4000f8008ff */
[----:B-1----:R-:W-:Y:S02]  /*bff0*/  LOP3.LUT R11, R7, 0x7f, RZ, 0xc0, !PT ;  /* 0x0000007f070b7812 */ /* 0x002fe400078ec0ff */
[----:B------:R-:W-:Y:S01]  /*c000*/  LEA.HI.X R6, R4, UR7, R6, 0x1, P0 ;  /* 0x0000000704067c11 */ /* 0x000fe200080f0c06 */
[C---:B0-----:R-:W-:Y:S01]  /*c010*/  IMAD.SHL.U32 R7, R9.reuse, 0x8, RZ ;  /* 0x0000000809077824 */ /* 0x041fe200078e00ff */
[----:B------:R-:W-:Y:S01]  /*c020*/  SHF.R.U32.HI R11, RZ, 0x2, R11 ;  /* 0x00000002ff0b7819 */ /* 0x000fe2000001160b */
[----:B------:R-:W-:-:S03]  /*c030*/  IMAD.SHL.U32 R10, R9, 0x8, RZ ;  /* 0x00000008090a7824 */ /* 0x000fc600078e00ff */
[----:B------:R-:W-:-:S04]  /*c040*/  LOP3.LUT R7, R7, 0xd8, RZ, 0xc0, !PT ;  /* 0x000000d807077812 */ /* 0x000fc800078ec0ff */
[----:B------:R-:W-:Y:S02]  /*c050*/  LOP3.LUT R7, R7, 0x18, R9, 0x78, !PT ;  /* 0x0000001807077812 */ /* 0x000fe400078e7809 */
[----:B------:R-:W-:Y:S02]  /*c060*/  SHF.L.U32 R9, R9, 0x3, RZ ;  /* 0x0000000309097819 */ /* 0x000fe400000006ff */
[----:B------:R-:W-:Y:S02]  /*c070*/  LOP3.LUT R7, R7, 0x320, R10, 0xf8, !PT ;  /* 0x0000032007077812 */ /* 0x000fe400078ef80a */
[----:B------:R-:W-:-:S03]  /*c080*/  LOP3.LUT R9, R9, 0x18, RZ, 0xc0, !PT ;  /* 0x0000001809097812 */ /* 0x000fc600078ec0ff */
[----:B------:R-:W-:Y:S01]  /*c090*/  IMAD R7, R22, 0x3000, R7 ;  /* 0x0000300016077824 */ /* 0x000fe200078e0207 */
[----:B--2---:R-:W-:-:S04]  /*c0a0*/  IADD3 R3, -R11, R12, -R8 ;  /* 0x0000000c0b037210 */ /* 0x004fc80007ffe908 */
[----:B------:R-:W-:Y:S01]  /*c0b0*/  ISETP.GE.AND P0, PT, R3, 0x1, PT ;  /* 0x000000010300780c */ /* 0x000fe20003f06270 */
[----:B------:R-:W-:-:S12]  /*c0c0*/  BRA.DIV UR4, `(.L_x_231) ;  /* 0x0000003a04a47947 */ /* 0x000fd8000b800000 */
[----:B------:R-:W0:Y:S01]  /*c0d0*/  SHFL.IDX PT, R5, R0, RZ, 0x1c1f ;  /* 0x001c1fff00057589 */ /* 0x000e2200000e0000 */
[----:B------:R-:W-:-:S03]  /*c0e0*/  @P0 IMAD R8, R7, 0x2, R17 ;  /* 0x0000000207080824 */ /* 0x000fc600078e0211 */
[----:B------:R-:W1:Y:S01]  /*c0f0*/  SHFL.IDX PT, R4, R6, RZ, 0x1c1f ;  /* 0x001c1fff06047589 */ /* 0x000e6200000e0000 */
[----:B0-----:R-:W-:-:S05]  /*c100*/  @P0 LEA R5, P1, R9, R5, 0x1 ;  /* 0x0000000509050211 */ /* 0x001fca00078208ff */
[----:B-1----:R-:W-:Y:S01]  /*c110*/  @P0 IMAD.X R4, RZ, RZ, R4, P1 ;  /* 0x000000ffff040224 */ /* 0x002fe200008e0604 */
[----:B------:R-:W-:-:S04]  /*c120*/  ISETP.GE.AND P1, PT, R3, 0x21, PT ;  /* 0x000000210300780c */ /* 0x000fc80003f26270 */
[----:B------:R-:W-:-:S04]  /*c130*/  @P0 LOP3.LUT R5, R5, R4, RZ, 0x3c, !PT ;  /* 0x0000000405050212 */ /* 0x000fc800078e3cff */
[----:B------:R-:W-:-:S04]  /*c140*/  @P0 LOP3.LUT R4, R5, R4, RZ, 0x3c, !PT ;  /* 0x0000000405040212 */ /* 0x000fc800078e3cff */
[----:B------:R-:W-:-:S05]  /*c150*/  @P0 LOP3.LUT R5, R5, R4, RZ, 0x3c, !PT ;  /* 0x0000000405050212 */ /* 0x000fca00078e3cff */
[----:B------:R-:W-:Y:S01]  /*c160*/  @!PT LDS RZ, [RZ] ;  /* 0x00000000fffff984 */ /* 0x000fe20000000800 */
[----:B------:R-:W-:Y:S04]  /*c170*/  @P0 LDGSTS.E.BYPASS.LTC128B.128 [R8+0x15400], desc[UR36][R4.64], !P4 ;  /* 0x1540000004080fae */ /* 0x000fe8000e101d64 */
[----:B------:R-:W-:Y:S04]  /*c180*/  @P0 LDGSTS.E.BYPASS.LTC128B.128 [R8+0x17400], desc[UR36][R4.64+0x40], !P3 ;  /* 0x1740004004080fae */ /* 0x000fe8000d901d64 */
[----:B------:R0:W-:Y:S04]  /*c190*/  @P0 LDGSTS.E.BYPASS.LTC128B.128 [R8+0x19400], desc[UR36][R4.64+0x80], !P2 ;  /* 0x1940008004080fae */ /* 0x0001e8000d101d64 */
[----:B0-----:R-:W0:Y:S01]  /*c1a0*/  SHFL.IDX PT, R5, R0, 0x1, 0x1c1f ;  /* 0x003c1f0000057f89 */ /* 0x001e2200000e0000 */
[----:B------:R-:W-:-:S03]  /*c1b0*/  @P1 IMAD R8, R7, 0x2, R17 ;  /* 0x0000000207081824 */ /* 0x000fc600078e0211 */
[----:B------:R-:W1:Y:S01]  /*c1c0*/  SHFL.IDX PT, R4, R6, 0x1, 0x1c1f ;  /* 0x003c1f0006047f89 */ /* 0x000e6200000e0000 */
[----:B0-----:R-:W-:-:S05]  /*c1d0*/  @P1 LEA R5, P0, R9, R5, 0x1 ;  /* 0x0000000509051211 */ /* 0x001fca00078008ff */
[----:B-1----:R-:W-:-:S05]  /*c1e0*/  @P1 IMAD.X R4, RZ, RZ, R4, P0 ;  /* 0x000000ffff041224 */ /* 0x002fca00000e0604 */
[----:B------:R-:W-:-:S04]  /*c1f0*/  @P1 LOP3.LUT R5, R5, R4, RZ, 0x3c, !PT ;  /* 0x0000000405051212 */ /* 0x000fc800078e3cff */
[----:B------:R-:W-:-:S04]  /*c200*/  @P1 LOP3.LUT R4, R5, R4, RZ, 0x3c, !PT ;  /* 0x0000000405041212 */ /* 0x000fc800078e3cff */
[----:B------:R-:W-:-:S05]  /*c210*/  @P1 LOP3.LUT R5, R5, R4, RZ, 0x3c, !PT ;  /* 0x0000000405051212 */ /* 0x000fca00078e3cff */
[----:B------:R-:W-:Y:S04]  /*c220*/  @P1 LDGSTS.E.BYPASS.LTC128B.128 [R8+0x15c00], desc[UR36][R4.64], !P4 ;  /* 0x15c0000004081fae */ /* 0x000fe8000e101d64 */
[----:B------:R-:W-:Y:S04]  /*c230*/  @P1 LDGSTS.E.BYPASS.LTC128B.128 [R8+0x17c00], desc[UR36][R4.64+0x40], !P3 ;  /* 0x17c0004004081fae */ /* 0x000fe8000d901d64 */
[----:B------:R0:W-:Y:S01]  /*c240*/  @P1 LDGSTS.E.BYPASS.LTC128B.128 [R8+0x19c00], desc[UR36][R4.64+0x80], !P2 ;  /* 0x19c0008004081fae */ /* 0x0001e2000d101d64 */
[----:B------:R-:W-:-:S03]  /*c250*/  ISETP.GE.AND P1, PT, R3, 0x41, PT ;  /* 0x000000410300780c */ /* 0x000fc60003f26270 */
[----:B0-----:R-:W0:Y:S10]  /*c260*/  SHFL.IDX PT, R5, R0, 0x2, 0x1c1f ;  /* 0x005c1f0000057f89 */ /* 0x001e3400000e0000 */
[----:B------:R-:W-:Y:S01]  /*c270*/  @P1 IMAD R8, R7, 0x2, R17 ;  /* 0x0000000207081824 */ /* 0x000fe200078e0211 */
[----:B------:R-:W1:Y:S04]  /*c280*/  SHFL.IDX PT, R4, R6, 0x2, 0x1c1f ;  /* 0x005c1f0006047f89 */ /* 0x000e6800000e0000 */
[----:B------:R-:W2:Y:S04]  /*c290*/  SHFL.IDX PT, R6, R6, 0x3, 0x1c1f ;  /* 0x007c1f0006067f89 */ /* 0x000ea800000e0000 */
[----:B------:R-:W3:Y:S01]  /*c2a0*/  SHFL.IDX PT, R0, R0, 0x3, 0x1c1f ;  /* 0x007c1f0000007f89 */ /* 0x000ee200000e0000 */
[----:B0-----:R-:W-:-:S05]  /*c2b0*/  @P1 LEA R5, P0, R9, R5, 0x1 ;  /* 0x0000000509051211 */ /* 0x001fca00078008ff */
[----:B-1----:R-:W-:-:S05]  /*c2c0*/  @P1 IMAD.X R4, RZ, RZ, R4, P0 ;  /* 0x000000ffff041224 */ /* 0x002fca00000e0604 */
[----:B------:R-:W-:-:S04]  /*c2d0*/  @P1 LOP3.LUT R5, R5, R4, RZ, 0x3c, !PT ;  /* 0x0000000405051212 */ /* 0x000fc800078e3cff */
[----:B------:R-:W-:-:S04]  /*c2e0*/  @P1 LOP3.LUT R4, R5, R4, RZ, 0x3c, !PT ;  /* 0x0000000405041212 */ /* 0x000fc800078e3cff */
[----:B------:R-:W-:-:S05]  /*c2f0*/  @P1 LOP3.LUT R5, R5, R4, RZ, 0x3c, !PT ;  /* 0x0000000405051212 */ /* 0x000fca00078e3cff */
[----:B------:R1:W-:Y:S04]  /*c300*/  @P1 LDGSTS.E.BYPASS.LTC128B.128 [R8+0x16400], desc[UR36][R4.64], !P4 ;  /* 0x1640000004081fae */ /* 0x0003e8000e101d64 */
[----:B------:R1:W-:Y:S04]  /*c310*/  @P1 LDGSTS.E.BYPASS.LTC128B.128 [R8+0x18400], desc[UR36][R4.64+0x40], !P3 ;  /* 0x1840004004081fae */ /* 0x0003e8000d901d64 */
[----:B--23--:R1:W-:Y:S02]  /*c320*/  @P1 LDGSTS.E.BYPASS.LTC128B.128 [R8+0x1a400], desc[UR36][R4.64+0x80], !P2 ;  /* 0x1a40008004081fae */ /* 0x00c3e4000d101d64 */
.L_x_302:
[----:B------:R-:W-:-:S13]  /*c330*/  ISETP.GE.AND P0, PT, R3, 0x61, PT ;  /* 0x000000610300780c */ /* 0x000fda0003f06270 */
[----:B01----:R-:W-:Y:S02]  /*c340*/  @P0 LEA R4, P1, R9, R0, 0x1 ;  /* 0x0000000009040211 */ /* 0x003fe400078208ff */
[----:B------:R-:W-:-:S03]  /*c350*/  @P0 LEA R7, R7, R17, 0x1 ;  /* 0x0000001107070211 */ /* 0x000fc600078e08ff */
[----:B------:R-:W-:-:S05]  /*c360*/  @P0 IMAD.X R5, RZ, RZ, R6, P1 ;  /* 0x000000ffff050224 */ /* 0x000fca00008e0606 */
[----:B------:R-:W-:Y:S01]  /*c370*/  @!PT LDS RZ, [RZ] ;  /* 0x00000000fffff984 */ /* 0x000fe20000000800 */
[----:B------:R-:W-:Y:S01]  /*c380*/  @!PT LDS RZ, [RZ] ;  /* 0x00000000fffff984 */ /* 0x000fe20000000800 */
[----:B------:R-:W-:Y:S01]  /*c390*/  @!PT LDS RZ, [RZ] ;  /* 0x00000000fffff984 */ /* 0x000fe20000000800 */
[----:B------:R0:W-:Y:S04]  /*c3a0*/  @P0 LDGSTS.E.BYPASS.LTC128B.128 [R7+0x16c00], desc[UR36][R4.64], !P4 ;  /* 0x16c0000004070fae */ /* 0x0001e8000e101d64 */
[----:B------:R0:W-:Y:S04]  /*c3b0*/  @P0 LDGSTS.E.BYPASS.LTC128B.128 [R7+0x18c00], desc[UR36][R4.64+0x40], !P3 ;  /* 0x18c0004004070fae */ /* 0x0001e8000d901d64 */
[----:B------:R0:W-:Y:S01]  /*c3c0*/  @P0 LDGSTS.E.BYPASS.LTC128B.128 [R7+0x1ac00], desc[UR36][R4.64+0x80], !P2 ;  /* 0x1ac0008004070fae */ /* 0x0001e2000d101d64 */
[----:B------:R-:W-:Y:S01]  /*c3d0*/  PLOP3.LUT P0, PT, PT, PT, PT, 0x80, 0x0 ;  /* 0x000000000000781c */ /* 0x000fe20003f0f070 */
[----:B------:R-:W-:-:S12]  /*c3e0*/  NOP ;  /* 0x0000000000007918 */ /* 0x000fd80000000000 */
.L_x_232:
[----:B------:R-:W-:Y:S02]  /*c3f0*/  PLOP3.LUT P1, PT, P1, P0, PT, 0xa2, 0x0 ;  /* 0x000000000000781c */ /* 0x000fe40000f21472 */
[----:B------:R-:W-:-:S08]  /*c400*/  @P0 R2UR P1, UR4, R2 ;  /* 0x00000000020402ca */ /* 0x000fd00000020000 */
[----:B------:R-:W-:-:S05]  /*c410*/  @P0 PLOP3.LUT P0, PT, P1, PT, PT, 0x80, 0x0 ;  /* 0x000000000000081c */ /* 0x000fca0000f0f070 */
[----:B------:R-:W-:Y:S01]  /*c420*/  @!P1 SYNCS.ARRIVE.TRANS64.RED.A0T1 RZ, [UR4+0x2d830], RZ ;  /* 0x02d830ffffff99a7 */ /* 0x000fe20008200404 */
[----:B------:R-:W-:Y:S07]  /*c430*/  @!P1 ARRIVES.LDGSTSBAR.64.TRANSCNT [UR4+0x2d830] ;  /* 0x02d83000ff0099b0 */ /* 0x000fee0008000a84 */
[----:B------:R-:W-:Y:S05]  /*c440*/  @P0 BRA.U.ANY `(.L_x_232) ;  /* 0xfffffffd00e80947 */ /* 0x000fea000393ffff */
[----:B------:R-:W-:Y:S01]  /*c450*/  NOP ;  /* 0x0000000000007918 */ /* 0x000fe20000000000 */
[----:B------:R-:W2:Y:S02]  /*c460*/  LDL R0, [R1+0x48] ;  /* 0x0000480001007983 */ /* 0x000ea40000100800 */
[----:B--2---:R-:W-:-:S13]  /*c470*/  ISETP.NE.AND P2, PT, R0, 0x3, PT ;  /* 0x000000030000780c */ /* 0x004fda0003f45270 */
[----:B------:R-:W-:Y:S05]  /*c480*/  @!P2 BRA `(.L_x_233) ;  /* 0x000000000004a947 */ /* 0x000fea0003800000 */
[----:B------:R-:W-:Y:S01]  /*c490*/  BPT.TRAP 0x1 ;  /* 0x000000040000795c */ /* 0x000fe20000300000 */
.L_x_233:
[----:B0-----:R0:W5:Y:S01]  /*c4a0*/  LDL.LU R4, [R1+0x28] ;  /* 0x0000280001047983 */ /* 0x0011620000300800 */
[----:B------:R0:W-:Y:S03]  /*c4b0*/  SYNCS.ARRIVE.TRANS64.A1T0 RZ, [R2+URZ+0x2d830], RZ ;  /* 0x02d830ff02ff79a7 */ /* 0x0001e6000810003f */
[----:B------:R0:W5:Y:S02]  /*c4c0*/  LDL.LU R3, [R1] ;  /* 0x0000000001037983 */ /* 0x0001640000300800 */
[----:B------:R-:W-:Y:S05]  /*c4d0*/  WARPSYNC.ALL ;  /* 0x0000000000007948 */ /* 0x000fea0003800000 */
[----:B------:R-:W-:Y:S01]  /*c4e0*/  ULDC.64 UR4, c[0x0][0x298] ;  /* 0x0000a60000047ab9 */ /* 0x000fe20000000a00 */
[----:B------:R-:W-:Y:S01]  /*c4f0*/  BAR.SYNC.DEFER_BLOCKING 0x8, 0x200 ;  /* 0x0208000000007b1d */ /* 0x000fe20000010000 */
[----:B------:R-:W-:Y:S01]  /*c500*/  LOP3.LUT P0, RZ, R16, 0x20, RZ, 0xc0, !PT ;  /* 0x0000002010ff7812 */ /* 0x000fe2000780c0ff */
[----:B0-----:R-:W-:-:S03]  /*c510*/  VIADD R2, R17, 0xc400 ;  /* 0x0000c40011027836 */ /* 0x001fc60000000000 */
[----:B------:R-:W-:Y:S01]  /*c520*/  SEL R28, R28, RZ, !P0 ;  /* 0x000000ff1c1c7207 */ /* 0x000fe20004000000 */
[----:B------:R-:W-:Y:S01]  /*c530*/  BSSY B6, `(.L_x_234) ;  /* 0x000001c000067945 */ /* 0x000fe20003800000 */
[----:B-----5:R-:W-:Y:S02]  /*c540*/  SEL R4, R4, RZ, !P0 ;  /* 0x000000ff04047207 */ /* 0x020fe40004000000 */
[----:B------:R-:W-:Y:S02]  /*c550*/  LOP3.LUT P0, RZ, R2, 0x1bf, RZ, 0xc0, !PT ;  /* 0x000001bf02ff7812 */ /* 0x000fe4000780c0ff */
[----:B------:R-:W-:Y:S01]  /*c560*/  SHF.R.S32.HI R0, RZ, 0x1f, R3 ;  /* 0x0000001fff007819 */ /* 0x000fe20000011403 */
[----:B------:R0:W-:Y:S04]  /*c570*/  STL [R1+0x38], R4 ;  /* 0x0000380401007387 */ /* 0x0001e80000100800 */
[----:B------:R-:W-:-:S04]  /*c580*/  IMAD R0, R0, UR4, RZ ;  /* 0x0000000400007c24 */ /* 0x000fc8000f8e02ff */
[C---:B------:R-:W-:Y:S02]  /*c590*/  IMAD R0, R3.reuse, UR5, R0 ;  /* 0x0000000503007c24 */ /* 0x040fe4000f8e0200 */
[----:B------:R-:W-:-:S04]  /*c5a0*/  IMAD.WIDE.U32 R2, R3, UR4, RZ ;  /* 0x0000000403027c25 */ /* 0x000fc8000f8e00ff */
[----:B------:R-:W-:Y:S01]  /*c5b0*/  IMAD.IADD R0, R3, 0x1, R0 ;  /* 0x0000000103007824 */ /* 0x000fe200078e0200 */
[----:B------:R0:W-:Y:S04]  /*c5c0*/  STL.64 [R1+0x28], R2 ;  /* 0x0000280201007387 */ /* 0x0001e80000100a00 */
[----:B------:R0:W-:Y:S01]  /*c5d0*/  STL [R1], R0 ;  /* 0x0000000001007387 */ /* 0x0001e20000100800 */
[----:B------:R-:W-:Y:S05]  /*c5e0*/  @!P0 BRA `(.L_x_235) ;  /* 0x0000000000408947 */ /* 0x000fea0003800000 */
[----:B0-----:R-:W-:Y:S01]  /*c5f0*/  MOV R2, 0x0 ;  /* 0x0000000000027802 */ /* 0x001fe20000000f00 */
        /* <DEDUP_REMOVED lines=15> */
.L_x_235:
[----:B------:R-:W-:Y:S05]  /*c6f0*/  BSYNC B6 ;  /* 0x0000000000067941 */ /* 0x000fea0003800000 */
.L_x_234:
[----:B0-----:R-:W2:Y:S01]  /*c700*/  LDL.LU R2, [R1] ;  /* 0x0000000001027983 */ /* 0x001ea20000300800 */
[----:B------:R-:W0:Y:S01]  /*c710*/  LDC R10, c[0x0][0x448] ;  /* 0x00011200ff0a7b82 */ /* 0x000e220000000800 */
[----:B------:R-:W-:Y:S01]  /*c720*/  ULDC.64 UR4, c[0x0][0x2d8] ;  /* 0x0000b60000047ab9 */ /* 0x000fe20000000a00 */
[----:B------:R-:W-:Y:S01]  /*c730*/  ULDC.64 UR6, c[0x0][0x2e0] ;  /* 0x0000b80000067ab9 */ /* 0x000fe20000000a00 */
[----:B------:R-:W3:Y:S01]  /*c740*/  LDL.LU.64 R20, [R1+0x28] ;  /* 0x0000280001147983 */ /* 0x000ee20000300a00 */
[----:B------:R-:W-:-:S03]  /*c750*/  ULDC.64 UR8, c[0x0][0x280] ;  /* 0x0000a00000087ab9 */ /* 0x000fc60000000a00 */
[----:B------:R-:W4:Y:S01]  /*c760*/  LDL.LU R0, [R1+0x38] ;  /* 0x0000380001007983 */ /* 0x000f220000300800 */
[----:B------:R-:W1:Y:S01]  /*c770*/  S2R R13, SR_TID.X ;  /* 0x00000000000d7919 */ /* 0x000e620000002100 */
[----:B0-----:R-:W-:-:S13]  /*c780*/  ISETP.NE.AND P0, PT, R10, 0x1, PT ;  /* 0x000000010a00780c */ /* 0x001fda0003f05270 */
[----:B------:R-:W0:Y:S01]  /*c790*/  @P0 LDC R4, c[0x0][0x44c] ;  /* 0x00011300ff040b82 */ /* 0x000e220000000800 */
[----:B-1----:R-:W-:-:S07]  /*c7a0*/  IMAD.SHL.U32 R11, R13, 0x8, RZ ;  /* 0x000000080d0b7824 */ /* 0x002fce00078e00ff */
[----:B------:R-:W1:Y:S01]  /*c7b0*/  @P0 LDC R5, c[0x0][0x450] ;  /* 0x00011400ff050b82 */ /* 0x000e620000000800 */
[----:B------:R-:W-:-:S04]  /*c7c0*/  LOP3.LUT R11, R11, 0x18, RZ, 0xc0, !PT ;  /* 0x000000180b0b7812 */ /* 0x000fc800078ec0ff */
[C---:B------:R-:W-:Y:S02]  /*c7d0*/  LOP3.LUT R12, R11.reuse, 0x20, RZ, 0xfc, !PT ;  /* 0x000000200b0c7812 */ /* 0x040fe400078efcff */
[----:B------:R-:W-:Y:S01]  /*c7e0*/  LOP3.LUT R11, R11, 0x40, RZ, 0xfc, !PT ;  /* 0x000000400b0b7812 */ /* 0x000fe200078efcff */
[----:B--2---:R-:W-:Y:S02]  /*c7f0*/  IMAD.MOV.U32 R3, RZ, RZ, R2 ;  /* 0x000000ffff037224 */ /* 0x004fe400078e0002 */
[----:B---3--:R-:W-:Y:S01]  /*c800*/  IMAD.MOV.U32 R2, RZ, RZ, R20 ;  /* 0x000000ffff027224 */ /* 0x008fe200078e0014 */
[----:B------:R-:W2:Y:S03]  /*c810*/  S2R R21, SR_TID.X ;  /* 0x0000000000157919 */ /* 0x000ea60000002100 */
[C---:B------:R-:W-:Y:S01]  /*c820*/  IMAD.WIDE.U32 R2, R26.reuse, UR4, R2 ;  /* 0x000000041a027c25 */ /* 0x040fe2000f8e0002 */
[----:B------:R-:W3:Y:S03]  /*c830*/  S2R R20, SR_TID.X ;  /* 0x0000000000147919 */ /* 0x000ee60000002100 */
[----:B------:R-:W-:Y:S01]  /*c840*/  IMAD R3, R26, UR5, R3 ;  /* 0x000000051a037c24 */ /* 0x000fe2000f8e0203 */
[----:B------:R-:W-:Y:S01]  /*c850*/  ULDC.64 UR4, c[0x0][0x2d0] ;  /* 0x0000b40000047ab9 */ /* 0x000fe20000000a00 */
[----:B----4-:R-:W-:-:S02]  /*c860*/  IMAD R0, R0, UR6, RZ ;  /* 0x0000000600007c24 */ /* 0x010fc4000f8e02ff */
[----:B------:R-:W-:-:S04]  /*c870*/  IMAD.WIDE.U32 R2, R28, UR6, R2 ;  /* 0x000000061c027c25 */ /* 0x000fc8000f8e0002 */
[----:B------:R-:W-:Y:S01]  /*c880*/  IMAD R0, R28, UR7, R0 ;  /* 0x000000071c007c24 */ /* 0x000fe2000f8e0200 */
[----:B------:R-:W-:-:S03]  /*c890*/  ULDC.64 UR6, c[0x0][0x2c8] ;  /* 0x0000b20000067ab9 */ /* 0x000fc60000000a00 */
[----:B------:R-:W-:Y:S02]  /*c8a0*/  IMAD.IADD R3, R3, 0x1, R0 ;  /* 0x0000000103037824 */ /* 0x000fe400078e0200 */
[----:B--2---:R-:W-:Y:S01]  /*c8b0*/  IMAD.SHL.U32 R21, R21, 0x20, RZ ;  /* 0x0000002015157824 */ /* 0x004fe200078e00ff */
[----:B---3--:R-:W-:-:S04]  /*c8c0*/  LOP3.LUT R20, R20, 0x7f, RZ, 0xc0, !PT ;  /* 0x0000007f14147812 */ /* 0x008fc800078ec0ff */
[----:B------:R-:W-:Y:S02]  /*c8d0*/  LOP3.LUT R21, R21, 0x60, RZ, 0xc0, !PT ;  /* 0x0000006015157812 */ /* 0x000fe400078ec0ff */
[----:B------:R-:W-:-:S04]  /*c8e0*/  SHF.R.U32.HI R20, RZ, 0x2, R20 ;  /* 0x00000002ff147819 */ /* 0x000fc80000011614 */
[----:B------:R-:W-:Y:S02]  /*c8f0*/  LOP3.LUT R20, R20, R21, RZ, 0xfc, !PT ;  /* 0x0000001514147212 */ /* 0x000fe400078efcff */
[----:B------:R-:W-:-:S03]  /*c900*/  LOP3.LUT R21, R13, 0x7f, RZ, 0xc0, !PT ;  /* 0x0000007f0d157812 */ /* 0x000fc600078ec0ff */
[----:B------:R-:W-:Y:S01]  /*c910*/  IMAD R6, R25, 0xc0, R20 ;  /* 0x000000c019067824 */ /* 0x000fe200078e0214 */
[----:B------:R-:W-:Y:S01]  /*c920*/  SHF.R.U32.HI R21, RZ, 0x2, R21 ;  /* 0x00000002ff157819 */ /* 0x000fe20000011615 */
[----:B------:R-:W-:Y:S02]  /*c930*/  IMAD.SHL.U32 R20, R13, 0x8, RZ ;  /* 0x000000080d147824 */ /* 0x000fe400078e00ff */
[----:B0-----:R-:W-:Y:S01]  /*c940*/  @P0 IMAD.HI.U32 R0, R6, R4, RZ ;  /* 0x0000000406000227 */ /* 0x001fe200078e00ff */
[----:B------:R-:W-:Y:S02]  /*c950*/  MOV R4, R6 ;  /* 0x0000000600047202 */ /* 0x000fe40000000f00 */
[----:B------:R-:W-:Y:S02]  /*c960*/  LOP3.LUT R20, R20, 0x18, RZ, 0xc0, !PT ;  /* 0x0000001814147812 */ /* 0x000fe400078ec0ff */
[----:B-1----:R-:W-:-:S04]  /*c970*/  @P0 SHF.R.U32.HI R4, RZ, R5, R0 ;  /* 0x00000005ff040219 */ /* 0x002fc80000011600 */
[----:B------:R-:W-:-:S05]  /*c980*/  SHF.R.S32.HI R0, RZ, 0x1f, R4 ;  /* 0x0000001fff007819 */ /* 0x000fca0000011404 */
[----:B------:R-:W-:-:S04]  /*c990*/  IMAD R0, R0, UR4, RZ ;  /* 0x0000000400007c24 */ /* 0x000fc8000f8e02ff */
[C---:B------:R-:W-:Y:S02]  /*c9a0*/  IMAD R7, R4.reuse, UR5, R0 ;  /* 0x0000000504077c24 */ /* 0x040fe4000f8e0200 */
[----:B------:R-:W-:Y:S02]  /*c9b0*/  IMAD.MOV R0, RZ, RZ, -R4 ;  /* 0x000000ffff007224 */ /* 0x000fe400078e0a04 */
[----:B------:R-:W-:-:S04]  /*c9c0*/  IMAD.WIDE.U32 R4, R4, UR4, R2 ;  /* 0x0000000404047c25 */ /* 0x000fc8000f8e0002 */
[----:B------:R-:W-:Y:S02]  /*c9d0*/  IMAD R0, R10, R0, R6 ;  /* 0x000000000a007224 */ /* 0x000fe400078e0206 */
[----:B------:R-:W-:-:S03]  /*c9e0*/  IMAD.IADD R5, R5, 0x1, R7 ;  /* 0x0000000105057824 */ /* 0x000fc600078e0207 */
[----:B------:R-:W-:Y:S01]  /*c9f0*/  SHF.R.S32.HI R7, RZ, 0x1f, R0 ;  /* 0x0000001fff077819 */ /* 0x000fe20000011400 */
[----:B------:R-:W-:-:S04]  /*ca00*/  IMAD.WIDE.U32 R8, R0, UR6, R4 ;  /* 0x0000000600087c25 */ /* 0x000fc8000f8e0004 */
[----:B------:R-:W-:Y:S01]  /*ca10*/  IMAD R7, R7, UR6, RZ ;  /* 0x0000000607077c24 */ /* 0x000fe2000f8e02ff */
[----:B------:R-:W-:Y:S01]  /*ca20*/  LEA R4, P1, R8, UR8, 0x1 ;  /* 0x0000000808047c11 */ /* 0x000fe2000f8208ff */
[----:B------:R-:W-:Y:S02]  /*ca30*/  VIADD R5, R6, 0x80 ;  /* 0x0000008006057836 */ /* 0x000fe40000000000 */
[----:B------:R-:W-:Y:S02]  /*ca40*/  IMAD R0, R0, UR7, R7 ;  /* 0x0000000700007c24 */ /* 0x000fe4000f8e0207 */
[----:B------:R-:W0:Y:S01]  /*ca50*/  @P0 LDC R7, c[0x0][0x44c] ;  /* 0x00011300ff070b82 */ /* 0x000e220000000800 */
[----:B------:R-:W-:Y:S02]  /*ca60*/  IMAD.MOV.U32 R6, RZ, RZ, R5 ;  /* 0x000000ffff067224 */ /* 0x000fe400078e0005 */
[----:B------:R-:W-:-:S05]  /*ca70*/  IMAD.IADD R0, R9, 0x1, R0 ;  /* 0x0000000109007824 */ /* 0x000fca00078e0200 */
[----:B------:R-:W-:Y:S02]  /*ca80*/  LEA.HI.X R0, R8, UR9, R0, 0x1, P1 ;  /* 0x0000000908007c11 */ /* 0x000fe400088f0c00 */
[----:B------:R-:W1:Y:S01]  /*ca90*/  @P0 LDC R8, c[0x0][0x450] ;  /* 0x00011400ff080b82 */ /* 0x000e620000000800 */
[----:B0-----:R-:W-:-:S05]  /*caa0*/  @P0 IMAD.HI.U32 R7, R5, R7, RZ ;  /* 0x0000000705070227 */ /* 0x001fca00078e00ff */
[----:B-1----:R-:W-:-:S05]  /*cab0*/  @P0 SHF.R.U32.HI R6, RZ, R8, R7 ;  /* 0x00000008ff060219 */ /* 0x002fca0000011607 */
[----:B------:R-:W-:Y:S02]  /*cac0*/  IMAD.MOV R7, RZ, RZ, -R6 ;  /* 0x000000ffff077224 */ /* 0x000fe400078e0a06 */
[----:B------:R-:W-:-:S04]  /*cad0*/  IMAD.WIDE.U32 R2, R6, UR4, R2 ;  /* 0x0000000406027c25 */ /* 0x000fc8000f8e0002 */
[----:B------:R-:W-:Y:S01]  /*cae0*/  IMAD R5, R10, R7, R5 ;  /* 0x000000070a057224 */ /* 0x000fe200078e0205 */
[----:B------:R-:W-:-:S05]  /*caf0*/  SHF.R.S32.HI R7, RZ, 0x1f, R6 ;  /* 0x0000001fff077819 */ /* 0x000fca0000011406 */
[----:B------:R-:W-:Y:S01]  /*cb00*/  IMAD R7, R7, UR4, RZ ;  /* 0x0000000407077c24 */ /* 0x000fe2000f8e02ff */
[----:B------:R-:W-:Y:S02]  /*cb10*/  ULDC UR4, c[0x0][0x2b8] ;  /* 0x0000ae0000047ab9 */ /* 0x000fe40000000800 */
[----:B------:R-:W-:Y:S01]  /*cb20*/  ISETP.GE.AND P3, PT, R20, UR4, PT ;  /* 0x0000000414007c0c */ /* 0x000fe2000bf66270 */
[----:B------:R-:W-:Y:S01]  /*cb30*/  IMAD R7, R6, UR5, R7 ;  /* 0x0000000506077c24 */ /* 0x000fe2000f8e0207 */
[----:B------:R-:W-:Y:S01]  /*cb40*/  SHF.R.S32.HI R6, RZ, 0x1f, R5 ;  /* 0x0000001fff067819 */ /* 0x000fe20000011405 */
[----:B------:R-:W-:Y:S01]  /*cb50*/  UMOV UR5, 0xffffffff ;  /* 0xffffffff00057882 */ /* 0x000fe20000000000 */
[----:B------:R-:W-:Y:S01]  /*cb60*/  ISETP.GE.AND P1, PT, R11, UR4, PT ;  /* 0x000000040b007c0c */ /* 0x000fe2000bf26270 */
[----:B------:R-:W-:Y:S02]  /*cb70*/  IMAD.IADD R3, R3, 0x1, R7 ;  /* 0x0000000103037824 */ /* 0x000fe400078e0207 */
[----:B------:R-:W-:-:S02]  /*cb80*/  IMAD R6, R6, UR6, RZ ;  /* 0x0000000606067c24 */ /* 0x000fc4000f8e02ff */
[----:B------:R-:W-:-:S04]  /*cb90*/  IMAD.WIDE.U32 R2, R5, UR6, R2 ;  /* 0x0000000605027c25 */ /* 0x000fc8000f8e0002 */
[----:B------:R-:W-:Y:S01]  /*cba0*/  IMAD R6, R5, UR7, R6 ;  /* 0x0000000705067c24 */ /* 0x000fe2000f8e0206 */
[----:B------:R-:W-:-:S04]  /*cbb0*/  LEA R8, P0, R2, UR8, 0x1 ;  /* 0x0000000802087c11 */ /* 0x000fc8000f8008ff */
[----:B------:R-:W-:-:S04]  /*cbc0*/  IADD3 R3, R3, R6, RZ ;  /* 0x0000000603037210 */ /* 0x000fc80007ffe0ff */
[----:B------:R-:W-:Y:S02]  /*cbd0*/  LEA.HI.X R3, R2, UR9, R3, 0x1, P0 ;  /* 0x0000000902037c11 */ /* 0x000fe400080f0c03 */
[----:B------:R-:W-:Y:S01]  /*cbe0*/  ISETP.GE.AND P0, PT, R12, UR4, PT ;  /* 0x000000040c007c0c */ /* 0x000fe2000bf06270 */
[----:B------:R-:W-:-:S12]  /*cbf0*/  BRA.DIV UR5, `(.L_x_236) ;  /* 0x0000003605407947 */ /* 0x000fd8000b800000 */
[----:B------:R-:W2:Y:S04]  /*cc00*/  LDL.LU R5, [R1+0x30] ;  /* 0x0000300001057983 */ /* 0x000ea80000300800 */
[----:B------:R-:W3:Y:S01]  /*cc10*/  LDL R9, [R1+0x1c] ;  /* 0x00001c0001097983 */ /* 0x000ee20000100800 */
[----:B------:R-:W-:-:S03]  /*cc20*/  IMAD R25, R25, 0xc0, R21 ;  /* 0x000000c019197824 */ /* 0x000fc600078e0215 */
[----:B------:R-:W-:Y:S01]  /*cc30*/  SHFL.IDX PT, R6, R0, RZ, 0x1c1f ;  /* 0x001c1fff00067589 */ /* 0x000fe200000e0000 */
[----:B--2---:R-:W-:-:S03]  /*cc40*/  IMAD R2, R5, R10, RZ ;  /* 0x0000000a05027224 */ /* 0x004fc600078e02ff */
[----:B------:R-:W0:Y:S02]  /*cc50*/  SHFL.IDX PT, R5, R4, RZ, 0x1c1f ;  /* 0x001c1fff04057589 */ /* 0x000e2400000e0000 */
[----:B------:R-:W-:-:S13]  /*cc60*/  ISETP.GE.AND P2, PT, R25, R2, PT ;  /* 0x000000021900720c */ /* 0x000fda0003f46270 */
[----:B0-----:R-:W-:-:S05]  /*cc70*/  @!P2 LEA R5, P4, R20, R5, 0x1 ;  /* 0x000000051405a211 */ /* 0x001fca00078808ff */
[----:B------:R-:W-:-:S04]  /*cc80*/  @!P2 IMAD.X R6, RZ, RZ, R6, P4 ;  /* 0x000000ffff06a224 */ /* 0x000fc800020e0606 */
[----:B------:R-:W-:Y:S02]  /*cc90*/  @!P2 IMAD.MOV.U32 R7, RZ, RZ, R6 ;  /* 0x000000ffff07a224 */ /* 0x000fe400078e0006 */
[----:B------:R-:W-:Y:S02]  /*cca0*/  @!P2 IMAD.MOV.U32 R6, RZ, RZ, R5 ;  /* 0x000000ffff06a224 */ /* 0x000fe400078e0005 */
[----:B------:R-:W0:Y:S04]  /*ccb0*/  SHFL.IDX PT, R5, R4, 0x1, 0x1c1f ;  /* 0x003c1f0004057f89 */ /* 0x000e2800000e0000 */
[----:B---3--:R-:W-:Y:S04]  /*ccc0*/  @!P2 LDGSTS.E.BYPASS.LTC128B.128 [R9+0xc400], desc[UR36][R6.64], !P3 ;  /* 0x0c4000000609afae */ /* 0x008fe8000d901d64 */
[----:B------:R-:W-:Y:S04]  /*ccd0*/  @!P2 LDGSTS.E.BYPASS.LTC128B.128 [R9+0xf400], desc[UR36][R6.64+0x40], !P0 ;  /* 0x0f4000400609afae */ /* 0x000fe8000c101d64 */
[----:B------:R1:W-:Y:S04]  /*cce0*/  @!P2 LDGSTS.E.BYPASS.LTC128B.128 [R9+0x12400], desc[UR36][R6.64+0x80], !P1 ;  /* 0x124000800609afae */ /* 0x0003e8000c901d64 */
[----:B-1----:R-:W1:Y:S01]  /*ccf0*/  SHFL.IDX PT, R7, R0, 0x1, 0x1c1f ;  /* 0x003c1f0000077f89 */ /* 0x002e6200000e0000 */
[----:B------:R-:W-:-:S05]  /*cd00*/  VIADD R6, R25, 0x20 ;  /* 0x0000002019067836 */ /* 0x000fca0000000000 */
[----:B------:R-:W-:-:S13]  /*cd10*/  ISETP.GE.AND P2, PT, R6, R2, PT ;  /* 0x000000020600720c */ /* 0x000fda0003f46270 */
[----:B0-----:R-:W-:-:S04]  /*cd20*/  @!P2 LEA R5, P4, R20, R5, 0x1 ;  /* 0x000000051405a211 */ /* 0x001fc800078808ff */
[----:B------:R-:W-:Y:S01]  /*cd30*/  @!P2 MOV R6, R5 ;  /* 0x000000050006a202 */ /* 0x000fe20000000f00 */
[----:B-1----:R-:W-:Y:S01]  /*cd40*/  @!P2 IMAD.X R7, RZ, RZ, R7, P4 ;  /* 0x000000ffff07a224 */ /* 0x002fe200020e0607 */
[----:B------:R-:W0:Y:S04]  /*cd50*/  SHFL.IDX PT, R5, R4, 0x2, 0x1c1f ;  /* 0x005c1f0004057f89 */ /* 0x000e2800000e0000 */
[----:B------:R-:W-:Y:S04]  /*cd60*/  @!P2 LDGSTS.E.BYPASS.LTC128B.128 [R9+0xcc00], desc[UR36][R6.64], !P3 ;  /* 0x0cc000000609afae */ /* 0x000fe8000d901d64 */
[----:B------:R-:W-:Y:S04]  /*cd70*/  @!P2 LDGSTS.E.BYPASS.LTC128B.128 [R9+0xfc00], desc[UR36][R6.64+0x40], !P0 ;  /* 0x0fc000400609afae */ /* 0x000fe8000c101d64 */
[----:B------:R1:W-:Y:S04]  /*cd80*/  @!P2 LDGSTS.E.BYPASS.LTC128B.128 [R9+0x12c00], desc[UR36][R6.64+0x80], !P1 ;  /* 0x12c000800609afae */ /* 0x0003e8000c901d64 */
[----:B------:R-:W-:Y:S04]  /*cd90*/  SHFL.IDX PT, R4, R4, 0x3, 0x1c1f ;  /* 0x007c1f0004047f89 */ /* 0x000fe800000e0000 */
[----:B-1----:R-:W1:Y:S01]  /*cda0*/  SHFL.IDX PT, R7, R0, 0x2, 0x1c1f ;  /* 0x005c1f0000077f89 */ /* 0x002e6200000e0000 */
[----:B------:R-:W-:-:S03]  /*cdb0*/  VIADD R6, R25, 0x40 ;  /* 0x0000004019067836 */ /* 0x000fc60000000000 */
[----:B------:R-:W2:Y:S02]  /*cdc0*/  SHFL.IDX PT, R0, R0, 0x3, 0x1c1f ;  /* 0x007c1f0000007f89 */ /* 0x000ea400000e0000 */
[----:B------:R-:W-:-:S13]  /*cdd0*/  ISETP.GE.AND P2, PT, R6, R2, PT ;  /* 0x000000020600720c */ /* 0x000fda0003f46270 */
[----:B0-----:R-:W-:-:S05]  /*cde0*/  @!P2 LEA R5, P4, R20, R5, 0x1 ;  /* 0x000000051405a211 */ /* 0x001fca00078808ff */
[----:B-1----:R-:W-:Y:S02]  /*cdf0*/  @!P2 IMAD.X R7, RZ, RZ, R7, P4 ;  /* 0x000000ffff07a224 */ /* 0x002fe400020e0607 */
[----:B------:R-:W-:Y:S02]  /*ce00*/  @!P2 IMAD.MOV.U32 R6, RZ, RZ, R5 ;  /* 0x000000ffff06a224 */ /* 0x000fe400078e0005 */
[----:B------:R-:W-:-:S03]  /*ce10*/  VIADD R5, R25, 0x60 ;  /* 0x0000006019057836 */ /* 0x000fc60000000000 */
[----:B------:R-:W-:Y:S04]  /*ce20*/  @!P2 LDGSTS.E.BYPASS.LTC128B.128 [R9+0xd400], desc[UR36][R6.64], !P3 ;  /* 0x0d4000000609afae */ /* 0x000fe8000d901d64 */
[----:B------:R-:W-:Y:S04]  /*ce30*/  @!P2 LDGSTS.E.BYPASS.LTC128B.128 [R9+0x10400], desc[UR36][R6.64+0x40], !P0 ;  /* 0x104000400609afae */ /* 0x000fe8000c101d64 */
[----:B------:R-:W-:Y:S01]  /*ce40*/  @!P2 LDGSTS.E.BYPASS.LTC128B.128 [R9+0x13400], desc[UR36][R6.64+0x80], !P1 ;  /* 0x134000800609afae */ /* 0x000fe2000c901d64 */
[----:B------:R-:W-:-:S13]  /*ce50*/  ISETP.GE.AND P2, PT, R5, R2, PT ;  /* 0x000000020500720c */ /* 0x000fda0003f46270 */
[----:B------:R-:W-:-:S05]  /*ce60*/  @!P2 LEA R4, P4, R20, R4, 0x1 ;  /* 0x000000041404a211 */ /* 0x000fca00078808ff */
[----:B--2---:R-:W-:-:S04]  /*ce70*/  @!P2 IMAD.X R0, RZ, RZ, R0, P4 ;  /* 0x000000ffff00a224 */ /* 0x004fc800020e0600 */
[----:B------:R-:W-:Y:S02]  /*ce80*/  @!P2 IMAD.MOV.U32 R5, RZ, RZ, R0 ;  /* 0x000000ffff05a224 */ /* 0x000fe400078e0000 */
[----:B------:R-:W-:Y:S04]  /*ce90*/  SHFL.IDX PT, R0, R3, RZ, 0x1c1f ;  /* 0x001c1fff03007589 */ /* 0x000fe800000e0000 */
[----:B------:R-:W-:Y:S04]  /*cea0*/  @!P2 LDGSTS.E.BYPASS.LTC128B.128 [R9+0xdc00], desc[UR36][R4.64], !P3 ;  /* 0x0dc000000409afae */ /* 0x000fe8000d901d64 */
[----:B------:R-:W-:Y:S04]  /*ceb0*/  @!P2 LDGSTS.E.BYPASS.LTC128B.128 [R9+0x10c00], desc[UR36][R4.64+0x40], !P0 ;  /* 0x10c000400409afae */ /* 0x000fe8000c101d64 */
[----:B------:R0:W-:Y:S04]  /*cec0*/  @!P2 LDGSTS.E.BYPASS.LTC128B.128 [R9+0x13c00], desc[UR36][R4.64+0x80], !P1 ;  /* 0x13c000800409afae */ /* 0x0001e8000c901d64 */
[----:B------:R-:W-:Y:S04]  /*ced0*/  SHFL.IDX PT, R3, R3, 0x1, 0x1c1f ;  /* 0x003c1f0003037f89 */ /* 0x000fe800000e0000 */
[----:B0-----:R-:W0:Y:S01]  /*cee0*/  SHFL.IDX PT, R4, R8, RZ, 0x1c1f ;  /* 0x001c1fff08047589 */ /* 0x001e2200000e0000 */
[----:B------:R-:W-:-:S03]  /*cef0*/  VIADD R5, R25, 0x80 ;  /* 0x0000008019057836 */ /* 0x000fc60000000000 */
[----:B------:R-:W1:Y:S02]  /*cf00*/  SHFL.IDX PT, R8, R8, 0x1, 0x1c1f ;  /* 0x003c1f0008087f89 */ /* 0x000e6400000e0000 */
[----:B------:R-:W-:-:S13]  /*cf10*/  ISETP.GE.AND P2, PT, R5, R2, PT ;  /* 0x000000020500720c */ /* 0x000fda0003f46270 */
[----:B0-----:R-:W-:-:S04]  /*cf20*/  @!P2 LEA R4, P4, R20, R4, 0x1 ;  /* 0x000000041404a211 */ /* 0x001fc800078808ff */
[----:B------:R-:W-:-:S05]  /*cf30*/  @!P2 IADD3.X R0, RZ, R0, RZ, P4, !PT ;  /* 0x00000000ff00a210 */ /* 0x000fca00027fe4ff */
[----:B------:R-:W-:-:S05]  /*cf40*/  @!P2 IMAD.MOV.U32 R5, RZ, RZ, R0 ;  /* 0x000000ffff05a224 */ /* 0x000fca00078e0000 */
[----:B------:R0:W-:Y:S04]  /*cf50*/  @!P2 LDGSTS.E.BYPASS.LTC128B.128 [R9+0xe400], desc[UR36][R4.64], !P3 ;  /* 0x0e4000000409afae */ /* 0x0001e8000d901d64 */
[----:B------:R0:W-:Y:S04]  /*cf60*/  @!P2 LDGSTS.E.BYPASS.LTC128B.128 [R9+0x11400], desc[UR36][R4.64+0x40], !P0 ;  /* 0x114000400409afae */ /* 0x0001e8000c101d64 */
[----:B-1----:R0:W-:Y:S02]  /*cf70*/  @!P2 LDGSTS.E.BYPASS.LTC128B.128 [R9+0x14400], desc[UR36][R4.64+0x80], !P1 ;  /* 0x144000800409afae */ /* 0x0021e4000c901d64 */
.L_x_315:
[----:B------:R-:W2:Y:S01]  /*cf80*/  LDL R0, [R1+0x1c] ;  /* 0x00001c0001007983 */ /* 0x000ea20000100800 */
[----:B------:R-:W-:-:S05]  /*cf90*/  VIADD R25, R25, 0xa0 ;  /* 0x000000a019197836 */ /* 0x000fca0000000000 */
[----:B------:R-:W-:-:S13]  /*cfa0*/  ISETP.GE.AND P2, PT, R25, R2, PT ;  /* 0x000000021900720c */ /* 0x000fda0003f46270 */
[----:B------:R-:W-:-:S05]  /*cfb0*/  @!P2 LEA R2, P4, R20, R8, 0x1 ;  /* 0x000000081402a211 */ /* 0x000fca00078808ff */
[----:B------:R-:W-:-:S05]  /*cfc0*/  @!P2 IMAD.X R3, RZ, RZ, R3, P4 ;  /* 0x000000ffff03a224 */ /* 0x000fca00020e0603 */
[----:B------:R-:W-:Y:S01]  /*cfd0*/  @!PT LDS RZ, [RZ] ;  /* 0x00000000fffff984 */ /* 0x000fe20000000800 */
[----:B------:R-:W-:Y:S01]  /*cfe0*/  @!PT LDS RZ, [RZ] ;  /* 0x00000000fffff984 */ /* 0x000fe20000000800 */
[----:B------:R-:W-:Y:S01]  /*cff0*/  @!PT LDS RZ, [RZ] ;  /* 0x00000000fffff984 */ /* 0x000fe20000000800 */
[----:B--2---:R1:W-:Y:S04]  /*d000*/  @!P2 LDGSTS.E.BYPASS.LTC128B.128 [R0+0xec00], desc[UR36][R2.64], !P3 ;  /* 0x0ec000000200afae */ /* 0x0043e8000d901d64 */
[----:B------:R1:W-:Y:S01]  /*d010*/  @!P2 LDGSTS.E.BYPASS.LTC128B.128 [R0+0x11c00], desc[UR36][R2.64+0x40], !P0 ;  /* 0x11c000400200afae */ /* 0x0003e2000c101d64 */
[----:B------:R-:W-:-:S03]  /*d020*/  PLOP3.LUT P0, PT, PT, PT, PT, 0x80, 0x0 ;  /* 0x000000000000781c */ /* 0x000fc60003f0f070 */
[----:B------:R1:W-:Y:S01]  /*d030*/  @!P2 LDGSTS.E.BYPASS.LTC128B.128 [R0+0x14c00], desc[UR36][R2.64+0x80], !P1 ;  /* 0x14c000800200afae */ /* 0x0003e2000c901d64 */
[----:B------:R-:W-:-:S09]  /*d040*/  NOP ;  /* 0x0000000000007918 */ /* 0x000fd20000000000 */
.L_x_237:
[----:B------:R-:W-:Y:S02]  /*d050*/  PLOP3.LUT P1, PT, P1, P0, PT, 0xa2, 0x0 ;  /* 0x000000000000781c */ /* 0x000fe40000f21472 */
[----:B------:R-:W-:-:S08]  /*d060*/  @P0 R2UR P1, UR4, R17 ;  /* 0x00000000110402ca */ /* 0x000fd00000020000 */
[----:B------:R-:W-:-:S05]  /*d070*/  @P0 PLOP3.LUT P0, PT, P1, PT, PT, 0x80, 0x0 ;  /* 0x000000000000081c */ /* 0x000fca0000f0f070 */
[----:B------:R-:W-:Y:S01]  /*d080*/  @!P1 SYNCS.ARRIVE.TRANS64.RED.A0T1 RZ, [UR4+0x2d800], RZ ;  /* 0x02d800ffffff99a7 */ /* 0x000fe20008200404 */
[----:B------:R-:W-:Y:S07]  /*d090*/  @!P1 ARRIVES.LDGSTSBAR.64.TRANSCNT [UR4+0x2d800] ;  /* 0x02d80000ff0099b0 */ /* 0x000fee0008000a84 */
[----:B------:R-:W-:Y:S05]  /*d0a0*/  @P0 BRA.U.ANY `(.L_x_237) ;  /* 0xfffffffd00e80947 */ /* 0x000fea000393ffff */
[----:B-1----:R-:W2:Y:S02]  /*d0b0*/  LDL.LU R2, [R1+0x3c] ;  /* 0x00003c0001027983 */ /* 0x002ea40000300800 */
[----:B--2---:R-:W-:-:S05]  /*d0c0*/  VIADD R2, R2, 0x1 ;  /* 0x0000000102027836 */ /* 0x004fca0000000000 */
[----:B------:R1:W-:Y:S01]  /*d0d0*/  STL [R1+0x3c], R2 ;  /* 0x00003c0201007387 */ /* 0x0003e20000100800 */
[----:B------:R-:W-:-:S04]  /*d0e0*/  LEA.HI R0, R2, R2, RZ, 0x1 ;  /* 0x0000000202007211 */ /* 0x000fc800078f08ff */
[----:B------:R-:W-:-:S05]  /*d0f0*/  LOP3.LUT R0, R0, 0xfffffffe, RZ, 0xc0, !PT ;  /* 0xfffffffe00007812 */ /* 0x000fca00078ec0ff */
[----:B------:R-:W-:-:S05]  /*d100*/  IMAD.IADD R0, R2, 0x1, -R0 ;  /* 0x0000000102007824 */ /* 0x000fca00078e0a00 */
[----:B------:R-:W-:Y:S01]  /*d110*/  SHF.L.U32 R0, R0, 0x1f, RZ ;  /* 0x0000001f00007819 */ /* 0x000fe200000006ff */
[----:B------:R-:W-:Y:S01]  /*d120*/  NOP ;  /* 0x0000000000007918 */ /* 0x000fe20000000000 */
[----:B------:R1:W-:Y:S01]  /*d130*/  SYNCS.ARRIVE.TRANS64.A1T0 RZ, [R17+URZ+0x2d800], RZ ;  /* 0x02d800ff11ff79a7 */ /* 0x0003e2000810003f */
[----:B------:R-:W-:Y:S01]  /*d140*/  BSSY B0, `(.L_x_238) ;  /* 0x0000003000007945 */ /* 0x000fe20003800000 */
[----:B------:R-:W2:Y:S03]  /*d150*/  SYNCS.PHASECHK.TRANS64.TRYWAIT P0, [R17+URZ+0x2d820], R0 ;  /* 0x02d82000110075a7 */ /* 0x000ea6000800017f */
[----:B-12---:R-:W-:Y:S05]  /*d160*/  @!P0 BRA `(.L_x_239) ;  /* 0x0000003400e48947 */ /* 0x006fea0003800000 */
.L_x_316:
[----:B------:R-:W-:Y:S05]  /*d170*/  BSYNC B0 ;  /* 0x0000000000007941 */ /* 0x000fea0003800000 */
.L_x_238:
[----:B------:R-:W1:Y:S04]  /*d180*/  LDL.LU R3, [R1+0x34] ;  /* 0x0000340001037983 */ /* 0x000e680000300800 */
[----:B------:R-:W2:Y:S01]  /*d190*/  LDL R2, [R1+0x10] ;  /* 0x0000100001027983 */ /* 0x000ea20000100800 */
[----:B------:R-:W-:Y:S01]  /*d1a0*/  BSSY B0, `(.L_x_240) ;  /* 0x00000fa000007945 */ /* 0x000fe20003800000 */
[----:B-1----:R-:W-:-:S05]  /*d1b0*/  VIADD R0, R3, 0xfffffffe ;  /* 0xfffffffe03007836 */ /* 0x002fca0000000000 */
[----:B--2---:R-:W-:-:S13]  /*d1c0*/  ISETP.GE.AND P0, PT, R0, R2, PT ;  /* 0x000000020000720c */ /* 0x004fda0003f06270 */
[----:B------:R-:W-:Y:S05]  /*d1d0*/  @!P0 BRA `(.L_x_241) ;  /* 0x0000000c00d88947 */ /* 0x000fea0003800000 */
[----:B------:R-:W0:Y:S01]  /*d1e0*/  S2R R2, SR_TID.X ;  /* 0x0000000000027919 */ /* 0x000e220000002100 */
[----:B------:R-:W-:Y:S01]  /*d1f0*/  ULDC UR4, c[0x0][0x2f4] ;  /* 0x0000bd0000047ab9 */ /* 0x000fe20000000800 */
[----:B------:R-:W-:Y:S01]  /*d200*/  MOV R20, R29 ;  /* 0x0000001d00147202 */ /* 0x000fe20000000f00 */
[----:B------:R-:W-:Y:S01]  /*d210*/  IMAD.MOV.U32 R10, RZ, RZ, R22 ;  /* 0x000000ffff0a7224 */ /* 0x000fe200078e0016 */
[----:B------:R1:W-:Y:S01]  /*d220*/  STL [R1], R23 ;  /* 0x0000001701007387 */ /* 0x0003e20000100800 */
[----:B0-----:R-:W-:-:S05]  /*d230*/  IMAD.SHL.U32 R4, R2, 0x8, RZ ;  /* 0x0000000802047824 */ /* 0x001fca00078e00ff */
[----:B------:R-:W-:-:S04]  /*d240*/  LOP3.LUT R4, R4, 0x18, RZ, 0xc0, !PT ;  /* 0x0000001804047812 */ /* 0x000fc800078ec0ff */
[C---:B------:R-:W-:Y:S02]  /*d250*/  LOP3.LUT R3, R4.reuse, 0x20, RZ, 0xfc, !PT ;  /* 0x0000002004037812 */ /* 0x040fe400078efcff */
[C---:B------:R-:W-:Y:S02]  /*d260*/  LOP3.LUT R2, R4.reuse, 0x40, RZ, 0xfc, !PT ;  /* 0x0000004004027812 */ /* 0x040fe400078efcff */
[----:B------:R-:W-:Y:S02]  /*d270*/  ISETP.GE.AND P3, PT, R4, UR4, PT ;  /* 0x0000000404007c0c */ /* 0x000fe4000bf66270 */
[----:B------:R-:W-:Y:S02]  /*d280*/  ISETP.GE.AND P2, PT, R3, UR4, PT ;  /* 0x0000000403007c0c */ /* 0x000fe4000bf46270 */
[----:B-1----:R-:W-:-:S13]  /*d290*/  ISETP.GE.AND P1, PT, R2, UR4, PT ;  /* 0x0000000402007c0c */ /* 0x002fda000bf26270 */
.L_x_254:
[----:B------:R-:W2:Y:S01]  /*d2a0*/  LDL R9, [R1+0x14] ;  /* 0x0000140001097983 */ /* 0x000ea20000100800 */
[----:B------:R-:W0:Y:S03]  /*d2b0*/  LDC R4, c[0x0][0x430] ;  /* 0x00010c00ff047b82 */ /* 0x000e260000000800 */
[----:B------:R-:W3:Y:S04]  /*d2c0*/  LDL R8, [R1+0x18] ;  /* 0x0000180001087983 */ /* 0x000ee80000100800 */
[----:B------:R-:W4:Y:S01]  /*d2d0*/  LDL R7, [R1+0x4] ;  /* 0x0000040001077983 */ /* 0x000f220000100800 */
[----:B------:R-:W1:Y:S03]  /*d2e0*/  S2R R2, SR_TID.X ;  /* 0x0000000000027919 */ /* 0x000e660000002100 */
[----:B------:R-:W5:Y:S01]  /*d2f0*/  LDL R6, [R1+0x48] ;  /* 0x0000480001067983 */ /* 0x000f620000100800 */
[----:B0-----:R-:W-:-:S13]  /*d300*/  ISETP.NE.AND P0, PT, R4, 0x1, PT ;  /* 0x000000010400780c */ /* 0x001fda0003f05270 */
[----:B------:R-:W0:Y:S01]  /*d310*/  @P0 LDC R5, c[0x0][0x434] ;  /* 0x00010d00ff050b82 */ /* 0x000e220000000800 */
[----:B-1----:R-:W-:-:S04]  /*d320*/  LOP3.LUT R3, R2, 0x7f, RZ, 0xc0, !PT ;  /* 0x0000007f02037812 */ /* 0x002fc800078ec0ff */
[----:B------:R-:W-:-:S03]  /*d330*/  SHF.R.U32.HI R4, RZ, 0x2, R3 ;  /* 0x00000002ff047819 */ /* 0x000fc60000011603 */
[----:B------:R-:W1:Y:S01]  /*d340*/  @P0 LDC R3, c[0x0][0x438] ;  /* 0x00010e00ff030b82 */ /* 0x000e620000000800 */
[----:B------:R-:W-:Y:S02]  /*d350*/  IMAD.SHL.U32 R2, R2, 0x20, RZ ;  /* 0x0000002002027824 */ /* 0x000fe400078e00ff */
[----:B------:R-:W-:-:S03]  /*d360*/  IMAD R4, R0, 0x80, R4 ;  /* 0x0000008000047824 */ /* 0x000fc600078e0204 */
[----:B------:R-:W-:Y:S01]  /*d370*/  LOP3.LUT R2, R2, 0x60, RZ, 0xc0, !PT ;  /* 0x0000006002027812 */ /* 0x000fe200078ec0ff */
[----:B------:R-:W-:Y:S05]  /*d380*/  YIELD ;  /* 0x0000000000007946 */ /* 0x000fea0003800000 */
[----:B------:R-:W-:Y:S01]  /*d390*/  ULDC UR4, c[0x0][0x430] ;  /* 0x00010c0000047ab9 */ /* 0x000fe20000000800 */
[----:B--2---:R-:W-:-:S05]  /*d3a0*/  IADD3 R4, R2, R4, R9 ;  /* 0x0000000402047210 */ /* 0x004fca0007ffe009 */
[----:B0-----:R-:W-:-:S04]  /*d3b0*/  @P0 IMAD.HI.U32 R5, R4, R5, RZ ;  /* 0x0000000504050227 */ /* 0x001fc800078e00ff */
[----:B------:R-:W-:Y:S01]  /*d3c0*/  IMAD.MOV.U32 R2, RZ, RZ, R4 ;  /* 0x000000ffff027224 */ /* 0x000fe200078e0004 */
[----:B-1----:R-:W-:-:S05]  /*d3d0*/  @P0 SHF.R.U32.HI R2, RZ, R3, R5 ;  /* 0x00000003ff020219 */ /* 0x002fca0000011605 */
[--C-:B------:R-:W-:Y:S01]  /*d3e0*/  IMAD.MOV R9, RZ, RZ, -R2.reuse ;  /* 0x000000ffff097224 */ /* 0x100fe200078e0a02 */
[----:B------:R-:W-:-:S03]  /*d3f0*/  SHF.R.S32.HI R3, RZ, 0x1f, R2 ;  /* 0x0000001fff037819 */ /* 0x000fc60000011402 */
[----:B------:R-:W-:Y:S01]  /*d400*/  IMAD R9, R9, UR4, R4 ;  /* 0x0000000409097c24 */ /* 0x000fe2000f8e0204 */
[----:B------:R-:W-:Y:S02]  /*d410*/  ULDC.64 UR4, c[0x0][0x428] ;  /* 0x00010a0000047ab9 */ /* 0x000fe40000000a00 */
[----:B---3--:R-:W-:Y:S02]  /*d420*/  IMAD R4, R8, UR4, RZ ;  /* 0x0000000408047c24 */ /* 0x008fe4000f8e02ff */
[----:B----4-:R-:W-:-:S04]  /*d430*/  IMAD.WIDE.U32 R2, R7, UR4, R2 ;  /* 0x0000000407027c25 */ /* 0x010fc8000f8e0002 */
[----:B------:R-:W-:Y:S01]  /*d440*/  IMAD R4, R7, UR5, R4 ;  /* 0x0000000507047c24 */ /* 0x000fe2000f8e0204 */
[----:B------:R-:W-:-:S03]  /*d450*/  ULDC.64 UR4, c[0x0][0x418] ;  /* 0x0001060000047ab9 */ /* 0x000fc60000000a00 */
[----:B------:R-:W-:Y:S01]  /*d460*/  IMAD.IADD R3, R4, 0x1, R3 ;  /* 0x0000000104037824 */ /* 0x000fe200078e0203 */
[----:B------:R-:W-:-:S04]  /*d470*/  LEA R4, P0, R2, UR4, 0x2 ;  /* 0x0000000402047c11 */ /* 0x000fc8000f8010ff */
[----:B------:R-:W-:-:S05]  /*d480*/  LEA.HI.X R5, R2, UR5, R3, 0x2, P0 ;  /* 0x0000000502057c11 */ /* 0x000fca00080f1403 */
[----:B------:R-:W2:Y:S01]  /*d490*/  LDG.E R7, desc[UR36][R4.64] ;  /* 0x0000002404077981 */ /* 0x000ea2000c1e1900 */
[----:B-----5:R-:W-:Y:S01]  /*d4a0*/  ISETP.NE.AND P4, PT, R6, 0x3, PT ;  /* 0x000000030600780c */ /* 0x020fe20003f85270 */
[----:B------:R-:W-:-:S05]  /*d4b0*/  VIADD R22, R10, 0x1 ;  /* 0x000000010a167836 */ /* 0x000fca0000000000 */
[----:B------:R-:W-:-:S04]  /*d4c0*/  ISETP.NE.AND P0, PT, R22, 0x2, PT ;  /* 0x000000021600780c */ /* 0x000fc80003f05270 */
[----:B------:R-:W-:Y:S02]  /*d4d0*/  SEL R29, RZ, 0x1, P0 ;  /* 0x00000001ff1d7807 */ /* 0x000fe40000000000 */
[----:B------:R-:W-:Y:S02]  /*d4e0*/  SEL R22, R22, RZ, P0 ;  /* 0x000000ff16167207 */ /* 0x000fe40000000000 */
[----:B------:R-:W-:Y:S02]  /*d4f0*/  MOV R23, R0 ;  /* 0x0000000000177202 */ /* 0x000fe40000000f00 */
[----:B------:R-:W-:Y:S02]  /*d500*/  LOP3.LUT R29, R20, R29, RZ, 0x3c, !PT ;  /* 0x0000001d141d7212 */ /* 0x000fe400078e3cff */
[----:B--2---:R-:W-:Y:S01]  /*d510*/  SHF.R.S32.HI R28, RZ, 0x1f, R7 ;  /* 0x0000001fff1c7819 */ /* 0x004fe20000011407 */
[----:B------:R-:W-:Y:S06]  /*d520*/  @!P4 BRA `(.L_x_242) ;  /* 0x000000000004c947 */ /* 0x000fec0003800000 */
[----:B------:R-:W-:Y:S01]  /*d530*/  BPT.TRAP 0x1 ;  /* 0x000000040000795c */ /* 0x000fe20000300000 */
.L_x_242:
[----:B------:R-:W-:Y:S01]  /*d540*/  IMAD R5, R22, 0x8, R17 ;  /* 0x0000000816057824 */ /* 0x000fe200078e0211 */
[----:B------:R-:W-:Y:S01]  /*d550*/  SHF.L.U32 R0, R29, 0x1f, RZ ;  /* 0x0000001f1d007819 */ /* 0x000fe200000006ff */
[----:B------:R-:W-:Y:S03]  /*d560*/  BSSY B1, `(.L_x_243) ;  /* 0x0000003000017945 */ /* 0x000fe60003800000 */
[----:B------:R-:W0:Y:S02]  /*d570*/  SYNCS.PHASECHK.TRANS64.TRYWAIT P0, [R5+URZ+0x2d840], R0 ;  /* 0x02d84000050075a7 */ /* 0x000e24000800017f */
[----:B0-----:R-:W-:Y:S05]  /*d580*/  @!P0 BRA `(.L_x_244) ;  /* 0x0000003000f08947 */ /* 0x001fea0003800000 */
.L_x_317:
[----:B------:R-:W-:Y:S05]  /*d590*/  BSYNC B1 ;  /* 0x0000000000017941 */ /* 0x000fea0003800000 */
.L_x_243:
[----:B------:R-:W1:Y:S01]  /*d5a0*/  S2R R6, SR_TID.X ;  /* 0x0000000000067919 */ /* 0x000e620000002100 */
[----:B------:R-:W-:Y:S01]  /*d5b0*/  SHF.R.S32.HI R21, RZ, 0x1f, R9 ;  /* 0x0000001fff157819 */ /* 0x000fe20000011409 */
[----:B------:R-:W-:Y:S01]  /*d5c0*/  ULDC.64 UR4, c[0x0][0x300] ;  /* 0x0000c00000047ab9 */ /* 0x000fe20000000a00 */
[----:B------:R-:W-:Y:S01]  /*d5d0*/  ULDC.64 UR6, c[0x0][0x2e8] ;  /* 0x0000ba0000067ab9 */ /* 0x000fe20000000a00 */
[----:B------:R-:W-:Y:S01]  /*d5e0*/  IMAD.WIDE.U32 R2, R9, UR4, RZ ;  /* 0x0000000409027c25 */ /* 0x000fe2000f8e00ff */
[C---:B------:R-:W-:Y:S02]  /*d5f0*/  LOP3.LUT P5, RZ, R16.reuse, 0x2, RZ, 0xc0, !PT ;  /* 0x0000000210ff7812 */ /* 0x040fe400078ac0ff */
[----:B------:R-:W-:Y:S01]  /*d600*/  LOP3.LUT P4, RZ, R16, 0x1, RZ, 0xc0, !PT ;  /* 0x0000000110ff7812 */ /* 0x000fe2000788c0ff */
[----:B0-----:R-:W-:-:S04]  /*d610*/  IMAD R0, R21, UR4, RZ ;  /* 0x0000000415007c24 */ /* 0x001fc8000f8e02ff */
[----:B------:R-:W-:Y:S01]  /*d620*/  IMAD R0, R9, UR5, R0 ;  /* 0x0000000509007c24 */ /* 0x000fe2000f8e0200 */
[----:B------:R-:W-:-:S03]  /*d630*/  ULDC.64 UR4, c[0x0][0x310] ;  /* 0x0000c40000047ab9 */ /* 0x000fc60000000a00 */
[----:B------:R-:W-:Y:S02]  /*d640*/  IMAD.IADD R3, R3, 0x1, R0 ;  /* 0x0000000103037824 */ /* 0x000fe400078e0200 */
[----:B------:R-:W-:Y:S02]  /*d650*/  IMAD R0, R28, UR4, RZ ;  /* 0x000000041c007c24 */ /* 0x000fe4000f8e02ff */
[----:B------:R-:W-:-:S04]  /*d660*/  IMAD.WIDE.U32 R2, R7, UR4, R2 ;  /* 0x0000000407027c25 */ /* 0x000fc8000f8e0002 */
[----:B------:R-:W-:Y:S01]  /*d670*/  IMAD R0, R7, UR5, R0 ;  /* 0x0000000507007c24 */ /* 0x000fe2000f8e0200 */
[----:B------:R-:W-:-:S03]  /*d680*/  ULDC.64 UR4, c[0x0][0x308] ;  /* 0x0000c20000047ab9 */ /* 0x000fc60000000a00 */
[----:B------:R-:W-:Y:S02]  /*d690*/  IMAD.IADD R3, R3, 0x1, R0 ;  /* 0x0000000103037824 */ /* 0x000fe400078e0200 */
[----:B-1----:R-:W-:Y:S02]  /*d6a0*/  IMAD.SHL.U32 R4, R6, 0x8, RZ ;  /* 0x0000000806047824 */ /* 0x002fe400078e00ff */
[----:B------:R-:W-:Y:S01]  /*d6b0*/  IMAD.WIDE.U32 R2, R26, UR4, R2 ;  /* 0x000000041a027c25 */ /* 0x000fe2000f8e0002 */
[----:B------:R-:W-:Y:S02]  /*d6c0*/  UMOV UR4, 0xffffffff ;  /* 0xffffffff00047882 */ /* 0x000fe40000000000 */
[----:B------:R-:W-:Y:S01]  /*d6d0*/  LOP3.LUT R4, R4, 0xd8, RZ, 0xc0, !PT ;  /* 0x000000d804047812 */ /* 0x000fe200078ec0ff */
[----:B------:R-:W-:Y:S02]  /*d6e0*/  IMAD.SHL.U32 R11, R6, 0x8, RZ ;  /* 0x00000008060b7824 */ /* 0x000fe400078e00ff */
[----:B------:R-:W-:Y:S01]  /*d6f0*/  IMAD R8, R26, UR5, R3 ;  /* 0x000000051a087c24 */ /* 0x000fe2000f8e0203 */
[----:B------:R-:W-:-:S02]  /*d700*/  LOP3.LUT R4, R4, 0x18, R6, 0x78, !PT ;  /* 0x0000001804047812 */ /* 0x000fc400078e7806 */
[----:B------:R-:W-:Y:S02]  /*d710*/  LEA R6, P0, R2, UR6, 0x1 ;  /* 0x0000000602067c11 */ /* 0x000fe4000f8008ff */
[----:B------:R-:W-:Y:S02]  /*d720*/  LOP3.LUT R4, R4, 0x320, R11, 0xf8, !PT ;  /* 0x0000032004047812 */ /* 0x000fe400078ef80b */
[----:B------:R-:W-:-:S03]  /*d730*/  LEA.HI.X R8, R2, UR7, R8, 0x1, P0 ;  /* 0x0000000702087c11 */ /* 0x000fc600080f0c08 */
[----:B------:R-:W-:Y:S01]  /*d740*/  IMAD R4, R22, 0x3000, R4 ;  /* 0x0000300016047824 */ /* 0x000fe200078e0204 */
[----:B------:R-:W-:Y:S06]  /*d750*/  BRA.DIV UR4, `(.L_x_245) ;  /* 0x0000003204907947 */ /* 0x000fec000b800000 */
[----:B------:R-:W0:Y:S01]  /*d760*/  S2R R3, SR_TID.X ;  /* 0x0000000000037919 */ /* 0x000e220000002100 */
[----:B------:R-:W-:Y:S01]  /*d770*/  LOP3.LUT P6, RZ, R16, 0x4, RZ, 0xc0, !PT ;  /* 0x0000000410ff7812 */ /* 0x000fe200078cc0ff */
[----:B------:R-:W-:Y:S01]  /*d780*/  IMAD R4, R4, 0x2, R17 ;  /* 0x0000000204047824 */ /* 0x000fe200078e0211 */
[----:B------:R-:W1:Y:S04]  /*d790*/  SHFL.IDX PT, R2, R6, RZ, 0x1c1f ;  /* 0x001c1fff06027589 */ /* 0x000e6800000e0000 */
[----:B------:R-:W-:Y:S01]  /*d7a0*/  SHFL.IDX PT, R25, R8, 0x2, 0x1c1f ;  /* 0x005c1f0008197f89 */ /* 0x000fe200000e0000 */
[----:B0-----:R-:W-:-:S03]  /*d7b0*/  IMAD.SHL.U32 R11, R3, 0x8, RZ ;  /* 0x00000008030b7824 */ /* 0x001fc600078e00ff */
[----:B------:R-:W0:Y:S02]  /*d7c0*/  SHFL.IDX PT, R3, R8, RZ, 0x1c1f ;  /* 0x001c1fff08037589 */ /* 0x000e2400000e0000 */
[----:B------:R-:W-:-:S05]  /*d7d0*/  LOP3.LUT R11, R11, 0x18, RZ, 0xc0, !PT ;  /* 0x000000180b0b7812 */ /* 0x000fca00078ec0ff */
[----:B------:R-:W-:-:S05]  /*d7e0*/  IMAD.SHL.U32 R0, R11, 0x2, RZ ;  /* 0x000000020b007824 */ /* 0x000fca00078e00ff */
[----:B-1----:R-:W-:-:S04]  /*d7f0*/  IADD3 R2, P0, R2, R0, RZ ;  /* 0x0000000002027210 */ /* 0x002fc80007f1e0ff */
[----:B0-----:R-:W-:-:S05]  /*d800*/  IADD3.X R3, RZ, R3, RZ, P0, !PT ;  /* 0x00000003ff037210 */ /* 0x001fca00007fe4ff */
        /* <DEDUP_REMOVED lines=18> */
.L_x_327:
[----:B------:R-:W-:Y:S02]  /*d930*/  LOP3.LUT P6, RZ, R16, 0x4, RZ, 0xc0, !PT ;  /* 0x0000000410ff7812 */ /* 0x000fe400078cc0ff */
[----:B--2---:R-:W-:-:S05]  /*d940*/  IADD3 R2, P0, R2, R0, RZ ;  /* 0x0000000002027210 */ /* 0x004fca0007f1e0ff */
[----:B------:R-:W-:Y:S01]  /*d950*/  IMAD.X R3, RZ, RZ, R25, P0 ;  /* 0x000000ffff037224 */ /* 0x000fe200000e0619 */
        /* <DEDUP_REMOVED lines=8> */
.L_x_246:
[----:B------:R-:W-:Y:S02]  /*d9e0*/  PLOP3.LUT P4, PT, P4, P0, PT, 0xa2, 0x0 ;  /* 0x000000000000781c */ /* 0x000fe40002781472 */
[----:B------:R-:W-:-:S08]  /*d9f0*/  @P0 R2UR P4, UR4, R5 ;  /* 0x00000000050402ca */ /* 0x000fd00000080000 */
[----:B------:R-:W-:-:S05]  /*da00*/  @P0 PLOP3.LUT P0, PT, P4, PT, PT, 0x80, 0x0 ;  /* 0x000000000000081c */ /* 0x000fca000270f070 */
[----:B------:R-:W-:Y:S01]  /*da10*/  @!P4 SYNCS.ARRIVE.TRANS64.RED.A0T1 RZ, [UR4+0x2d830], RZ ;  /* 0x02d830ffffffc9a7 */ /* 0x000fe20008200404 */
[----:B------:R-:W-:Y:S07]  /*da20*/  @!P4 ARRIVES.LDGSTSBAR.64.TRANSCNT [UR4+0x2d830] ;  /* 0x02d83000ff00c9b0 */ /* 0x000fee0008000a84 */
[----:B------:R-:W-:Y:S05]  /*da30*/  @P0 BRA.U.ANY `(.L_x_246) ;  /* 0xfffffffd00e80947 */ /* 0x000fea000393ffff */
[----:B------:R-:W-:Y:S01]  /*da40*/  NOP ;  /* 0x0000000000007918 */ /* 0x000fe20000000000 */
[----:B-1----:R-:W2:Y:S02]  /*da50*/  LDL R2, [R1+0x48] ;  /* 0x0000480001027983 */ /* 0x002ea40000100800 */
[----:B--2---:R-:W-:-:S13]  /*da60*/  ISETP.NE.AND P5, PT, R2, 0x3, PT ;  /* 0x000000030200780c */ /* 0x004fda0003fa5270 */
[----:B------:R-:W-:Y:S05]  /*da70*/  @!P5 BRA `(.L_x_247) ;  /* 0x000000000004d947 */ /* 0x000fea0003800000 */
[----:B------:R-:W-:Y:S01]  /*da80*/  BPT.TRAP 0x1 ;  /* 0x000000040000795c */ /* 0x000fe20000300000 */
.L_x_247:
[----:B------:R1:W-:Y:S01]  /*da90*/  SYNCS.ARRIVE.TRANS64.A1T0 RZ, [R5+URZ+0x2d830], RZ ;  /* 0x02d830ff05ff79a7 */ /* 0x0003e2000810003f */
[----:B------:R-:W-:Y:S05]  /*daa0*/  @!P5 BRA `(.L_x_248) ;  /* 0x000000000004d947 */ /* 0x000fea0003800000 */
[----:B------:R-:W-:Y:S01]  /*dab0*/  BPT.TRAP 0x1 ;  /* 0x000000040000795c */ /* 0x000fe20000300000 */
.L_x_248:
[----:B------:R-:W-:Y:S01]  /*dac0*/  SHF.L.U32 R2, R20, 0x1f, RZ ;  /* 0x0000001f14027819 */ /* 0x000fe200000006ff */
[----:B-1----:R-:W-:Y:S01]  /*dad0*/  IMAD R5, R10, 0x8, R17 ;  /* 0x000000080a057824 */ /* 0x002fe200078e0211 */
[----:B------:R-:W-:Y:S03]  /*dae0*/  BSSY B1, `(.L_x_249) ;  /* 0x0000003000017945 */ /* 0x000fe60003800000 */
[----:B------:R-:W1:Y:S02]  /*daf0*/  SYNCS.PHASECHK.TRANS64.TRYWAIT P0, [R5+URZ+0x2d860], R2 ;  /* 0x02d86002050075a7 */ /* 0x000e64000800017f */
[----:B-1----:R-:W-:Y:S05]  /*db00*/  @!P0 BRA `(.L_x_250) ;  /* 0x0000003000f88947 */ /* 0x002fea0003800000 */
.L_x_328:
[----:B------:R-:W-:Y:S05]  /*db10*/  BSYNC B1 ;  /* 0x0000000000017941 */ /* 0x000fea0003800000 */
.L_x_249:
[----:B------:R-:W2:Y:S04]  /*db20*/  LDL R11, [R1+0xc] ;  /* 0x00000c00010b7983 */ /* 0x000ea80000100800 */
[----:B0-----:R-:W2:Y:S01]  /*db30*/  LDL.LU R6, [R1] ;  /* 0x0000000001067983 */ /* 0x001ea20000300800 */
[----:B------:R-:W0:Y:S01]  /*db40*/  S2R R12, SR_TID.X ;  /* 0x00000000000c7919 */ /* 0x000e220000002100 */
[----:B------:R-:W-:Y:S01]  /*db50*/  UMOV UR4, 0xffffffff ;  /* 0xffffffff00047882 */ /* 0x000fe20000000000 */
[C---:B0-----:R-:W-:Y:S02]  /*db60*/  IMAD.SHL.U32 R4, R12.reuse, 0x8, RZ ;  /* 0x000000080c047824 */ /* 0x041fe400078e00ff */
[----:B------:R-:W-:-:S03]  /*db70*/  IMAD.SHL.U32 R8, R12, 0x8, RZ ;  /* 0x000000080c087824 */ /* 0x000fc600078e00ff */
[----:B------:R-:W-:Y:S02]  /*db80*/  LOP3.LUT R4, R4, 0xd8, RZ, 0xc0, !PT ;  /* 0x000000d804047812 */ /* 0x000fe400078ec0ff */
[----:B------:R-:W-:Y:S02]  /*db90*/  LOP3.LUT R3, R12, 0x7f, RZ, 0xc0, !PT ;  /* 0x0000007f0c037812 */ /* 0x000fe400078ec0ff */
[----:B------:R-:W-:Y:S02]  /*dba0*/  LOP3.LUT R4, R4, 0x18, R12, 0x78, !PT ;  /* 0x0000001804047812 */ /* 0x000fe400078e780c */
[----:B------:R-:W-:Y:S02]  /*dbb0*/  SHF.R.U32.HI R3, RZ, 0x2, R3 ;  /* 0x00000002ff037819 */ /* 0x000fe40000011603 */
[----:B------:R-:W-:-:S05]  /*dbc0*/  LOP3.LUT R4, R4, 0x320, R8, 0xf8, !PT ;  /* 0x0000032004047812 */ /* 0x000fca00078ef808 */
[----:B------:R-:W-:Y:S02]  /*dbd0*/  IMAD R4, R10, 0x3000, R4 ;  /* 0x000030000a047824 */ /* 0x000fe400078e0204 */
[----:B--2---:R-:W-:-:S05]  /*dbe0*/  IMAD R6, R6, -0x80, R11 ;  /* 0xffffff8006067824 */ /* 0x004fca00078e020b */
[----:B------:R-:W-:Y:S01]  /*dbf0*/  IADD3 R6, -R3, R6, RZ ;  /* 0x0000000603067210 */ /* 0x000fe20007ffe1ff */
[----:B------:R-:W-:Y:S06]  /*dc00*/  BRA.DIV UR4, `(.L_x_251) ;  /* 0x0000003204cc7947 */ /* 0x000fec000b800000 */
[----:B-1----:R-:W0:Y:S01]  /*dc10*/  SHFL.IDX PT, R2, R18, RZ, 0x1c1f ;  /* 0x001c1fff12027589 */ /* 0x002e2200000e0000 */
[----:B------:R-:W-:-:S03]  /*dc20*/  IMAD R4, R4, 0x2, R17 ;  /* 0x0000000204047824 */ /* 0x000fc600078e0211 */
[----:B------:R-:W1:Y:S01]  /*dc30*/  SHFL.IDX PT, R3, R19, RZ, 0x1c1f ;  /* 0x001c1fff13037589 */ /* 0x000e6200000e0000 */
[----:B0-----:R-:W-:-:S05]  /*dc40*/  IADD3 R2, P0, R2, R0, RZ ;  /* 0x0000000002027210 */ /* 0x001fca0007f1e0ff */
[----:B-1----:R-:W-:Y:S01]  /*dc50*/  IMAD.X R3, RZ, RZ, R3, P0 ;  /* 0x000000ffff037224 */ /* 0x002fe200000e0603 */
[----:B------:R-:W-:-:S13]  /*dc60*/  ISETP.LT.OR P0, PT, R6, 0x1, P3 ;  /* 0x000000010600780c */ /* 0x000fda0001f01670 */
[----:B------:R-:W-:Y:S01]  /*dc70*/  @!PT LDS RZ, [RZ] ;  /* 0x00000000fffff984 */ /* 0x000fe20000000800 */
[----:B------:R-:W-:Y:S01]  /*dc80*/  LDGSTS.E.BYPASS.LTC128B.128 [R4+0x400], desc[UR36][R2.64], !P0 ;  /* 0x0040000002047fae */ /* 0x000fe2000c101d64 */
[----:B------:R-:W-:-:S13]  /*dc90*/  ISETP.LT.OR P0, PT, R6, 0x1, P2 ;  /* 0x000000010600780c */ /* 0x000fda0001701670 */
[----:B------:R-:W-:Y:S01]  /*dca0*/  LDGSTS.E.BYPASS.LTC128B.128 [R4+0x2400], desc[UR36][R2.64+0x40], !P0 ;  /* 0x0240004002047fae */ /* 0x000fe2000c101d64 */
[----:B------:R-:W-:-:S13]  /*dcb0*/  ISETP.LT.OR P0, PT, R6, 0x1, P1 ;  /* 0x000000010600780c */ /* 0x000fda0000f01670 */
[----:B------:R0:W-:Y:S04]  /*dcc0*/  LDGSTS.E.BYPASS.LTC128B.128 [R4+0x4400], desc[UR36][R2.64+0x80], !P0 ;  /* 0x0440008002047fae */ /* 0x0001e8000c101d64 */
[----:B0-----:R-:W0:Y:S04]  /*dcd0*/  SHFL.IDX PT, R2, R18, 0x1, 0x1c1f ;  /* 0x003c1f0012027f89 */ /* 0x001e2800000e0000 */
[----:B------:R-:W1:Y:S01]  /*dce0*/  SHFL.IDX PT, R3, R19, 0x1, 0x1c1f ;  /* 0x003c1f0013037f89 */ /* 0x000e6200000e0000 */
[----:B0-----:R-:W-:-:S05]  /*dcf0*/  IADD3 R2, P0, R2, R0, RZ ;  /* 0x0000000002027210 */ /* 0x001fca0007f1e0ff */
[----:B-1----:R-:W-:Y:S01]  /*dd00*/  IMAD.X R3, RZ, RZ, R3, P0 ;  /* 0x000000ffff037224 */ /* 0x002fe200000e0603 */
[----:B------:R-:W-:-:S13]  /*dd10*/  ISETP.LT.OR P0, PT, R6, 0x21, P3 ;  /* 0x000000210600780c */ /* 0x000fda0001f01670 */
[----:B------:R-:W-:Y:S01]  /*dd20*/  LDGSTS.E.BYPASS.LTC128B.128 [R4+0xc00], desc[UR36][R2.64], !P0 ;  /* 0x00c0000002047fae */ /* 0x000fe2000c101d64 */
[----:B------:R-:W-:-:S13]  /*dd30*/  ISETP.LT.OR P0, PT, R6, 0x21, P2 ;  /* 0x000000210600780c */ /* 0x000fda0001701670 */
[----:B------:R-:W-:Y:S01]  /*dd40*/  LDGSTS.E.BYPASS.LTC128B.128 [R4+0x2c00], desc[UR36][R2.64+0x40], !P0 ;  /* 0x02c0004002047fae */ /* 0x000fe2000c101d64 */
[----:B------:R-:W-:-:S13]  /*dd50*/  ISETP.LT.OR P0, PT, R6, 0x21, P1 ;  /* 0x000000210600780c */ /* 0x000fda0000f01670 */
[----:B------:R0:W-:Y:S04]  /*dd60*/  LDGSTS.E.BYPASS.LTC128B.128 [R4+0x4c00], desc[UR36][R2.64+0x80], !P0 ;  /* 0x04c0008002047fae */ /* 0x0001e8000c101d64 */
[----:B0-----:R-:W0:Y:S04]  /*dd70*/  SHFL.IDX PT, R2, R18, 0x2, 0x1c1f ;  /* 0x005c1f0012027f89 */ /* 0x001e2800000e0000 */
[----:B------:R-:W1:Y:S04]  /*dd80*/  SHFL.IDX PT, R3, R19, 0x2, 0x1c1f ;  /* 0x005c1f0013037f89 */ /* 0x000e6800000e0000 */
[----:B------:R-:W2:Y:S01]  /*dd90*/  SHFL.IDX PT, R19, R19, 0x3, 0x1c1f ;  /* 0x007c1f0013137f89 */ /* 0x000ea200000e0000 */
        /* <DEDUP_REMOVED lines=8> */
[----:B0-2---:R0:W1:Y:S02]  /*de20*/  SHFL.IDX PT, R2, R18, 0x3, 0x1c1f ;  /* 0x007c1f0012027f89 */ /* 0x00506400000e0000 */
.L_x_338:
[----:B-1----:R-:W-:Y:S01]  /*de30*/  IADD3 R2, P0, R2, R0, RZ ;  /* 0x0000000002027210 */ /* 0x002fe20007f1e0ff */
[----:B------:R-:W-:Y:S01]  /*de40*/  ULDC.64 UR4, c[0x0][0x328] ;  /* 0x0000ca0000047ab9 */ /* 0x000fe20000000a00 */
[----:B------:R-:W-:Y:S01]  /*de50*/  ULDC.64 UR6, c[0x0][0x318] ;  /* 0x0000c60000067ab9 */ /* 0x000fe20000000a00 */
        /* <DEDUP_REMOVED lines=12> */
[----:B-1----:R-:W-:Y:S01]  /*df20*/  IMAD.WIDE.U32 R2, R9, UR4, RZ ;  /* 0x0000000409027c25 */ /* 0x002fe2000f8e00ff */
[----:B------:R-:W-:-:S03]  /*df30*/  ULDC.64 UR4, c[0x0][0x338] ;  /* 0x0000ce0000047ab9 */ /* 0x000fc60000000a00 */
[----:B------:R-:W-:Y:S02]  /*df40*/  IMAD.IADD R3, R3, 0x1, R0 ;  /* 0x0000000103037824 */ /* 0x000fe400078e0200 */
[----:B------:R-:W-:Y:S02]  /*df50*/  IMAD R28, R28, UR4, RZ ;  /* 0x000000041c1c7c24 */ /* 0x000fe4000f8e02ff */
[----:B------:R-:W-:-:S04]  /*df60*/  IMAD.WIDE.U32 R2, R7, UR4, R2 ;  /* 0x0000000407027c25 */ /* 0x000fc8000f8e0002 */
[----:B------:R-:W-:Y:S01]  /*df70*/  IMAD R28, R7, UR5, R28 ;  /* 0x00000005071c7c24 */ /* 0x000fe2000f8e021c */
[----:B------:R-:W-:-:S03]  /*df80*/  ULDC.64 UR4, c[0x0][0x330] ;  /* 0x0000cc0000047ab9 */ /* 0x000fc60000000a00 */
[----:B------:R-:W-:Y:S02]  /*df90*/  IMAD.IADD R3, R3, 0x1, R28 ;  /* 0x0000000103037824 */ /* 0x000fe400078e021c */
[----:B------:R-:W-:-:S04]  /*dfa0*/  IMAD.WIDE.U32 R2, R26, UR4, R2 ;  /* 0x000000041a027c25 */ /* 0x000fc8000f8e0002 */
[----:B------:R-:W-:Y:S01]  /*dfb0*/  IMAD R0, R26, UR5, R3 ;  /* 0x000000051a007c24 */ /* 0x000fe2000f8e0203 */
[----:B0-----:R-:W-:-:S04]  /*dfc0*/  LEA R18, P0, R2, UR6, 0x1 ;  /* 0x0000000602127c11 */ /* 0x001fc8000f8008ff */
[----:B------:R-:W-:Y:S01]  /*dfd0*/  LEA.HI.X R0, R2, UR7, R0, 0x1, P0 ;  /* 0x0000000702007c11 */ /* 0x000fe200080f0c00 */
[----:B------:R-:W-:Y:S01]  /*dfe0*/  NOP ;  /* 0x0000000000007918 */ /* 0x000fe20000000000 */
[----:B------:R-:W-:-:S13]  /*dff0*/  PLOP3.LUT P0, PT, PT, PT, PT, 0x80, 0x0 ;  /* 0x000000000000781c */ /* 0x000fda0003f0f070 */
.L_x_252:
[----:B------:R-:W-:Y:S02]  /*e000*/  PLOP3.LUT P4, PT, P4, P0, PT, 0xa2, 0x0 ;  /* 0x000000000000781c */ /* 0x000fe40002781472 */
[----:B------:R-:W-:-:S08]  /*e010*/  @P0 R2UR P4, UR4, R5 ;  /* 0x00000000050402ca */ /* 0x000fd00000080000 */
[----:B------:R-:W-:-:S05]  /*e020*/  @P0 PLOP3.LUT P0, PT, P4, PT, PT, 0x80, 0x0 ;  /* 0x000000000000081c */ /* 0x000fca000270f070 */
[----:B------:R-:W-:Y:S01]  /*e030*/  @!P4 SYNCS.ARRIVE.TRANS64.RED.A0T1 RZ, [UR4+0x2d850], RZ ;  /* 0x02d850ffffffc9a7 */ /* 0x000fe20008200404 */
[----:B------:R-:W-:Y:S07]  /*e040*/  @!P4 ARRIVES.LDGSTSBAR.64.TRANSCNT [UR4+0x2d850] ;  /* 0x02d85000ff00c9b0 */ /* 0x000fee0008000a84 */
[----:B------:R-:W-:Y:S05]  /*e050*/  @P0 BRA.U.ANY `(.L_x_252) ;  /* 0xfffffffd00e80947 */ /* 0x000fea000393ffff */
[----:B------:R-:W-:Y:S01]  /*e060*/  NOP ;  /* 0x0000000000007918 */ /* 0x000fe20000000000 */
[----:B------:R-:W2:Y:S01]  /*e070*/  LDL R2, [R1+0x48] ;  /* 0x0000480001027983 */ /* 0x000ea20000100800 */
[----:B------:R-:W-:Y:S02]  /*e080*/  MOV R19, R0 ;  /* 0x0000000000137202 */ /* 0x000fe40000000f00 */
[----:B--2---:R-:W-:-:S13]  /*e090*/  ISETP.NE.AND P5, PT, R2, 0x3, PT ;  /* 0x000000030200780c */ /* 0x004fda0003fa5270 */
[----:B------:R-:W-:Y:S05]  /*e0a0*/  @!P5 BRA `(.L_x_253) ;  /* 0x000000000004d947 */ /* 0x000fea0003800000 */
[----:B------:R-:W-:Y:S01]  /*e0b0*/  BPT.TRAP 0x1 ;  /* 0x000000040000795c */ /* 0x000fe20000300000 */
.L_x_253:
[----:B------:R-:W2:Y:S01]  /*e0c0*/  LDL R2, [R1+0x10] ;  /* 0x0000100001027983 */ /* 0x000ea20000100800 */
[----:B------:R1:W-:Y:S01]  /*e0d0*/  SYNCS.ARRIVE.TRANS64.A1T0 RZ, [R5+URZ+0x2d850], RZ ;  /* 0x02d850ff05ff79a7 */ /* 0x0003e2000810003f */
[C---:B------:R-:W-:Y:S02]  /*e0e0*/  VIADD R0, R23.reuse, 0xffffffff ;  /* 0xffffffff17007836 */ /* 0x040fe40000000000 */
[----:B------:R1:W-:Y:S01]  /*e0f0*/  STL [R1], R23 ;  /* 0x0000001701007387 */ /* 0x0003e20000100800 */
[----:B------:R-:W-:Y:S02]  /*e100*/  IMAD.MOV.U32 R20, RZ, RZ, R29 ;  /* 0x000000ffff147224 */ /* 0x000fe400078e001d */
[----:B------:R-:W-:Y:S01]  /*e110*/  IMAD.MOV.U32 R10, RZ, RZ, R22 ;  /* 0x000000ffff0a7224 */ /* 0x000fe200078e0016 */
[----:B--2---:R-:W-:-:S13]  /*e120*/  ISETP.GT.AND P0, PT, R23, R2, PT ;  /* 0x000000021700720c */ /* 0x004fda0003f04270 */
[----:B-1----:R-:W-:Y:S05]  /*e130*/  @P0 BRA `(.L_x_254) ;  /* 0xfffffff000580947 */ /* 0x002fea000383ffff */
.L_x_241:
[----:B------:R-:W-:Y:S05]  /*e140*/  BSYNC B0 ;  /* 0x0000000000007941 */ /* 0x000fea0003800000 */
.L_x_240:
[----:B------:R-:W1:Y:S01]  /*e150*/  S2R R2, SR_TID.X ;  /* 0x0000000000027919 */ /* 0x000e620000002100 */
[----:B------:R-:W-:Y:S01]  /*e160*/  BSSY B0, `(.L_x_255) ;  /* 0x0000010000007945 */ /* 0x000fe20003800000 */
[----:B-1----:R-:W-:-:S04]  /*e170*/  LOP3.LUT R2, R2, 0x7f, RZ, 0xc0, !PT ;  /* 0x0000007f02027812 */ /* 0x002fc800078ec0ff */
[----:B------:R-:W-:-:S13]  /*e180*/  ISETP.NE.AND P0, PT, R2, RZ, PT ;  /* 0x000000ff0200720c */ /* 0x000fda0003f05270 */
[----:B------:R-:W-:Y:S05]  /*e190*/  @P0 BRA `(.L_x_256) ;  /* 0x0000000000300947 */ /* 0x000fea0003800000 */
[----:B0-----:R-:W0:Y:S01]  /*e1a0*/  S2R R5, SR_LANEID ;  /* 0x0000000000057919 */ /* 0x001e220000000000 */
        /* <DEDUP_REMOVED lines=10> */
[----:B0-----:R-:W-:-:S07]  /*e250*/  IADD3 R24, R0, UR38, R7 ;  /* 0x0000002600187c10 */ /* 0x001fce000fffe007 */
.L_x_256:
[----:B------:R-:W-:Y:S05]  /*e260*/  BSYNC B0 ;  /* 0x0000000000007941 */ /* 0x000fea0003800000 */
.L_x_255:
[----:B------:R-:W2:Y:S02]  /*e270*/  LDL R0, [R1+0x48] ;  /* 0x0000480001007983 */ /* 0x000ea40000100800 */
[----:B--2---:R-:W-:-:S13]  /*e280*/  ISETP.NE.AND P0, PT, R0, 0x3, PT ;  /* 0x000000030000780c */ /* 0x004fda0003f05270 */
[----:B------:R-:W-:Y:S05]  /*e290*/  @!P0 BRA `(.L_x_257) ;  /* 0x0000000000048947 */ /* 0x000fea0003800000 */
[----:B------:R-:W-:Y:S01]  /*e2a0*/  BPT.TRAP 0x1 ;  /* 0x000000040000795c */ /* 0x000fe20000300000 */
.L_x_257:
[----:B------:R-:W2:Y:S01]  /*e2b0*/  LDL.LU R2, [R1+0xc] ;  /* 0x00000c0001027983 */ /* 0x000ea20000300800 */
[----:B------:R-:W-:Y:S01]  /*e2c0*/  IMAD R0, R22, 0x8, R17 ;  /* 0x0000000816007824 */ /* 0x000fe200078e0211 */
[----:B------:R-:W-:Y:S01]  /*e2d0*/  SHF.L.U32 R3, R29, 0x1f, RZ ;  /* 0x0000001f1d037819 */ /* 0x000fe200000006ff */
[----:B------:R-:W-:Y:S03]  /*e2e0*/  BSSY B0, `(.L_x_258) ;  /* 0x0000004000007945 */ /* 0x000fe60003800000 */
[----:B------:R-:W1:Y:S01]  /*e2f0*/  SYNCS.PHASECHK.TRANS64.TRYWAIT P0, [R0+URZ+0x2d860], R3 ;  /* 0x02d86003000075a7 */ /* 0x000e62000800017f */
[----:B--2---:R-:W-:Y:S01]  /*e300*/  IMAD R6, R23, -0x80, R2 ;  /* 0xffffff8017067824 */ /* 0x004fe200078e0202 */
[----:B-1----:R-:W-:Y:S06]  /*e310*/  @!P0 BRA `(.L_x_259) ;  /* 0x00000030006c8947 */ /* 0x002fec0003800000 */
.L_x_339:
[----:B------:R-:W-:Y:S05]  /*e320*/  BSYNC B0 ;  /* 0x0000000000007941 */ /* 0x000fea0003800000 */
.L_x_258:
[----:B------:R-:W0:Y:S01]  /*e330*/  S2R R2, SR_TID.X ;  /* 0x0000000000027919 */ /* 0x000e220000002100 */
[----:B------:R-:W-:Y:S01]  /*e340*/  UMOV UR4, 0xffffffff ;  /* 0xffffffff00047882 */ /* 0x000fe20000000000 */
[----:B------:R-:W2:Y:S01]  /*e350*/  S2R R7, SR_TID.X ;  /* 0x0000000000077919 */ /* 0x000ea20000002100 */
[----:B0-----:R-:W-:Y:S01]  /*e360*/  LOP3.LUT R5, R2, 0x7f, RZ, 0xc0, !PT ;  /* 0x0000007f02057812 */ /* 0x001fe200078ec0ff */
[----:B--2---:R-:W-:-:S03]  /*e370*/  IMAD.SHL.U32 R2, R7, 0x8, RZ ;  /* 0x0000000807027824 */ /* 0x004fc600078e00ff */
[----:B------:R-:W-:Y:S01]  /*e380*/  SHF.R.U32.HI R5, RZ, 0x2, R5 ;  /* 0x00000002ff057819 */ /* 0x000fe20000011605 */
[----:B------:R-:W-:Y:S01]  /*e390*/  IMAD.SHL.U32 R4, R7, 0x8, RZ ;  /* 0x0000000807047824 */ /* 0x000fe200078e00ff */
[----:B------:R-:W-:-:S03]  /*e3a0*/  LOP3.LUT R2, R2, 0xd8, RZ, 0xc0, !PT ;  /* 0x000000d802027812 */ /* 0x000fc600078ec0ff */
[----:B------:R-:W-:Y:S01]  /*e3b0*/  IMAD.IADD R6, R6, 0x1, -R5 ;  /* 0x0000000106067824 */ /* 0x000fe200078e0a05 */
[----:B------:R-:W-:-:S04]  /*e3c0*/  LOP3.LUT R2, R2, 0x18, R7, 0x78, !PT ;  /* 0x0000001802027812 */ /* 0x000fc800078e7807 */
[----:B------:R-:W-:-:S05]  /*e3d0*/  LOP3.LUT R2, R2, 0x320, R4, 0xf8, !PT ;  /* 0x0000032002027812 */ /* 0x000fca00078ef804 */
[----:B------:R-:W-:Y:S01]  /*e3e0*/  IMAD R4, R22, 0x3000, R2 ;  /* 0x0000300016047824 */ /* 0x000fe200078e0202 */
[----:B------:R-:W-:Y:S06]  /*e3f0*/  BRA.DIV UR4, `(.L_x_260) ;  /* 0x0000003204487947 */ /* 0x000fec000b800000 */
[----:B------:R-:W0:Y:S01]  /*e400*/  S2R R2, SR_TID.X ;  /* 0x0000000000027919 */ /* 0x000e220000002100 */
[----:B------:R-:W-:Y:S01]  /*e410*/  ULDC UR4, c[0x0][0x2f4] ;  /* 0x0000bd0000047ab9 */ /* 0x000fe20000000800 */
[----:B------:R-:W-:Y:S01]  /*e420*/  IMAD R4, R4, 0x2, R17 ;  /* 0x0000000204047824 */ /* 0x000fe200078e0211 */
[----:B------:R-:W2:Y:S04]  /*e430*/  SHFL.IDX PT, R14, R18, RZ, 0x1c1f ;  /* 0x001c1fff120e7589 */ /* 0x000ea800000e0000 */
[----:B-1----:R-:W1:Y:S01]  /*e440*/  SHFL.IDX PT, R3, R19, RZ, 0x1c1f ;  /* 0x001c1fff13037589 */ /* 0x002e6200000e0000 */
[----:B0-----:R-:W-:-:S04]  /*e450*/  SHF.L.U32 R7, R2, 0x3, RZ ;  /* 0x0000000302077819 */ /* 0x001fc800000006ff */
[----:B------:R-:W-:-:S04]  /*e460*/  LOP3.LUT R7, R7, 0x18, RZ, 0xc0, !PT ;  /* 0x0000001807077812 */ /* 0x000fc800078ec0ff */
[C---:B------:R-:W-:Y:S01]  /*e470*/  ISETP.GE.AND P2, PT, R7.reuse, UR4, PT ;  /* 0x0000000407007c0c */ /* 0x040fe2000bf46270 */
[C---:B------:R-:W-:Y:S01]  /*e480*/  IMAD.SHL.U32 R5, R7.reuse, 0x2, RZ ;  /* 0x0000000207057824 */ /* 0x040fe200078e00ff */
[C---:B------:R-:W-:Y:S02]  /*e490*/  LOP3.LUT R8, R7.reuse, 0x20, RZ, 0xfc, !PT ;  /* 0x0000002007087812 */ /* 0x040fe400078efcff */
[----:B------:R-:W-:Y:S02]  /*e4a0*/  ISETP.LT.OR P4, PT, R6, 0x1, P2 ;  /* 0x000000010600780c */ /* 0x000fe40001781670 */
[----:B--2---:R-:W-:Y:S02]  /*e4b0*/  IADD3 R2, P0, R14, R5, RZ ;  /* 0x000000050e027210 */ /* 0x004fe40007f1e0ff */
[----:B------:R-:W-:Y:S01]  /*e4c0*/  LOP3.LUT R7, R7, 0x40, RZ, 0xfc, !PT ;  /* 0x0000004007077812 */ /* 0x000fe200078efcff */
[----:B------:R-:W0:Y:S01]  /*e4d0*/  SHFL.IDX PT, R14, R18, 0x1, 0x1c1f ;  /* 0x003c1f00120e7f89 */ /* 0x000e2200000e0000 */
[----:B------:R-:W-:Y:S01]  /*e4e0*/  ISETP.GE.AND P1, PT, R8, UR4, PT ;  /* 0x0000000408007c0c */ /* 0x000fe2000bf26270 */
[----:B-1----:R-:W-:Y:S01]  /*e4f0*/  IMAD.X R3, RZ, RZ, R3, P0 ;  /* 0x000000ffff037224 */ /* 0x002fe200000e0603 */
[----:B------:R-:W-:-:S02]  /*e500*/  ISETP.GE.AND P0, PT, R7, UR4, PT ;  /* 0x0000000407007c0c */ /* 0x000fc4000bf06270 */
[----:B------:R-:W-:-:S03]  /*e510*/  ISETP.LT.OR P3, PT, R6, 0x1, P1 ;  /* 0x000000010600780c */ /* 0x000fc60000f61670 */
[----:B------:R-:W-:Y:S01]  /*e520*/  LDGSTS.E.BYPASS.LTC128B.128 [R4+0x400], desc[UR36][R2.64], !P4 ;  /* 0x0040000002047fae */ /* 0x000fe2000e101d64 */
[----:B------:R-:W-:-:S09]  /*e530*/  ISETP.LT.OR P4, PT, R6, 0x1, P0 ;  /* 0x000000010600780c */ /* 0x000fd20000781670 */
[----:B------:R-:W-:Y:S04]  /*e540*/  LDGSTS.E.BYPASS.LTC128B.128 [R4+0x2400], desc[UR36][R2.64+0x40], !P3 ;  /* 0x0240004002047fae */ /* 0x000fe8000d901d64 */
[----:B------:R1:W-:Y:S01]  /*e550*/  LDGSTS.E.BYPASS.LTC128B.128 [R4+0x4400], desc[UR36][R2.64+0x80], !P4 ;  /* 0x0440008002047fae */ /* 0x0003e2000e101d64 */
[----:B------:R-:W-:-:S03]  /*e560*/  ISETP.LT.OR P4, PT, R6, 0x21, P2 ;  /* 0x000000210600780c */ /* 0x000fc60001781670 */
[----:B-1----:R-:W1:Y:S01]  /*e570*/  SHFL.IDX PT, R3, R19, 0x1, 0x1c1f ;  /* 0x003c1f0013037f89 */ /* 0x002e6200000e0000 */
[----:B0-----:R-:W-:-:S03]  /*e580*/  IADD3 R2, P3, R14, R5, RZ ;  /* 0x000000050e027210 */ /* 0x001fc60007f7e0ff */
[----:B------:R-:W0:Y:S02]  /*e590*/  SHFL.IDX PT, R14, R18, 0x2, 0x1c1f ;  /* 0x005c1f00120e7f89 */ /* 0x000e2400000e0000 */
[----:B-1----:R-:W-:Y:S01]  /*e5a0*/  IMAD.X R3, RZ, RZ, R3, P3 ;  /* 0x000000ffff037224 */ /* 0x002fe200018e0603 */
[----:B------:R-:W-:-:S04]  /*e5b0*/  ISETP.LT.OR P3, PT, R6, 0x21, P1 ;  /* 0x000000210600780c */ /* 0x000fc80000f61670 */
[----:B------:R-:W-:Y:S01]  /*e5c0*/  LDGSTS.E.BYPASS.LTC128B.128 [R4+0xc00], desc[UR36][R2.64], !P4 ;  /* 0x00c0000002047fae */ /* 0x000fe2000e101d64 */
[----:B------:R-:W-:-:S08]  /*e5d0*/  ISETP.LT.OR P4, PT, R6, 0x21, P0 ;  /* 0x000000210600780c */ /* 0x000fd00000781670 */
[----:B------:R-:W-:Y:S05]  /*e5e0*/  LDGSTS.E.BYPASS.LTC128B.128 [R4+0x2c00], desc[UR36][R2.64+0x40], !P3 ;  /* 0x02c0004002047fae */ /* 0x000fea000d901d64 */
[----:B------:R1:W-:Y:S01]  /*e5f0*/  LDGSTS.E.BYPASS.LTC128B.128 [R4+0x4c00], desc[UR36][R2.64+0x80], !P4 ;  /* 0x04c0008002047fae */ /* 0x0003e2000e101d64 */
[----:B------:R-:W-:-:S03]  /*e600*/  ISETP.LT.OR P4, PT, R6, 0x41, P2 ;  /* 0x000000410600780c */ /* 0x000fc60001781670 */
[----:B-1----:R-:W1:Y:S01]  /*e610*/  SHFL.IDX PT, R3, R19, 0x2, 0x1c1f ;  /* 0x005c1f0013037f89 */ /* 0x002e6200000e0000 */
[----:B0-----:R-:W-:-:S03]  /*e620*/  IADD3 R2, P3, R14, R5, RZ ;  /* 0x000000050e027210 */ /* 0x001fc60007f7e0ff */
[----:B------:R-:W0:Y:S04]  /*e630*/  SHFL.IDX PT, R19, R19, 0x3, 0x1c1f ;  /* 0x007c1f0013137f89 */ /* 0x000e2800000e0000 */
[----:B------:R2:W3:Y:S01]  /*e640*/  SHFL.IDX PT, R14, R18, 0x3, 0x1c1f ;  /* 0x007c1f00120e7f89 */ /* 0x0004e200000e0000 */
[----:B-1----:R-:W-:Y:S01]  /*e650*/  IMAD.X R3, RZ, RZ, R3, P3 ;  /* 0x000000ffff037224 */ /* 0x002fe200018e0603 */
[----:B------:R-:W-:-:S04]  /*e660*/  ISETP.LT.OR P3, PT, R6, 0x41, P1 ;  /* 0x000000410600780c */ /* 0x000fc80000f61670 */
[----:B------:R2:W-:Y:S01]  /*e670*/  LDGSTS.E.BYPASS.LTC128B.128 [R4+0x1400], desc[UR36][R2.64], !P4 ;  /* 0x0140000002047fae */ /* 0x0005e2000e101d64 */
[----:B------:R-:W-:-:S08]  /*e680*/  ISETP.LT.OR P4, PT, R6, 0x41, P0 ;  /* 0x000000410600780c */ /* 0x000fd00000781670 */
[----:B------:R2:W-:Y:S05]  /*e690*/  LDGSTS.E.BYPASS.LTC128B.128 [R4+0x3400], desc[UR36][R2.64+0x40], !P3 ;  /* 0x0340004002047fae */ /* 0x0005ea000d901d64 */
[----:B0--3--:R2:W-:Y:S02]  /*e6a0*/  LDGSTS.E.BYPASS.LTC128B.128 [R4+0x5400], desc[UR36][R2.64+0x80], !P4 ;  /* 0x0540008002047fae */ /* 0x0095e4000e101d64 */
.L_x_349:
[C---:B------:R-:W-:Y:S02]  /*e6b0*/  ISETP.LT.OR P2, PT, R6.reuse, 0x61, P2 ;  /* 0x000000610600780c */ /* 0x040fe40001741670 */
[C---:B------:R-:W-:Y:S02]  /*e6c0*/  ISETP.LT.OR P1, PT, R6.reuse, 0x61, P1 ;  /* 0x000000610600780c */ /* 0x040fe40000f21670 */
[----:B------:R-:W-:Y:S02]  /*e6d0*/  ISETP.LT.OR P0, PT, R6, 0x61, P0 ;  /* 0x000000610600780c */ /* 0x000fe40000701670 */
[----:B--2---:R-:W-:-:S05]  /*e6e0*/  IADD3 R2, P3, R14, R5, RZ ;  /* 0x000000050e027210 */ /* 0x004fca0007f7e0ff */
[----:B------:R-:W-:-:S05]  /*e6f0*/  IMAD.X R3, RZ, RZ, R19, P3 ;  /* 0x000000ffff037224 */ /* 0x000fca00018e0613 */
        /* <DEDUP_REMOVED lines=8> */
.L_x_261:
[----:B------:R-:W-:Y:S02]  /*e780*/  PLOP3.LUT P1, PT, P1, P0, PT, 0xa2, 0x0 ;  /* 0x000000000000781c */ /* 0x000fe40000f21472 */
[----:B------:R-:W-:-:S08]  /*e790*/  @P0 R2UR P1, UR4, R0 ;  /* 0x00000000000402ca */ /* 0x000fd00000020000 */
[----:B------:R-:W-:-:S05]  /*e7a0*/  @P0 PLOP3.LUT P0, PT, P1, PT, PT, 0x80, 0x0 ;  /* 0x000000000000081c */ /* 0x000fca0000f0f070 */
[----:B------:R-:W-:Y:S01]  /*e7b0*/  @!P1 SYNCS.ARRIVE.TRANS64.RED.A0T1 RZ, [UR4+0x2d850], RZ ;  /* 0x02d850ffffff99a7 */ /* 0x000fe20008200404 */
[----:B------:R-:W-:Y:S07]  /*e7c0*/  @!P1 ARRIVES.LDGSTSBAR.64.TRANSCNT [UR4+0x2d850] ;  /* 0x02d85000ff0099b0 */ /* 0x000fee0008000a84 */
[----:B------:R-:W-:Y:S05]  /*e7d0*/  @P0 BRA.U.ANY `(.L_x_261) ;  /* 0xfffffffd00e80947 */ /* 0x000fea000393ffff */
[----:B------:R-:W-:Y:S01]  /*e7e0*/  NOP ;  /* 0x0000000000007918 */ /* 0x000fe20000000000 */
[----:B0-----:R-:W2:Y:S02]  /*e7f0*/  LDL R2, [R1+0x48] ;  /* 0x0000480001027983 */ /* 0x001ea40000100800 */
[----:B--2---:R-:W-:-:S13]  /*e800*/  ISETP.NE.AND P2, PT, R2, 0x3, PT ;  /* 0x000000030200780c */ /* 0x004fda0003f45270 */
[----:B------:R-:W-:Y:S05]  /*e810*/  @!P2 BRA `(.L_x_262) ;  /* 0x000000000004a947 */ /* 0x000fea0003800000 */
[----:B------:R-:W-:Y:S01]  /*e820*/  BPT.TRAP 0x1 ;  /* 0x000000040000795c */ /* 0x000fe20000300000 */
.L_x_262:
[----:B------:R-:W-:Y:S01]  /*e830*/  VIADD R22, R22, 0x1 ;  /* 0x0000000116167836 */ /* 0x000fe20000000000 */
[----:B------:R0:W-:Y:S04]  /*e840*/  SYNCS.ARRIVE.TRANS64.A1T0 RZ, [R0+URZ+0x2d850], RZ ;  /* 0x02d850ff00ff79a7 */ /* 0x0001e8000810003f */
[----:B------:R-:W-:-:S04]  /*e850*/  ISETP.NE.AND P0, PT, R22, 0x2, PT ;  /* 0x000000021600780c */ /* 0x000fc80003f05270 */
[----:B0-----:R-:W-:Y:S02]  /*e860*/  SEL R0, RZ, 0x1, P0 ;  /* 0x00000001ff007807 */ /* 0x001fe40000000000 */
[----:B------:R-:W-:Y:S02]  /*e870*/  SEL R22, R22, RZ, P0 ;  /* 0x000000ff16167207 */ /* 0x000fe40000000000 */
[----:B------:R-:W-:-:S07]  /*e880*/  LOP3.LUT R29, R29, R0, RZ, 0x3c, !PT ;  /* 0x000000001d1d7212 */ /* 0x000fce00078e3cff */
.L_x_221:
[----:B------:R-:W-:Y:S05]  /*e890*/  BSYNC B7 ;  /* 0x0000000000077941 */ /* 0x000fea0003800000 */
.L_x_219:
[----:B------:R-:W-:-:S13]  /*e8a0*/  LOP3.LUT P0, RZ, R16, 0x40, RZ, 0xc0, !PT ;  /* 0x0000004010ff7812 */ /* 0x000fda000780c0ff */
[----:B------:R-:W-:Y:S05]  /*e8b0*/  @!P0 BRA `(.L_x_263) ;  /* 0x0000000000248947 */ /* 0x000fea0003800000 */
[----:B------:R-:W-:Y:S05]  /*e8c0*/  WARPSYNC.ALL ;  /* 0x0000000000007948 */ /* 0x000fea0003800000 */
[----:B------:R-:W0:Y:S08]  /*e8d0*/  S2UR UR5, SR_CgaCtaId ;  /* 0x00000000000579c3 */ /* 0x000e300000008800 */
[----:B------:R-:W-:Y:S06]  /*e8e0*/  BAR.SYNC.DEFER_BLOCKING 0x5, 0x200 ;  /* 0x0148000000007b1d */ /* 0x000fec0000010000 */
[----:B------:R-:W-:-:S02]  /*e8f0*/  UMOV UR4, 0x400 ;  /* 0x0000040000047882 */ /* 0x000fc40000000000 */
[----:B0-----:R-:W-:-:S06]  /*e900*/  ULEA UR4, UR5, UR4, 0x18 ;  /* 0x0000000405047291 */ /* 0x001fcc000f8ec03f */
[----:B------:R-:W-:-:S05]  /*e910*/  MOV R17, UR4 ;  /* 0x0000000400117c02 */ /* 0x000fca0008000f00 */
[----:B------:R0:W1:Y:S01]  /*e920*/  LDS.128 R24, [R17+0x2d8d0] ;  /* 0x02d8d00011187984 */ /* 0x0000620000000c00 */
[----:B------:R-:W-:Y:S06]  /*e930*/  BAR.ARV 0x4, 0x200 ;  /* 0x0108000000007b1d */ /* 0x000fec0000002000 */
[----:B------:R-:W-:Y:S05]  /*e940*/  BRA `(.L_x_264) ;  /* 0x0000000800d07947 */ /* 0x000fea0003800000 */
.L_x_263:
[----:B------:R-:W0:Y:S01]  /*e950*/  S2R R0, SR_TID.X ;  /* 0x0000000000007919 */ /* 0x000e220000002100 */
[----:B------:R-:W-:Y:S01]  /*e960*/  UMOV UR4, 0xffffffff ;  /* 0xffffffff00047882 */ /* 0x000fe20000000000 */
[----:B0-----:R-:W-:-:S04]  /*e970*/  LOP3.LUT R8, R0, 0x1f, RZ, 0xc0, !PT ;  /* 0x0000001f00087812 */ /* 0x001fc800078ec0ff */
[----:B------:R-:W-:Y:S01]  /*e980*/  ISETP.NE.AND P0, PT, R8, 0x1f, PT ;  /* 0x0000001f0800780c */ /* 0x000fe20003f05270 */
[----:B------:R-:W-:-:S12]  /*e990*/  BRA.DIV UR4, `(.L_x_265) ;  /* 0x0000003204507947 */ /* 0x000fd8000b800000 */
[----:B------:R-:W-:Y:S01]  /*e9a0*/  IMAD.IADD R9, R27, 0x1, R8 ;  /* 0x000000011b097824 */ /* 0x000fe200078e0208 */
[----:B------:R-:W-:-:S04]  /*e9b0*/  ULDC UR4, c[0x0][0xc3c] ;  /* 0x00030f0000047ab9 */ /* 0x000fc80000000800 */
[----:B------:R-:W-:-:S13]  /*e9c0*/  ISETP.GE.OR P1, PT, R9, UR4, !P0 ;  /* 0x0000000409007c0c */ /* 0x000fda000c726670 */
[----:B------:R-:W0:Y:S08]  /*e9d0*/  @!P1 LDC.64 R2, c[0x0][0xc80] ;  /* 0x00032000ff029b82 */ /* 0x000e300000000a00 */
[----:B------:R-:W1:Y:S01]  /*e9e0*/  @!P1 LDC.64 R4, c[0x0][0xc78] ;  /* 0x00031e00ff049b82 */ /* 0x000e620000000a00 */
[----:B0-----:R-:W-:-:S05]  /*e9f0*/  @!P1 IMAD.WIDE R2, R9, 0x4, R2 ;  /* 0x0000000409029825 */ /* 0x001fca00078e0202 */
[----:B------:R1:W2:Y:S02]  /*ea00*/  @!P1 LDG.E R7, desc[UR36][R2.64] ;  /* 0x0000002402079981 */ /* 0x0002a4000c1e1900 */
[----:B-1----:R-:W-:-:S05]  /*ea10*/  @!P1 IMAD.WIDE R2, R9, 0x4, R4 ;  /* 0x0000000409029825 */ /* 0x002fca00078e0204 */
[----:B------:R-:W3:Y:S01]  /*ea20*/  @!P1 LDG.E R5, desc[UR36][R2.64] ;  /* 0x0000002402059981 */ /* 0x000ee2000c1e1900 */
[----:B------:R-:W-:Y:S01]  /*ea30*/  IMAD.MOV.U32 R4, RZ, RZ, RZ ;  /* 0x000000ffff047224 */ /* 0x000fe200078e00ff */
[C---:B------:R-:W-:Y:S02]  /*ea40*/  ISETP.GE.U32.AND P2, PT, R8.reuse, 0x2, PT ;  /* 0x000000020800780c */ /* 0x040fe40003f46070 */
[C---:B------:R-:W-:Y:S01]  /*ea50*/  ISETP.GE.U32.AND P3, PT, R8.reuse, 0x4, PT ;  /* 0x000000040800780c */ /* 0x040fe20003f66070 */
[----:B------:R-:W-:Y:S01]  /*ea60*/  SHFL.IDX PT, R0, R24, RZ, 0x1f ;  /* 0x00001fff18007589 */ /* 0x000fe200000e0000 */
[C---:B------:R-:W-:Y:S02]  /*ea70*/  ISETP.GE.U32.AND P4, PT, R8.reuse, 0x8, PT ;  /* 0x000000080800780c */ /* 0x040fe40003f86070 */
[----:B------:R-:W-:Y:S01]  /*ea80*/  ISETP.GE.U32.AND P5, PT, R8, 0x10, PT ;  /* 0x000000100800780c */ /* 0x000fe20003fa6070 */
[----:B------:R0:W-:Y:S02]  /*ea90*/  SHFL.IDX PT, R6, R24, 0x1, 0x1f ;  /* 0x00201f0018067f89 */ /* 0x0001e400000e0000 */
[----:B0-----:R-:W-:-:S02]  /*eaa0*/  IMAD.MOV.U32 R24, RZ, RZ, RZ ;  /* 0x000000ffff187224 */ /* 0x001fc400078e00ff */
[----:B--2---:R-:W-:Y:S02]  /*eab0*/  @!P1 IMAD.MOV.U32 R4, RZ, RZ, R7 ;  /* 0x000000ffff049224 */ /* 0x004fe400078e0007 */
[----:B------:R-:W-:Y:S02]  /*eac0*/  IMAD.MOV.U32 R7, RZ, RZ, RZ ;  /* 0x000000ffff077224 */ /* 0x000fe400078e00ff */
[----:B---3--:R-:W-:Y:S01]  /*ead0*/  @!P1 IMAD.MOV.U32 R7, RZ, RZ, R5 ;  /* 0x000000ffff079224 */ /* 0x008fe200078e0005 */
[----:B------:R-:W-:-:S03]  /*eae0*/  ISETP.NE.AND P1, PT, R8, RZ, PT ;  /* 0x000000ff0800720c */ /* 0x000fc60003f25270 */
[----:B------:R-:W-:-:S05]  /*eaf0*/  IMAD R13, R7, R4, RZ ;  /* 0x00000004070d7224 */ /* 0x000fca00078e02ff */
[----:B------:R-:W0:Y:S02]  /*eb00*/  SHFL.UP PT, R14, R13, 0x1, RZ ;  /* 0x042000000d0e7989 */ /* 0x000e2400000e00ff */
[----:B0-----:R-:W-:-:S05]  /*eb10*/  SEL R14, R14, RZ, P1 ;  /* 0x000000ff0e0e7207 */ /* 0x001fca0000800000 */
[----:B------:R-:W-:-:S05]  /*eb20*/  IMAD.IADD R5, R13, 0x1, R14 ;  /* 0x000000010d057824 */ /* 0x000fca00078e020e */
        /* <DEDUP_REMOVED lines=12> */
[----:B------:R0:W1:Y:S02]  /*ebf0*/  SHFL.IDX PT, R14, R2, 0x1f, 0x1f ;  /* 0x03e01f00020e7f89 */ /* 0x00006400000e0000 */
.L_x_359:
[----:B------:R-:W-:Y:S02]  /*ec00*/  ULDC UR4, c[0x0][0xc38] ;  /* 0x00030e0000047ab9 */ /* 0x000fe40000000800 */
[----:B------:R-:W-:-:S04]  /*ec10*/  IMAD.U32 R3, RZ, RZ, UR4 ;  /* 0x00000004ff037e24 */ /* 0x000fc8000f8e00ff */
[----:B-1----:R-:W-:-:S04]  /*ec20*/  IMAD R5, R14, R3, RZ ;  /* 0x000000030e057224 */ /* 0x002fc800078e02ff */
[----:B------:R-:W-:-:S05]  /*ec30*/  IMAD.IADD R6, R6, 0x1, R5 ;  /* 0x0000000106067824 */ /* 0x000fca00078e0205 */
[----:B------:R-:W-:-:S13]  /*ec40*/  ISETP.GT.AND P6, PT, R6, R0, PT ;  /* 0x000000000600720c */ /* 0x000fda0003fc4270 */
[----:B------:R-:W-:Y:S05]  /*ec50*/  @P6 BRA `(.L_x_266) ;  /* 0x0000000000a46947 */ /* 0x000fea0003800000 */
.L_x_269:
[----:B0-----:R-:W0:Y:S01]  /*ec60*/  LDC R2, c[0x0][0xc3c] ;  /* 0x00030f00ff027b82 */ /* 0x001e220000000800 */
[----:B------:R-:W-:-:S05]  /*ec70*/  VIADD R27, R27, 0x1f ;  /* 0x0000001f1b1b7836 */ /* 0x000fca0000000000 */
[----:B0-----:R-:W-:-:S13]  /*ec80*/  ISETP.GE.AND P6, PT, R27, R2, PT ;  /* 0x000000021b00720c */ /* 0x001fda0003fc6270 */
[----:B------:R-:W-:Y:S05]  /*ec90*/  @P6 BRA `(.L_x_267) ;  /* 0x0000000400b86947 */ /* 0x000fea0003800000 */
[----:B------:R-:W0:Y:S01]  /*eca0*/  S2R R3, SR_TID.X ;  /* 0x0000000000037919 */ /* 0x000e220000002100 */
[----:B------:R-:W-:Y:S02]  /*ecb0*/  MOV R4, RZ ;  /* 0x000000ff00047202 */ /* 0x000fe40000000f00 */
[----:B0-----:R-:W-:-:S05]  /*ecc0*/  LOP3.LUT R3, R3, 0x1f, RZ, 0xc0, !PT ;  /* 0x0000001f03037812 */ /* 0x001fca00078ec0ff */
[----:B------:R-:W-:-:S05]  /*ecd0*/  IMAD.IADD R5, R27, 0x1, R3 ;  /* 0x000000011b057824 */ /* 0x000fca00078e0203 */
[----:B------:R-:W-:-:S13]  /*ece0*/  ISETP.GE.OR P6, PT, R5, R2, !P0 ;  /* 0x000000020500720c */ /* 0x000fda00047c6670 */
[----:B------:R-:W0:Y:S02]  /*ecf0*/  @!P6 LDC.64 R2, c[0x0][0xc80] ;  /* 0x00032000ff02eb82 */ /* 0x000e240000000a00 */
[----:B0-----:R-:W-:-:S05]  /*ed00*/  @!P6 IMAD.WIDE R2, R5, 0x4, R2 ;  /* 0x000000040502e825 */ /* 0x001fca00078e0202 */
[----:B------:R0:W2:Y:S01]  /*ed10*/  @!P6 LDG.E R4, desc[UR36][R2.64] ;  /* 0x000000240204e981 */ /* 0x0000a2000c1e1900 */
[----:B------:R-:W-:Y:S01]  /*ed20*/  IMAD.MOV.U32 R7, RZ, RZ, RZ ;  /* 0x000000ffff077224 */ /* 0x000fe200078e00ff */
[----:B0-----:R-:W0:Y:S02]  /*ed30*/  @!P6 LDC.64 R2, c[0x0][0xc78] ;  /* 0x00031e00ff02eb82 */ /* 0x001e240000000a00 */
[----:B0-----:R-:W-:-:S05]  /*ed40*/  @!P6 IMAD.WIDE R2, R5, 0x4, R2 ;  /* 0x000000040502e825 */ /* 0x001fca00078e0202 */
[----:B------:R-:W2:Y:S01]  /*ed50*/  @!P6 LDG.E R7, desc[UR36][R2.64] ;  /* 0x000000240207e981 */ /* 0x000ea2000c1e1900 */
[----:B------:R-:W-:Y:S01]  /*ed60*/  UMOV UR4, 0xffffffff ;  /* 0xffffffff00047882 */ /* 0x000fe20000000000 */
[----:B--2---:R-:W-:Y:S02]  /*ed70*/  IMAD R13, R7, R4, RZ ;  /* 0x00000004070d7224 */ /* 0x004fe400078e02ff */
[----:B------:R-:W-:Y:S05]  /*ed80*/  BRA.DIV UR4, `(.L_x_268) ;  /* 0x0000003204907947 */ /* 0x000fea000b800000 */
        /* <DEDUP_REMOVED lines=15> */
[----:B------:R0:W1:Y:S02]  /*ee80*/  SHFL.IDX PT, R14, R2, 0x1f, 0x1f ;  /* 0x03e01f00020e7f89 */ /* 0x00006400000e0000 */
.L_x_367:
[----:B------:R-:W-:Y:S02]  /*ee90*/  ULDC UR4, c[0x0][0xc38] ;  /* 0x00030e0000047ab9 */ /* 0x000fe40000000800 */
[----:B------:R-:W-:-:S04]  /*eea0*/  IMAD.U32 R3, RZ, RZ, UR4 ;  /* 0x00000004ff037e24 */ /* 0x000fc8000f8e00ff */
[----:B-1----:R-:W-:-:S05]  /*eeb0*/  IMAD R5, R14, R3, RZ ;  /* 0x000000030e057224 */ /* 0x002fca00078e02ff */
[----:B------:R-:W-:-:S04]  /*eec0*/  IADD3 R6, R5, R6, RZ ;  /* 0x0000000605067210 */ /* 0x000fc80007ffe0ff */
[----:B------:R-:W-:-:S13]  /*eed0*/  ISETP.GT.AND P6, PT, R6, R0, PT ;  /* 0x000000000600720c */ /* 0x000fda0003fc4270 */
[----:B------:R-:W-:Y:S05]  /*eee0*/  @!P6 BRA `(.L_x_269) ;  /* 0xfffffffc005ce947 */ /* 0x000fea000383ffff */
.L_x_266:
[----:B------:R-:W-:Y:S01]  /*eef0*/  IMAD.IADD R8, R6, 0x1, -R5 ;  /* 0x0000000106087824 */ /* 0x000fe200078e0a05 */
[----:B------:R-:W-:-:S03]  /*ef00*/  UMOV UR4, 0xffffffff ;  /* 0xffffffff00047882 */ /* 0x000fc60000000000 */
[----:B------:R-:W-:-:S05]  /*ef10*/  IMAD R5, R2, R3, R8 ;  /* 0x0000000302057224 */ /* 0x000fca00078e0208 */
[----:B------:R-:W-:Y:S01]  /*ef20*/  ISETP.GT.AND P6, PT, R5, R0, PT ;  /* 0x000000000500720c */ /* 0x000fe20003fc4270 */
[----:B------:R-:W-:-:S12]  /*ef30*/  BRA.DIV UR4, `(.L_x_270) ;  /* 0x0000003204dc7947 */ /* 0x000fd8000b800000 */
[----:B------:R-:W-:-:S04]  /*ef40*/  VOTE.ANY R6, PT, !P6 ;  /* 0x0000000000067806 */ /* 0x000fc800070e0100 */
[----:B------:R-:W1:Y:S02]  /*ef50*/  POPC R5, R6 ;  /* 0x0000000600057309 */ /* 0x000e640000000000 */
[----:B-1----:R1:W2:Y:S04]  /*ef60*/  SHFL.IDX PT, R4, R4, R5, 0x1f ;  /* 0x00001f0504047589 */ /* 0x0022a800000e0000 */
[----:B------:R1:W3:Y:S02]  /*ef70*/  SHFL.IDX PT, R7, R7, R5, 0x1f ;  /* 0x00001f0507077589 */ /* 0x0002e400000e0000 */
.L_x_372:
[----:B------:R-:W-:-:S13]  /*ef80*/  ISETP.NE.AND P0, PT, R6, RZ, PT ;  /* 0x000000ff0600720c */ /* 0x000fda0003f05270 */
[----:B------:R-:W-:Y:S05]  /*ef90*/  @!P0 BRA `(.L_x_271) ;  /* 0x0000000000108947 */ /* 0x000fea0003800000 */
[----:B------:R-:W-:Y:S01]  /*efa0*/  UMOV UR4, 0xffffffff ;  /* 0xffffffff00047882 */ /* 0x000fe20000000000 */
[----:B------:R-:W-:Y:S02]  /*efb0*/  VIADD R12, R5, 0xffffffff ;  /* 0xffffffff050c7836 */ /* 0x000fe40000000000 */
[----:B------:R-:W-:Y:S05]  /*efc0*/  BRA.DIV UR4, `(.L_x_272) ;  /* 0x0000003604147947 */ /* 0x000fea000b800000 */
[----:B------:R4:W0:Y:S02]  /*efd0*/  SHFL.IDX PT, R24, R2, R12, 0x1f ;  /* 0x00001f0c02187589 */ /* 0x00082400000e0000 */
.L_x_271:
[----:B0-----:R-:W-:Y:S01]  /*efe0*/  IMAD R24, R24, R3, R8 ;  /* 0x0000000318187224 */ /* 0x001fe200078e0208 */
[-C--:B--2---:R-:W-:Y:S01]  /*eff0*/  IABS R8, R4.reuse ;  /* 0x0000000400087213 */ /* 0x084fe20000000000 */
[----:B----4-:R-:W-:Y:S02]  /*f000*/  IMAD.MOV.U32 R2, RZ, RZ, RZ ;  /* 0x000000ffff027224 */ /* 0x010fe400078e00ff */
[----:B------:R-:W-:Y:S01]  /*f010*/  IMAD.IADD R25, R0, 0x1, -R24 ;  /* 0x0000000100197824 */ /* 0x000fe200078e0a18 */
[----:B------:R-:W0:Y:S01]  /*f020*/  I2F.RP R6, R8 ;  /* 0x0000000800067306 */ /* 0x000e220000209400 */
[----:B------:R-:W-:Y:S01]  /*f030*/  IABS R0, R4 ;  /* 0x0000000400007213 */ /* 0x000fe20000000000 */
[----:B------:R-:W-:-:S04]  /*f040*/  IMAD.IADD R27, R5, 0x1, R27 ;  /* 0x00000001051b7824 */ /* 0x000fc800078e021b */
[----:B------:R-:W-:Y:S02]  /*f050*/  IMAD.MOV R0, RZ, RZ, -R0 ;  /* 0x000000ffff007224 */ /* 0x000fe400078e0a00 */
[----:B0-----:R-:W0:Y:S02]  /*f060*/  MUFU.RCP R6, R6 ;  /* 0x0000000600067308 */ /* 0x001e240000001000 */
[----:B0-----:R-:W-:-:S06]  /*f070*/  VIADD R9, R6, 0xffffffe ;  /* 0x0ffffffe06097836 */ /* 0x001fcc0000000000 */
[----:B------:R-:W0:Y:S02]  /*f080*/  F2I.FTZ.U32.TRUNC.NTZ R3, R9 ;  /* 0x0000000900037305 */ /* 0x000e24000021f000 */
[----:B0-----:R-:W-:-:S04]  /*f090*/  IMAD.MOV R11, RZ, RZ, -R3 ;  /* 0x000000ffff0b7224 */ /* 0x001fc800078e0a03 */
[----:B------:R-:W-:-:S04]  /*f0a0*/  IMAD R11, R11, R8, RZ ;  /* 0x000000080b0b7224 */ /* 0x000fc800078e02ff */
[----:B------:R-:W-:Y:S01]  /*f0b0*/  IMAD.HI.U32 R2, R3, R11, R2 ;  /* 0x0000000b03027227 */ /* 0x000fe200078e0002 */
[----:B------:R-:W-:-:S05]  /*f0c0*/  IABS R3, R25 ;  /* 0x0000001900037213 */ /* 0x000fca0000000000 */
[----:B------:R-:W-:-:S04]  /*f0d0*/  IMAD.HI.U32 R6, R2, R3, RZ ;  /* 0x0000000302067227 */ /* 0x000fc800078e00ff */
[----:B------:R-:W-:Y:S01]  /*f0e0*/  IMAD R3, R6, R0, R3 ;  /* 0x0000000006037224 */ /* 0x000fe200078e0203 */
[----:B---3--:R-:W-:Y:S01]  /*f0f0*/  IABS R0, R7 ;  /* 0x0000000700007213 */ /* 0x008fe20000000000 */
[----:B------:R-:W-:-:S03]  /*f100*/  IMAD.MOV.U32 R2, RZ, RZ, RZ ;  /* 0x000000ffff027224 */ /* 0x000fc600078e00ff */
[----:B------:R-:W-:-:S13]  /*f110*/  ISETP.GT.U32.AND P1, PT, R8, R3, PT ;  /* 0x000000030800720c */ /* 0x000fda0003f24070 */
[-C--:B------:R-:W-:Y:S01]  /*f120*/  @!P1 IADD3 R3, R3, -R8.reuse, RZ ;  /* 0x8000000803039210 */ /* 0x080fe20007ffe0ff */
[----:B------:R-:W-:Y:S01]  /*f130*/  @!P1 VIADD R6, R6, 0x1 ;  /* 0x0000000106069836 */ /* 0x000fe20000000000 */
[----:B------:R-:W-:Y:S02]  /*f140*/  ISETP.NE.AND P1, PT, R4, RZ, PT ;  /* 0x000000ff0400720c */ /* 0x000fe40003f25270 */
[----:B------:R-:W-:Y:S02]  /*f150*/  ISETP.GE.U32.AND P0, PT, R3, R8, PT ;  /* 0x000000080300720c */ /* 0x000fe40003f06070 */
[----:B------:R-:W0:Y:S11]  /*f160*/  I2F.RP R8, R0 ;  /* 0x0000000000087306 */ /* 0x000e360000209400 */
[----:B------:R-:W-:Y:S01]  /*f170*/  @P0 VIADD R6, R6, 0x1 ;  /* 0x0000000106060836 */ /* 0x000fe20000000000 */
[----:B0-----:R-:W0:Y:S02]  /*f180*/  MUFU.RCP R8, R8 ;  /* 0x0000000800087308 */ /* 0x001e240000001000 */
[----:B0-----:R-:W-:Y:S01]  /*f190*/  VIADD R9, R8, 0xffffffe ;  /* 0x0ffffffe08097836 */ /* 0x001fe20000000000 */
[----:B------:R-:W-:-:S05]  /*f1a0*/  IABS R8, R7 ;  /* 0x0000000700087213 */ /* 0x000fca0000000000 */
[----:B------:R-:W0:Y:S01]  /*f1b0*/  F2I.FTZ.U32.TRUNC.NTZ R3, R9 ;  /* 0x0000000900037305 */ /* 0x000e22000021f000 */
[----:B------:R-:W-:Y:S02]  /*f1c0*/  IMAD.MOV R8, RZ, RZ, -R8 ;  /* 0x000000ffff087224 */ /* 0x000fe400078e0a08 */
[----:B0-----:R-:W-:-:S04]  /*f1d0*/  IMAD.MOV R11, RZ, RZ, -R3 ;  /* 0x000000ffff0b7224 */ /* 0x001fc800078e0a03 */
[----:B------:R-:W-:-:S04]  /*f1e0*/  IMAD R11, R11, R0, RZ ;  /* 0x000000000b0b7224 */ /* 0x000fc800078e02ff */
[----:B------:R-:W-:Y:S01]  /*f1f0*/  IMAD.HI.U32 R2, R3, R11, R2 ;  /* 0x0000000b03027227 */ /* 0x000fe200078e0002 */
[----:B------:R-:W-:-:S04]  /*f200*/  LOP3.LUT R3, R25, R4, RZ, 0x3c, !PT ;  /* 0x0000000419037212 */ /* 0x000fc800078e3cff */
[----:B------:R-:W-:-:S13]  /*f210*/  ISETP.GE.AND P2, PT, R3, RZ, PT ;  /* 0x000000ff0300720c */ /* 0x000fda0003f46270 */
[----:B------:R-:W-:Y:S01]  /*f220*/  @!P2 IMAD.MOV R6, RZ, RZ, -R6 ;  /* 0x000000ffff06a224 */ /* 0x000fe200078e0a06 */
[----:B------:R-:W-:-:S04]  /*f230*/  @!P1 LOP3.LUT R6, RZ, R4, RZ, 0x33, !PT ;  /* 0x00000004ff069212 */ /* 0x000fc800078e33ff */
[-C--:B------:R-:W-:Y:S01]  /*f240*/  IABS R3, R6.reuse ;  /* 0x0000000600037213 */ /* 0x080fe20000000000 */
[----:B------:R-:W-:-:S04]  /*f250*/  IMAD R4, R4, R6, RZ ;  /* 0x0000000604047224 */ /* 0x000fc800078e02ff */
[----:B------:R-:W-:-:S04]  /*f260*/  IMAD.HI.U32 R2, R2, R3, RZ ;  /* 0x0000000302027227 */ /* 0x000fc800078e00ff */
[----:B------:R-:W-:Y:S02]  /*f270*/  IMAD R3, R2, R8, R3 ;  /* 0x0000000802037224 */ /* 0x000fe400078e0203 */
[----:B------:R-:W-:-:S03]  /*f280*/  IMAD.IADD R25, R25, 0x1, -R4 ;  /* 0x0000000119197824 */ /* 0x000fc600078e0a04 */
[----:B------:R-:W-:-:S13]  /*f290*/  ISETP.GT.U32.AND P1, PT, R0, R3, PT ;  /* 0x000000030000720c */ /* 0x000fda0003f24070 */
[-C--:B------:R-:W-:Y:S01]  /*f2a0*/  @!P1 IADD3 R3, R3, -R0.reuse, RZ ;  /* 0x8000000003039210 */ /* 0x080fe20007ffe0ff */
[----:B------:R-:W-:Y:S01]  /*f2b0*/  @!P1 VIADD R2, R2, 0x1 ;  /* 0x0000000102029836 */ /* 0x000fe20000000000 */
[----:B------:R-:W-:Y:S02]  /*f2c0*/  ISETP.NE.AND P1, PT, R7, RZ, PT ;  /* 0x000000ff0700720c */ /* 0x000fe40003f25270 */
[----:B------:R-:W-:Y:S02]  /*f2d0*/  ISETP.GE.U32.AND P0, PT, R3, R0, PT ;  /* 0x000000000300720c */ /* 0x000fe40003f06070 */
[----:B------:R-:W-:-:S04]  /*f2e0*/  LOP3.LUT R0, R6, R7, RZ, 0x3c, !PT ;  /* 0x0000000706007212 */ /* 0x000fc800078e3cff */
[----:B------:R-:W-:-:S07]  /*f2f0*/  ISETP.GE.AND P2, PT, R0, RZ, PT ;  /* 0x000000ff0000720c */ /* 0x000fce0003f46270 */
[----:B------:R-:W-:-:S06]  /*f300*/  @P0 VIADD R2, R2, 0x1 ;  /* 0x0000000102020836 */ /* 0x000fcc0000000000 */
[----:B------:R-:W-:Y:S01]  /*f310*/  @!P2 IMAD.MOV R2, RZ, RZ, -R2 ;  /* 0x000000ffff02a224 */ /* 0x000fe200078e0a02 */
[----:B------:R-:W-:-:S05]  /*f320*/  @!P1 LOP3.LUT R2, RZ, R7, RZ, 0x33, !PT ;  /* 0x00000007ff029212 */ /* 0x000fca00078e33ff */
[----:B------:R-:W-:-:S04]  /*f330*/  IMAD.MOV R0, RZ, RZ, -R2 ;  /* 0x000000ffff007224 */ /* 0x000fc800078e0a02 */
[C---:B------:R-:W-:Y:S02]  /*f340*/  IMAD R6, R7.reuse, R0, R6 ;  /* 0x0000000007067224 */ /* 0x040fe400078e0206 */
[----:B------:R-:W-:-:S05]  /*f350*/  IMAD R7, R7, 0x1000000, R2 ;  /* 0x0100000007077824 */ /* 0x000fca00078e0202 */
[----:B------:R-:W-:Y:S01]  /*f360*/  LEA R26, R6, R7, 0x10 ;  /* 0x00000007061a7211 */ /* 0x000fe200078e80ff */
[----:B------:R-:W-:Y:S06]  /*f370*/  BRA `(.L_x_273) ;  /* 0x00000000001c7947 */ /* 0x000fec0003800000 */
.L_x_267:
[----:B------:R-:W-:Y:S01]  /*f380*/  UMOV UR4, URZ ;  /* 0x0000003f00047c82 */ /* 0x000fe20008000000 */
[----:B------:R-:W-:Y:S01]  /*f390*/  UMOV UR5, URZ ;  /* 0x0000003f00057c82 */ /* 0x000fe20008000000 */
[----:B------:R-:W-:Y:S01]  /*f3a0*/  ULDC UR6, c[0x0][0xc3c] ;  /* 0x00030f0000067ab9 */ /* 0x000fe20000000800 */
[----:B------:R-:W-:Y:S02]  /*f3b0*/  IMAD.MOV.U32 R24, RZ, RZ, R0 ;  /* 0x000000ffff187224 */ /* 0x000fe400078e0000 */
[----:B------:R-:W-:Y:S02]  /*f3c0*/  IMAD.U32 R25, RZ, RZ, UR4 ;  /* 0x00000004ff197e24 */ /* 0x000fe4000f8e00ff */
[----:B------:R-:W-:Y:S02]  /*f3d0*/  IMAD.U32 R26, RZ, RZ, UR5 ;  /* 0x00000005ff1a7e24 */ /* 0x000fe4000f8e00ff */
[----:B------:R-:W-:-:S07]  /*f3e0*/  IMAD.U32 R27, RZ, RZ, UR6 ;  /* 0x00000006ff1b7e24 */ /* 0x000fce000f8e00ff */
.L_x_273:
[----:B------:R-:W0:Y:S01]  /*f3f0*/  S2R R0, SR_TID.X ;  /* 0x0000000000007919 */ /* 0x000e220000002100 */
[----:B------:R-:W-:Y:S05]  /*f400*/  WARPSYNC.ALL ;  /* 0x0000000000007948 */ /* 0x000fea0003800000 */
[----:B------:R-:W-:Y:S01]  /*f410*/  BAR.SYNC.DEFER_BLOCKING 0x4, 0x200 ;  /* 0x0108000000007b1d */ /* 0x000fe20000010000 */
[----:B0-----:R-:W-:-:S04]  /*f420*/  LOP3.LUT R0, R0, 0x1f, RZ, 0xc0, !PT ;  /* 0x0000001f00007812 */ /* 0x001fc800078ec0ff */
[----:B------:R-:W-:-:S13]  /*f430*/  ISETP.NE.AND P0, PT, R0, RZ, PT ;  /* 0x000000ff0000720c */ /* 0x000fda0003f05270 */
[----:B------:R-:W0:Y:S01]  /*f440*/  @!P0 S2R R3, SR_CgaCtaId ;  /* 0x0000000000038919 */ /* 0x000e220000008800 */
[----:B------:R-:W-:-:S04]  /*f450*/  @!P0 MOV R0, 0x400 ;  /* 0x0000040000008802 */ /* 0x000fc80000000f00 */
[----:B0-----:R-:W-:-:S05]  /*f460*/  @!P0 LEA R17, R3, R0, 0x18 ;  /* 0x0000000003118211 */ /* 0x001fca00078ec0ff */
[----:B------:R2:W-:Y:S01]  /*f470*/  @!P0 STS.128 [R17+0x2d8d0], R24 ;  /* 0x02d8d01811008388 */ /* 0x0005e20000000c00 */
[----:B------:R-:W-:Y:S06]  /*f480*/  BAR.ARV 0x5, 0x200 ;  /* 0x0148000000007b1d */ /* 0x000fec0000002000 */
.L_x_264:
[----:B------:R-:W-:Y:S02]  /*f490*/  ULDC UR4, c[0x0][0xc3c] ;  /* 0x00030f0000047ab9 */ /* 0x000fe40000000800 */
[----:B-1----:R-:W-:-:S13]  /*f4a0*/  ISETP.GE.AND P0, PT, R27, UR4, PT ;  /* 0x000000041b007c0c */ /* 0x002fda000bf06270 */
[----:B------:R-:W-:Y:S05]  /*f4b0*/  @!P0 BRA `(.L_x_274) ;  /* 0xffffffb400f48947 */ /* 0x000fea000383ffff */
[----:B------:R-:W-:Y:S05]  /*f4c0*/  BSYNC B8 ;  /* 0x0000000000087941 */ /* 0x000fea0003800000 */
.L_x_213:
[----:B0-----:R-:W3:Y:S01]  /*f4d0*/  LDL.LU R0, [R1+0x3c] ;  /* 0x00003c0001007983 */ /* 0x001ee20000300800 */
[----:B------:R-:W-:Y:S01]  /*f4e0*/  BSSY B0, `(.L_x_275) ;  /* 0x000000b000007945 */ /* 0x000fe20003800000 */
[----:B------:R-:W0:Y:S01]  /*f4f0*/  S2R R5, SR_CgaCtaId ;  /* 0x0000000000057919 */ /* 0x000e220000008800 */
[----:B---3--:R-:W-:-:S05]  /*f500*/  VIADD R0, R0, 0x1 ;  /* 0x0000000100007836 */ /* 0x008fca0000000000 */
[----:B------:R-:W-:-:S04]  /*f510*/  LEA.HI R2, R0, R0, RZ, 0x1 ;  /* 0x0000000000027211 */ /* 0x000fc800078f08ff */
[----:B------:R-:W-:Y:S02]  /*f520*/  LOP3.LUT R3, R2, 0xfffffffe, RZ, 0xc0, !PT ;  /* 0xfffffffe02037812 */ /* 0x000fe400078ec0ff */
[----:B------:R-:W-:-:S03]  /*f530*/  MOV R2, 0x400 ;  /* 0x0000040000027802 */ /* 0x000fc60000000f00 */
[----:B------:R-:W-:Y:S01]  /*f540*/  IMAD.IADD R0, R0, 0x1, -R3 ;  /* 0x0000000100007824 */ /* 0x000fe200078e0a03 */
[----:B0-----:R-:W-:-:S04]  /*f550*/  LEA R5, R5, R2, 0x18 ;  /* 0x0000000205057211 */ /* 0x001fc800078ec0ff */
[----:B------:R-:W-:-:S04]  /*f560*/  SHF.L.U32 R0, R0, 0x1f, RZ ;  /* 0x0000001f00007819 */ /* 0x000fc800000006ff */
[----:B------:R-:W0:Y:S02]  /*f570*/  SYNCS.PHASECHK.TRANS64.TRYWAIT P0, [R5+URZ+0x2d820], R0 ;  /* 0x02d82000050075a7 */ /* 0x000e24000800017f */
[----:B0-----:R-:W-:Y:S05]  /*f580*/  @!P0 BRA `(.L_x_276) ;  /* 0x0000002c00cc8947 */ /* 0x001fea0003800000 */
.L_x_375:
[----:B------:R-:W-:Y:S05]  /*f590*/  BSYNC B0 ;  /* 0x0000000000007941 */ /* 0x000fea0003800000 */
.L_x_275:
[----:B------:R-:W-:-:S03]  /*f5a0*/  UMOV UR4, 0xffffffff ;  /* 0xffffffff00047882 */ /* 0x000fc60000000000 */
[----:B------:R-:W-:Y:S05]  /*f5b0*/  BRA.DIV UR4, `(.L_x_277) ;  /* 0x0000002e04d47947 */ /* 0x000fea000b800000 */
[----:B0-----:R-:W0:Y:S02]  /*f5c0*/  S2R R0, SR_TID.X ;  /* 0x0000000000007919 */ /* 0x001e240000002100 */
[----:B0-----:R-:W-:-:S04]  /*f5d0*/  SHF.R.U32.HI R0, RZ, 0x5, R0 ;  /* 0x00000005ff007819 */ /* 0x001fc80000011600 */
[----:B------:R-:W-:-:S05]  /*f5e0*/  LOP3.LUT R0, R0, 0x3, RZ, 0xc0, !PT ;  /* 0x0000000300007812 */ /* 0x000fca00078ec0ff */
[----:B------:R0:W1:Y:S02]  /*f5f0*/  SHFL.IDX PT, R14, R0, RZ, 0x1f ;  /* 0x00001fff000e7589 */ /* 0x00006400000e0000 */
.L_x_378:
[----:B-1----:R-:W-:Y:S01]  /*f600*/  ISETP.NE.AND P0, PT, R14, RZ, PT ;  /* 0x000000ff0e00720c */ /* 0x002fe20003f05270 */
[----:B------:R-:W-:-:S12]  /*f610*/  BSSY B0, `(.L_x_278) ;  /* 0x0000024000007945 */ /* 0x000fd80003800000 */
[----:B------:R-:W-:Y:S05]  /*f620*/  @P0 BRA `(.L_x_279) ;  /* 0x0000000000880947 */ /* 0x000fea0003800000 */
[----:B------:R-:W-:-:S03]  /*f630*/  UMOV UR4, 0xffffffff ;  /* 0xffffffff00047882 */ /* 0x000fc60000000000 */
[----:B------:R-:W-:Y:S05]  /*f640*/  BRA.DIV UR4, `(.L_x_280) ;  /* 0x0000002e04e47947 */ /* 0x000fea000b800000 */
[----:B------:R-:W-:-:S13]  /*f650*/  ELECT P6, URZ, PT ;  /* 0x00000000003f782f */ /* 0x000fda00038c0000 */
.L_x_381:
[----:B------:R-:W-:Y:S05]  /*f660*/  @!P6 BRA `(.L_x_279) ;  /* 0x000000000078e947 */ /* 0x000fea0003800000 */
[----:B0-----:R-:W3:Y:S02]  /*f670*/  LDL.LU R0, [R1+0x20] ;  /* 0x0000200001007983 */ /* 0x001ee40000300800 */
[----:B---3--:R-:W-:-:S04]  /*f680*/  LOP3.LUT R0, R0, 0x2, RZ, 0xfc, !PT ;  /* 0x0000000200007812 */ /* 0x008fc800078efcff */
[----:B------:R-:W-:-:S13]  /*f690*/  ISETP.NE.AND P0, PT, R0, 0x3, PT ;  /* 0x000000030000780c */ /* 0x000fda0003f05270 */
[----:B------:R-:W-:Y:S05]  /*f6a0*/  @!P0 BRA `(.L_x_281) ;  /* 0x0000000000048947 */ /* 0x000fea0003800000 */
[----:B------:R-:W-:Y:S01]  /*f6b0*/  BPT.TRAP 0x1 ;  /* 0x000000040000795c */ /* 0x000fe20000300000 */
.L_x_281:
[C---:B------:R-:W-:Y:S01]  /*f6c0*/  IMAD R3, R22.reuse, 0x8, R5 ;  /* 0x0000000816037824 */ /* 0x040fe200078e0205 */
[----:B------:R-:W-:Y:S02]  /*f6d0*/  SHF.L.U32 R2, R29, 0x1f, RZ ;  /* 0x0000001f1d027819 */ /* 0x000fe400000006ff */
[----:B------:R-:W-:Y:S02]  /*f6e0*/  IADD3 R22, R22, 0x1, RZ ;  /* 0x0000000116167810 */ /* 0x000fe40007ffe0ff */
[----:B------:R-:W0:Y:S02]  /*f6f0*/  SYNCS.PHASECHK.TRANS64.TRYWAIT P1, [R3+URZ+0x2d840], R2 ;  /* 0x02d84002030075a7 */ /* 0x000e24000802017f */
[----:B------:R-:W-:-:S04]  /*f700*/  ISETP.NE.AND P2, PT, R22, 0x2, PT ;  /* 0x000000021600780c */ /* 0x000fc80003f45270 */
[----:B------:R-:W-:Y:S01]  /*f710*/  SEL R0, RZ, 0x1, P2 ;  /* 0x00000001ff007807 */ /* 0x000fe20001000000 */
[----:B0-----:R-:W-:Y:S08]  /*f720*/  @!P1 BRA `(.L_x_282) ;  /* 0x0000002c00cc9947 */ /* 0x001ff00003800000 */
.L_x_382:
[----:B------:R-:W-:Y:S02]  /*f730*/  SEL R22, R22, RZ, P2 ;  /* 0x000000ff16167207 */ /* 0x000fe40001000000 */
[----:B------:R-:W-:Y:S01]  /*f740*/  LOP3.LUT R0, R29, R0, RZ, 0x3c, !PT ;  /* 0x000000001d007212 */ /* 0x000fe200078e3cff */
[----:B------:R-:W-:Y:S06]  /*f750*/  @!P0 BRA `(.L_x_283) ;  /* 0x0000000000048947 */ /* 0x000fec0003800000 */
[----:B------:R-:W-:Y:S01]  /*f760*/  BPT.TRAP 0x1 ;  /* 0x000000040000795c */ /* 0x000fe20000300000 */
.L_x_283:
[----:B------:R-:W-:Y:S01]  /*f770*/  IMAD R5, R22, 0x8, R5 ;  /* 0x0000000816057824 */ /* 0x000fe200078e0205 */
[----:B------:R-:W-:-:S04]  /*f780*/  SHF.L.U32 R0, R0, 0x1f, RZ ;  /* 0x0000001f00007819 */ /* 0x000fc800000006ff */
[----:B------:R-:W1:Y:S02]  /*f790*/  SYNCS.PHASECHK.TRANS64.TRYWAIT P1, [R5+URZ+0x2d840], R0 ;  /* 0x02d84000050075a7 */ /* 0x000e64000802017f */
[----:B-1----:R-:W-:Y:S05]  /*f7a0*/  @!P1 BRA `(.L_x_284) ;  /* 0x0000002c00c09947 */ /* 0x002fea0003800000 */
.L_x_383:
[----:B------:R-:W-:Y:S05]  /*f7b0*/  @!P0 BRA `(.L_x_285) ;  /* 0x0000000000048947 */ /* 0x000fea0003800000 */
[----:B------:R-:W-:Y:S01]  /*f7c0*/  BPT.TRAP 0x1 ;  /* 0x000000040000795c */ /* 0x000fe20000300000 */
.L_x_285:
[----:B------:R-:W3:Y:S02]  /*f7d0*/  SYNCS.PHASECHK.TRANS64.TRYWAIT P1, [R3+URZ+0x2d860], R2 ;  /* 0x02d86002030075a7 */ /* 0x000ee4000802017f */
[----:B---3--:R-:W-:Y:S05]  /*f7e0*/  @!P1 BRA `(.L_x_286) ;  /* 0x0000002c00c49947 */ /* 0x008fea0003800000 */
.L_x_384:
[----:B------:R-:W-:Y:S05]  /*f7f0*/  @!P0 BRA `(.L_x_287) ;  /* 0x0000000000048947 */ /* 0x000fea0003800000 */
[----:B------:R-:W-:Y:S01]  /*f800*/  BPT.TRAP 0x1 ;  /* 0x000000040000795c */ /* 0x000fe20000300000 */
.L_x_287:
[----:B----4-:R4:W0:Y:S02]  /*f810*/  SYNCS.PHASECHK.TRANS64.TRYWAIT P0, [R5+URZ+0x2d860], R0 ;  /* 0x02d86000050075a7 */ /* 0x010824000800017f */
[----:B0-----:R-:W-:Y:S05]  /*f820*/  @!P0 NANOSLEEP.SYNCS 0x989680 ;  /* 0x009896800000895d */ /* 0x001fea0003900000 */
[----:B------:R-:W0:Y:S02]  /*f830*/  @!P0 SYNCS.PHASECHK.TRANS64 P0, [R5+URZ+0x2d860], R0 ;  /* 0x02d86000050085a7 */ /* 0x000e24000800007f */
[----:B0-----:R-:W-:Y:S05]  /*f840*/  @!P0 BRA `(.L_x_287) ;  /* 0xfffffffc00f08947 */ /* 0x001fea000383ffff */
.L_x_279:
[----:B------:R-:W-:Y:S05]  /*f850*/  BSYNC B0 ;  /* 0x0000000000007941 */ /* 0x000fea0003800000 */
.L_x_278:
[----:B------:R-:W-:Y:S05]  /*f860*/  EXIT ;  /* 0x000000000000794d */ /* 0x000fea0003800000 */
.L_x_168:
[----:B0-----:R-:W-:-:S04]  /*f870*/  IMAD.U32 R3, RZ, RZ, UR41 ;  /* 0x00000029ff037e24 */ /* 0x001fc8000f8e00ff */
[----:B------:R0:W1:Y:S03]  /*f880*/  SYNCS.PHASECHK.TRANS64.TRYWAIT P1, [R3+URZ+0x2d800], R0 ;  /* 0x02d80000030075a7 */ /* 0x000066000802017f */
[----:B-1----:R-:W-:Y:S05]  /*f890*/  @!P1 NANOSLEEP.SYNCS 0x989680 ;  /* 0x009896800000995d */ /* 0x002fea0003900000 */
[----:B------:R-:W1:Y:S02]  /*f8a0*/  @!P1 SYNCS.PHASECHK.TRANS64 P1, [R3+URZ+0x2d800], R0 ;  /* 0x02d80000030095a7 */ /* 0x000e64000802007f */
[----:B-1----:R-:W-:Y:S05]  /*f8b0*/  @!P1 BRA `(.L_x_168) ;  /* 0xfffffffc00ec9947 */ /* 0x002fea000383ffff */
[----:B------:R-:W-:Y:S05]  /*f8c0*/  BRA `(.L_x_288) ;  /* 0xffffff2000347947 */ /* 0x000fea000383ffff */
.L_x_172:
[----:B-1----:R1:W2:Y:S02]  /*f8d0*/  SYNCS.PHASECHK.TRANS64.TRYWAIT P1, [R0+URZ+0x2d830], R3 ;  /* 0x02d83003000075a7 */ /* 0x0022a4000802017f */
[----:B--2---:R-:W-:Y:S05]  /*f8e0*/  @!P1 NANOSLEEP.SYNCS 0x989680 ;  /* 0x009896800000995d */ /* 0x004fea0003900000 */
[----:B------:R-:W2:Y:S02]  /*f8f0*/  @!P1 SYNCS.PHASECHK.TRANS64 P1, [R0+URZ+0x2d830], R3 ;  /* 0x02d83003000095a7 */ /* 0x000ea4000802007f */
[----:B--2---:R-:W-:Y:S05]  /*f900*/  @!P1 BRA `(.L_x_172) ;  /* 0xfffffffc00f09947 */ /* 0x004fea000383ffff */
[----:B------:R-:W-:Y:S05]  /*f910*/  BRA `(.L_x_171) ;  /* 0xffffff2000507947 */ /* 0x000fea000383ffff */
.L_x_178:
[----:B-1----:R-:W-:-:S04]  /*f920*/  IMAD.U32 R9, RZ, RZ, UR6 ;  /* 0x00000006ff097e24 */ /* 0x002fc8000f8e00ff */
[----:B------:R1:W2:Y:S03]  /*f930*/  SYNCS.PHASECHK.TRANS64.TRYWAIT P1, [R9+URZ+0x2d830], R8 ;  /* 0x02d83008090075a7 */ /* 0x0002a6000802017f */
[----:B--2---:R-:W-:Y:S05]  /*f940*/  @!P1 NANOSLEEP.SYNCS 0x989680 ;  /* 0x009896800000995d */ /* 0x004fea0003900000 */
[----:B------:R-:W2:Y:S02]  /*f950*/  @!P1 SYNCS.PHASECHK.TRANS64 P1, [R9+URZ+0x2d830], R8 ;  /* 0x02d83008090095a7 */ /* 0x000ea4000802007f */
[----:B--2---:R-:W-:Y:S05]  /*f960*/  @!P1 BRA `(.L_x_178) ;  /* 0xfffffffc00ec9947 */ /* 0x004fea000383ffff */
[----:B------:R-:W-:Y:S05]  /*f970*/  BRA `(.L_x_175) ;  /* 0xffffff4c00107947 */ /* 0x000fea000383ffff */
.L_x_182:
[----:B-1----:R-:W-:-:S04]  /*f980*/  IMAD.U32 R8, RZ, RZ, UR6 ;  /* 0x00000006ff087e24 */ /* 0x002fc8000f8e00ff */
[----:B------:R1:W2:Y:S03]  /*f990*/  SYNCS.PHASECHK.TRANS64.TRYWAIT P1, [R8+URZ+0x2d850], R7 ;  /* 0x02d85007080075a7 */ /* 0x0002a6000802017f */
[----:B--2---:R-:W-:Y:S05]  /*f9a0*/  @!P1 NANOSLEEP.SYNCS 0x989680 ;  /* 0x009896800000995d */ /* 0x004fea0003900000 */
[----:B------:R-:W2:Y:S02]  /*f9b0*/  @!P1 SYNCS.PHASECHK.TRANS64 P1, [R8+URZ+0x2d850], R7 ;  /* 0x02d85007080095a7 */ /* 0x000ea4000802007f */
[----:B--2---:R-:W-:Y:S05]  /*f9c0*/  @!P1 BRA `(.L_x_182) ;  /* 0xfffffffc00ec9947 */ /* 0x004fea000383ffff */
[----:B------:R-:W-:Y:S05]  /*f9d0*/  BRA `(.L_x_179) ;  /* 0xffffff4c00c07947 */ /* 0x000fea000383ffff */
.L_x_189:
[----:B-1----:R-:W-:-:S04]  /*f9e0*/  IMAD.U32 R3, RZ, RZ, UR4 ;  /* 0x00000004ff037e24 */ /* 0x002fc8000f8e00ff */
[----:B------:R1:W3:Y:S03]  /*f9f0*/  SYNCS.PHASECHK.TRANS64.TRYWAIT P1, [R3+URZ+0x2d850], R0 ;  /* 0x02d85000030075a7 */ /* 0x0002e6000802017f */
[----:B---3--:R-:W-:Y:S05]  /*fa00*/  @!P1 NANOSLEEP.SYNCS 0x989680 ;  /* 0x009896800000995d */ /* 0x008fea0003900000 */
[----:B------:R-:W3:Y:S02]  /*fa10*/  @!P1 SYNCS.PHASECHK.TRANS64 P1, [R3+URZ+0x2d850], R0 ;  /* 0x02d85000030095a7 */ /* 0x000ee4000802007f */
[----:B---3--:R-:W-:Y:S05]  /*fa20*/  @!P1 BRA `(.L_x_189) ;  /* 0xfffffffc00ec9947 */ /* 0x008fea000383ffff */
[----:B------:R-:W-:Y:S05]  /*fa30*/  BRA `(.L_x_188) ;  /* 0xffffff7000f07947 */ /* 0x000fea000383ffff */
.L_x_227:
[----:B------:R-:W0:Y:S01]  /*fa40*/  S2R R20, SR_TID.X ;  /* 0x0000000000147919 */ /* 0x000e220000002100 */
[----:B------:R-:W-:Y:S01]  /*fa50*/  BSSY B0, `(.L_x_289) ;  /* 0x000000a000007945 */ /* 0x000fe20003800000 */
[----:B------:R-:W-:Y:S01]  /*fa60*/  IMAD.MOV.U32 R12, RZ, RZ, RZ ;  /* 0x000000ffff0c7224 */ /* 0x000fe200078e00ff */
[----:B------:R-:W-:Y:S01]  /*fa70*/  MOV R11, 0x1f ;  /* 0x0000001f000b7802 */ /* 0x000fe20000000f00 */
[----:B------:R-:W-:Y:S01]  /*fa80*/  IMAD.MOV.U32 R15, RZ, RZ, -0x1 ;  /* 0xffffffffff0f7424 */ /* 0x000fe200078e00ff */
[----:B0-----:R-:W-:-:S04]  /*fa90*/  SHF.R.U32.HI R5, RZ, 0x5, R20 ;  /* 0x00000005ff057819 */ /* 0x001fc80000011614 */
[----:B------:R-:W-:-:S05]  /*faa0*/  LOP3.LUT R5, R5, 0x3, RZ, 0xc0, !PT ;  /* 0x0000000305057812 */ /* 0x000fca00078ec0ff */
[----:B------:R-:W-:-:S07]  /*fab0*/  IMAD.MOV.U32 R13, RZ, RZ, R5 ;  /* 0x000000ffff0d7224 */ /* 0x000fce00078e0005 */
[----:B-----5:R-:W-:Y:S05]  /*fac0*/  WARPSYNC.COLLECTIVE R15, `(.L_x_290) ;  /* 0x000000000f087348 */ /* 0x020fea0003c00000 */
[----:B------:R0:W1:Y:S02]  /*fad0*/  SHFL.IDX P6, R14, R13, R12, R11 ;  /* 0x0000000c0d0e7389 */ /* 0x00006400000c000b */
[----:B01---5:R-:W-:Y:S01]  /*fae0*/  ENDCOLLECTIVE ;  /* 0x000000000000791b */ /* 0x023fe20003800000 */
.L_x_290:
[----:B------:R-:W-:Y:S05]  /*faf0*/  BSYNC B0 ;  /* 0x0000000000007941 */ /* 0x000fea0003800000 */
.L_x_289:
[----:B------:R-:W-:Y:S05]  /*fb00*/  BRA `(.L_x_291) ;  /* 0xffffffc000747947 */ /* 0x000fea000383ffff */
.L_x_230:
[----:B0-----:R0:W1:Y:S02]  /*fb10*/  SYNCS.PHASECHK.TRANS64.TRYWAIT P0, [R2+URZ+0x2d840], R3 ;  /* 0x02d84003020075a7 */ /* 0x001064000800017f */
[----:B-1----:R-:W-:Y:S05]  /*fb20*/  @!P0 NANOSLEEP.SYNCS 0x989680 ;  /* 0x009896800000895d */ /* 0x002fea0003900000 */
[----:B------:R-:W1:Y:S02]  /*fb30*/  @!P0 SYNCS.PHASECHK.TRANS64 P0, [R2+URZ+0x2d840], R3 ;  /* 0x02d84003020085a7 */ /* 0x000e64000800007f */
[----:B-1----:R-:W-:Y:S05]  /*fb40*/  @!P0 BRA `(.L_x_230) ;  /* 0xfffffffc00f08947 */ /* 0x002fea000383ffff */
[----:B------:R-:W-:Y:S05]  /*fb50*/  BRA `(.L_x_292) ;  /* 0xffffffc000c87947 */ /* 0x000fea000383ffff */
.L_x_231:
[----:B------:R-:W-:Y:S01]  /*fb60*/  BSSY B0, `(.L_x_293) ;  /* 0x0000008000007945 */ /* 0x000fe20003800000 */
[----:B------:R-:W-:Y:S02]  /*fb70*/  IMAD.MOV.U32 R13, RZ, RZ, R6 ;  /* 0x000000ffff0d7224 */ /* 0x000fe400078e0006 */
[----:B------:R-:W-:Y:S02]  /*fb80*/  IMAD.MOV.U32 R12, RZ, RZ, RZ ;  /* 0x000000ffff0c7224 */ /* 0x000fe400078e00ff */
[----:B------:R-:W-:Y:S02]  /*fb90*/  IMAD.MOV.U32 R11, RZ, RZ, 0x1c1f ;  /* 0x00001c1fff0b7424 */ /* 0x000fe400078e00ff */
[----:B------:R-:W-:-:S07]  /*fba0*/  IMAD.MOV.U32 R15, RZ, RZ, -0x1 ;  /* 0xffffffffff0f7424 */ /* 0x000fce00078e00ff */
[----:B------:R-:W-:Y:S05]  /*fbb0*/  WARPSYNC.COLLECTIVE R15, `(.L_x_294) ;  /* 0x000000000f087348 */ /* 0x000fea0003c00000 */
[----:B------:R0:W1:Y:S02]  /*fbc0*/  SHFL.IDX P6, R14, R13, R12, R11 ;  /* 0x0000000c0d0e7389 */ /* 0x00006400000c000b */
[----:B01----:R-:W-:Y:S01]  /*fbd0*/  ENDCOLLECTIVE ;  /* 0x000000000000791b */ /* 0x003fe20003800000 */
.L_x_294:
[----:B------:R-:W-:Y:S05]  /*fbe0*/  BSYNC B0 ;  /* 0x0000000000007941 */ /* 0x000fea0003800000 */
.L_x_293:
[----:B------:R-:W-:Y:S01]  /*fbf0*/  IMAD.MOV.U32 R13, RZ, RZ, R0 ;  /* 0x000000ffff0d7224 */ /* 0x000fe200078e0000 */
[----:B------:R-:W-:Y:S01]  /*fc00*/  MOV R12, RZ ;  /* 0x000000ff000c7202 */ /* 0x000fe20000000f00 */
[----:B------:R-:W-:Y:S02]  /*fc10*/  IMAD.MOV.U32 R11, RZ, RZ, 0x1c1f ;  /* 0x00001c1fff0b7424 */ /* 0x000fe400078e00ff */
[----:B------:R-:W-:Y:S02]  /*fc20*/  IMAD.MOV.U32 R15, RZ, RZ, -0x1 ;  /* 0xffffffffff0f7424 */ /* 0x000fe400078e00ff */
[----:B------:R-:W-:Y:S02]  /*fc30*/  IMAD.MOV.U32 R4, RZ, RZ, R14 ;  /* 0x000000ffff047224 */ /* 0x000fe400078e000e */
[----:B------:R-:W-:-:S07]  /*fc40*/  @P0 IMAD R8, R7, 0x2, R17 ;  /* 0x0000000207080824 */ /* 0x000fce00078e0211 */
[----:B------:R-:W-:Y:S05]  /*fc50*/  WARPSYNC.COLLECTIVE R15, `(.L_x_295) ;  /* 0x000000000f087348 */ /* 0x000fea0003c00000 */
[----:B------:R0:W1:Y:S02]  /*fc60*/  SHFL.IDX P6, R14, R13, R12, R11 ;  /* 0x0000000c0d0e7389 */ /* 0x00006400000c000b */
[----:B01----:R-:W-:Y:S01]  /*fc70*/  ENDCOLLECTIVE ;  /* 0x000000000000791b */ /* 0x003fe20003800000 */
.L_x_295:
[----:B------:R-:W-:Y:S01]  /*fc80*/  IMAD.MOV.U32 R13, RZ, RZ, R6 ;  /* 0x000000ffff0d7224 */ /* 0x000fe200078e0006 */
[----:B------:R-:W-:Y:S01]  /*fc90*/  MOV R12, 0x1 ;  /* 0x00000001000c7802 */ /* 0x000fe20000000f00 */
[----:B------:R-:W-:-:S07]  /*fca0*/  IMAD.MOV.U32 R5, RZ, RZ, R14 ;  /* 0x000000ffff057224 */ /* 0x000fce00078e000e */
[----:B------:R-:W-:Y:S05]  /*fcb0*/  WARPSYNC.COLLECTIVE R15, `(.L_x_296) ;  /* 0x000000000f087348 */ /* 0x000fea0003c00000 */
[----:B------:R0:W1:Y:S02]  /*fcc0*/  SHFL.IDX P6, R14, R13, R12, R11 ;  /* 0x0000000c0d0e7389 */ /* 0x00006400000c000b */
[----:B01----:R-:W-:Y:S01]  /*fcd0*/  ENDCOLLECTIVE ;  /* 0x000000000000791b */ /* 0x003fe20003800000 */
.L_x_296:
[----:B------:R-:W-:-:S05]  /*fce0*/  @P0 LEA R5, P1, R9, R5, 0x1 ;  /* 0x0000000509050211 */ /* 0x000fca00078208ff */
[----:B------:R-:W-:Y:S01]  /*fcf0*/  @P0 IMAD.X R4, RZ, RZ, R4, P1 ;  /* 0x000000ffff040224 */ /* 0x000fe200008e0604 */
[----:B------:R-:W-:-:S04]  /*fd00*/  ISETP.GE.AND P1, PT, R3, 0x21, PT ;  /* 0x000000210300780c */ /* 0x000fc80003f26270 */
[----:B------:R-:W-:Y:S01]  /*fd10*/  @P0 LOP3.LUT R5, R5, R4, RZ, 0x3c, !PT ;  /* 0x0000000405050212 */ /* 0x000fe200078e3cff */
[----:B------:R-:W-:-:S03]  /*fd20*/  IMAD.MOV.U32 R13, RZ, RZ, R0 ;  /* 0x000000ffff0d7224 */ /* 0x000fc600078e0000 */
[----:B------:R-:W-:-:S04]  /*fd30*/  @P0 LOP3.LUT R4, R5, R4, RZ, 0x3c, !PT ;  /* 0x0000000405040212 */ /* 0x000fc800078e3cff */
[----:B------:R-:W-:-:S05]  /*fd40*/  @P0 LOP3.LUT R5, R5, R4, RZ, 0x3c, !PT ;  /* 0x0000000405050212 */ /* 0x000fca00078e3cff */
[----:B------:R-:W-:Y:S01]  /*fd50*/  @!PT LDS RZ, [RZ] ;  /* 0x00000000fffff984 */ /* 0x000fe20000000800 */
[----:B------:R-:W-:Y:S01]  /*fd60*/  @!PT LDS RZ, [RZ] ;  /* 0x00000000fffff984 */ /* 0x000fe20000000800 */
[----:B------:R-:W-:Y:S01]  /*fd70*/  @!PT LDS RZ, [RZ] ;  /* 0x00000000fffff984 */ /* 0x000fe20000000800 */
[----:B------:R-:W-:Y:S04]  /*fd80*/  @P0 LDGSTS.E.BYPASS.LTC128B.128 [R8+0x15400], desc[UR36][R4.64], !P4 ;  /* 0x1540000004080fae */ /* 0x000fe8000e101d64 */
[----:B------:R-:W-:Y:S04]  /*fd90*/  @P0 LDGSTS.E.BYPASS.LTC128B.128 [R8+0x17400], desc[UR36][R4.64+0x40], !P3 ;  /* 0x1740004004080fae */ /* 0x000fe8000d901d64 */
[----:B------:R0:W-:Y:S02]  /*fda0*/  @P0 LDGSTS.E.BYPASS.LTC128B.128 [R8+0x19400], desc[UR36][R4.64+0x80], !P2 ;  /* 0x1940008004080fae */ /* 0x0001e4000d101d64 */
[----:B0-----:R-:W-:-:S07]  /*fdb0*/  IMAD.MOV.U32 R4, RZ, RZ, R14 ;  /* 0x000000ffff047224 */ /* 0x001fce00078e000e */
[----:B------:R-:W-:Y:S05]  /*fdc0*/  WARPSYNC.COLLECTIVE R15, `(.L_x_297) ;  /* 0x000000000f087348 */ /* 0x000fea0003c00000 */
[----:B------:R0:W1:Y:S02]  /*fdd0*/  SHFL.IDX P6, R14, R13, R12, R11 ;  /* 0x0000000c0d0e7389 */ /* 0x00006400000c000b */
[----:B01----:R-:W-:Y:S01]  /*fde0*/  ENDCOLLECTIVE ;  /* 0x000000000000791b */ /* 0x003fe20003800000 */
.L_x_297:
[----:B------:R-:W-:Y:S02]  /*fdf0*/  @P1 IMAD R8, R7, 0x2, R17 ;  /* 0x0000000207081824 */ /* 0x000fe400078e0211 */
[----:B------:R-:W-:Y:S01]  /*fe00*/  IMAD.MOV.U32 R13, RZ, RZ, R6 ;  /* 0x000000ffff0d7224 */ /* 0x000fe200078e0006 */
[----:B------:R-:W-:Y:S01]  /*fe10*/  MOV R12, 0x2 ;  /* 0x00000002000c7802 */ /* 0x000fe20000000f00 */
[----:B------:R-:W-:-:S07]  /*fe20*/  IMAD.MOV.U32 R5, RZ, RZ, R14 ;  /* 0x000000ffff057224 */ /* 0x000fce00078e000e */
[----:B------:R-:W-:Y:S05]  /*fe30*/  WARPSYNC.COLLECTIVE R15, `(.L_x_298) ;  /* 0x000000000f087348 */ /* 0x000fea0003c00000 */
[----:B------:R0:W1:Y:S02]  /*fe40*/  SHFL.IDX P6, R14, R13, R12, R11 ;  /* 0x0000000c0d0e7389 */ /* 0x00006400000c000b */
[----:B01----:R-:W-:Y:S01]  /*fe50*/  ENDCOLLECTIVE ;  /* 0x000000000000791b */ /* 0x003fe20003800000 */
.L_x_298:
[----:B------:R-:W-:-:S05]  /*fe60*/  @P1 LEA R5, P0, R9, R5, 0x1 ;  /* 0x0000000509051211 */ /* 0x000fca00078008ff */
[----:B------:R-:W-:-:S05]  /*fe70*/  @P1 IMAD.X R4, RZ, RZ, R4, P0 ;  /* 0x000000ffff041224 */ /* 0x000fca00000e0604 */
        /* <DEDUP_REMOVED lines=9> */
[----:B------:R0:W-:Y:S01]  /*ff10*/  @P1 LDGSTS.E.BYPASS.LTC128B.128 [R8+0x19c00], desc[UR36][R4.64+0x80], !P2 ;  /* 0x19c0008004081fae */ /* 0x0001e2000d101d64 */
[----:B------:R-:W-:Y:S01]  /*ff20*/  ISETP.GE.AND P1, PT, R3, 0x41, PT ;  /* 0x000000410300780c */ /* 0x000fe20003f26270 */
[----:B0-----:R-:W-:-:S12]  /*ff30*/  IMAD.MOV.U32 R4, RZ, RZ, R14 ;  /* 0x000000ffff047224 */ /* 0x001fd800078e000e */
[----:B------:R-:W-:Y:S05]  /*ff40*/  WARPSYNC.COLLECTIVE R15, `(.L_x_299) ;  /* 0x000000000f087348 */ /* 0x000fea0003c00000 */
[----:B------:R0:W1:Y:S02]  /*ff50*/  SHFL.IDX P6, R14, R13, R12, R11 ;  /* 0x0000000c0d0e7389 */ /* 0x00006400000c000b */
[----:B01----:R-:W-:Y:S01]  /*ff60*/  ENDCOLLECTIVE ;  /* 0x000000000000791b */ /* 0x003fe20003800000 */
.L_x_299:
[----:B------:R-:W-:Y:S02]  /*ff70*/  @P1 IMAD R8, R7, 0x2, R17 ;  /* 0x0000000207081824 */ /* 0x000fe400078e0211 */
[----:B------:R-:W-:Y:S01]  /*ff80*/  IMAD.MOV.U32 R13, RZ, RZ, R6 ;  /* 0x000000ffff0d7224 */ /* 0x000fe200078e0006 */
[----:B------:R-:W-:Y:S01]  /*ff90*/  MOV R12, 0x3 ;  /* 0x00000003000c7802 */ /* 0x000fe20000000f00 */
[----:B------:R-:W-:-:S07]  /*ffa0*/  IMAD.MOV.U32 R5, RZ, RZ, R14 ;  /* 0x000000ffff057224 */ /* 0x000fce00078e000e */
[----:B------:R-:W-:Y:S05]  /*ffb0*/  WARPSYNC.COLLECTIVE R15, `(.L_x_300) ;  /* 0x000000000f087348 */ /* 0x000fea0003c00000 */
[----:B------:R0:W1:Y:S02]  /*ffc0*/  SHFL.IDX P6, R14, R13, R12, R11 ;  /* 0x0000000c0d0e7389 */ /* 0x00006400000c000b */
[----:B01----:R-:W-:Y:S01]  /*ffd0*/  ENDCOLLECTIVE ;  /* 0x000000000000791b */ /* 0x003fe20003800000 */
.L_x_300:
[----:B------:R-:W-:-:S05]  /*ffe0*/  @P1 LEA R5, P0, R9, R5, 0x1 ;  /* 0x0000000509051211 */ /* 0x000fca00078008ff */
[----:B------:R-:W-:-:S05]  /*fff0*/  @P1 IMAD.X R4, RZ, RZ, R4, P0 ;  /* 0x000000ffff041224 */ /* 0x000fca00000e0604 */
[----:B------:R-:W-:Y:S01]  /*10000*/  @P1 LOP3.LUT R5, R5, R4, RZ, 0x3c, !PT ;  /* 0x0000000405051212 */ /* 0x000fe200078e3cff */
[----:B------:R-:W-:-:S03]  /*10010*/  IMAD.MOV.U32 R13, RZ, RZ, R0 ;  /* 0x000000ffff0d7224 */ /* 0x000fc600078e0000 */
[----:B------:R-:W-:-:S04]  /*10020*/  @P1 LOP3.LUT R4, R5, R4, RZ, 0x3c, !PT ;  /* 0x0000000405041212 */ /* 0x000fc800078e3cff */
[----:B------:R-:W-:Y:S01]  /*10030*/  @P1 LOP3.LUT R5, R5, R4, RZ, 0x3c, !PT ;  /* 0x0000000405051212 */ /* 0x000fe200078e3cff */
[----:B------:R-:W-:-:S07]  /*10040*/  IMAD.MOV.U32 R6, RZ, RZ, R14 ;  /* 0x000000ffff067224 */ /* 0x000fce00078e000e */
[----:B------:R-:W-:Y:S05]  /*10050*/  WARPSYNC.COLLECTIVE R15, `(.L_x_301) ;  /* 0x000000000f087348 */ /* 0x000fea0003c00000 */
[----:B------:R0:W1:Y:S02]  /*10060*/  SHFL.IDX P6, R14, R13, R12, R11 ;  /* 0x0000000c0d0e7389 */ /* 0x00006400000c000b */
[----:B01----:R-:W-:Y:S01]  /*10070*/  ENDCOLLECTIVE ;  /* 0x000000000000791b */ /* 0x003fe20003800000 */
.L_x_301:
[----:B------:R-:W-:Y:S01]  /*10080*/  @!PT LDS RZ, [RZ] ;  /* 0x00000000fffff984 */ /* 0x000fe20000000800 */
[----:B------:R-:W-:Y:S01]  /*10090*/  @!PT LDS RZ, [RZ] ;  /* 0x00000000fffff984 */ /* 0x000fe20000000800 */
[----:B------:R-:W-:Y:S01]  /*100a0*/  @!PT LDS RZ, [RZ] ;  /* 0x00000000fffff984 */ /* 0x000fe20000000800 */
[----:B------:R0:W-:Y:S04]  /*100b0*/  @P1 LDGSTS.E.BYPASS.LTC128B.128 [R8+0x16400], desc[UR36][R4.64], !P4 ;  /* 0x1640000004081fae */ /* 0x0001e8000e101d64 */
[----:B------:R0:W-:Y:S04]  /*100c0*/  @P1 LDGSTS.E.BYPASS.LTC128B.128 [R8+0x18400], desc[UR36][R4.64+0x40], !P3 ;  /* 0x1840004004081fae */ /* 0x0001e8000d901d64 */
[----:B------:R0:W-:Y:S01]  /*100d0*/  @P1 LDGSTS.E.BYPASS.LTC128B.128 [R8+0x1a400], desc[UR36][R4.64+0x80], !P2 ;  /* 0x1a40008004081fae */ /* 0x0001e2000d101d64 */
[----:B------:R-:W-:Y:S01]  /*100e0*/  IMAD.MOV.U32 R0, RZ, RZ, R14 ;  /* 0x000000ffff007224 */ /* 0x000fe200078e000e */
[----:B------:R-:W-:Y:S06]  /*100f0*/  BRA `(.L_x_302) ;  /* 0xffffffc0008c7947 */ /* 0x000fec000383ffff */
.L_x_236:
[----:B------:R-:W2:Y:S04]  /*10100*/  LDL.LU R11, [R1+0x30] ;  /* 0x00003000010b7983 */ /* 0x000ea80000300800 */
[----:B------:R0:W5:Y:S01]  /*10110*/  LDL R9, [R1+0x1c] ;  /* 0x00001c0001097983 */ /* 0x0001620000100800 */
[----:B------:R-:W-:Y:S01]  /*10120*/  IMAD.MOV.U32 R13, RZ, RZ, R0 ;  /* 0x000000ffff0d7224 */ /* 0x000fe200078e0000 */
[----:B------:R-:W-:Y:S01]  /*10130*/  MOV R15, 0xffffffff ;  /* 0xffffffff000f7802 */ /* 0x000fe20000000f00 */
[----:B------:R-:W-:Y:S02]  /*10140*/  IMAD.MOV.U32 R12, RZ, RZ, RZ ;  /* 0x000000ffff0c7224 */ /* 0x000fe400078e00ff */
[----:B------:R-:W-:Y:S02]  /*10150*/  IMAD R25, R25, 0xc0, R21 ;  /* 0x000000c019197824 */ /* 0x000fe400078e0215 */
[----:B--2---:R-:W-:-:S02]  /*10160*/  IMAD R2, R11, R10, RZ ;  /* 0x0000000a0b027224 */ /* 0x004fc400078e02ff */
[----:B0-----:R-:W-:-:S07]  /*10170*/  IMAD.MOV.U32 R11, RZ, RZ, 0x1c1f ;  /* 0x00001c1fff0b7424 */ /* 0x001fce00078e00ff */
[----:B-----5:R-:W-:Y:S05]  /*10180*/  WARPSYNC.COLLECTIVE R15, `(.L_x_303) ;  /* 0x000000000f087348 */ /* 0x020fea0003c00000 */
[----:B------:R0:W1:Y:S02]  /*10190*/  SHFL.IDX P6, R14, R13, R12, R11 ;  /* 0x0000000c0d0e7389 */ /* 0x00006400000c000b */
[----:B01---5:R-:W-:Y:S01]  /*101a0*/  ENDCOLLECTIVE ;  /* 0x000000000000791b */ /* 0x023fe20003800000 */
.L_x_303:
[----:B------:R-:W-:Y:S02]  /*101b0*/  IMAD.MOV.U32 R13, RZ, RZ, R4 ;  /* 0x000000ffff0d7224 */ /* 0x000fe400078e0004 */
[----:B------:R-:W-:-:S07]  /*101c0*/  IMAD.MOV.U32 R6, RZ, RZ, R14 ;  /* 0x000000ffff067224 */ /* 0x000fce00078e000e */
[----:B------:R-:W-:Y:S05]  /*101d0*/  WARPSYNC.COLLECTIVE R15, `(.L_x_304) ;  /* 0x000000000f087348 */ /* 0x000fea0003c00000 */
[----:B------:R0:W1:Y:S02]  /*101e0*/  SHFL.IDX P6, R14, R13, R12, R11 ;  /* 0x0000000c0d0e7389 */ /* 0x00006400000c000b */
[----:B01----:R-:W-:Y:S01]  /*101f0*/  ENDCOLLECTIVE ;  /* 0x000000000000791b */ /* 0x003fe20003800000 */
.L_x_304:
[----:B------:R-:W-:Y:S01]  /*10200*/  ISETP.GE.AND P2, PT, R25, R2, PT ;  /* 0x000000021900720c */ /* 0x000fe20003f46270 */
[----:B------:R-:W-:Y:S02]  /*10210*/  IMAD.MOV.U32 R13, RZ, RZ, R0 ;  /* 0x000000ffff0d7224 */ /* 0x000fe400078e0000 */
[----:B------:R-:W-:Y:S02]  /*10220*/  IMAD.MOV.U32 R12, RZ, RZ, 0x1 ;  /* 0x00000001ff0c7424 */ /* 0x000fe400078e00ff */
[----:B------:R-:W-:-:S08]  /*10230*/  IMAD.MOV.U32 R5, RZ, RZ, R14 ;  /* 0x000000ffff057224 */ /* 0x000fd000078e000e */
[----:B------:R-:W-:Y:S05]  /*10240*/  WARPSYNC.COLLECTIVE R15, `(.L_x_305) ;  /* 0x000000000f087348 */ /* 0x000fea0003c00000 */
[----:B------:R0:W1:Y:S02]  /*10250*/  SHFL.IDX P6, R14, R13, R12, R11 ;  /* 0x0000000c0d0e7389 */ /* 0x00006400000c000b */
[----:B01----:R-:W-:Y:S01]  /*10260*/  ENDCOLLECTIVE ;  /* 0x000000000000791b */ /* 0x003fe20003800000 */
.L_x_305:
[----:B------:R-:W-:-:S05]  /*10270*/  @!P2 LEA R5, P4, R20, R5, 0x1 ;  /* 0x000000051405a211 */ /* 0x000fca00078808ff */
[----:B------:R-:W-:-:S04]  /*10280*/  @!P2 IMAD.X R6, RZ, RZ, R6, P4 ;  /* 0x000000ffff06a224 */ /* 0x000fc800020e0606 */
[----:B------:R-:W-:Y:S02]  /*10290*/  @!P2 IMAD.MOV.U32 R7, RZ, RZ, R6 ;  /* 0x000000ffff07a224 */ /* 0x000fe400078e0006 */
[----:B------:R-:W-:Y:S02]  /*102a0*/  @!P2 IMAD.MOV.U32 R6, RZ, RZ, R5 ;  /* 0x000000ffff06a224 */ /* 0x000fe400078e0005 */
[----:B------:R-:W-:-:S03]  /*102b0*/  IMAD.MOV.U32 R13, RZ, RZ, R4 ;  /* 0x000000ffff0d7224 */ /* 0x000fc600078e0004 */
[----:B------:R-:W-:Y:S01]  /*102c0*/  @!PT LDS RZ, [RZ] ;  /* 0x00000000fffff984 */ /* 0x000fe20000000800 */
[----:B------:R-:W-:Y:S01]  /*102d0*/  @!PT LDS RZ, [RZ] ;  /* 0x00000000fffff984 */ /* 0x000fe20000000800 */
[----:B------:R-:W-:Y:S01]  /*102e0*/  @!PT LDS RZ, [RZ] ;  /* 0x00000000fffff984 */ /* 0x000fe20000000800 */
[----:B------:R-:W-:Y:S04]  /*102f0*/  @!P2 LDGSTS.E.BYPASS.LTC128B.128 [R9+0xc400], desc[UR36][R6.64], !P3 ;  /* 0x0c4000000609afae */ /* 0x000fe8000d901d64 */
[----:B------:R-:W-:Y:S04]  /*10300*/  @!P2 LDGSTS.E.BYPASS.LTC128B.128 [R9+0xf400], desc[UR36][R6.64+0x40], !P0 ;  /* 0x0f4000400609afae */ /* 0x000fe8000c101d64 */
[----:B------:R0:W-:Y:S02]  /*10310*/  @!P2 LDGSTS.E.BYPASS.LTC128B.128 [R9+0x12400], desc[UR36][R6.64+0x80], !P1 ;  /* 0x124000800609afae */ /* 0x0001e4000c901d64 */
[----:B0-----:R-:W-:-:S07]  /*10320*/  IMAD.MOV.U32 R7, RZ, RZ, R14 ;  /* 0x000000ffff077224 */ /* 0x001fce00078e000e */
[----:B------:R-:W-:Y:S05]  /*10330*/  WARPSYNC.COLLECTIVE R15, `(.L_x_306) ;  /* 0x000000000f087348 */ /* 0x000fea0003c00000 */
[----:B------:R0:W1:Y:S02]  /*10340*/  SHFL.IDX P6, R14, R13, R12, R11 ;  /* 0x0000000c0d0e7389 */ /* 0x00006400000c000b */
[----:B01----:R-:W-:Y:S01]  /*10350*/  ENDCOLLECTIVE ;  /* 0x000000000000791b */ /* 0x003fe20003800000 */
.L_x_306:
[----:B------:R-:W-:-:S04]  /*10360*/  IADD3 R5, R25, 0x20, RZ ;  /* 0x0000002019057810 */ /* 0x000fc80007ffe0ff */
[----:B------:R-:W-:Y:S01]  /*10370*/  ISETP.GE.AND P2, PT, R5, R2, PT ;  /* 0x000000020500720c */ /* 0x000fe20003f46270 */
[----:B------:R-:W-:Y:S02]  /*10380*/  IMAD.MOV.U32 R13, RZ, RZ, R0 ;  /* 0x000000ffff0d7224 */ /* 0x000fe400078e0000 */
[----:B------:R-:W-:Y:S02]  /*10390*/  IMAD.MOV.U32 R12, RZ, RZ, 0x2 ;  /* 0x00000002ff0c7424 */ /* 0x000fe400078e00ff */
[----:B------:R-:W-:-:S08]  /*103a0*/  IMAD.MOV.U32 R5, RZ, RZ, R14 ;  /* 0x000000ffff057224 */ /* 0x000fd000078e000e */
[----:B------:R-:W-:Y:S05]  /*103b0*/  WARPSYNC.COLLECTIVE R15, `(.L_x_307) ;  /* 0x000000000f087348 */ /* 0x000fea0003c00000 */
[----:B------:R0:W1:Y:S02]  /*103c0*/  SHFL.IDX P6, R14, R13, R12, R11 ;  /* 0x0000000c0d0e7389 */ /* 0x00006400000c000b */
[----:B01----:R-:W-:Y:S01]  /*103d0*/  ENDCOLLECTIVE ;  /* 0x000000000000791b */ /* 0x003fe20003800000 */
.L_x_307:
[----:B------:R-:W-:-:S04]  /*103e0*/  @!P2 LEA R5, P4, R20, R5, 0x1 ;  /* 0x000000051405a211 */ /* 0x000fc800078808ff */
[----:B------:R-:W-:Y:S01]  /*103f0*/  @!P2 MOV R6, R5 ;  /* 0x000000050006a202 */ /* 0x000fe20000000f00 */
[----:B------:R-:W-:-:S05]  /*10400*/  @!P2 IMAD.X R7, RZ, RZ, R7, P4 ;  /* 0x000000ffff07a224 */ /* 0x000fca00020e0607 */
[----:B------:R-:W-:Y:S01]  /*10410*/  @!PT LDS RZ, [RZ] ;  /* 0x00000000fffff984 */ /* 0x000fe20000000800 */
[----:B------:R-:W-:Y:S01]  /*10420*/  @!PT LDS RZ, [RZ] ;  /* 0x00000000fffff984 */ /* 0x000fe20000000800 */
[----:B------:R-:W-:Y:S01]  /*10430*/  @!PT LDS RZ, [RZ] ;  /* 0x00000000fffff984 */ /* 0x000fe20000000800 */
[----:B------:R-:W-:Y:S01]  /*10440*/  @!P2 LDGSTS.E.BYPASS.LTC128B.128 [R9+0xcc00], desc[UR36][R6.64], !P3 ;  /* 0x0cc000000609afae */ /* 0x000fe2000d901d64 */
[----:B------:R-:W-:-:S03]  /*10450*/  IMAD.MOV.U32 R13, RZ, RZ, R4 ;  /* 0x000000ffff0d7224 */ /* 0x000fc600078e0004 */
[----:B------:R-:W-:Y:S04]  /*10460*/  @!P2 LDGSTS.E.BYPASS.LTC128B.128 [R9+0xfc00], desc[UR36][R6.64+0x40], !P0 ;  /* 0x0fc000400609afae */ /* 0x000fe8000c101d64 */
[----:B------:R0:W-:Y:S02]  /*10470*/  @!P2 LDGSTS.E.BYPASS.LTC128B.128 [R9+0x12c00], desc[UR36][R6.64+0x80], !P1 ;  /* 0x12c000800609afae */ /* 0x0001e4000c901d64 */
[----:B0-----:R-:W-:-:S07]  /*10480*/  IMAD.MOV.U32 R7, RZ, RZ, R14 ;  /* 0x000000ffff077224 */ /* 0x001fce00078e000e */
[----:B------:R-:W-:Y:S05]  /*10490*/  WARPSYNC.COLLECTIVE R15, `(.L_x_308) ;  /* 0x000000000f087348 */ /* 0x000fea0003c00000 */
[----:B------:R0:W1:Y:S02]  /*104a0*/  SHFL.IDX P6, R14, R13, R12, R11 ;  /* 0x0000000c0d0e7389 */ /* 0x00006400000c000b */
[----:B01----:R-:W-:Y:S01]  /*104b0*/  ENDCOLLECTIVE ;  /* 0x000000000000791b */ /* 0x003fe20003800000 */
.L_x_308:
[----:B------:R-:W-:-:S05]  /*104c0*/  VIADD R5, R25, 0x40 ;  /* 0x0000004019057836 */ /* 0x000fca0000000000 */
[----:B------:R-:W-:Y:S01]  /*104d0*/  ISETP.GE.AND P2, PT, R5, R2, PT ;  /* 0x000000020500720c */ /* 0x000fe20003f46270 */
[----:B------:R-:W-:Y:S02]  /*104e0*/  IMAD.MOV.U32 R13, RZ, RZ, R0 ;  /* 0x000000ffff0d7224 */ /* 0x000fe400078e0000 */
[----:B------:R-:W-:Y:S02]  /*104f0*/  IMAD.MOV.U32 R12, RZ, RZ, 0x3 ;  /* 0x00000003ff0c7424 */ /* 0x000fe400078e00ff */
[----:B------:R-:W-:-:S08]  /*10500*/  IMAD.MOV.U32 R5, RZ, RZ, R14 ;  /* 0x000000ffff057224 */ /* 0x000fd000078e000e */
[----:B------:R-:W-:Y:S05]  /*10510*/  WARPSYNC.COLLECTIVE R15, `(.L_x_309) ;  /* 0x000000000f087348 */ /* 0x000fea0003c00000 */
[----:B------:R0:W1:Y:S02]  /*10520*/  SHFL.IDX P6, R14, R13, R12, R11 ;  /* 0x0000000c0d0e7389 */ /* 0x00006400000c000b */
[----:B01----:R-:W-:Y:S01]  /*10530*/  ENDCOLLECTIVE ;  /* 0x000000000000791b */ /* 0x003fe20003800000 */
.L_x_309:
[----:B------:R-:W-:Y:S01]  /*10540*/  @!P2 LEA R5, P4, R20, R5, 0x1 ;  /* 0x000000051405a211 */ /* 0x000fe200078808ff */
[----:B------:R-:W-:Y:S02]  /*10550*/  IMAD.MOV.U32 R13, RZ, RZ, R4 ;  /* 0x000000ffff0d7224 */ /* 0x000fe400078e0004 */
[----:B------:R-:W-:-:S10]  /*10560*/  IMAD.MOV.U32 R0, RZ, RZ, R14 ;  /* 0x000000ffff007224 */ /* 0x000fd400078e000e */
[----:B------:R-:W-:Y:S05]  /*10570*/  WARPSYNC.COLLECTIVE R15, `(.L_x_310) ;  /* 0x000000000f087348 */ /* 0x000fea0003c00000 */
[----:B------:R0:W1:Y:S02]  /*10580*/  SHFL.IDX P6, R14, R13, R12, R11 ;  /* 0x0000000c0d0e7389 */ /* 0x00006400000c000b */
[----:B01----:R-:W-:Y:S01]  /*10590*/  ENDCOLLECTIVE ;  /* 0x000000000000791b */ /* 0x003fe20003800000 */
.L_x_310:
[----:B------:R-:W-:Y:S01]  /*105a0*/  @!P2 IADD3.X R7, RZ, R7, RZ, P4, !PT ;  /* 0x00000007ff07a210 */ /* 0x000fe200027fe4ff */
[----:B------:R-:W-:Y:S01]  /*105b0*/  @!P2 IMAD.MOV.U32 R6, RZ, RZ, R5 ;  /* 0x000000ffff06a224 */ /* 0x000fe200078e0005 */
[----:B------:R-:W-:-:S04]  /*105c0*/  IADD3 R5, R25, 0x60, RZ ;  /* 0x0000006019057810 */ /* 0x000fc80007ffe0ff */
[----:B------:R-:W-:Y:S01]  /*105d0*/  @!PT LDS RZ, [RZ] ;  /* 0x00000000fffff984 */ /* 0x000fe20000000800 */
[----:B------:R-:W-:Y:S01]  /*105e0*/  @!PT LDS RZ, [RZ] ;  /* 0x00000000fffff984 */ /* 0x000fe20000000800 */
[----:B------:R-:W-:Y:S01]  /*105f0*/  @!PT LDS RZ, [RZ] ;  /* 0x00000000fffff984 */ /* 0x000fe20000000800 */
[----:B------:R0:W-:Y:S04]  /*10600*/  @!P2 LDGSTS.E.BYPASS.LTC128B.128 [R9+0xd400], desc[UR36][R6.64], !P3 ;  /* 0x0d4000000609afae */ /* 0x0001e8000d901d64 */
[----:B------:R0:W-:Y:S04]  /*10610*/  @!P2 LDGSTS.E.BYPASS.LTC128B.128 [R9+0x10400], desc[UR36][R6.64+0x40], !P0 ;  /* 0x104000400609afae */ /* 0x0001e8000c101d64 */
[----:B------:R0:W-:Y:S01]  /*10620*/  @!P2 LDGSTS.E.BYPASS.LTC128B.128 [R9+0x13400], desc[UR36][R6.64+0x80], !P1 ;  /* 0x134000800609afae */ /* 0x0001e2000c901d64 */
[----:B------:R-:W-:Y:S01]  /*10630*/  ISETP.GE.AND P2, PT, R5, R2, PT ;  /* 0x000000020500720c */ /* 0x000fe20003f46270 */
[----:B------:R-:W-:-:S02]  /*10640*/  IMAD.MOV.U32 R13, RZ, RZ, R3 ;  /* 0x000000ffff0d7224 */ /* 0x000fc400078e0003 */
[----:B------:R-:W-:Y:S02]  /*10650*/  IMAD.MOV.U32 R12, RZ, RZ, RZ ;  /* 0x000000ffff0c7224 */ /* 0x000fe400078e00ff */
[----:B------:R-:W-:-:S08]  /*10660*/  IMAD.MOV.U32 R4, RZ, RZ, R14 ;  /* 0x000000ffff047224 */ /* 0x000fd000078e000e */
[----:B0-----:R-:W-:Y:S05]  /*10670*/  WARPSYNC.COLLECTIVE R15, `(.L_x_311) ;  /* 0x000000000f087348 */ /* 0x001fea0003c00000 */
[----:B------:R1:W2:Y:S02]  /*10680*/  SHFL.IDX P6, R14, R13, R12, R11 ;  /* 0x0000000c0d0e7389 */ /* 0x0002a400000c000b */
[----:B012---:R-:W-:Y:S01]  /*10690*/  ENDCOLLECTIVE ;  /* 0x000000000000791b */ /* 0x007fe20003800000 */
.L_x_311:
[----:B------:R-:W-:-:S05]  /*106a0*/  @!P2 LEA R4, P4, R20, R4, 0x1 ;  /* 0x000000041404a211 */ /* 0x000fca00078808ff */
[----:B------:R-:W-:-:S04]  /*106b0*/  @!P2 IMAD.X R0, RZ, RZ, R0, P4 ;  /* 0x000000ffff00a224 */ /* 0x000fc800020e0600 */
[----:B------:R-:W-:Y:S02]  /*106c0*/  @!P2 IMAD.MOV.U32 R5, RZ, RZ, R0 ;  /* 0x000000ffff05a224 */ /* 0x000fe400078e0000 */
[----:B------:R-:W-:Y:S01]  /*106d0*/  VIADD R0, R25, 0x80 ;  /* 0x0000008019007836 */ /* 0x000fe20000000000 */
[----:B------:R-:W-:Y:S02]  /*106e0*/  MOV R13, R8 ;  /* 0x00000008000d7202 */ /* 0x000fe40000000f00 */
[----:B------:R-:W-:Y:S01]  /*106f0*/  @!PT LDS RZ, [RZ] ;  /* 0x00000000fffff984 */ /* 0x000fe20000000800 */
[----:B------:R-:W-:Y:S01]  /*10700*/  @!PT LDS RZ, [RZ] ;  /* 0x00000000fffff984 */ /* 0x000fe20000000800 */
[----:B------:R-:W-:Y:S01]  /*10710*/  @!PT LDS RZ, [RZ] ;  /* 0x00000000fffff984 */ /* 0x000fe20000000800 */
[----:B------:R0:W-:Y:S04]  /*10720*/  @!P2 LDGSTS.E.BYPASS.LTC128B.128 [R9+0xdc00], desc[UR36][R4.64], !P3 ;  /* 0x0dc000000409afae */ /* 0x0001e8000d901d64 */
[----:B------:R0:W-:Y:S04]  /*10730*/  @!P2 LDGSTS.E.BYPASS.LTC128B.128 [R9+0x10c00], desc[UR36][R4.64+0x40], !P0 ;  /* 0x10c000400409afae */ /* 0x0001e8000c101d64 */
[----:B------:R0:W-:Y:S01]  /*10740*/  @!P2 LDGSTS.E.BYPASS.LTC128B.128 [R9+0x13c00], desc[UR36][R4.64+0x80], !P1 ;  /* 0x13c000800409afae */ /* 0x0001e2000c901d64 */
[----:B------:R-:W-:Y:S01]  /*10750*/  ISETP.GE.AND P2, PT, R0, R2, PT ;  /* 0x000000020000720c */ /* 0x000fe20003f46270 */
[----:B------:R-:W-:-:S12]  /*10760*/  IMAD.MOV.U32 R0, RZ, RZ, R14 ;  /* 0x000000ffff007224 */ /* 0x000fd800078e000e */
[----:B0-----:R-:W-:Y:S05]  /*10770*/  WARPSYNC.COLLECTIVE R15, `(.L_x_312) ;  /* 0x000000000f087348 */ /* 0x001fea0003c00000 */
[----:B------:R1:W2:Y:S02]  /*10780*/  SHFL.IDX P6, R14, R13, R12, R11 ;  /* 0x0000000c0d0e7389 */ /* 0x0002a400000c000b */
[----:B012---:R-:W-:Y:S01]  /*10790*/  ENDCOLLECTIVE ;  /* 0x000000000000791b */ /* 0x007fe20003800000 */
.L_x_312:
[----:B------:R-:W-:Y:S02]  /*107a0*/  IMAD.MOV.U32 R13, RZ, RZ, R3 ;  /* 0x000000ffff0d7224 */ /* 0x000fe400078e0003 */
[----:B------:R-:W-:Y:S02]  /*107b0*/  IMAD.MOV.U32 R12, RZ, RZ, 0x1 ;  /* 0x00000001ff0c7424 */ /* 0x000fe400078e00ff */
[----:B------:R-:W-:-:S07]  /*107c0*/  IMAD.MOV.U32 R4, RZ, RZ, R14 ;  /* 0x000000ffff047224 */ /* 0x000fce00078e000e */
[----:B------:R-:W-:Y:S05]  /*107d0*/  WARPSYNC.COLLECTIVE R15, `(.L_x_313) ;  /* 0x000000000f087348 */ /* 0x000fea0003c00000 */
[----:B------:R0:W1:Y:S02]  /*107e0*/  SHFL.IDX P6, R14, R13, R12, R11 ;  /* 0x0000000c0d0e7389 */ /* 0x00006400000c000b */
[----:B01----:R-:W-:Y:S01]  /*107f0*/  ENDCOLLECTIVE ;  /* 0x000000000000791b */ /* 0x003fe20003800000 */
.L_x_313:
[----:B------:R-:W-:-:S05]  /*10800*/  @!P2 LEA R4, P4, R20, R4, 0x1 ;  /* 0x000000041404a211 */ /* 0x000fca00078808ff */
[----:B------:R-:W-:-:S04]  /*10810*/  @!P2 IMAD.X R0, RZ, RZ, R0, P4 ;  /* 0x000000ffff00a224 */ /* 0x000fc800020e0600 */
[----:B------:R-:W-:Y:S01]  /*10820*/  @!P2 IMAD.MOV.U32 R5, RZ, RZ, R0 ;  /* 0x000000ffff05a224 */ /* 0x000fe200078e0000 */
[----:B------:R-:W-:-:S04]  /*10830*/  MOV R13, R8 ;  /* 0x00000008000d7202 */ /* 0x000fc80000000f00 */
[----:B------:R-:W-:Y:S01]  /*10840*/  @!PT LDS RZ, [RZ] ;  /* 0x00000000fffff984 */ /* 0x000fe20000000800 */
[----:B------:R-:W-:Y:S01]  /*10850*/  @!PT LDS RZ, [RZ] ;  /* 0x00000000fffff984 */ /* 0x000fe20000000800 */
[----:B------:R-:W-:Y:S01]  /*10860*/  @!PT LDS RZ, [RZ] ;  /* 0x00000000fffff984 */ /* 0x000fe20000000800 */
[----:B------:R0:W-:Y:S04]  /*10870*/  @!P2 LDGSTS.E.BYPASS.LTC128B.128 [R9+0xe400], desc[UR36][R4.64], !P3 ;  /* 0x0e4000000409afae */ /* 0x0001e8000d901d64 */
[----:B------:R0:W-:Y:S01]  /*10880*/  @!P2 LDGSTS.E.BYPASS.LTC128B.128 [R9+0x11400], desc[UR36][R4.64+0x40], !P0 ;  /* 0x114000400409afae */ /* 0x0001e2000c101d64 */
[----:B------:R-:W-:-:S03]  /*10890*/  IMAD.MOV.U32 R3, RZ, RZ, R14 ;  /* 0x000000ffff037224 */ /* 0x000fc600078e000e */
[----:B------:R0:W-:Y:S04]  /*108a0*/  @!P2 LDGSTS.E.BYPASS.LTC128B.128 [R9+0x14400], desc[UR36][R4.64+0x80], !P1 ;  /* 0x144000800409afae */ /* 0x0001e8000c901d64 */
[----:B0-----:R-:W-:Y:S05]  /*108b0*/  WARPSYNC.COLLECTIVE R15, `(.L_x_314) ;  /* 0x000000000f087348 */ /* 0x001fea0003c00000 */
[----:B------:R1:W2:Y:S02]  /*108c0*/  SHFL.IDX P6, R14, R13, R12, R11 ;  /* 0x0000000c0d0e7389 */ /* 0x0002a400000c000b */
[----:B012---:R-:W-:Y:S01]  /*108d0*/  ENDCOLLECTIVE ;  /* 0x000000000000791b */ /* 0x007fe20003800000 */
.L_x_314:
[----:B------:R-:W-:Y:S01]  /*108e0*/  IMAD.MOV.U32 R8, RZ, RZ, R14 ;  /* 0x000000ffff087224 */ /* 0x000fe200078e000e */
[----:B------:R-:W-:Y:S06]  /*108f0*/  BRA `(.L_x_315) ;  /* 0xffffffc400a07947 */ /* 0x000fec000383ffff */
.L_x_239:
[----:B-1----:R1:W2:Y:S02]  /*10900*/  SYNCS.PHASECHK.TRANS64.TRYWAIT P0, [R17+URZ+0x2d820], R0 ;  /* 0x02d82000110075a7 */ /* 0x0022a4000800017f */
[----:B--2---:R-:W-:Y:S05]  /*10910*/  @!P0 NANOSLEEP.SYNCS 0x989680 ;  /* 0x009896800000895d */ /* 0x004fea0003900000 */
[----:B------:R-:W2:Y:S02]  /*10920*/  @!P0 SYNCS.PHASECHK.TRANS64 P0, [R17+URZ+0x2d820], R0 ;  /* 0x02d82000110085a7 */ /* 0x000ea4000800007f */
[----:B--2---:R-:W-:Y:S05]  /*10930*/  @!P0 BRA `(.L_x_239) ;  /* 0xfffffffc00f08947 */ /* 0x004fea000383ffff */
[----:B------:R-:W-:Y:S05]  /*10940*/  BRA `(.L_x_316) ;  /* 0xffffffc800087947 */ /* 0x000fea000383ffff */
.L_x_244:
[----:B0-----:R0:W1:Y:S02]  /*10950*/  SYNCS.PHASECHK.TRANS64.TRYWAIT P0, [R5+URZ+0x2d840], R0 ;  /* 0x02d84000050075a7 */ /* 0x001064000800017f */
[----:B-1----:R-:W-:Y:S05]  /*10960*/  @!P0 NANOSLEEP.SYNCS 0x989680 ;  /* 0x009896800000895d */ /* 0x002fea0003900000 */
[----:B------:R-:W1:Y:S02]  /*10970*/  @!P0 SYNCS.PHASECHK.TRANS64 P0, [R5+URZ+0x2d840], R0 ;  /* 0x02d84000050085a7 */ /* 0x000e64000800007f */
[----:B-1----:R-:W-:Y:S05]  /*10980*/  @!P0 BRA `(.L_x_244) ;  /* 0xfffffffc00f08947 */ /* 0x002fea000383ffff */
[----:B------:R-:W-:Y:S05]  /*10990*/  BRA `(.L_x_317) ;  /* 0xffffffc800fc7947 */ /* 0x000fea000383ffff */
.L_x_245:
        /* <DEDUP_REMOVED lines=8> */
.L_x_319:
[----:B------:R-:W-:Y:S05]  /*10a20*/  BSYNC B1 ;  /* 0x0000000000017941 */ /* 0x000fea0003800000 */
.L_x_318:
[----:B------:R-:W0:Y:S01]  /*10a30*/  S2R R25, SR_TID.X ;  /* 0x0000000000197919 */ /* 0x000e220000002100 */
[----:B------:R-:W-:Y:S01]  /*10a40*/  MOV R13, R6 ;  /* 0x00000006000d7202 */ /* 0x000fe20000000f00 */
[----:B------:R-:W-:Y:S01]  /*10a50*/  IMAD.MOV.U32 R12, RZ, RZ, RZ ;  /* 0x000000ffff0c7224 */ /* 0x000fe200078e00ff */
[----:B------:R-:W-:Y:S01]  /*10a60*/  LOP3.LUT R16, R16, 0xffffff7f, RZ, 0xc0, !PT ;  /* 0xffffff7f10107812 */ /* 0x000fe200078ec0ff */
[----:B------:R-:W-:Y:S02]  /*10a70*/  IMAD.MOV.U32 R11, RZ, RZ, 0x1c1f ;  /* 0x00001c1fff0b7424 */ /* 0x000fe400078e00ff */
[----:B------:R-:W-:Y:S01]  /*10a80*/  IMAD.MOV.U32 R15, RZ, RZ, -0x1 ;  /* 0xffffffffff0f7424 */ /* 0x000fe200078e00ff */
[----:B------:R-:W-:Y:S01]  /*10a90*/  @P1 LOP3.LUT R16, R16, 0x80, RZ, 0xfc, !PT ;  /* 0x0000008010101812 */ /* 0x000fe200078efcff */
[----:B------:R-:W-:Y:S02]  /*10aa0*/  IMAD.MOV.U32 R3, RZ, RZ, R14 ;  /* 0x000000ffff037224 */ /* 0x000fe400078e000e */
[----:B------:R-:W-:-:S07]  /*10ab0*/  IMAD R4, R4, 0x2, R17 ;  /* 0x0000000204047824 */ /* 0x000fce00078e0211 */
[----:B0-----:R-:W-:Y:S05]  /*10ac0*/  WARPSYNC.COLLECTIVE R15, `(.L_x_320) ;  /* 0x000000000f087348 */ /* 0x001fea0003c00000 */
[----:B------:R1:W2:Y:S02]  /*10ad0*/  SHFL.IDX P6, R14, R13, R12, R11 ;  /* 0x0000000c0d0e7389 */ /* 0x0002a400000c000b */
[----:B012---:R-:W-:Y:S01]  /*10ae0*/  ENDCOLLECTIVE ;  /* 0x000000000000791b */ /* 0x007fe20003800000 */
.L_x_320:
[----:B------:R-:W-:Y:S01]  /*10af0*/  LOP3.LUT P1, RZ, R16, 0x4, RZ, 0xc0, !PT ;  /* 0x0000000410ff7812 */ /* 0x000fe2000782c0ff */
[----:B------:R-:W-:Y:S02]  /*10b00*/  IMAD.MOV.U32 R13, RZ, RZ, R8 ;  /* 0x000000ffff0d7224 */ /* 0x000fe400078e0008 */
[----:B------:R-:W-:Y:S02]  /*10b10*/  IMAD.MOV.U32 R12, RZ, RZ, 0x1 ;  /* 0x00000001ff0c7424 */ /* 0x000fe400078e00ff */
[----:B------:R-:W-:Y:S02]  /*10b20*/  IMAD.SHL.U32 R25, R25, 0x8, RZ ;  /* 0x0000000819197824 */ /* 0x000fe400078e00ff */
[----:B------:R-:W-:-:S07]  /*10b30*/  IMAD.MOV.U32 R2, RZ, RZ, R14 ;  /* 0x000000ffff027224 */ /* 0x000fce00078e000e */
[----:B------:R-:W-:Y:S05]  /*10b40*/  WARPSYNC.COLLECTIVE R15, `(.L_x_321) ;  /* 0x000000000f087348 */ /* 0x000fea0003c00000 */
[----:B------:R0:W1:Y:S02]  /*10b50*/  SHFL.IDX P6, R14, R13, R12, R11 ;  /* 0x0000000c0d0e7389 */ /* 0x00006400000c000b */
[----:B01----:R-:W-:Y:S01]  /*10b60*/  ENDCOLLECTIVE ;  /* 0x000000000000791b */ /* 0x003fe20003800000 */
.L_x_321:
[----:B------:R-:W-:-:S05]  /*10b70*/  LOP3.LUT R25, R25, 0x18, RZ, 0xc0, !PT ;  /* 0x0000001819197812 */ /* 0x000fca00078ec0ff */
[----:B------:R-:W-:-:S05]  /*10b80*/  IMAD.SHL.U32 R0, R25, 0x2, RZ ;  /* 0x0000000219007824 */ /* 0x000fca00078e00ff */
[----:B------:R-:W-:Y:S01]  /*10b90*/  IADD3 R2, P0, R2, R0, RZ ;  /* 0x0000000002027210 */ /* 0x000fe20007f1e0ff */
[----:B------:R-:W-:-:S03]  /*10ba0*/  IMAD.MOV.U32 R13, RZ, RZ, R6 ;  /* 0x000000ffff0d7224 */ /* 0x000fc600078e0006 */
[----:B------:R-:W-:-:S05]  /*10bb0*/  IADD3.X R3, RZ, R3, RZ, P0, !PT ;  /* 0x00000003ff037210 */ /* 0x000fca00007fe4ff */
        /* <DEDUP_REMOVED lines=10> */
.L_x_322:
[----:B------:R-:W-:Y:S02]  /*10c60*/  IMAD.MOV.U32 R13, RZ, RZ, R8 ;  /* 0x000000ffff0d7224 */ /* 0x000fe400078e0008 */
[----:B------:R-:W-:Y:S02]  /*10c70*/  IMAD.MOV.U32 R12, RZ, RZ, 0x2 ;  /* 0x00000002ff0c7424 */ /* 0x000fe400078e00ff */
[----:B------:R-:W-:-:S07]  /*10c80*/  IMAD.MOV.U32 R2, RZ, RZ, R14 ;  /* 0x000000ffff027224 */ /* 0x000fce00078e000e */
[----:B------:R-:W-:Y:S05]  /*10c90*/  WARPSYNC.COLLECTIVE R15, `(.L_x_323) ;  /* 0x000000000f087348 */ /* 0x000fea0003c00000 */
[----:B------:R0:W1:Y:S02]  /*10ca0*/  SHFL.IDX P6, R14, R13, R12, R11 ;  /* 0x0000000c0d0e7389 */ /* 0x00006400000c000b */
[----:B01----:R-:W-:Y:S01]  /*10cb0*/  ENDCOLLECTIVE ;  /* 0x000000000000791b */ /* 0x003fe20003800000 */
.L_x_323:
[----:B------:R-:W-:-:S04]  /*10cc0*/  IADD3 R2, P0, R2, R0, RZ ;  /* 0x0000000002027210 */ /* 0x000fc80007f1e0ff */
[----:B------:R-:W-:-:S05]  /*10cd0*/  IADD3.X R3, RZ, R3, RZ, P0, !PT ;  /* 0x00000003ff037210 */ /* 0x000fca00007fe4ff */
        /* <DEDUP_REMOVED lines=11> */
.L_x_324:
[----:B------:R-:W-:Y:S01]  /*10d90*/  MOV R13, R8 ;  /* 0x00000008000d7202 */ /* 0x000fe20000000f00 */
[----:B------:R-:W-:Y:S02]  /*10da0*/  IMAD.MOV.U32 R12, RZ, RZ, 0x3 ;  /* 0x00000003ff0c7424 */ /* 0x000fe400078e00ff */
[----:B------:R-:W-:-:S07]  /*10db0*/  IMAD.MOV.U32 R2, RZ, RZ, R14 ;  /* 0x000000ffff027224 */ /* 0x000fce00078e000e */
[----:B------:R-:W-:Y:S05]  /*10dc0*/  WARPSYNC.COLLECTIVE R15, `(.L_x_325) ;  /* 0x000000000f087348 */ /* 0x000fea0003c00000 */
[----:B------:R0:W1:Y:S02]  /*10dd0*/  SHFL.IDX P6, R14, R13, R12, R11 ;  /* 0x0000000c0d0e7389 */ /* 0x00006400000c000b */
[----:B01----:R-:W-:Y:S01]  /*10de0*/  ENDCOLLECTIVE ;  /* 0x000000000000791b */ /* 0x003fe20003800000 */
.L_x_325:
[----:B------:R-:W-:-:S05]  /*10df0*/  IADD3 R2, P0, R2, R0, RZ ;  /* 0x0000000002027210 */ /* 0x000fca0007f1e0ff */
[----:B------:R-:W-:-:S05]  /*10e00*/  IMAD.X R3, RZ, RZ, R25, P0 ;  /* 0x000000ffff037224 */ /* 0x000fca00000e0619 */
[----:B------:R-:W-:Y:S01]  /*10e10*/  @!PT LDS RZ, [RZ] ;  /* 0x00000000fffff984 */ /* 0x000fe20000000800 */
[----:B------:R-:W-:Y:S01]  /*10e20*/  @!PT LDS RZ, [RZ] ;  /* 0x00000000fffff984 */ /* 0x000fe20000000800 */
[----:B------:R-:W-:Y:S01]  /*10e30*/  @!PT LDS RZ, [RZ] ;  /* 0x00000000fffff984 */ /* 0x000fe20000000800 */
[----:B------:R0:W-:Y:S01]  /*10e40*/  LDGSTS.E.BYPASS.LTC128B.128 [R4+0x16400], desc[UR36][R2.64], !P1 ;  /* 0x1640000002047fae */ /* 0x0001e2000c901d64 */
[----:B------:R-:W-:Y:S01]  /*10e50*/  IMAD.MOV.U32 R13, RZ, RZ, R6 ;  /* 0x000000ffff0d7224 */ /* 0x000fe200078e0006 */
[----:B------:R-:W-:Y:S02]  /*10e60*/  LOP3.LUT P1, RZ, R16, 0x80, RZ, 0xc0, !PT ;  /* 0x0000008010ff7812 */ /* 0x000fe4000782c0ff */
[----:B------:R0:W-:Y:S04]  /*10e70*/  LDGSTS.E.BYPASS.LTC128B.128 [R4+0x18400], desc[UR36][R2.64+0x40], !P5 ;  /* 0x1840004002047fae */ /* 0x0001e8000e901d64 */
[----:B------:R0:W-:Y:S01]  /*10e80*/  LDGSTS.E.BYPASS.LTC128B.128 [R4+0x1a400], desc[UR36][R2.64+0x80], !P4 ;  /* 0x1a40008002047fae */ /* 0x0001e2000e101d64 */
[----:B------:R-:W-:-:S07]  /*10e90*/  IMAD.MOV.U32 R25, RZ, RZ, R14 ;  /* 0x000000ffff197224 */ /* 0x000fce00078e000e */
[----:B0-----:R-:W-:Y:S05]  /*10ea0*/  WARPSYNC.COLLECTIVE R15, `(.L_x_326) ;  /* 0x000000000f087348 */ /* 0x001fea0003c00000 */
[----:B------:R1:W2:Y:S02]  /*10eb0*/  SHFL.IDX P6, R14, R13, R12, R11 ;  /* 0x0000000c0d0e7389 */ /* 0x0002a400000c000b */
[----:B012---:R-:W-:Y:S01]  /*10ec0*/  ENDCOLLECTIVE ;  /* 0x000000000000791b */ /* 0x007fe20003800000 */
.L_x_326:
[----:B------:R-:W-:Y:S01]  /*10ed0*/  IMAD.MOV.U32 R2, RZ, RZ, R14 ;  /* 0x000000ffff027224 */ /* 0x000fe200078e000e */
[----:B------:R-:W-:Y:S06]  /*10ee0*/  BRA `(.L_x_327) ;  /* 0xffffffc800907947 */ /* 0x000fec000383ffff */
.L_x_250:
[----:B-1----:R1:W2:Y:S02]  /*10ef0*/  SYNCS.PHASECHK.TRANS64.TRYWAIT P0, [R5+URZ+0x2d860], R2 ;  /* 0x02d86002050075a7 */ /* 0x0022a4000800017f */
[----:B--2---:R-:W-:Y:S05]  /*10f00*/  @!P0 NANOSLEEP.SYNCS 0x989680 ;  /* 0x009896800000895d */ /* 0x004fea0003900000 */
[----:B------:R-:W2:Y:S02]  /*10f10*/  @!P0 SYNCS.PHASECHK.TRANS64 P0, [R5+URZ+0x2d860], R2 ;  /* 0x02d86002050085a7 */ /* 0x000ea4000800007f */
[----:B--2---:R-:W-:Y:S05]  /*10f20*/  @!P0 BRA `(.L_x_250) ;  /* 0xfffffffc00f08947 */ /* 0x004fea000383ffff */
[----:B------:R-:W-:Y:S05]  /*10f30*/  BRA `(.L_x_328) ;  /* 0xffffffc800f47947 */ /* 0x000fea000383ffff */
.L_x_251:
        /* <DEDUP_REMOVED lines=8> */
.L_x_330:
[----:B------:R-:W-:Y:S05]  /*10fc0*/  BSYNC B1 ;  /* 0x0000000000017941 */ /* 0x000fea0003800000 */
.L_x_329:
[----:B------:R-:W-:Y:S02]  /*10fd0*/  IMAD.MOV.U32 R13, RZ, RZ, R18 ;  /* 0x000000ffff0d7224 */ /* 0x000fe400078e0012 */
[----:B------:R-:W-:Y:S02]  /*10fe0*/  IMAD.MOV.U32 R12, RZ, RZ, RZ ;  /* 0x000000ffff0c7224 */ /* 0x000fe400078e00ff */
[----:B------:R-:W-:Y:S02]  /*10ff0*/  IMAD.MOV.U32 R11, RZ, RZ, 0x1c1f ;  /* 0x00001c1fff0b7424 */ /* 0x000fe400078e00ff */
[----:B------:R-:W-:Y:S02]  /*11000*/  IMAD.MOV.U32 R15, RZ, RZ, -0x1 ;  /* 0xffffffffff0f7424 */ /* 0x000fe400078e00ff */
[----:B------:R-:W-:Y:S02]  /*11010*/  IMAD.MOV.U32 R3, RZ, RZ, R14 ;  /* 0x000000ffff037224 */ /* 0x000fe400078e000e */
[----:B------:R-:W-:-:S07]  /*11020*/  IMAD R4, R4, 0x2, R17 ;  /* 0x0000000204047824 */ /* 0x000fce00078e0211 */
[----:B------:R-:W-:Y:S05]  /*11030*/  WARPSYNC.COLLECTIVE R15, `(.L_x_331) ;  /* 0x000000000f087348 */ /* 0x000fea0003c00000 */
[----:B------:R0:W1:Y:S02]  /*11040*/  SHFL.IDX P6, R14, R13, R12, R11 ;  /* 0x0000000c0d0e7389 */ /* 0x00006400000c000b */
[----:B01----:R-:W-:Y:S01]  /*11050*/  ENDCOLLECTIVE ;  /* 0x000000000000791b */ /* 0x003fe20003800000 */
.L_x_331:
[----:B------:R-:W-:Y:S02]  /*11060*/  IMAD.MOV.U32 R13, RZ, RZ, R19 ;  /* 0x000000ffff0d7224 */ /* 0x000fe400078e0013 */
[----:B------:R-:W-:Y:S01]  /*11070*/  IMAD.MOV.U32 R12, RZ, RZ, 0x1 ;  /* 0x00000001ff0c7424 */ /* 0x000fe200078e00ff */
[----:B------:R-:W-:-:S07]  /*11080*/  MOV R2, R14 ;  /* 0x0000000e00027202 */ /* 0x000fce0000000f00 */
[----:B------:R-:W-:Y:S05]  /*11090*/  WARPSYNC.COLLECTIVE R15, `(.L_x_332) ;  /* 0x000000000f087348 */ /* 0x000fea0003c00000 */
[----:B------:R0:W1:Y:S02]  /*110a0*/  SHFL.IDX P6, R14, R13, R12, R11 ;  /* 0x0000000c0d0e7389 */ /* 0x00006400000c000b */
[----:B01----:R-:W-:Y:S01]  /*110b0*/  ENDCOLLECTIVE ;  /* 0x000000000000791b */ /* 0x003fe20003800000 */
.L_x_332:
[----:B------:R-:W-:-:S05]  /*110c0*/  IADD3 R2, P0, R2, R0, RZ ;  /* 0x0000000002027210 */ /* 0x000fca0007f1e0ff */
        /* <DEDUP_REMOVED lines=15> */
.L_x_333:
[----:B------:R-:W-:Y:S02]  /*111c0*/  IMAD.MOV.U32 R13, RZ, RZ, R19 ;  /* 0x000000ffff0d7224 */ /* 0x000fe400078e0013 */
[----:B------:R-:W-:Y:S01]  /*111d0*/  IMAD.MOV.U32 R12, RZ, RZ, 0x2 ;  /* 0x00000002ff0c7424 */ /* 0x000fe200078e00ff */
[----:B------:R-:W-:-:S07]  /*111e0*/  MOV R2, R14 ;  /* 0x0000000e00027202 */ /* 0x000fce0000000f00 */
[----:B------:R-:W-:Y:S05]  /*111f0*/  WARPSYNC.COLLECTIVE R15, `(.L_x_334) ;  /* 0x000000000f087348 */ /* 0x000fea0003c00000 */
[----:B------:R0:W1:Y:S02]  /*11200*/  SHFL.IDX P6, R14, R13, R12, R11 ;  /* 0x0000000c0d0e7389 */ /* 0x00006400000c000b */
[----:B01----:R-:W-:Y:S01]  /*11210*/  ENDCOLLECTIVE ;  /* 0x000000000000791b */ /* 0x003fe20003800000 */
.L_x_334:
        /* <DEDUP_REMOVED lines=16> */
.L_x_335:
[----:B------:R-:W-:Y:S02]  /*11320*/  IMAD.MOV.U32 R13, RZ, RZ, R19 ;  /* 0x000000ffff0d7224 */ /* 0x000fe400078e0013 */
[----:B------:R-:W-:Y:S02]  /*11330*/  IMAD.MOV.U32 R12, RZ, RZ, 0x3 ;  /* 0x00000003ff0c7424 */ /* 0x000fe400078e00ff */
[----:B------:R-:W-:-:S07]  /*11340*/  IMAD.MOV.U32 R2, RZ, RZ, R14 ;  /* 0x000000ffff027224 */ /* 0x000fce00078e000e */
[----:B------:R-:W-:Y:S05]  /*11350*/  WARPSYNC.COLLECTIVE R15, `(.L_x_336) ;  /* 0x000000000f087348 */ /* 0x000fea0003c00000 */
[----:B------:R0:W1:Y:S02]  /*11360*/  SHFL.IDX P6, R14, R13, R12, R11 ;  /* 0x0000000c0d0e7389 */ /* 0x00006400000c000b */
[----:B01----:R-:W-:Y:S01]  /*11370*/  ENDCOLLECTIVE ;  /* 0x000000000000791b */ /* 0x003fe20003800000 */
.L_x_336:
[----:B------:R-:W-:-:S04]  /*11380*/  IADD3 R2, P0, R2, R0, RZ ;  /* 0x0000000002027210 */ /* 0x000fc80007f1e0ff */
[----:B------:R-:W-:Y:S02]  /*11390*/  IADD3.X R3, RZ, R3, RZ, P0, !PT ;  /* 0x00000003ff037210 */ /* 0x000fe400007fe4ff */
[----:B------:R-:W-:Y:S01]  /*113a0*/  ISETP.LT.OR P0, PT, R6, 0x41, P3 ;  /* 0x000000410600780c */ /* 0x000fe20001f01670 */
[----:B------:R-:W-:-:S12]  /*113b0*/  IMAD.MOV.U32 R13, RZ, RZ, R18 ;  /* 0x000000ffff0d7224 */ /* 0x000fd800078e0012 */
        /* <DEDUP_REMOVED lines=9> */
.L_x_337:
[----:B------:R-:W-:Y:S01]  /*11450*/  @!PT LDS RZ, [RZ] ;  /* 0x00000000fffff984 */ /* 0x000fe20000000800 */
[----:B------:R-:W-:Y:S01]  /*11460*/  @!PT LDS RZ, [RZ] ;  /* 0x00000000fffff984 */ /* 0x000fe20000000800 */
[----:B------:R-:W-:Y:S01]  /*11470*/  @!PT LDS RZ, [RZ] ;  /* 0x00000000fffff984 */ /* 0x000fe20000000800 */
[----:B------:R-:W-:Y:S01]  /*11480*/  LDGSTS.E.BYPASS.LTC128B.128 [R4+0x3400], desc[UR36][R2.64+0x40], !P0 ;  /* 0x0340004002047fae */ /* 0x000fe2000c101d64 */
[----:B------:R-:W-:-:S13]  /*11490*/  ISETP.LT.OR P0, PT, R6, 0x41, P1 ;  /* 0x000000410600780c */ /* 0x000fda0000f01670 */
[----:B------:R0:W-:Y:S02]  /*114a0*/  LDGSTS.E.BYPASS.LTC128B.128 [R4+0x5400], desc[UR36][R2.64+0x80], !P0 ;  /* 0x0540008002047fae */ /* 0x0001e4000c101d64 */
[----:B0-----:R-:W-:Y:S01]  /*114b0*/  IMAD.MOV.U32 R2, RZ, RZ, R14 ;  /* 0x000000ffff027224 */ /* 0x001fe200078e000e */
[----:B------:R-:W-:Y:S06]  /*114c0*/  BRA `(.L_x_338) ;  /* 0xffffffc800587947 */ /* 0x000fec000383ffff */
.L_x_259:
[----:B-1----:R1:W2:Y:S02]  /*114d0*/  SYNCS.PHASECHK.TRANS64.TRYWAIT P0, [R0+URZ+0x2d860], R3 ;  /* 0x02d86003000075a7 */ /* 0x0022a4000800017f */
[----:B--2---:R-:W-:Y:S05]  /*114e0*/  @!P0 NANOSLEEP.SYNCS 0x989680 ;  /* 0x009896800000895d */ /* 0x004fea0003900000 */
[----:B------:R-:W2:Y:S02]  /*114f0*/  @!P0 SYNCS.PHASECHK.TRANS64 P0, [R0+URZ+0x2d860], R3 ;  /* 0x02d86003000085a7 */ /* 0x000ea4000800007f */
[----:B--2---:R-:W-:Y:S05]  /*11500*/  @!P0 BRA `(.L_x_259) ;  /* 0xfffffffc00f08947 */ /* 0x004fea000383ffff */
[----:B------:R-:W-:Y:S05]  /*11510*/  BRA `(.L_x_339) ;  /* 0xffffffcc00807947 */ /* 0x000fea000383ffff */
.L_x_260:
[----:B------:R-:W-:Y:S01]  /*11520*/  BSSY B0, `(.L_x_340) ;  /* 0x0000008000007945 */ /* 0x000fe20003800000 */
[----:B------:R-:W-:Y:S01]  /*11530*/  IMAD.MOV.U32 R13, RZ, RZ, R19 ;  /* 0x000000ffff0d7224 */ /* 0x000fe200078e0013 */
[----:B------:R-:W-:Y:S01]  /*11540*/  MOV R12, RZ ;  /* 0x000000ff000c7202 */ /* 0x000fe20000000f00 */
[----:B------:R-:W-:Y:S02]  /*11550*/  IMAD.MOV.U32 R11, RZ, RZ, 0x1c1f ;  /* 0x00001c1fff0b7424 */ /* 0x000fe400078e00ff */
[----:B------:R-:W-:-:S07]  /*11560*/  IMAD.MOV.U32 R15, RZ, RZ, -0x1 ;  /* 0xffffffffff0f7424 */ /* 0x000fce00078e00ff */
[----:B-1----:R-:W-:Y:S05]  /*11570*/  WARPSYNC.COLLECTIVE R15, `(.L_x_341) ;  /* 0x000000000f087348 */ /* 0x002fea0003c00000 */
[----:B------:R0:W2:Y:S02]  /*11580*/  SHFL.IDX P6, R14, R13, R12, R11 ;  /* 0x0000000c0d0e7389 */ /* 0x0000a400000c000b */
[----:B012---:R-:W-:Y:S01]  /*11590*/  ENDCOLLECTIVE ;  /* 0x000000000000791b */ /* 0x007fe20003800000 */
.L_x_341:
[----:B------:R-:W-:Y:S05]  /*115a0*/  BSYNC B0 ;  /* 0x0000000000007941 */ /* 0x000fea0003800000 */
.L_x_340:
[----:B------:R-:W0:Y:S01]  /*115b0*/  S2R R2, SR_TID.X ;  /* 0x0000000000027919 */ /* 0x000e220000002100 */
[----:B------:R-:W-:Y:S01]  /*115c0*/  IMAD.MOV.U32 R13, RZ, RZ, R18 ;  /* 0x000000ffff0d7224 */ /* 0x000fe200078e0012 */
[----:B------:R-:W-:Y:S01]  /*115d0*/  MOV R15, 0xffffffff ;  /* 0xffffffff000f7802 */ /* 0x000fe20000000f00 */
[----:B------:R-:W-:Y:S02]  /*115e0*/  IMAD.MOV.U32 R12, RZ, RZ, RZ ;  /* 0x000000ffff0c7224 */ /* 0x000fe400078e00ff */
[----:B------:R-:W-:Y:S02]  /*115f0*/  IMAD.MOV.U32 R11, RZ, RZ, 0x1c1f ;  /* 0x00001c1fff0b7424 */ /* 0x000fe400078e00ff */
[----:B------:R-:W-:Y:S02]  /*11600*/  IMAD.MOV.U32 R3, RZ, RZ, R14 ;  /* 0x000000ffff037224 */ /* 0x000fe400078e000e */
[----:B------:R-:W-:-:S07]  /*11610*/  IMAD R4, R4, 0x2, R17 ;  /* 0x0000000204047824 */ /* 0x000fce00078e0211 */
[----:B0-----:R-:W-:Y:S05]  /*11620*/  WARPSYNC.COLLECTIVE R15, `(.L_x_342) ;  /* 0x000000000f087348 */ /* 0x001fea0003c00000 */
[----:B------:R1:W2:Y:S02]  /*11630*/  SHFL.IDX P6, R14, R13, R12, R11 ;  /* 0x0000000c0d0e7389 */ /* 0x0002a400000c000b */
[----:B012---:R-:W-:Y:S01]  /*11640*/  ENDCOLLECTIVE ;  /* 0x000000000000791b */ /* 0x007fe20003800000 */
.L_x_342:
[----:B------:R-:W-:Y:S01]  /*11650*/  ULDC UR4, c[0x0][0x2f4] ;  /* 0x0000bd0000047ab9 */ /* 0x000fe20000000800 */
[----:B------:R-:W-:Y:S02]  /*11660*/  IMAD.MOV.U32 R13, RZ, RZ, R19 ;  /* 0x000000ffff0d7224 */ /* 0x000fe400078e0013 */
[----:B------:R-:W-:Y:S02]  /*11670*/  IMAD.MOV.U32 R12, RZ, RZ, 0x1 ;  /* 0x00000001ff0c7424 */ /* 0x000fe400078e00ff */
[----:B------:R-:W-:-:S05]  /*11680*/  IMAD.SHL.U32 R7, R2, 0x8, RZ ;  /* 0x0000000802077824 */ /* 0x000fca00078e00ff */
[----:B------:R-:W-:-:S04]  /*11690*/  LOP3.LUT R7, R7, 0x18, RZ, 0xc0, !PT ;  /* 0x0000001807077812 */ /* 0x000fc800078ec0ff */
[C---:B------:R-:W-:Y:S01]  /*116a0*/  ISETP.GE.AND P2, PT, R7.reuse, UR4, PT ;  /* 0x0000000407007c0c */ /* 0x040fe2000bf46270 */
[C---:B------:R-:W-:Y:S01]  /*116b0*/  IMAD.SHL.U32 R5, R7.reuse, 0x2, RZ ;  /* 0x0000000207057824 */ /* 0x040fe200078e00ff */
[C---:B------:R-:W-:Y:S02]  /*116c0*/  LOP3.LUT R8, R7.reuse, 0x20, RZ, 0xfc, !PT ;  /* 0x0000002007087812 */ /* 0x040fe400078efcff */
[----:B------:R-:W-:Y:S02]  /*116d0*/  LOP3.LUT R7, R7, 0x40, RZ, 0xfc, !PT ;  /* 0x0000004007077812 */ /* 0x000fe400078efcff */
[----:B------:R-:W-:Y:S02]  /*116e0*/  IADD3 R2, P0, R14, R5, RZ ;  /* 0x000000050e027210 */ /* 0x000fe40007f1e0ff */
[----:B------:R-:W-:Y:S02]  /*116f0*/  ISETP.LT.OR P3, PT, R6, 0x1, P2 ;  /* 0x000000010600780c */ /* 0x000fe40001761670 */
[----:B------:R-:W-:Y:S01]  /*11700*/  ISETP.GE.AND P1, PT, R8, UR4, PT ;  /* 0x0000000408007c0c */ /* 0x000fe2000bf26270 */
[----:B------:R-:W-:Y:S01]  /*11710*/  IMAD.X R3, RZ, RZ, R3, P0 ;  /* 0x000000ffff037224 */ /* 0x000fe200000e0603 */
[----:B------:R-:W-:-:S13]  /*11720*/  ISETP.GE.AND P0, PT, R7, UR4, PT ;  /* 0x0000000407007c0c */ /* 0x000fda000bf06270 */
[----:B------:R-:W-:Y:S05]  /*11730*/  WARPSYNC.COLLECTIVE R15, `(.L_x_343) ;  /* 0x000000000f087348 */ /* 0x000fea0003c00000 */
[----:B------:R0:W1:Y:S02]  /*11740*/  SHFL.IDX P6, R14, R13, R12, R11 ;  /* 0x0000000c0d0e7389 */ /* 0x00006400000c000b */
[----:B01----:R-:W-:Y:S01]  /*11750*/  ENDCOLLECTIVE ;  /* 0x000000000000791b */ /* 0x003fe20003800000 */
.L_x_343:
[C---:B------:R-:W-:Y:S01]  /*11760*/  ISETP.LT.OR P4, PT, R6.reuse, 0x1, P1 ;  /* 0x000000010600780c */ /* 0x040fe20000f81670 */
[----:B------:R-:W-:Y:S01]  /*11770*/  @!PT LDS RZ, [RZ] ;  /* 0x00000000fffff984 */ /* 0x000fe20000000800 */
[----:B------:R-:W-:Y:S01]  /*11780*/  @!PT LDS RZ, [RZ] ;  /* 0x00000000fffff984 */ /* 0x000fe20000000800 */
[----:B------:R-:W-:Y:S01]  /*11790*/  @!PT LDS RZ, [RZ] ;  /* 0x00000000fffff984 */ /* 0x000fe20000000800 */
[----:B------:R-:W-:Y:S01]  /*117a0*/  LDGSTS.E.BYPASS.LTC128B.128 [R4+0x400], desc[UR36][R2.64], !P3 ;  /* 0x0040000002047fae */ /* 0x000fe2000d901d64 */
[----:B------:R-:W-:Y:S01]  /*117b0*/  ISETP.LT.OR P3, PT, R6, 0x1, P0 ;  /* 0x000000010600780c */ /* 0x000fe20000761670 */
[----:B------:R-:W-:-:S10]  /*117c0*/  IMAD.MOV.U32 R13, RZ, RZ, R18 ;  /* 0x000000ffff0d7224 */ /* 0x000fd400078e0012 */
[----:B------:R-:W-:Y:S04]  /*117d0*/  LDGSTS.E.BYPASS.LTC128B.128 [R4+0x2400], desc[UR36][R2.64+0x40], !P4 ;  /* 0x0240004002047fae */ /* 0x000fe8000e101d64 */
[----:B------:R0:W-:Y:S01]  /*117e0*/  LDGSTS.E.BYPASS.LTC128B.128 [R4+0x4400], desc[UR36][R2.64+0x80], !P3 ;  /* 0x0440008002047fae */ /* 0x0001e2000d901d64 */
[----:B------:R-:W-:Y:S02]  /*117f0*/  ISETP.LT.OR P3, PT, R6, 0x21, P2 ;  /* 0x000000210600780c */ /* 0x000fe40001761670 */
[----:B0-----:R-:W-:-:S11]  /*11800*/  MOV R3, R14 ;  /* 0x0000000e00037202 */ /* 0x001fd60000000f00 */
[----:B------:R-:W-:Y:S05]  /*11810*/  WARPSYNC.COLLECTIVE R15, `(.L_x_344) ;  /* 0x000000000f087348 */ /* 0x000fea0003c00000 */
[----:B------:R0:W1:Y:S02]  /*11820*/  SHFL.IDX P6, R14, R13, R12, R11 ;  /* 0x0000000c0d0e7389 */ /* 0x00006400000c000b */
[----:B01----:R-:W-:Y:S01]  /*11830*/  ENDCOLLECTIVE ;  /* 0x000000000000791b */ /* 0x003fe20003800000 */
.L_x_344:
[----:B------:R-:W-:Y:S02]  /*11840*/  IMAD.MOV.U32 R13, RZ, RZ, R19 ;  /* 0x000000ffff0d7224 */ /* 0x000fe400078e0013 */
[----:B------:R-:W-:Y:S01]  /*11850*/  IMAD.MOV.U32 R12, RZ, RZ, 0x2 ;  /* 0x00000002ff0c7424 */ /* 0x000fe200078e00ff */
[----:B------:R-:W-:-:S13]  /*11860*/  IADD3 R2, P4, R14, R5, RZ ;  /* 0x000000050e027210 */ /* 0x000fda0007f9e0ff */
[----:B------:R-:W-:Y:S05]  /*11870*/  WARPSYNC.COLLECTIVE R15, `(.L_x_345) ;  /* 0x000000000f087348 */ /* 0x000fea0003c00000 */
[----:B------:R0:W1:Y:S02]  /*11880*/  SHFL.IDX P6, R14, R13, R12, R11 ;  /* 0x0000000c0d0e7389 */ /* 0x00006400000c000b */
[----:B01----:R-:W-:Y:S01]  /*11890*/  ENDCOLLECTIVE ;  /* 0x000000000000791b */ /* 0x003fe20003800000 */
.L_x_345:
[----:B------:R-:W-:Y:S01]  /*118a0*/  IMAD.X R3, RZ, RZ, R3, P4 ;  /* 0x000000ffff037224 */ /* 0x000fe200020e0603 */
[----:B------:R-:W-:-:S04]  /*118b0*/  ISETP.LT.OR P4, PT, R6, 0x21, P1 ;  /* 0x000000210600780c */ /* 0x000fc80000f81670 */
[----:B------:R-:W-:Y:S01]  /*118c0*/  @!PT LDS RZ, [RZ] ;  /* 0x00000000fffff984 */ /* 0x000fe20000000800 */
[----:B------:R-:W-:Y:S01]  /*118d0*/  @!PT LDS RZ, [RZ] ;  /* 0x00000000fffff984 */ /* 0x000fe20000000800 */
[----:B------:R-:W-:Y:S01]  /*118e0*/  @!PT LDS RZ, [RZ] ;  /* 0x00000000fffff984 */ /* 0x000fe20000000800 */
[----:B------:R-:W-:Y:S01]  /*118f0*/  LDGSTS.E.BYPASS.LTC128B.128 [R4+0xc00], desc[UR36][R2.64], !P3 ;  /* 0x00c0000002047fae */ /* 0x000fe2000d901d64 */
[----:B------:R-:W-:Y:S01]  /*11900*/  ISETP.LT.OR P3, PT, R6, 0x21, P0 ;  /* 0x000000210600780c */ /* 0x000fe20000761670 */
[----:B------:R-:W-:-:S07]  /*11910*/  IMAD.MOV.U32 R13, RZ, RZ, R18 ;  /* 0x000000ffff0d7224 */ /* 0x000fce00078e0012 */
[----:B------:R-:W-:Y:S05]  /*11920*/  LDGSTS.E.BYPASS.LTC128B.128 [R4+0x2c00], desc[UR36][R2.64+0x40], !P4 ;  /* 0x02c0004002047fae */ /* 0x000fea000e101d64 */
[----:B------:R0:W-:Y:S01]  /*11930*/  LDGSTS.E.BYPASS.LTC128B.128 [R4+0x4c00], desc[UR36][R2.64+0x80], !P3 ;  /* 0x04c0008002047fae */ /* 0x0001e2000d901d64 */
[----:B------:R-:W-:Y:S01]  /*11940*/  ISETP.LT.OR P3, PT, R6, 0x41, P2 ;  /* 0x000000410600780c */ /* 0x000fe20001761670 */
[----:B0-----:R-:W-:-:S12]  /*11950*/  IMAD.MOV.U32 R3, RZ, RZ, R14 ;  /* 0x000000ffff037224 */ /* 0x001fd800078e000e */
[----:B------:R-:W-:Y:S05]  /*11960*/  WARPSYNC.COLLECTIVE R15, `(.L_x_346) ;  /* 0x000000000f087348 */ /* 0x000fea0003c00000 */
[----:B------:R0:W1:Y:S02]  /*11970*/  SHFL.IDX P6, R14, R13, R12, R11 ;  /* 0x0000000c0d0e7389 */ /* 0x00006400000c000b */
[----:B01----:R-:W-:Y:S01]  /*11980*/  ENDCOLLECTIVE ;  /* 0x000000000000791b */ /* 0x003fe20003800000 */
.L_x_346:
[----:B------:R-:W-:Y:S02]  /*11990*/  IMAD.MOV.U32 R13, RZ, RZ, R19 ;  /* 0x000000ffff0d7224 */ /* 0x000fe400078e0013 */
[----:B------:R-:W-:Y:S01]  /*119a0*/  IMAD.MOV.U32 R12, RZ, RZ, 0x3 ;  /* 0x00000003ff0c7424 */ /* 0x000fe200078e00ff */
[----:B------:R-:W-:-:S13]  /*119b0*/  IADD3 R2, P4, R14, R5, RZ ;  /* 0x000000050e027210 */ /* 0x000fda0007f9e0ff */
[----:B------:R-:W-:Y:S05]  /*119c0*/  WARPSYNC.COLLECTIVE R15, `(.L_x_347) ;  /* 0x000000000f087348 */ /* 0x000fea0003c00000 */
[----:B------:R0:W1:Y:S02]  /*119d0*/  SHFL.IDX P6, R14, R13, R12, R11 ;  /* 0x0000000c0d0e7389 */ /* 0x00006400000c000b */
[----:B01----:R-:W-:Y:S01]  /*119e0*/  ENDCOLLECTIVE ;  /* 0x000000000000791b */ /* 0x003fe20003800000 */
.L_x_347:
[----:B------:R-:W-:Y:S02]  /*119f0*/  IADD3.X R3, RZ, R3, RZ, P4, !PT ;  /* 0x00000003ff037210 */ /* 0x000fe400027fe4ff */
[----:B------:R-:W-:-:S03]  /*11a00*/  ISETP.LT.OR P4, PT, R6, 0x41, P1 ;  /* 0x000000410600780c */ /* 0x000fc60000f81670 */
[----:B------:R-:W-:Y:S01]  /*11a10*/  @!PT LDS RZ, [RZ] ;  /* 0x00000000fffff984 */ /* 0x000fe20000000800 */
[----:B------:R-:W-:Y:S01]  /*11a20*/  @!PT LDS RZ, [RZ] ;  /* 0x00000000fffff984 */ /* 0x000fe20000000800 */
[----:B------:R-:W-:Y:S01]  /*11a30*/  @!PT LDS RZ, [RZ] ;  /* 0x00000000fffff984 */ /* 0x000fe20000000800 */
[----:B------:R0:W-:Y:S01]  /*11a40*/  LDGSTS.E.BYPASS.LTC128B.128 [R4+0x1400], desc[UR36][R2.64], !P3 ;  /* 0x0140000002047fae */ /* 0x0001e2000d901d64 */
[----:B------:R-:W-:Y:S01]  /*11a50*/  ISETP.LT.OR P3, PT, R6, 0x41, P0 ;  /* 0x000000410600780c */ /* 0x000fe20000761670 */
[----:B------:R-:W-:-:S08]  /*11a60*/  IMAD.MOV.U32 R13, RZ, RZ, R18 ;  /* 0x000000ffff0d7224 */ /* 0x000fd000078e0012 */
[----:B------:R0:W-:Y:S04]  /*11a70*/  LDGSTS.E.BYPASS.LTC128B.128 [R4+0x3400], desc[UR36][R2.64+0x40], !P4 ;  /* 0x0340004002047fae */ /* 0x0001e8000e101d64 */
[----:B------:R0:W-:Y:S01]  /*11a80*/  LDGSTS.E.BYPASS.LTC128B.128 [R4+0x5400], desc[UR36][R2.64+0x80], !P3 ;  /* 0x0540008002047fae */ /* 0x0001e2000d901d64 */
[----:B------:R-:W-:-:S07]  /*11a90*/  IMAD.MOV.U32 R19, RZ, RZ, R14 ;  /* 0x000000ffff137224 */ /* 0x000fce00078e000e */
[----:B0-----:R-:W-:Y:S05]  /*11aa0*/  WARPSYNC.COLLECTIVE R15, `(.L_x_348) ;  /* 0x000000000f087348 */ /* 0x001fea0003c00000 */
[----:B------:R1:W2:Y:S02]  /*11ab0*/  SHFL.IDX P6, R14, R13, R12, R11 ;  /* 0x0000000c0d0e7389 */ /* 0x0002a400000c000b */
[----:B012---:R-:W-:Y:S01]  /*11ac0*/  ENDCOLLECTIVE ;  /* 0x000000000000791b */ /* 0x007fe20003800000 */
.L_x_348:
[----:B------:R-:W-:Y:S05]  /*11ad0*/  BRA `(.L_x_349) ;  /* 0xffffffc800f47947 */ /* 0x000fea000383ffff */
.L_x_265:
        /* <DEDUP_REMOVED lines=8> */
.L_x_351:
[----:B------:R-:W-:Y:S05]  /*11b60*/  BSYNC B0 ;  /* 0x0000000000007941 */ /* 0x000fea0003800000 */
.L_x_350:
[----:B------:R-:W-:Y:S02]  /*11b70*/  IMAD.MOV.U32 R13, RZ, RZ, R24 ;  /* 0x000000ffff0d7224 */ /* 0x000fe400078e0018 */
[----:B------:R-:W-:Y:S02]  /*11b80*/  IMAD.MOV.U32 R12, RZ, RZ, 0x1 ;  /* 0x00000001ff0c7424 */ /* 0x000fe400078e00ff */
[----:B------:R-:W-:Y:S02]  /*11b90*/  IMAD.MOV.U32 R11, RZ, RZ, 0x1f ;  /* 0x0000001fff0b7424 */ /* 0x000fe400078e00ff */
[----:B------:R-:W-:Y:S02]  /*11ba0*/  IMAD.MOV.U32 R15, RZ, RZ, -0x1 ;  /* 0xffffffffff0f7424 */ /* 0x000fe400078e00ff */
[----:B------:R-:W-:Y:S02]  /*11bb0*/  IMAD.IADD R9, R27, 0x1, R8 ;  /* 0x000000011b097824 */ /* 0x000fe400078e0208 */
[----:B------:R-:W-:-:S07]  /*11bc0*/  IMAD.MOV.U32 R0, RZ, RZ, R14 ;  /* 0x000000ffff007224 */ /* 0x000fce00078e000e */
[----:B------:R-:W-:Y:S05]  /*11bd0*/  WARPSYNC.COLLECTIVE R15, `(.L_x_352) ;  /* 0x000000000f087348 */ /* 0x000fea0003c00000 */
[----:B------:R0:W1:Y:S02]  /*11be0*/  SHFL.IDX P6, R14, R13, R12, R11 ;  /* 0x0000000c0d0e7389 */ /* 0x00006400000c000b */
[----:B01----:R-:W-:Y:S01]  /*11bf0*/  ENDCOLLECTIVE ;  /* 0x000000000000791b */ /* 0x003fe20003800000 */
.L_x_352:
[----:B------:R-:W-:Y:S02]  /*11c00*/  ULDC UR4, c[0x0][0xc3c] ;  /* 0x00030f0000047ab9 */ /* 0x000fe40000000800 */
[----:B------:R-:W-:-:S13]  /*11c10*/  ISETP.GE.OR P1, PT, R9, UR4, !P0 ;  /* 0x0000000409007c0c */ /* 0x000fda000c726670 */
[----:B------:R-:W0:Y:S08]  /*11c20*/  @!P1 LDC.64 R2, c[0x0][0xc80] ;  /* 0x00032000ff029b82 */ /* 0x000e300000000a00 */
[----:B------:R-:W1:Y:S01]  /*11c30*/  @!P1 LDC.64 R4, c[0x0][0xc78] ;  /* 0x00031e00ff049b82 */ /* 0x000e620000000a00 */
[----:B------:R-:W-:Y:S01]  /*11c40*/  IMAD.MOV.U32 R11, RZ, RZ, RZ ;  /* 0x000000ffff0b7224 */ /* 0x000fe200078e00ff */
[----:B------:R-:W-:Y:S01]  /*11c50*/  MOV R6, R14 ;  /* 0x0000000e00067202 */ /* 0x000fe20000000f00 */
[----:B0-----:R-:W-:-:S05]  /*11c60*/  @!P1 IMAD.WIDE R2, R9, 0x4, R2 ;  /* 0x0000000409029825 */ /* 0x001fca00078e0202 */
[----:B------:R1:W2:Y:S02]  /*11c70*/  @!P1 LDG.E R7, desc[UR36][R2.64] ;  /* 0x0000002402079981 */ /* 0x0002a4000c1e1900 */
[----:B-1----:R-:W-:-:S05]  /*11c80*/  @!P1 IMAD.WIDE R2, R9, 0x4, R4 ;  /* 0x0000000409029825 */ /* 0x002fca00078e0204 */
[----:B------:R-:W3:Y:S01]  /*11c90*/  @!P1 LDG.E R5, desc[UR36][R2.64] ;  /* 0x0000002402059981 */ /* 0x000ee2000c1e1900 */
[----:B------:R-:W-:Y:S01]  /*11ca0*/  IMAD.MOV.U32 R4, RZ, RZ, RZ ;  /* 0x000000ffff047224 */ /* 0x000fe200078e00ff */
[C---:B------:R-:W-:Y:S01]  /*11cb0*/  ISETP.GE.U32.AND P2, PT, R8.reuse, 0x2, PT ;  /* 0x000000020800780c */ /* 0x040fe20003f46070 */
[----:B------:R-:W-:Y:S01]  /*11cc0*/  IMAD.MOV.U32 R24, RZ, RZ, RZ ;  /* 0x000000ffff187224 */ /* 0x000fe200078e00ff */
[C---:B------:R-:W-:Y:S02]  /*11cd0*/  ISETP.GE.U32.AND P3, PT, R8.reuse, 0x4, PT ;  /* 0x000000040800780c */ /* 0x040fe40003f66070 */
[C---:B------:R-:W-:Y:S02]  /*11ce0*/  ISETP.GE.U32.AND P4, PT, R8.reuse, 0x8, PT ;  /* 0x000000080800780c */ /* 0x040fe40003f86070 */
[----:B------:R-:W-:Y:S01]  /*11cf0*/  ISETP.GE.U32.AND P5, PT, R8, 0x10, PT ;  /* 0x000000100800780c */ /* 0x000fe20003fa6070 */
[----:B--2---:R-:W-:Y:S02]  /*11d00*/  @!P1 IMAD.MOV.U32 R4, RZ, RZ, R7 ;  /* 0x000000ffff049224 */ /* 0x004fe400078e0007 */
[----:B------:R-:W-:-:S02]  /*11d10*/  IMAD.MOV.U32 R7, RZ, RZ, RZ ;  /* 0x000000ffff077224 */ /* 0x000fc400078e00ff */
[----:B---3--:R-:W-:Y:S01]  /*11d20*/  @!P1 IMAD.MOV.U32 R7, RZ, RZ, R5 ;  /* 0x000000ffff079224 */ /* 0x008fe200078e0005 */
[----:B------:R-:W-:-:S03]  /*11d30*/  ISETP.NE.AND P1, PT, R8, RZ, PT ;  /* 0x000000ff0800720c */ /* 0x000fc60003f25270 */
[----:B------:R-:W-:-:S10]  /*11d40*/  IMAD R13, R7, R4, RZ ;  /* 0x00000004070d7224 */ /* 0x000fd400078e02ff */
[----:B------:R-:W-:Y:S05]  /*11d50*/  WARPSYNC.COLLECTIVE R15, `(.L_x_353) ;  /* 0x000000000f087348 */ /* 0x000fea0003c00000 */
[----:B------:R0:W1:Y:S02]  /*11d60*/  SHFL.UP P6, R14, R13, R12, R11 ;  /* 0x0400000c0d0e7389 */ /* 0x00006400000c000b */
[----:B01----:R-:W-:Y:S01]  /*11d70*/  ENDCOLLECTIVE ;  /* 0x000000000000791b */ /* 0x003fe20003800000 */
.L_x_353:
[----:B------:R-:W-:Y:S01]  /*11d80*/  IMAD.MOV.U32 R12, RZ, RZ, 0x2 ;  /* 0x00000002ff0c7424 */ /* 0x000fe200078e00ff */
[----:B------:R-:W-:-:S04]  /*11d90*/  SEL R14, R14, RZ, P1 ;  /* 0x000000ff0e0e7207 */ /* 0x000fc80000800000 */
[----:B------:R-:W-:-:S05]  /*11da0*/  IADD3 R5, R13, R14, RZ ;  /* 0x0000000e0d057210 */ /* 0x000fca0007ffe0ff */
[----:B------:R-:W-:-:S07]  /*11db0*/  IMAD.MOV.U32 R13, RZ, RZ, R5 ;  /* 0x000000ffff0d7224 */ /* 0x000fce00078e0005 */
[----:B------:R-:W-:Y:S05]  /*11dc0*/  WARPSYNC.COLLECTIVE R15, `(.L_x_354) ;  /* 0x000000000f087348 */ /* 0x000fea0003c00000 */
[----:B------:R0:W1:Y:S02]  /*11dd0*/  SHFL.UP P6, R14, R13, R12, R11 ;  /* 0x0400000c0d0e7389 */ /* 0x00006400000c000b */
[----:B01----:R-:W-:Y:S01]  /*11de0*/  ENDCOLLECTIVE ;  /* 0x000000000000791b */ /* 0x003fe20003800000 */
.L_x_354:
[----:B------:R-:W-:Y:S01]  /*11df0*/  IMAD.MOV.U32 R12, RZ, RZ, 0x4 ;  /* 0x00000004ff0c7424 */ /* 0x000fe200078e00ff */
[----:B------:R-:W-:-:S05]  /*11e00*/  SEL R2, R14, RZ, P2 ;  /* 0x000000ff0e027207 */ /* 0x000fca0001000000 */
[----:B------:R-:W-:-:S04]  /*11e10*/  IMAD.IADD R2, R5, 0x1, R2 ;  /* 0x0000000105027824 */ /* 0x000fc800078e0202 */
[----:B------:R-:W-:-:S07]  /*11e20*/  IMAD.MOV.U32 R13, RZ, RZ, R2 ;  /* 0x000000ffff0d7224 */ /* 0x000fce00078e0002 */
[----:B------:R-:W-:Y:S05]  /*11e30*/  WARPSYNC.COLLECTIVE R15, `(.L_x_355) ;  /* 0x000000000f087348 */ /* 0x000fea0003c00000 */
[----:B------:R0:W1:Y:S02]  /*11e40*/  SHFL.UP P6, R14, R13, R12, R11 ;  /* 0x0400000c0d0e7389 */ /* 0x00006400000c000b */
[----:B01----:R-:W-:Y:S01]  /*11e50*/  ENDCOLLECTIVE ;  /* 0x000000000000791b */ /* 0x003fe20003800000 */
.L_x_355:
[----:B------:R-:W-:Y:S01]  /*11e60*/  IMAD.MOV.U32 R12, RZ, RZ, 0x8 ;  /* 0x00000008ff0c7424 */ /* 0x000fe200078e00ff */
[----:B------:R-:W-:-:S05]  /*11e70*/  SEL R3, R14, RZ, P3 ;  /* 0x000000ff0e037207 */ /* 0x000fca0001800000 */
[----:B------:R-:W-:-:S05]  /*11e80*/  IMAD.IADD R3, R2, 0x1, R3 ;  /* 0x0000000102037824 */ /* 0x000fca00078e0203 */
[----:B------:R-:W-:-:S07]  /*11e90*/  MOV R13, R3 ;  /* 0x00000003000d7202 */ /* 0x000fce0000000f00 */
[----:B------:R-:W-:Y:S05]  /*11ea0*/  WARPSYNC.COLLECTIVE R15, `(.L_x_356) ;  /* 0x000000000f087348 */ /* 0x000fea0003c00000 */
[----:B------:R0:W1:Y:S02]  /*11eb0*/  SHFL.UP P6, R14, R13, R12, R11 ;  /* 0x0400000c0d0e7389 */ /* 0x00006400000c000b */
[----:B01----:R-:W-:Y:S01]  /*11ec0*/  ENDCOLLECTIVE ;  /* 0x000000000000791b */ /* 0x003fe20003800000 */
.L_x_356:
[----:B------:R-:W-:Y:S01]  /*11ed0*/  IMAD.MOV.U32 R12, RZ, RZ, 0x10 ;  /* 0x00000010ff0c7424 */ /* 0x000fe200078e00ff */
[----:B------:R-:W-:-:S05]  /*11ee0*/  SEL R14, R14, RZ, P4 ;  /* 0x000000ff0e0e7207 */ /* 0x000fca0002000000 */
[----:B------:R-:W-:-:S04]  /*11ef0*/  IMAD.IADD R5, R3, 0x1, R14 ;  /* 0x0000000103057824 */ /* 0x000fc800078e020e */
[----:B------:R-:W-:-:S07]  /*11f00*/  IMAD.MOV.U32 R13, RZ, RZ, R5 ;  /* 0x000000ffff0d7224 */ /* 0x000fce00078e0005 */
[----:B------:R-:W-:Y:S05]  /*11f10*/  WARPSYNC.COLLECTIVE R15, `(.L_x_357) ;  /* 0x000000000f087348 */ /* 0x000fea0003c00000 */
[----:B------:R0:W1:Y:S02]  /*11f20*/  SHFL.UP P6, R14, R13, R12, R11 ;  /* 0x0400000c0d0e7389 */ /* 0x00006400000c000b */
[----:B01----:R-:W-:Y:S01]  /*11f30*/  ENDCOLLECTIVE ;  /* 0x000000000000791b */ /* 0x003fe20003800000 */
.L_x_357:
[----:B------:R-:W-:Y:S01]  /*11f40*/  MOV R12, 0x1f ;  /* 0x0000001f000c7802 */ /* 0x000fe20000000f00 */
[----:B------:R-:W-:Y:S01]  /*11f50*/  IMAD.MOV.U32 R11, RZ, RZ, 0x1f ;  /* 0x0000001fff0b7424 */ /* 0x000fe200078e00ff */
[----:B------:R-:W-:-:S05]  /*11f60*/  SEL R2, R14, RZ, P5 ;  /* 0x000000ff0e027207 */ /* 0x000fca0002800000 */
[----:B------:R-:W-:-:S04]  /*11f70*/  IMAD.IADD R2, R5, 0x1, R2 ;  /* 0x0000000105027824 */ /* 0x000fc800078e0202 */
[----:B------:R-:W-:-:S07]  /*11f80*/  IMAD.MOV.U32 R13, RZ, RZ, R2 ;  /* 0x000000ffff0d7224 */ /* 0x000fce00078e0002 */
[----:B------:R-:W-:Y:S05]  /*11f90*/  WARPSYNC.COLLECTIVE R15, `(.L_x_358) ;  /* 0x000000000f087348 */ /* 0x000fea0003c00000 */
[----:B------:R0:W1:Y:S02]  /*11fa0*/  SHFL.IDX P6, R14, R13, R12, R11 ;  /* 0x0000000c0d0e7389 */ /* 0x00006400000c000b */
[----:B01----:R-:W-:Y:S01]  /*11fb0*/  ENDCOLLECTIVE ;  /* 0x000000000000791b */ /* 0x003fe20003800000 */
.L_x_358:
[----:B------:R-:W-:Y:S05]  /*11fc0*/  BRA `(.L_x_359) ;  /* 0xffffffcc000c7947 */ /* 0x000fea000383ffff */
.L_x_268:
[----:B------:R-:W-:Y:S01]  /*11fd0*/  BSSY B0, `(.L_x_360) ;  /* 0x0000007000007945 */ /* 0x000fe20003800000 */
[----:B------:R-:W-:Y:S02]  /*11fe0*/  IMAD.MOV.U32 R12, RZ, RZ, 0x1 ;  /* 0x00000001ff0c7424 */ /* 0x000fe400078e00ff */
[----:B------:R-:W-:Y:S02]  /*11ff0*/  IMAD.MOV.U32 R11, RZ, RZ, RZ ;  /* 0x000000ffff0b7224 */ /* 0x000fe400078e00ff */
[----:B------:R-:W-:-:S07]  /*12000*/  IMAD.MOV.U32 R15, RZ, RZ, -0x1 ;  /* 0xffffffffff0f7424 */ /* 0x000fce00078e00ff */
[----:B------:R-:W-:Y:S05]  /*12010*/  WARPSYNC.COLLECTIVE R15, `(.L_x_361) ;  /* 0x000000000f087348 */ /* 0x000fea0003c00000 */
[----:B------:R0:W1:Y:S02]  /*12020*/  SHFL.UP P6, R14, R13, R12, R11 ;  /* 0x0400000c0d0e7389 */ /* 0x00006400000c000b */
[----:B01----:R-:W-:Y:S01]  /*12030*/  ENDCOLLECTIVE ;  /* 0x000000000000791b */ /* 0x003fe20003800000 */
.L_x_361:
[----:B------:R-:W-:Y:S05]  /*12040*/  BSYNC B0 ;  /* 0x0000000000007941 */ /* 0x000fea0003800000 */
.L_x_360:
[----:B------:R-:W-:Y:S01]  /*12050*/  SEL R14, R14, RZ, P1 ;  /* 0x000000ff0e0e7207 */ /* 0x000fe20000800000 */
[----:B------:R-:W-:Y:S01]  /*12060*/  IMAD.MOV.U32 R11, RZ, RZ, RZ ;  /* 0x000000ffff0b7224 */ /* 0x000fe200078e00ff */
[----:B------:R-:W-:Y:S01]  /*12070*/  MOV R12, 0x2 ;  /* 0x00000002000c7802 */ /* 0x000fe20000000f00 */
[----:B------:R-:W-:Y:S02]  /*12080*/  IMAD.MOV.U32 R15, RZ, RZ, -0x1 ;  /* 0xffffffffff0f7424 */ /* 0x000fe400078e00ff */
[----:B------:R-:W-:-:S07]  /*12090*/  IMAD.IADD R13, R13, 0x1, R14 ;  /* 0x000000010d0d7824 */ /* 0x000fce00078e020e */
[----:B------:R-:W-:Y:S05]  /*120a0*/  WARPSYNC.COLLECTIVE R15, `(.L_x_362) ;  /* 0x000000000f087348 */ /* 0x000fea0003c00000 */
[----:B------:R0:W1:Y:S02]  /*120b0*/  SHFL.UP P6, R14, R13, R12, R11 ;  /* 0x0400000c0d0e7389 */ /* 0x00006400000c000b */
[----:B01----:R-:W-:Y:S01]  /*120c0*/  ENDCOLLECTIVE ;  /* 0x000000000000791b */ /* 0x003fe20003800000 */
.L_x_362:
[----:B------:R-:W-:Y:S01]  /*120d0*/  IMAD.MOV.U32 R12, RZ, RZ, 0x4 ;  /* 0x00000004ff0c7424 */ /* 0x000fe200078e00ff */
[----:B------:R-:W-:-:S05]  /*120e0*/  SEL R14, R14, RZ, P2 ;  /* 0x000000ff0e0e7207 */ /* 0x000fca0001000000 */
[----:B------:R-:W-:-:S04]  /*120f0*/  IMAD.IADD R3, R13, 0x1, R14 ;  /* 0x000000010d037824 */ /* 0x000fc800078e020e */
[----:B------:R-:W-:-:S07]  /*12100*/  IMAD.MOV.U32 R13, RZ, RZ, R3 ;  /* 0x000000ffff0d7224 */ /* 0x000fce00078e0003 */
[----:B------:R-:W-:Y:S05]  /*12110*/  WARPSYNC.COLLECTIVE R15, `(.L_x_363) ;  /* 0x000000000f087348 */ /* 0x000fea0003c00000 */
[----:B------:R0:W1:Y:S02]  /*12120*/  SHFL.UP P6, R14, R13, R12, R11 ;  /* 0x0400000c0d0e7389 */ /* 0x00006400000c000b */
[----:B01----:R-:W-:Y:S01]  /*12130*/  ENDCOLLECTIVE ;  /* 0x000000000000791b */ /* 0x003fe20003800000 */
.L_x_363:
[----:B------:R-:W-:Y:S01]  /*12140*/  IMAD.MOV.U32 R12, RZ, RZ, 0x8 ;  /* 0x00000008ff0c7424 */ /* 0x000fe200078e00ff */
[----:B------:R-:W-:-:S05]  /*12150*/  SEL R14, R14, RZ, P3 ;  /* 0x000000ff0e0e7207 */ /* 0x000fca0001800000 */
[----:B------:R-:W-:-:S05]  /*12160*/  IMAD.IADD R5, R3, 0x1, R14 ;  /* 0x0000000103057824 */ /* 0x000fca00078e020e */
[----:B------:R-:W-:-:S07]  /*12170*/  MOV R13, R5 ;  /* 0x00000005000d7202 */ /* 0x000fce0000000f00 */
[----:B------:R-:W-:Y:S05]  /*12180*/  WARPSYNC.COLLECTIVE R15, `(.L_x_364) ;  /* 0x000000000f087348 */ /* 0x000fea0003c00000 */
[----:B------:R0:W1:Y:S02]  /*12190*/  SHFL.UP P6, R14, R13, R12, R11 ;  /* 0x0400000c0d0e7389 */ /* 0x00006400000c000b */
[----:B01----:R-:W-:Y:S01]  /*121a0*/  ENDCOLLECTIVE ;  /* 0x000000000000791b */ /* 0x003fe20003800000 */
.L_x_364:
[----:B------:R-:W-:Y:S01]  /*121b0*/  IMAD.MOV.U32 R12, RZ, RZ, 0x10 ;  /* 0x00000010ff0c7424 */ /* 0x000fe200078e00ff */
[----:B------:R-:W-:-:S05]  /*121c0*/  SEL R8, R14, RZ, P4 ;  /* 0x000000ff0e087207 */ /* 0x000fca0002000000 */
[----:B------:R-:W-:-:S04]  /*121d0*/  IMAD.IADD R8, R5, 0x1, R8 ;  /* 0x0000000105087824 */ /* 0x000fc800078e0208 */
[----:B------:R-:W-:-:S07]  /*121e0*/  IMAD.MOV.U32 R13, RZ, RZ, R8 ;  /* 0x000000ffff0d7224 */ /* 0x000fce00078e0008 */
[----:B------:R-:W-:Y:S05]  /*121f0*/  WARPSYNC.COLLECTIVE R15, `(.L_x_365) ;  /* 0x000000000f087348 */ /* 0x000fea0003c00000 */
[----:B------:R0:W1:Y:S02]  /*12200*/  SHFL.UP P6, R14, R13, R12, R11 ;  /* 0x0400000c0d0e7389 */ /* 0x00006400000c000b */
[----:B01----:R-:W-:Y:S01]  /*12210*/  ENDCOLLECTIVE ;  /* 0x000000000000791b */ /* 0x003fe20003800000 */
.L_x_365:
        /* <DEDUP_REMOVED lines=8> */
.L_x_366:
[----:B------:R-:W-:Y:S05]  /*122a0*/  BRA `(.L_x_367) ;  /* 0xffffffc800f87947 */ /* 0x000fea000383ffff */
.L_x_270:
[----:B------:R-:W-:Y:S01]  /*122b0*/  BSSY B0, `(.L_x_368) ;  /* 0x0000006000007945 */ /* 0x000fe20003800000 */
[----:B------:R-:W-:Y:S01]  /*122c0*/  PLOP3.LUT P6, PT, P6, PT, PT, 0x8, 0x0 ;  /* 0x000000000000781c */ /* 0x000fe200037ce170 */
[----:B------:R-:W-:-:S12]  /*122d0*/  IMAD.MOV.U32 R15, RZ, RZ, -0x1 ;  /* 0xffffffffff0f7424 */ /* 0x000fd800078e00ff */
[----:B0-----:R-:W-:Y:S05]  /*122e0*/  WARPSYNC.COLLECTIVE R15, `(.L_x_369) ;  /* 0x000000000f087348 */ /* 0x001fea0003c00000 */
[----:B------:R-:W-:Y:S01]  /*122f0*/  VOTE.ANY R14, PT, P6 ;  /* 0x00000000000e7806 */ /* 0x000fe200030e0100 */
[----:B0-----:R-:W-:Y:S06]  /*12300*/  ENDCOLLECTIVE ;  /* 0x000000000000791b */ /* 0x001fec0003800000 */
.L_x_369:
[----:B------:R-:W-:Y:S05]  /*12310*/  BSYNC B0 ;  /* 0x0000000000007941 */ /* 0x000fea0003800000 */
.L_x_368:
[----:B------:R-:W-:Y:S01]  /*12320*/  IMAD.MOV.U32 R6, RZ, RZ, R14 ;  /* 0x000000ffff067224 */ /* 0x000fe200078e000e */
[----:B------:R-:W-:Y:S01]  /*12330*/  MOV R15, 0xffffffff ;  /* 0xffffffff000f7802 */ /* 0x000fe20000000f00 */
[----:B------:R-:W-:Y:S02]  /*12340*/  IMAD.MOV.U32 R13, RZ, RZ, R4 ;  /* 0x000000ffff0d7224 */ /* 0x000fe400078e0004 */
[----:B------:R-:W0:Y:S01]  /*12350*/  POPC R5, R6 ;  /* 0x0000000600057309 */ /* 0x000e220000000000 */
[----:B------:R-:W-:Y:S02]  /*12360*/  IMAD.MOV.U32 R11, RZ, RZ, 0x1f ;  /* 0x0000001fff0b7424 */ /* 0x000fe400078e00ff */
[----:B0-----:R-:W-:-:S07]  /*12370*/  IMAD.MOV.U32 R12, RZ, RZ, R5 ;  /* 0x000000ffff0c7224 */ /* 0x001fce00078e0005 */
[----:B------:R-:W-:Y:S05]  /*12380*/  WARPSYNC.COLLECTIVE R15, `(.L_x_370) ;  /* 0x000000000f087348 */ /* 0x000fea0003c00000 */
[----:B------:R0:W1:Y:S02]  /*12390*/  SHFL.IDX P6, R14, R13, R12, R11 ;  /* 0x0000000c0d0e7389 */ /* 0x00006400000c000b */
[----:B01----:R-:W-:Y:S01]  /*123a0*/  ENDCOLLECTIVE ;  /* 0x000000000000791b */ /* 0x003fe20003800000 */
.L_x_370:
[----:B------:R-:W-:Y:S02]  /*123b0*/  IMAD.MOV.U32 R13, RZ, RZ, R7 ;  /* 0x000000ffff0d7224 */ /* 0x000fe400078e0007 */
[----:B------:R-:W-:-:S07]  /*123c0*/  IMAD.MOV.U32 R4, RZ, RZ, R14 ;  /* 0x000000ffff047224 */ /* 0x000fce00078e000e */
[----:B------:R-:W-:Y:S05]  /*123d0*/  WARPSYNC.COLLECTIVE R15, `(.L_x_371) ;  /* 0x000000000f087348 */ /* 0x000fea0003c00000 */
[----:B------:R0:W1:Y:S02]  /*123e0*/  SHFL.IDX P6, R14, R13, R12, R11 ;  /* 0x0000000c0d0e7389 */ /* 0x00006400000c000b */
[----:B01----:R-:W-:Y:S01]  /*123f0*/  ENDCOLLECTIVE ;  /* 0x000000000000791b */ /* 0x003fe20003800000 */
.L_x_371:
[----:B------:R-:W-:Y:S01]  /*12400*/  IMAD.MOV.U32 R7, RZ, RZ, R14 ;  /* 0x000000ffff077224 */ /* 0x000fe200078e000e */
[----:B------:R-:W-:Y:S06]  /*12410*/  BRA `(.L_x_372) ;  /* 0xffffffc800d87947 */ /* 0x000fec000383ffff */
.L_x_272:
[----:B------:R-:W-:Y:S01]  /*12420*/  BSSY B0, `(.L_x_373) ;  /* 0x0000007000007945 */ /* 0x000fe20003800000 */
[----:B------:R-:W-:Y:S02]  /*12430*/  IMAD.MOV.U32 R13, RZ, RZ, R2 ;  /* 0x000000ffff0d7224 */ /* 0x000fe400078e0002 */
[----:B------:R-:W-:Y:S02]  /*12440*/  IMAD.MOV.U32 R11, RZ, RZ, 0x1f ;  /* 0x0000001fff0b7424 */ /* 0x000fe400078e00ff */
[----:B------:R-:W-:-:S07]  /*12450*/  IMAD.MOV.U32 R15, RZ, RZ, -0x1 ;  /* 0xffffffffff0f7424 */ /* 0x000fce00078e00ff */
[----:B0123--:R-:W-:Y:S05]  /*12460*/  WARPSYNC.COLLECTIVE R15, `(.L_x_374) ;  /* 0x000000000f087348 */ /* 0x00ffea0003c00000 */
[----:B------:R4:W0:Y:S02]  /*12470*/  SHFL.IDX P6, R14, R13, R12, R11 ;  /* 0x0000000c0d0e7389 */ /* 0x00082400000c000b */
[----:B01234-:R-:W-:Y:S01]  /*12480*/  ENDCOLLECTIVE ;  /* 0x000000000000791b */ /* 0x01ffe20003800000 */
.L_x_374:
[----:B------:R-:W-:Y:S05]  /*12490*/  BSYNC B0 ;  /* 0x0000000000007941 */ /* 0x000fea0003800000 */
.L_x_373:
[----:B------:R-:W-:Y:S01]  /*124a0*/  MOV R24, R14 ;  /* 0x0000000e00187202 */ /* 0x000fe20000000f00 */
[----:B------:R-:W-:Y:S06]  /*124b0*/  BRA `(.L_x_271) ;  /* 0xffffffc800c87947 */ /* 0x000fec000383ffff */
.L_x_276:
[----:B0-----:R0:W1:Y:S02]  /*124c0*/  SYNCS.PHASECHK.TRANS64.TRYWAIT P0, [R5+URZ+0x2d820], R0 ;  /* 0x02d82000050075a7 */ /* 0x001064000800017f */
[----:B-1----:R-:W-:Y:S05]  /*124d0*/  @!P0 NANOSLEEP.SYNCS 0x989680 ;  /* 0x009896800000895d */ /* 0x002fea0003900000 */
[----:B------:R-:W1:Y:S02]  /*124e0*/  @!P0 SYNCS.PHASECHK.TRANS64 P0, [R5+URZ+0x2d820], R0 ;  /* 0x02d82000050085a7 */ /* 0x000e64000800007f */
[----:B-1----:R-:W-:Y:S05]  /*124f0*/  @!P0 BRA `(.L_x_276) ;  /* 0xfffffffc00f08947 */ /* 0x002fea000383ffff */
[----:B------:R-:W-:Y:S05]  /*12500*/  BRA `(.L_x_375) ;  /* 0xffffffd000207947 */ /* 0x000fea000383ffff */
.L_x_277:
[----:B------:R-:W1:Y:S01]  /*12510*/  S2R R2, SR_TID.X ;  /* 0x0000000000027919 */ /* 0x000e620000002100 */
[----:B------:R-:W-:Y:S01]  /*12520*/  BSSY B0, `(.L_x_376) ;  /* 0x000000a000007945 */ /* 0x000fe20003800000 */
[----:B------:R-:W-:Y:S02]  /*12530*/  IMAD.MOV.U32 R12, RZ, RZ, RZ ;  /* 0x000000ffff0c7224 */ /* 0x000fe400078e00ff */
[----:B------:R-:W-:Y:S02]  /*12540*/  IMAD.MOV.U32 R11, RZ, RZ, 0x1f ;  /* 0x0000001fff0b7424 */ /* 0x000fe400078e00ff */
[----:B------:R-:W-:Y:S01]  /*12550*/  IMAD.MOV.U32 R15, RZ, RZ, -0x1 ;  /* 0xffffffffff0f7424 */ /* 0x000fe200078e00ff */
[----:B-1----:R-:W-:-:S04]  /*12560*/  SHF.R.U32.HI R2, RZ, 0x5, R2 ;  /* 0x00000005ff027819 */ /* 0x002fc80000011602 */
[----:B------:R-:W-:-:S05]  /*12570*/  LOP3.LUT R2, R2, 0x3, RZ, 0xc0, !PT ;  /* 0x0000000302027812 */ /* 0x000fca00078ec0ff */
[----:B------:R-:W-:-:S07]  /*12580*/  IMAD.MOV.U32 R13, RZ, RZ, R2 ;  /* 0x000000ffff0d7224 */ /* 0x000fce00078e0002 */
[----:B0-2---:R-:W-:Y:S05]  /*12590*/  WARPSYNC.COLLECTIVE R15, `(.L_x_377) ;  /* 0x000000000f087348 */ /* 0x005fea0003c00000 */
[----:B------:R1:W3:Y:S02]  /*125a0*/  SHFL.IDX P6, R14, R13, R12, R11 ;  /* 0x0000000c0d0e7389 */ /* 0x0002e400000c000b */
[----:B0123--:R-:W-:Y:S01]  /*125b0*/  ENDCOLLECTIVE ;  /* 0x000000000000791b */ /* 0x00ffe20003800000 */
.L_x_377:
[----:B------:R-:W-:Y:S05]  /*125c0*/  BSYNC B0 ;  /* 0x0000000000007941 */ /* 0x000fea0003800000 */
.L_x_376:
[----:B------:R-:W-:Y:S05]  /*125d0*/  BRA `(.L_x_378) ;  /* 0xffffffd000087947 */ /* 0x000fea000383ffff */
.L_x_280:
[----:B------:R-:W-:Y:S01]  /*125e0*/  BSSY B1, `(.L_x_379) ;  /* 0x0000006000017945 */ /* 0x000fe20003800000 */
[----:B------:R-:W-:-:S07]  /*125f0*/  IMAD.MOV.U32 R15, RZ, RZ, -0x1 ;  /* 0xffffffffff0f7424 */ /* 0x000fce00078e00ff */
[----:B0-2---:R-:W-:Y:S05]  /*12600*/  WARPSYNC.COLLECTIVE R15, `(.L_x_380) ;  /* 0x000000000f0c7348 */ /* 0x005fea0003c00000 */
[----:B------:R-:W-:Y:S02]  /*12610*/  ELECT P6, UR62, PT ;  /* 0x00000000003e782f */ /* 0x000fe400038c0000 */
[----:B------:R-:W-:Y:S01]  /*12620*/  MOV R14, UR62 ;  /* 0x0000003e000e7c02 */ /* 0x000fe20008000f00 */
[----:B0-2---:R-:W-:Y:S10]  /*12630*/  ENDCOLLECTIVE ;  /* 0x000000000000791b */ /* 0x005ff40003800000 */
.L_x_380:
[----:B------:R-:W-:Y:S05]  /*12640*/  BSYNC B1 ;  /* 0x0000000000017941 */ /* 0x000fea0003800000 */
.L_x_379:
[----:B------:R-:W-:Y:S05]  /*12650*/  BRA `(.L_x_381) ;  /* 0xffffffd000007947 */ /* 0x000fea000383ffff */
.L_x_282:
[----:B0-----:R0:W1:Y:S02]  /*12660*/  SYNCS.PHASECHK.TRANS64.TRYWAIT P1, [R3+URZ+0x2d840], R2 ;  /* 0x02d84002030075a7 */ /* 0x001064000802017f */
[----:B-1----:R-:W-:Y:S05]  /*12670*/  @!P1 NANOSLEEP.SYNCS 0x989680 ;  /* 0x009896800000995d */ /* 0x002fea0003900000 */
[----:B------:R-:W1:Y:S02]  /*12680*/  @!P1 SYNCS.PHASECHK.TRANS64 P1, [R3+URZ+0x2d840], R2 ;  /* 0x02d84002030095a7 */ /* 0x000e64000802007f */
[----:B-1----:R-:W-:Y:S05]  /*12690*/  @!P1 BRA `(.L_x_282) ;  /* 0xfffffffc00f09947 */ /* 0x002fea000383ffff */
[----:B------:R-:W-:Y:S05]  /*126a0*/  BRA `(.L_x_382) ;  /* 0xffffffd000207947 */ /* 0x000fea000383ffff */
.L_x_284:
[----:B-1----:R1:W3:Y:S02]  /*126b0*/  SYNCS.PHASECHK.TRANS64.TRYWAIT P1, [R5+URZ+0x2d840], R0 ;  /* 0x02d84000050075a7 */ /* 0x0022e4000802017f */
[----:B---3--:R-:W-:Y:S05]  /*126c0*/  @!P1 NANOSLEEP.SYNCS 0x989680 ;  /* 0x009896800000995d */ /* 0x008fea0003900000 */
[----:B------:R-:W3:Y:S02]  /*126d0*/  @!P1 SYNCS.PHASECHK.TRANS64 P1, [R5+URZ+0x2d840], R0 ;  /* 0x02d84000050095a7 */ /* 0x000ee4000802007f */
[----:B---3--:R-:W-:Y:S05]  /*126e0*/  @!P1 BRA `(.L_x_284) ;  /* 0xfffffffc00f09947 */ /* 0x008fea000383ffff */
[----:B------:R-:W-:Y:S05]  /*126f0*/  BRA `(.L_x_383) ;  /* 0xffffffd0002c7947 */ /* 0x000fea000383ffff */
.L_x_286:
[----:B---3--:R3:W4:Y:S02]  /*12700*/  SYNCS.PHASECHK.TRANS64.TRYWAIT P1, [R3+URZ+0x2d860], R2 ;  /* 0x02d86002030075a7 */ /* 0x008724000802017f */
[----:B----4-:R-:W-:Y:S05]  /*12710*/  @!P1 NANOSLEEP.SYNCS 0x989680 ;  /* 0x009896800000995d */ /* 0x010fea0003900000 */
[----:B------:R-:W4:Y:S02]  /*12720*/  @!P1 SYNCS.PHASECHK.TRANS64 P1, [R3+URZ+0x2d860], R2 ;  /* 0x02d86002030095a7 */ /* 0x000f24000802007f */
[----:B----4-:R-:W-:Y:S05]  /*12730*/  @!P1 BRA `(.L_x_286) ;  /* 0xfffffffc00f09947 */ /* 0x010fea000383ffff */
[----:B------:R-:W-:Y:S05]  /*12740*/  BRA `(.L_x_384) ;  /* 0xffffffd000287947 */ /* 0x000fea000383ffff */
.L_x_385:
        /* <DEDUP_REMOVED lines=11> */
.L_x_2781:


//--------------------- .text._ZN7cutlass13device_kernelIN5flash11enable_sm90INS1_16FlashAttnFwdSm90INS1_25CollectiveMainloopFwdSm90ILi2EN4cute5tupleIJNS5_1CILi1EEES8_S8_EEENS6_IJNS7_ILi192EEENS7_ILi128EEENS7_ILi96EEEEEELi96ENS_6half_tEfNS_4arch4Sm90ELb0ELb0ELb1ELb1ELb1ELb1ELb0ELb0ELb1ELb1ELb1ELb0EEENS1_21CollectiveEpilogueFwdINS6_IJSA_SC_SB_EEES9_SE_SG_Li384ELb1ELb1ELb1ELb0EEENS1_36VarlenDynamicPersistentTileSchedulerILi192ELi128ELi384ELi128ELb1ELb1ELb1ELb0ELb1ELb1EEEEEEEEEvNT_6ParamsE --------------------------
	.section	.text._ZN7cutlass13device_kernelIN5flash11enable_sm90INS1_16FlashAttnFwdSm90INS1_25CollectiveMainloopFwdSm90ILi2EN4cute5tupleIJNS5_1CILi1EEES8_S8_EEENS6_IJNS7_ILi192EEENS7_ILi128EEENS7_ILi96EEEEEELi96ENS_6half_tEfNS_4arch4Sm90ELb0ELb0ELb1ELb1ELb1ELb1ELb0ELb0ELb1ELb1ELb1ELb0EEENS1_21CollectiveEpilogueFwdINS6_IJSA_SC_SB_EEES9_SE_SG_Li384ELb1ELb1ELb1ELb0EEENS1_36VarlenDynamicPersistentTileSchedulerILi192ELi128ELi384ELi128ELb1ELb1ELb1ELb0ELb1ELb1EEEEEEEEEvNT_6ParamsE,"ax",@progbits
	.align	128
.text._ZN7cutlass13device_kernelIN5flash11enable_sm90INS1_16FlashAttnFwdSm90INS1_25CollectiveMainloopFwdSm90ILi2EN4cute5tupleIJNS5_1CILi1EEES8_S8_EEENS6_IJNS7_ILi192EEENS7_ILi128EEENS7_ILi96EEEEEELi96ENS_6half_tEfNS_4arch4Sm90ELb0ELb0ELb1ELb1ELb1ELb1ELb0ELb0ELb1ELb1ELb1ELb0EEENS1_21CollectiveEpilogueFwdINS6_IJSA_SC_SB_EEES9_SE_SG_Li384ELb1ELb1ELb1ELb0EEENS1_36VarlenDynamicPersistentTileSchedulerILi192ELi128ELi384ELi128ELb1ELb1ELb1ELb0ELb1ELb1EEEEEEEEEvNT_6ParamsE:
        .type           _ZN7cutlass13device_kernelIN5flash11enable_sm90INS1_16FlashAttnFwdSm90INS1_25CollectiveMainloopFwdSm90ILi2EN4cute5tupleIJNS5_1CILi1EEES8_S8_EEENS6_IJNS7_ILi192EEENS7_ILi128EEENS7_ILi96EEEEEELi96ENS_6half_tEfNS_4arch4Sm90ELb0ELb0ELb1ELb1ELb1ELb1ELb0ELb0ELb1ELb1ELb1ELb0EEENS1_21CollectiveEpilogueFwdINS6_IJSA_SC_SB_EEES9_SE_SG_Li384ELb1ELb1ELb1ELb0EEENS1_36VarlenDynamicPersistentTileSchedulerILi192ELi128ELi384ELi128ELb1ELb1ELb1ELb0ELb1ELb1EEEEEEEEEvNT_6ParamsE,@function
        .size           _ZN7cutlass13device_kernelIN5flash11enable_sm90INS1_16FlashAttnFwdSm90INS1_25CollectiveMainloopFwdSm90ILi2EN4cute5tupleIJNS5_1CILi1EEES8_S8_EEENS6_IJNS7_ILi192EEENS7_ILi128EEENS7_ILi96EEEEEELi96ENS_6half_tEfNS_4arch4Sm90ELb0ELb0ELb1ELb1ELb1ELb1ELb0ELb0ELb1ELb1ELb1ELb0EEENS1_21CollectiveEpilogueFwdINS6_IJSA_SC_SB_EEES9_SE_SG_Li384ELb1ELb1ELb1ELb0EEENS1_36VarlenDynamicPersistentTileSchedulerILi192ELi128ELi384ELi128ELb1ELb1ELb1ELb0ELb1ELb1EEEEEEEEEvNT_6ParamsE,(.L_x_2782 - _ZN7cutlass13device_kernelIN5flash11enable_sm90INS1_16FlashAttnFwdSm90INS1_25CollectiveMainloopFwdSm90ILi2EN4cute5tupleIJNS5_1CILi1EEES8_S8_EEENS6_IJNS7_ILi192EEENS7_ILi128EEENS7_ILi96EEEEEELi96ENS_6half_tEfNS_4arch4Sm90ELb0ELb0ELb1ELb1ELb1ELb1ELb0ELb0ELb1ELb1ELb1ELb0EEENS1_21CollectiveEpilogueFwdINS6_IJSA_SC_SB_EEES9_SE_SG_Li384ELb1ELb1ELb1ELb0EEENS1_36VarlenDynamicPersistentTileSchedulerILi192ELi128ELi384ELi128ELb1ELb1ELb1ELb0ELb1ELb1EEEEEEEEEvNT_6ParamsE)
        .other          _ZN7cutlass13device_kernelIN5flash11enable_sm90INS1_16FlashAttnFwdSm90INS1_25CollectiveMainloopFwdSm90ILi2EN4cute5tupleIJNS5_1CILi1EEES8_S8_EEENS6_IJNS7_ILi192EEENS7_ILi128EEENS7_ILi96EEEEEELi96ENS_6half_tEfNS_4arch4Sm90ELb0ELb0ELb1ELb1ELb1ELb1ELb0ELb0ELb1ELb1ELb1ELb0EEENS1_21CollectiveEpilogueFwdINS6_IJSA_SC_SB_EEES9_SE_SG_Li384ELb1ELb1ELb1ELb0EEENS1_36VarlenDynamicPersistentTileSchedulerILi192ELi128ELi384ELi128ELb1ELb1ELb1ELb0ELb1ELb1EEEEEEEEEvNT_6ParamsE,@"STO_CUDA_ENTRY STV_DEFAULT"
_ZN7cutlass13device_kernelIN5flash11enable_sm90INS1_16FlashAttnFwdSm90INS1_25CollectiveMainloopFwdSm90ILi2EN4cute5tupleIJNS5_1CILi1EEES8_S8_EEENS6_IJNS7_ILi192EEENS7_ILi128EEENS7_ILi96EEEEEELi96ENS_6half_tEfNS_4arch4Sm90ELb0ELb0ELb1ELb1ELb1ELb1ELb0ELb0ELb1ELb1ELb1ELb0EEENS1_21CollectiveEpilogueFwdINS6_IJSA_SC_SB_EEES9_SE_SG_Li384ELb1ELb1ELb1ELb0EEENS1_36VarlenDynamicPersistentTileSchedulerILi192ELi128ELi384ELi128ELb1ELb1ELb1ELb0ELb1ELb1EEEEEEEEEvNT_6ParamsE:
[----:B------:R-:W0:Y:S02]  /*0000*/  LDC R1, c[0x0][0x28] ;  /* 0x00000a00ff017b82 */ /* 0x000e240000000800 */
[----:B0-----:R-:W-:Y:S01]  /*0010*/  VIADD R1, R1, 0xfffffee8 ;  /* 0xfffffee801017836 */ /* 0x001fe20000000000 */
[----:B------:R-:W0:Y:S01]  /*0020*/  S2R R3, SR_TID.X ;  /* 0x0000000000037919 */ /* 0x000e220000002100 */
[----:B------:R-:W-:Y:S01]  /*0030*/  ELECT P0, URZ, PT ;  /* 0x00000000003f782f */ /* 0x000fe20003800000 */
[----:B------:R-:W-:Y:S01]  /*0040*/  BSSY B0, `(.L_x_386) ;  /* 0x000000e000007945 */ /* 0x000fe20003800000 */
[--C-:B0-----:R-:W-:Y:S02]  /*0050*/  SHF.R.U32.HI R0, RZ, 0x5, R3.reuse ;  /* 0x00000005ff007819 */ /* 0x101fe40000011603 */
[----:B------:R-:W-:-:S03]  /*0060*/  SHF.R.U32.HI R3, RZ, 0x7, R3 ;  /* 0x00000007ff037819 */ /* 0x000fc60000011603 */
[----:B------:R-:W0:Y:S02]  /*0070*/  SHFL.IDX PT, R2, R0, RZ, 0x1f ;  /* 0x00001fff00027589 */ /* 0x000e2400000e0000 */
[----:B0-----:R-:W-:-:S13]  /*0080*/  ISETP.EQ.AND P0, PT, R2, RZ, P0 ;  /* 0x000000ff0200720c */ /* 0x001fda0000702270 */
[----:B------:R-:W-:Y:S05]  /*0090*/  @!P0 BRA `(.L_x_387) ;  /* 0x0000000000208947 */ /* 0x000fea0003800000 */
[----:B------:R-:W-:Y:S02]  /*00a0*/  ULDC.64 UR4, c[0x0][0x198] ;  /* 0x0000660000047ab9 */ /* 0x000fe40000000a00 */
[----:B------:R-:W-:Y:S02]  /*00b0*/  UIADD3 UR6, UP0, UR4, 0x570, URZ ;  /* 0x0000057004067890 */ /* 0x000fe4000ff1e03f */
[----:B------:R-:W-:Y:S02]  /*00c0*/  UIADD3 UR4, UP1, UR4, 0x670, URZ ;  /* 0x0000067004047890 */ /* 0x000fe4000ff3e03f */
[----:B------:R-:W-:Y:S02]  /*00d0*/  UIADD3.X UR7, URZ, UR5, URZ, UP0, !UPT ;  /* 0x000000053f077290 */ /* 0x000fe400087fe43f */
[----:B------:R-:W-:-:S07]  /*00e0*/  UIADD3.X UR5, URZ, UR5, URZ, UP1, !UPT ;  /* 0x000000053f057290 */ /* 0x000fce0008ffe43f */
[----:B------:R0:W-:Y:S02]  /*00f0*/  UTMACCTL.PF [UR6] ;  /* 0x00000000060079b9 */ /* 0x0001e40008040000 */
[----:B------:R0:W-:Y:S02]  /*0100*/  UTMACCTL.PF [UR4] ;  /* 0x00000000040079b9 */ /* 0x0001e40008040000 */
[----:B0-----:R-:W-:Y:S01]  /*0110*/  NOP ;  /* 0x0000000000007918 */ /* 0x001fe20000000000 */
.L_x_387:
[----:B------:R-:W-:Y:S05]  /*0120*/  BSYNC B0 ;  /* 0x0000000000007941 */ /* 0x000fea0003800000 */
.L_x_386:
[----:B------:R-:W-:Y:S01]  /*0130*/  VOTEU.ANY UP0, P0 ;  /* 0x00000000003f7886 */ /* 0x000fe20000000100 */
[----:B------:R-:W0:Y:S01]  /*0140*/  SHFL.IDX PT, R3, R3, RZ, 0x1f ;  /* 0x00001fff03037589 */ /* 0x000e2200000e0000 */
[----:B------:R-:W-:Y:S01]  /*0150*/  UMOV UR4, 0x80 ;  /* 0x0000008000047882 */ /* 0x000fe20000000000 */
[----:B------:R-:W-:Y:S01]  /*0160*/  UMOV UR7, 0x180 ;  /* 0x0000018000077882 */ /* 0x000fe20000000000 */
[----:B------:R-:W-:Y:S01]  /*0170*/  VOTEU.ANY UP1, P0 ;  /* 0x00000000003f7886 */ /* 0x000fe20000020100 */
[----:B------:R-:W1:Y:S01]  /*0180*/  @UP0 S2UR UR8, SR_CgaCtaId ;  /* 0x00000000000809c3 */ /* 0x000e620000008800 */
[----:B------:R-:W2:Y:S01]  /*0190*/  SHFL.IDX PT, R2, R0, RZ, 0x1f ;  /* 0x00001fff00027589 */ /* 0x000ea200000e0000 */
[----:B------:R-:W-:Y:S01]  /*01a0*/  @UP0 UMOV UR6, 0x400 ;  /* 0x0000040000060882 */ /* 0x000fe20000000000 */
[----:B------:R-:W-:-:S04]  /*01b0*/  @UP0 UIADD3 UR4, -UR4, 0x100000, URZ ;  /* 0x0010000004040890 */ /* 0x000fc8000fffe13f */
[----:B------:R-:W-:Y:S02]  /*01c0*/  @UP0 USHF.L.U32 UR5, UR4, 0xb, URZ ;  /* 0x0000000b04050899 */ /* 0x000fe4000800063f */
[----:B------:R-:W-:Y:S01]  /*01d0*/  @UP0 USHF.L.U32 UR4, UR4, 0x1, URZ ;  /* 0x0000000104040899 */ /* 0x000fe2000800063f */
[----:B------:R-:W-:Y:S01]  /*01e0*/  VOTEU.ANY UP2, P0 ;  /* 0x00000000003f7886 */ /* 0x000fe20000040100 */
[----:B0-----:R-:W-:Y:S01]  /*01f0*/  R2UR UR9, R3 ;  /* 0x00000000030972ca */ /* 0x001fe200000e0000 */
[----:B-1----:R-:W-:Y:S01]  /*0200*/  @UP0 ULEA UR8, UR8, UR6, 0x18 ;  /* 0x0000000608080291 */ /* 0x002fe2000f8ec03f */
[----:B--2---:R-:W-:Y:S01]  /*0210*/  ISETP.NE.AND P1, PT, R2, RZ, PT ;  /* 0x000000ff0200720c */ /* 0x004fe20003f25270 */
[----:B------:R-:W-:-:S04]  /*0220*/  @UP0 UIADD3 UR6, -UR7, 0x100000, URZ ;  /* 0x0010000007060890 */ /* 0x000fc8000fffe13f */
[----:B------:R-:W-:Y:S02]  /*0230*/  @UP0 USHF.L.U32 UR7, UR6, 0xb, URZ ;  /* 0x0000000b06070899 */ /* 0x000fe4000800063f */
[----:B------:R-:W-:-:S04]  /*0240*/  @UP0 USHF.L.U32 UR6, UR6, 0x1, URZ ;  /* 0x0000000106060899 */ /* 0x000fc8000800063f */
[----:B------:R-:W-:Y:S01]  /*0250*/  UISETP.NE.AND UP0, UPT, UR9, URZ, UPT ;  /* 0x0000003f0900728c */ /* 0x000fe2000bf05270 */
[----:B------:R-:W0:Y:S02]  /*0260*/  FENCE.VIEW.ASYNC.S ;  /* 0x00000000000073c6 */ /* 0x000e240000000000 */
[----:B0-----:R0:W1:Y:S05]  /*0270*/  @UP1 SYNCS.EXCH.64 URZ, [UR8+0x2d800], UR4 ;  /* 0x02d80004083f15b2 */ /* 0x00106a0008000100 */
[----:B------:R0:W2:Y:S01]  /*0280*/  @UP2 SYNCS.EXCH.64 URZ, [UR8+0x2d820], UR6 ;  /* 0x02d82006083f25b2 */ /* 0x0000a20008000100 */
        /* <DEDUP_REMOVED lines=14> */
[----:B0-----:R3:W4:Y:S08]  /*0370*/  SYNCS.EXCH.64 URZ, [UR8+0x2d830], UR4 ;  /* 0x02d83004083f75b2 */ /* 0x0017300008000100 */
[----:B------:R3:W0:Y:S01]  /*0380*/  SYNCS.EXCH.64 URZ, [UR8+0x2d840], UR6 ;  /* 0x02d84006083f75b2 */ /* 0x0006220008000100 */
[----:B------:R3:W0:Y:S01]  /*0390*/  SYNCS.EXCH.64 URZ, [UR8+0x2d838], UR4 ;  /* 0x02d83804083f75b2 */ /* 0x0006220008000100 */
[----:B------:R3:W0:Y:S02]  /*03a0*/  SYNCS.EXCH.64 URZ, [UR8+0x2d848], UR6 ;  /* 0x02d84806083f75b2 */ /* 0x0006240008000100 */
[----:B---3--:R-:W-:Y:S01]  /*03b0*/  NOP ;  /* 0x0000000000007918 */ /* 0x008fe20000000000 */
.L_x_388:
[----:B------:R-:W3:Y:S01]  /*03c0*/  SHFL.IDX PT, R2, R0, RZ, 0x1f ;  /* 0x00001fff00027589 */ /* 0x000ee200000e0000 */
[----:B------:R-:W-:Y:S01]  /*03d0*/  NOP ;  /* 0x0000000000007918 */ /* 0x000fe20000000000 */
[----:B---3--:R-:W-:-:S13]  /*03e0*/  ISETP.NE.AND P0, PT, R2, RZ, PT ;  /* 0x000000ff0200720c */ /* 0x008fda0003f05270 */
        /* <DEDUP_REMOVED lines=17> */
[----:B------:R3:W0:Y:S02]  /*0500*/  SYNCS.EXCH.64 URZ, [UR8+0x2d868], UR6 ;  /* 0x02d86806083f75b2 */ /* 0x0006240008000100 */
[----:B---3--:R-:W-:Y:S01]  /*0510*/  NOP ;  /* 0x0000000000007918 */ /* 0x008fe20000000000 */
.L_x_389:
[----:B------:R-:W3:Y:S01]  /*0520*/  SHFL.IDX PT, R2, R0, RZ, 0x1f ;  /* 0x00001fff00027589 */ /* 0x000ee200000e0000 */
[----:B------:R-:W-:Y:S01]  /*0530*/  NOP ;  /* 0x0000000000007918 */ /* 0x000fe20000000000 */
[----:B---3--:R-:W-:-:S13]  /*0540*/  ISETP.NE.AND P0, PT, R2, RZ, PT ;  /* 0x000000ff0200720c */ /* 0x008fda0003f05270 */
        /* <DEDUP_REMOVED lines=13> */
[----:B------:R3:W0:Y:S02]  /*0620*/  SYNCS.EXCH.64 URZ, [UR6+0x2d888], UR4 ;  /* 0x02d88804063f75b2 */ /* 0x0006240008000100 */
[----:B---3--:R-:W-:Y:S01]  /*0630*/  NOP ;  /* 0x0000000000007918 */ /* 0x008fe20000000000 */
.L_x_390:
        /* <DEDUP_REMOVED lines=22> */
.L_x_391:
        /* <DEDUP_REMOVED lines=22> */
.L_x_392:
[----:B------:R-:W-:Y:S01]  /*0900*/  PLOP3.LUT P0, PT, PT, PT, UP0, 0x80, 0x0 ;  /* 0x000000000000781c */ /* 0x000fe20003f0f008 */
[----:B------:R-:W-:Y:S01]  /*0910*/  UMOV UR36, 0x1 ;  /* 0x0000000100247882 */ /* 0x000fe20000000000 */
[----:B------:R-:W-:Y:S01]  /*0920*/  NOP ;  /* 0x0000000000007918 */ /* 0x000fe20000000000 */
[----:B------:R-:W-:Y:S01]  /*0930*/  USEL UR36, UR36, 0x2, !UP0 ;  /* 0x0000000224247887 */ /* 0x000fe2000c000000 */
[----:B------:R-:W-:Y:S01]  /*0940*/  BSSY B9, `(.L_x_393) ;  /* 0x0001b16000097945 */ /* 0x000fe20003800000 */
[----:B------:R-:W-:Y:S01]  /*0950*/  ULDC.64 UR42, c[0x0][0x208] ;  /* 0x00008200002a7ab9 */ /* 0x000fe20000000a00 */
[----:B012-4-:R-:W-:Y:S07]  /*0960*/  BAR.SYNC.DEFER_BLOCKING 0x0 ;  /* 0x0000000000007b1d */ /* 0x017fee0000010000 */
[----:B------:R-:W-:Y:S05]  /*0970*/  @!P0 BRA `(.L_x_394) ;  /* 0x0000013c00e08947 */ /* 0x000fea0003800000 */
.L_x_395:
[----:B------:R-:W-:-:S08]  /*0980*/  NOP ;  /* 0x0000000000007918 */ /* 0x000fd00000000000 */
[----:B------:R-:W0:Y:S02]  /*0990*/  USETMAXREG.TRY_ALLOC.CTAPOOL UP0, 0xa0 ;  /* 0x000000a0000079c8 */ /* 0x000e240008000600 */
[----:B0-----:R-:W-:-:S13]  /*09a0*/  PLOP3.LUT P0, PT, PT, PT, UP0, 0x80, 0x0 ;  /* 0x000000000000781c */ /* 0x001fda0003f0f008 */
[----:B------:R-:W-:Y:S05]  /*09b0*/  @!P0 BRA `(.L_x_395) ;  /* 0xfffffffc00f08947 */ /* 0x000fea000383ffff */
[----:B------:R-:W0:Y:S01]  /*09c0*/  S2R R0, SR_TID.X ;  /* 0x0000000000007919 */ /* 0x000e220000002100 */
[----:B------:R-:W1:Y:S01]  /*09d0*/  S2UR UR38, SR_CgaCtaId ;  /* 0x00000000002679c3 */ /* 0x000e620000008800 */
[----:B------:R-:W-:Y:S01]  /*09e0*/  UMOV UR4, 0x400 ;  /* 0x0000040000047882 */ /* 0x000fe20000000000 */
[----:B------:R-:W-:-:S06]  /*09f0*/  LOP3.LUT R19, R19, 0xffffffef, RZ, 0xc0, !PT ;  /* 0xffffffef13137812 */ /* 0x000fcc00078ec0ff */
[----:B------:R-:W-:Y:S06]  /*0a00*/  BAR.ARV 0x8, 0x200 ;  /* 0x0208000000007b1d */ /* 0x000fec0000002000 */
[----:B-1----:R-:W-:-:S06]  /*0a10*/  ULEA UR4, UR38, UR4, 0x18 ;  /* 0x0000000426047291 */ /* 0x002fcc000f8ec03f */
[----:B------:R-:W-:Y:S01]  /*0a20*/  IMAD.U32 R2, RZ, RZ, UR4 ;  /* 0x00000004ff027e24 */ /* 0x000fe2000f8e00ff */
[----:B0-----:R-:W-:Y:S01]  /*0a30*/  SHF.R.U32.HI R0, RZ, 0x7, R0 ;  /* 0x00000007ff007819 */ /* 0x001fe20000011600 */
[----:B------:R-:W-:-:S03]  /*0a40*/  ULDC UR4, c[0x0][0xc3c] ;  /* 0x00030f0000047ab9 */ /* 0x000fc60000000800 */
[----:B------:R-:W-:-:S13]  /*0a50*/  ISETP.NE.AND P0, PT, R0, 0x1, PT ;  /* 0x000000010000780c */ /* 0x000fda0003f05270 */
[----:B------:R-:W-:Y:S01]  /*0a60*/  @P0 LOP3.LUT R19, R19, 0x10, RZ, 0xfc, !PT ;  /* 0x0000001013130812 */ /* 0x000fe200078efcff */
[----:B------:R-:W-:Y:S08]  /*0a70*/  @!P0 BAR.ARV 0x9, 0x100 ;  /* 0x0244000000008b1d */ /* 0x000ff00000002000 */
[----:B------:R-:W-:Y:S06]  /*0a80*/  BAR.SYNC.DEFER_BLOCKING 0x5, 0x200 ;  /* 0x0148000000007b1d */ /* 0x000fec0000010000 */
[----:B------:R-:W0:Y:S02]  /*0a90*/  LDS.128 R96, [R2+0x2d8d0] ;  /* 0x02d8d00002607984 */ /* 0x000e240000000c00 */
[----:B------:R-:W-:Y:S06]  /*0aa0*/  BAR.ARV 0x4, 0x200 ;  /* 0x0108000000007b1d */ /* 0x000fec0000002000 */
[----:B0-----:R-:W-:-:S13]  /*0ab0*/  ISETP.GE.AND P0, PT, R99, UR4, PT ;  /* 0x0000000463007c0c */ /* 0x001fda000bf06270 */
[----:B------:R-:W-:Y:S05]  /*0ac0*/  @P0 BRA `(.L_x_396) ;  /* 0x000001ac00f40947 */ /* 0x000fea0003800000 */
[----:B------:R-:W0:Y:S01]  /*0ad0*/  S2R R0, SR_TID.X ;  /* 0x0000000000007919 */ /* 0x000e220000002100 */
[----:B------:R-:W-:Y:S01]  /*0ae0*/  R2UR UR40, R2 ;  /* 0x00000000022872ca */ /* 0x000fe200000e0000 */
[----:B------:R-:W-:Y:S01]  /*0af0*/  IMAD.MOV.U32 R140, RZ, RZ, RZ ;  /* 0x000000ffff8c7224 */ /* 0x000fe200078e00ff */
[----:B------:R-:W-:Y:S01]  /*0b00*/  MOV R18, RZ ;  /* 0x000000ff00127202 */ /* 0x000fe20000000f00 */
[----:B------:R-:W-:Y:S01]  /*0b10*/  IMAD.MOV.U32 R142, RZ, RZ, RZ ;  /* 0x000000ffff8e7224 */ /* 0x000fe200078e00ff */
[----:B------:R-:W-:Y:S01]  /*0b20*/  ULOP3.LUT UR39, UR36, 0x1, URZ, 0xfc, !UPT ;  /* 0x0000000124277892 */ /* 0x000fe2000f8efc3f */
[----:B------:R-:W-:-:S08]  /*0b30*/  UMOV UR37, URZ ;  /* 0x0000003f00257c82 */ /* 0x000fd00008000000 */
[----:B------:R-:W-:Y:S01]  /*0b40*/  UIADD3 UR40, UR40, 0xc400, URZ ;  /* 0x0000c40028287890 */ /* 0x000fe2000fffe03f */
[----:B0-----:R-:W-:-:S05]  /*0b50*/  VIADD R0, R0, 0xffffff80 ;  /* 0xffffff8000007836 */ /* 0x001fca0000000000 */
[----:B------:R-:W-:Y:S02]  /*0b60*/  SHF.R.S32.HI R3, RZ, 0x1f, R0 ;  /* 0x0000001fff037819 */ /* 0x000fe40000011400 */
[-C--:B------:R-:W-:Y:S02]  /*0b70*/  LEA.HI R12, R0, R0.reuse, RZ, 0x1 ;  /* 0x00000000000c7211 */ /* 0x080fe400078f08ff */
[CC--:B------:R-:W-:Y:S02]  /*0b80*/  LEA.HI R4, R3.reuse, R0.reuse, RZ, 0x7 ;  /* 0x0000000003047211 */ /* 0x0c0fe400078f38ff */
[----:B------:R-:W-:Y:S02]  /*0b90*/  LEA.HI R5, R3, R0, RZ, 0x4 ;  /* 0x0000000003057211 */ /* 0x000fe400078f20ff */
[----:B------:R-:W-:Y:S02]  /*0ba0*/  LOP3.LUT R13, R12, 0xfffffffe, RZ, 0xc0, !PT ;  /* 0xfffffffe0c0d7812 */ /* 0x000fe400078ec0ff */
[----:B------:R-:W-:-:S02]  /*0bb0*/  SHF.R.S32.HI R141, RZ, 0x1, R12 ;  /* 0x00000001ff8d7819 */ /* 0x000fc4000001140c */
[CC--:B------:R-:W-:Y:S01]  /*0bc0*/  LEA.HI R7, R3.reuse, R0.reuse, RZ, 0x2 ;  /* 0x0000000003077211 */ /* 0x0c0fe200078f10ff */
[----:B------:R-:W-:Y:S01]  /*0bd0*/  IMAD.IADD R16, R0, 0x1, -R13 ;  /* 0x0000000100107824 */ /* 0x000fe200078e0a0d */
[----:B------:R-:W-:Y:S02]  /*0be0*/  LEA.HI R6, R3, R0, RZ, 0x5 ;  /* 0x0000000003067211 */ /* 0x000fe400078f28ff */
[----:B------:R-:W-:Y:S02]  /*0bf0*/  SHF.R.S32.HI R3, RZ, 0x7, R4 ;  /* 0x00000007ff037819 */ /* 0x000fe40000011404 */
[----:B------:R-:W-:Y:S01]  /*0c00*/  LOP3.LUT R11, R4, 0xffffff80, RZ, 0xc0, !PT ;  /* 0xffffff80040b7812 */ /* 0x000fe200078ec0ff */
[----:B------:R0:W-:Y:S01]  /*0c10*/  STL [R1+0xdc], R16 ;  /* 0x0000dc1001007387 */ /* 0x0001e20000100800 */
[----:B------:R-:W-:Y:S01]  /*0c20*/  SHF.R.S32.HI R4, RZ, 0x4, R5 ;  /* 0x00000004ff047819 */ /* 0x000fe20000011405 */
[----:B------:R-:W-:Y:S01]  /*0c30*/  IMAD.HI R10, R3, 0x55555556, RZ ;  /* 0x55555556030a7827 */ /* 0x000fe200078e02ff */
[----:B------:R-:W-:-:S02]  /*0c40*/  LEA.HI R12, R12, R141, RZ, 0x1 ;  /* 0x0000008d0c0c7211 */ /* 0x000fc400078f08ff */
[----:B------:R-:W-:Y:S01]  /*0c50*/  SHF.R.S32.HI R8, RZ, 0x2, R7 ;  /* 0x00000002ff087819 */ /* 0x000fe20000011407 */
[C---:B------:R-:W-:Y:S01]  /*0c60*/  IMAD.IADD R20, R0.reuse, 0x1, -R11 ;  /* 0x0000000100147824 */ /* 0x040fe200078e0a0b */
[----:B------:R-:W-:Y:S02]  /*0c70*/  SHF.R.S32.HI R15, RZ, 0x1f, R7 ;  /* 0x0000001fff0f7819 */ /* 0x000fe40000011407 */
[----:B------:R-:W-:Y:S02]  /*0c80*/  LOP3.LUT R9, R7, 0xfffffffc, RZ, 0xc0, !PT ;  /* 0xfffffffc07097812 */ /* 0x000fe400078ec0ff */
[C---:B------:R-:W-:Y:S01]  /*0c90*/  LOP3.LUT R7, R5.reuse, 0xfffffff0, RZ, 0xc0, !PT ;  /* 0xfffffff005077812 */ /* 0x040fe200078ec0ff */
[----:B------:R-:W-:Y:S01]  /*0ca0*/  STL [R1+0xe0], R20 ;  /* 0x0000e01401007387 */ /* 0x000fe20000100800 */
[----:B------:R-:W-:Y:S01]  /*0cb0*/  LEA.HI R5, R5, R4, RZ, 0x1 ;  /* 0x0000000405057211 */ /* 0x000fe200078f08ff */
[----:B------:R-:W-:Y:S01]  /*0cc0*/  IMAD.IADD R9, R0, 0x1, -R9 ;  /* 0x0000000100097824 */ /* 0x000fe200078e0a09 */
[----:B------:R-:W-:-:S02]  /*0cd0*/  LOP3.LUT R12, R12, 0x7fffffe, RZ, 0xc0, !PT ;  /* 0x07fffffe0c0c7812 */ /* 0x000fc400078ec0ff */
[----:B------:R-:W-:Y:S02]  /*0ce0*/  LEA.HI R15, R15, R8, RZ, 0x2 ;  /* 0x000000080f0f7211 */ /* 0x000fe400078f10ff */
[C---:B------:R-:W-:Y:S01]  /*0cf0*/  SHF.L.U32 R138, R16.reuse, 0x2, RZ ;  /* 0x00000002108a7819 */ /* 0x040fe200000006ff */
[----:B------:R-:W-:Y:S01]  /*0d00*/  IMAD.IADD R13, R141, 0x1, -R12 ;  /* 0x000000018d0d7824 */ /* 0x000fe200078e0a0c */
[----:B------:R-:W-:Y:S01]  /*0d10*/  LOP3.LUT R5, R5, 0x1ffffffe, RZ, 0xc0, !PT ;  /* 0x1ffffffe05057812 */ /* 0x000fe200078ec0ff */
[----:B0-----:R-:W-:Y:S01]  /*0d20*/  IMAD.SHL.U32 R16, R16, 0x8, RZ ;  /* 0x0000000810107824 */ /* 0x001fe200078e00ff */
[----:B------:R-:W-:Y:S01]  /*0d30*/  LOP3.LUT R15, R15, 0xfffffffc, RZ, 0xc0, !PT ;  /* 0xfffffffc0f0f7812 */ /* 0x000fe200078ec0ff */
[----:B------:R-:W-:Y:S01]  /*0d40*/  VIADD R14, R138, 0x10 ;  /* 0x000000108a0e7836 */ /* 0x000fe20000000000 */
[----:B------:R-:W-:Y:S01]  /*0d50*/  IADD3 R7, R0, -R7, RZ ;  /* 0x8000000700077210 */ /* 0x000fe20007ffe0ff */
[----:B------:R-:W-:Y:S01]  /*0d60*/  IMAD.IADD R5, R4, 0x1, -R5 ;  /* 0x0000000104057824 */ /* 0x000fe200078e0a05 */
[----:B------:R-:W-:Y:S01]  /*0d70*/  LEA.HI R10, R10, R10, RZ, 0x1 ;  /* 0x0000000a0a0a7211 */ /* 0x000fe200078f08ff */
[----:B------:R-:W-:Y:S01]  /*0d80*/  IMAD R153, R4, 0x8, R13 ;  /* 0x0000000804997824 */ /* 0x000fe200078e020d */
[C---:B------:R-:W-:Y:S01]  /*0d90*/  LEA.HI R4, R9.reuse, R9, RZ, 0x1 ;  /* 0x0000000909047211 */ /* 0x040fe200078f08ff */
[----:B------:R-:W-:Y:S01]  /*0da0*/  IMAD.IADD R15, R8, 0x1, -R15 ;  /* 0x00000001080f7824 */ /* 0x000fe200078e0a0f */
[----:B------:R-:W-:Y:S01]  /*0db0*/  SHF.R.S32.HI R0, RZ, 0x1f, R7 ;  /* 0x0000001fff007819 */ /* 0x000fe20000011407 */
[----:B------:R-:W-:Y:S01]  /*0dc0*/  IMAD.IADD R8, R138, 0x1, R14 ;  /* 0x000000018a087824 */ /* 0x000fe200078e020e */
[----:B------:R-:W-:Y:S01]  /*0dd0*/  LOP3.LUT R4, R4, 0x1ffffffe, RZ, 0xc0, !PT ;  /* 0x1ffffffe04047812 */ /* 0x000fe200078ec0ff */
[----:B------:R-:W-:Y:S01]  /*0de0*/  IMAD R10, R10, -0x3, R3 ;  /* 0xfffffffd0a0a7824 */ /* 0x000fe200078e0203 */
[----:B------:R-:W-:Y:S01]  /*0df0*/  LEA.HI R0, R0, R7, RZ, 0x3 ;  /* 0x0000000700007211 */ /* 0x000fe200078f18ff */
[----:B------:R0:W-:Y:S01]  /*0e00*/  STL [R1+0x4c], R14 ;  /* 0x00004c0e01007387 */ /* 0x0001e20000100800 */
[----:B------:R-:W-:Y:S01]  /*0e10*/  SHF.R.S32.HI R17, RZ, 0x1f, R8 ;  /* 0x0000001fff117819 */ /* 0x000fe20000011408 */
[C---:B------:R-:W-:Y:S01]  /*0e20*/  VIADD R23, R16.reuse, 0x30 ;  /* 0x0000003010177836 */ /* 0x040fe20000000000 */
[----:B------:R-:W-:Y:S01]  /*0e30*/  SHF.R.S32.HI R3, RZ, 0x1f, R20 ;  /* 0x0000001fff037819 */ /* 0x000fe20000011414 */
[----:B------:R-:W-:Y:S01]  /*0e40*/  VIADD R136, R16, 0x50 ;  /* 0x0000005010887836 */ /* 0x000fe20000000000 */
[----:B------:R-:W-:Y:S01]  /*0e50*/  IADD3 R9, R9, -R4, RZ ;  /* 0x8000000409097210 */ /* 0x000fe20007ffe0ff */
[----:B------:R-:W-:Y:S01]  /*0e60*/  IMAD.SHL.U32 R153, R153, 0x20, RZ ;  /* 0x0000002099997824 */ /* 0x000fe200078e00ff */
[----:B------:R-:W-:-:S02]  /*0e70*/  LOP3.LUT R4, R0, 0xfffffff8, RZ, 0xc0, !PT ;  /* 0xfffffff800047812 */ /* 0x000fc400078ec0ff */
[----:B------:R-:W-:Y:S01]  /*0e80*/  LEA.HI R156, R17, R8, RZ, 0x3 ;  /* 0x00000008119c7211 */ /* 0x000fe200078f18ff */
[----:B0-----:R-:W-:Y:S01]  /*0e90*/  VIADD R14, R138, 0x20 ;  /* 0x000000208a0e7836 */ /* 0x001fe20000000000 */
[-C--:B------:R-:W-:Y:S01]  /*0ea0*/  LEA.HI R11, R3, R20.reuse, RZ, 0x2 ;  /* 0x00000014030b7211 */ /* 0x080fe200078f10ff */
[----:B------:R-:W-:Y:S01]  /*0eb0*/  IMAD.IADD R4, R7, 0x1, -R4 ;  /* 0x0000000107047824 */ /* 0x000fe200078e0a04 */
[----:B------:R-:W-:Y:S01]  /*0ec0*/  SHF.R.S32.HI R8, RZ, 0x5, R6 ;  /* 0x00000005ff087819 */ /* 0x000fe20000011406 */
[----:B------:R-:W-:Y:S01]  /*0ed0*/  IMAD.SHL.U32 R6, R0, 0x40, RZ ;  /* 0x0000004000067824 */ /* 0x000fe200078e00ff */
[--C-:B------:R-:W-:Y:S01]  /*0ee0*/  SHF.R.S32.HI R12, RZ, 0x2, R11.reuse ;  /* 0x00000002ff0c7819 */ /* 0x100fe2000001140b */
[----:B------:R-:W-:Y:S01]  /*0ef0*/  IMAD.SHL.U32 R0, R5, 0x8, RZ ;  /* 0x0000000805007824 */ /* 0x000fe200078e00ff */
[----:B------:R-:W-:Y:S01]  /*0f00*/  SHF.R.S32.HI R13, RZ, 0x1f, R11 ;  /* 0x0000001fff0d7819 */ /* 0x000fe2000001140b */
[----:B------:R-:W-:Y:S01]  /*0f10*/  IMAD R17, R8, 0x10, R7 ;  /* 0x0000001008117824 */ /* 0x000fe200078e0207 */
[----:B------:R-:W-:Y:S01]  /*0f20*/  LEA.HI R7, R3, R20, RZ, 0x5 ;  /* 0x0000001403077211 */ /* 0x000fe200078f28ff */
[----:B------:R-:W-:Y:S01]  /*0f30*/  IMAD.SHL.U32 R3, R4, 0x40, RZ ;  /* 0x0000004004037824 */ /* 0x000fe200078e00ff */
[----:B------:R-:W-:Y:S01]  /*0f40*/  LEA.HI R13, R13, R12, RZ, 0x3 ;  /* 0x0000000c0d0d7211 */ /* 0x000fe200078f18ff */
[----:B------:R-:W-:Y:S01]  /*0f50*/  IMAD.U32 R5, R17, 0x20, R0 ;  /* 0x0000002011057824 */ /* 0x000fe200078e0000 */
[----:B------:R-:W-:Y:S01]  /*0f60*/  SHF.R.S32.HI R7, RZ, 0x5, R7 ;  /* 0x00000005ff077819 */ /* 0x000fe20000011407 */
[----:B------:R-:W-:Y:S01]  /*0f70*/  STL [R1+0x48], R14 ;  /* 0x0000480e01007387 */ /* 0x000fe20000100800 */
[----:B------:R-:W-:-:S02]  /*0f80*/  LOP3.LUT R13, R13, 0xfffffff8, RZ, 0xc0, !PT ;  /* 0xfffffff80d0d7812 */ /* 0x000fc400078ec0ff */
[----:B------:R-:W-:Y:S01]  /*0f90*/  LOP3.LUT R3, R3, 0x1c0, RZ, 0xc0, !PT ;  /* 0x000001c003037812 */ /* 0x000fe200078ec0ff */
[----:B------:R0:W-:Y:S01]  /*0fa0*/  STL [R1+0x114], R5 ;  /* 0x0001140501007387 */ /* 0x0001e20000100800 */
[----:B------:R-:W-:Y:S01]  /*0fb0*/  LOP3.LUT R6, R6, 0x7ffffe00, RZ, 0xc0, !PT ;  /* 0x7ffffe0006067812 */ /* 0x000fe200078ec0ff */
[----:B------:R-:W-:Y:S01]  /*0fc0*/  IMAD.IADD R12, R12, 0x1, -R13 ;  /* 0x000000010c0c7824 */ /* 0x000fe200078e0a0d */
[----:B------:R-:W-:Y:S02]  /*0fd0*/  LOP3.LUT R0, R3, 0x8, R0, 0xf8, !PT ;  /* 0x0000000803007812 */ /* 0x000fe400078ef800 */
[----:B------:R-:W-:Y:S01]  /*0fe0*/  SHF.R.U32.HI R3, RZ, 0x3, R3 ;  /* 0x00000003ff037819 */ /* 0x000fe20000011603 */
[----:B------:R-:W-:Y:S01]  /*0ff0*/  IMAD R7, R7, 0x10, R12 ;  /* 0x0000001007077824 */ /* 0x000fe200078e020c */
[----:B------:R-:W-:Y:S02]  /*1000*/  LEA R6, R8, R6, 0xa ;  /* 0x0000000608067211 */ /* 0x000fe400078e50ff */
[----:B------:R-:W-:Y:S01]  /*1010*/  LOP3.LUT R3, R0, R3, RZ, 0x3c, !PT ;  /* 0x0000000300037212 */ /* 0x000fe200078e3cff */
[----:B------:R-:W-:Y:S01]  /*1020*/  IMAD R10, R10, 0x40, R7 ;  /* 0x000000400a0a7824 */ /* 0x000fe200078e0207 */
[----:B------:R-:W-:Y:S01]  /*1030*/  LOP3.LUT R11, R11, 0x7ffffffc, RZ, 0xc0, !PT ;  /* 0x7ffffffc0b0b7812 */ /* 0x000fe200078ec0ff */
[----:B0-----:R-:W-:Y:S01]  /*1040*/  VIADD R5, R138, 0x18 ;  /* 0x000000188a057836 */ /* 0x001fe20000000000 */
[----:B------:R-:W-:Y:S01]  /*1050*/  IADD3 R22, R16, 0x40, RZ ;  /* 0x0000004010167810 */ /* 0x000fe20007ffe0ff */
[----:B------:R-:W-:Y:S01]  /*1060*/  IMAD.IADD R3, R6, 0x1, R3 ;  /* 0x0000000106037824 */ /* 0x000fe200078e0203 */
[----:B------:R-:W-:Y:S01]  /*1070*/  STL [R1+0x10c], R10 ;  /* 0x00010c0a01007387 */ /* 0x000fe20000100800 */
[C---:B------:R-:W-:Y:S01]  /*1080*/  VIADD R6, R138.reuse, 0x8 ;  /* 0x000000088a067836 */ /* 0x040fe20000000000 */
[----:B------:R-:W-:Y:S01]  /*1090*/  SHF.L.U32 R15, R15, 0x6, RZ ;  /* 0x000000060f0f7819 */ /* 0x000fe200000006ff */
[----:B------:R-:W-:Y:S01]  /*10a0*/  VIADD R0, R138, 0x28 ;  /* 0x000000288a007836 */ /* 0x000fe20000000000 */
[----:B------:R-:W-:Y:S01]  /*10b0*/  STL [R1], RZ ;  /* 0x000000ff01007387 */ /* 0x000fe20000100800 */
[----:B------:R-:W-:Y:S01]  /*10c0*/  IMAD.IADD R11, R20, 0x1, -R11 ;  /* 0x00000001140b7824 */ /* 0x000fe200078e0a0b */
[----:B------:R-:W-:Y:S01]  /*10d0*/  IADD3 R13, R138, R14, RZ ;  /* 0x0000000e8a0d7210 */ /* 0x000fe20007ffe0ff */
[----:B------:R-:W-:Y:S01]  /*10e0*/  IMAD R3, R3, 0x2, R2 ;  /* 0x0000000203037824 */ /* 0x000fe200078e0202 */
[----:B------:R-:W-:Y:S01]  /*10f0*/  STL [R1+0x54], R6 ;  /* 0x0000540601007387 */ /* 0x000fe20000100800 */
[----:B------:R-:W-:Y:S01]  /*1100*/  LOP3.LUT R143, R15, 0xc0, RZ, 0xc0, !PT ;  /* 0x000000c00f8f7812 */ /* 0x000fe200078ec0ff */
[----:B------:R-:W-:Y:S01]  /*1110*/  IMAD.SHL.U32 R11, R11, 0x2, RZ ;  /* 0x000000020b0b7824 */ /* 0x000fe200078e00ff */
[----:B------:R-:W-:Y:S01]  /*1120*/  R2P PR, R4, 0x6 ;  /* 0x0000000604007804 */ /* 0x000fe20000000000 */
[----:B------:R0:W-:Y:S01]  /*1130*/  STL [R1+0x50], R5 ;  /* 0x0000500501007387 */ /* 0x0001e20000100800 */
[----:B------:R-:W-:Y:S01]  /*1140*/  SHF.R.S32.HI R14, RZ, 0x1f, R13 ;  /* 0x0000001fff0e7819 */ /* 0x000fe2000001140d */
[----:B------:R-:W-:Y:S01]  /*1150*/  IMAD.MOV.U32 R4, RZ, RZ, 0x40 ;  /* 0x00000040ff047424 */ /* 0x000fe200078e00ff */
[----:B------:R-:W-:Y:S01]  /*1160*/  SHF.R.U32.HI R144, RZ, 0x3, R143 ;  /* 0x00000003ff907819 */ /* 0x000fe2000001168f */
[----:B------:R1:W-:Y:S01]  /*1170*/  STL [R1+0x58], R0 ;  /* 0x0000580001007387 */ /* 0x0003e20000100800 */
[C---:B------:R-:W-:Y:S01]  /*1180*/  VIADD R25, R11.reuse, 0x8 ;  /* 0x000000080b197836 */ /* 0x040fe20000000000 */
[C---:B------:R-:W-:Y:S01]  /*1190*/  IADD3 R24, R11.reuse, 0x10, RZ ;  /* 0x000000100b187810 */ /* 0x040fe20007ffe0ff */
[----:B------:R-:W-:Y:S01]  /*11a0*/  VIADD R21, R11, 0x18 ;  /* 0x000000180b157836 */ /* 0x000fe20000000000 */
[----:B------:R-:W-:Y:S01]  /*11b0*/  LOP3.LUT R7, R143, 0x18, R16, 0xf8, !PT ;  /* 0x000000188f077812 */ /* 0x000fe200078ef810 */
[C---:B------:R-:W-:Y:S01]  /*11c0*/  VIADD R20, R11.reuse, 0x20 ;  /* 0x000000200b147836 */ /* 0x040fe20000000000 */
[----:B0-----:R-:W-:Y:S01]  /*11d0*/  SHF.R.S32.HI R5, RZ, 0x1f, R23 ;  /* 0x0000001fff057819 */ /* 0x001fe20000011417 */
[C---:B------:R-:W-:Y:S01]  /*11e0*/  VIADD R15, R11.reuse, 0x28 ;  /* 0x000000280b0f7836 */ /* 0x040fe20000000000 */
[----:B------:R-:W-:Y:S01]  /*11f0*/  LEA.HI R14, R14, R13, RZ, 0x3 ;  /* 0x0000000d0e0e7211 */ /* 0x000fe200078f18ff */
[C---:B------:R-:W-:Y:S01]  /*1200*/  VIADD R13, R11.reuse, 0x30 ;  /* 0x000000300b0d7836 */ /* 0x040fe20000000000 */
[----:B-1----:R-:W-:Y:S01]  /*1210*/  SHF.R.S32.HI R0, RZ, 0x1f, R22 ;  /* 0x0000001fff007819 */ /* 0x002fe20000011416 */
[----:B------:R0:W-:Y:S01]  /*1220*/  STL [R1+0x2c], R5 ;  /* 0x00002c0501007387 */ /* 0x0001e20000100800 */
[C---:B------:R-:W-:Y:S01]  /*1230*/  IADD3 R12, R11.reuse, 0x38, RZ ;  /* 0x000000380b0c7810 */ /* 0x040fe20007ffe0ff */
[C---:B------:R-:W-:Y:S01]  /*1240*/  VIADD R8, R11.reuse, 0x40 ;  /* 0x000000400b087836 */ /* 0x040fe20000000000 */
[----:B------:R-:W-:Y:S01]  /*1250*/  SHF.R.S32.HI R17, RZ, 0x1f, R16 ;  /* 0x0000001fff117819 */ /* 0x000fe20000011410 */
[----:B------:R1:W-:Y:S01]  /*1260*/  STL [R1+0x28], R0 ;  /* 0x0000280001007387 */ /* 0x0003e20000100800 */
[----:B------:R-:W-:Y:S01]  /*1270*/  VIADD R6, R11, 0x48 ;  /* 0x000000480b067836 */ /* 0x000fe20000000000 */
[----:B------:R-:W-:-:S02]  /*1280*/  SHF.R.S32.HI R156, RZ, 0x3, R156 ;  /* 0x00000003ff9c7819 */ /* 0x000fc4000001149c */
[----:B------:R-:W-:Y:S02]  /*1290*/  SHF.R.S32.HI R157, RZ, 0x3, R14 ;  /* 0x00000003ff9d7819 */ /* 0x000fe4000001140e */
[----:B0-----:R-:W-:Y:S02]  /*12a0*/  LOP3.LUT R5, R143, 0x8, R16, 0xf8, !PT ;  /* 0x000000088f057812 */ /* 0x001fe400078ef810 */
[----:B-1----:R-:W-:-:S05]  /*12b0*/  SHF.R.S32.HI R0, RZ, 0x1f, R136 ;  /* 0x0000001fff007819 */ /* 0x002fca0000011488 */
[----:B------:R0:W-:Y:S04]  /*12c0*/  STL [R1+0x24], R0 ;  /* 0x0000240001007387 */ /* 0x0001e80000100800 */
[----:B------:R1:W-:Y:S04]  /*12d0*/  STL [R1+0xac], R11 ;  /* 0x0000ac0b01007387 */ /* 0x0003e80000100800 */
[----:B------:R-:W-:Y:S01]  /*12e0*/  STL [R1+0xd4], R25 ;  /* 0x0000d41901007387 */ /* 0x000fe20000100800 */
[-C--:B0-----:R-:W-:Y:S02]  /*12f0*/  LOP3.LUT R0, R5, R144.reuse, RZ, 0x3c, !PT ;  /* 0x0000009005007212 */ /* 0x081fe400078e3cff */
[----:B------:R-:W-:Y:S01]  /*1300*/  SEL R5, R4, 0xffffffc0, !P2 ;  /* 0xffffffc004057807 */ /* 0x000fe20005000000 */
[----:B------:R-:W-:Y:S01]  /*1310*/  STL [R1+0xd0], R24 ;  /* 0x0000d01801007387 */ /* 0x000fe20000100800 */
[----:B------:R-:W-:Y:S01]  /*1320*/  LOP3.LUT R4, R7, R144, RZ, 0x3c, !PT ;  /* 0x0000009007047212 */ /* 0x000fe200078e3cff */
[----:B------:R-:W-:Y:S01]  /*1330*/  VIADD R7, R11, 0x50 ;  /* 0x000000500b077836 */ /* 0x000fe20000000000 */
[----:B-1----:R-:W-:Y:S01]  /*1340*/  SHF.R.S32.HI R11, RZ, 0x1f, R25 ;  /* 0x0000001fff0b7819 */ /* 0x002fe20000011419 */
[----:B------:R-:W-:Y:S01]  /*1350*/  STL [R1+0xcc], R21 ;  /* 0x0000cc1501007387 */ /* 0x000fe20000100800 */
[C---:B------:R-:W-:Y:S01]  /*1360*/  IMAD.IADD R0, R153.reuse, 0x1, R0 ;  /* 0x0000000199007824 */ /* 0x040fe200078e0200 */
[----:B------:R-:W-:-:S02]  /*1370*/  IADD3 R4, R153, R4, RZ ;  /* 0x0000000499047210 */ /* 0x000fc40007ffe0ff */
[----:B------:R-:W-:Y:S04]  /*1380*/  STL [R1+0xc8], R20 ;  /* 0x0000c81401007387 */ /* 0x000fe80000100800 */
[----:B------:R-:W-:Y:S04]  /*1390*/  STL [R1+0xc4], R15 ;  /* 0x0000c40f01007387 */ /* 0x000fe80000100800 */
[----:B------:R-:W-:Y:S04]  /*13a0*/  STL [R1+0xc0], R13 ;  /* 0x0000c00d01007387 */ /* 0x000fe80000100800 */
[----:B------:R-:W-:Y:S04]  /*13b0*/  STL [R1+0xbc], R12 ;  /* 0x0000bc0c01007387 */ /* 0x000fe80000100800 */
[----:B------:R0:W-:Y:S04]  /*13c0*/  STL [R1+0xa8], R7 ;  /* 0x0000a80701007387 */ /* 0x0001e80000100800 */
[----:B------:R1:W-:Y:S04]  /*13d0*/  STL [R1+0xb8], R8 ;  /* 0x0000b80801007387 */ /* 0x0003e80000100800 */
[----:B------:R2:W-:Y:S01]  /*13e0*/  STL [R1+0x88], R0 ;  /* 0x0000880001007387 */ /* 0x0005e20000100800 */
[----:B0-----:R-:W-:-:S03]  /*13f0*/  SHF.R.S32.HI R7, RZ, 0x1f, R24 ;  /* 0x0000001fff077819 */ /* 0x001fc60000011418 */
[----:B------:R-:W-:Y:S01]  /*1400*/  STL [R1+0xb4], R6 ;  /* 0x0000b40601007387 */ /* 0x000fe20000100800 */
[----:B-1----:R-:W-:-:S03]  /*1410*/  SHF.R.S32.HI R8, RZ, 0x1f, R8 ;  /* 0x0000001fff087819 */ /* 0x002fc60000011408 */
[----:B------:R0:W-:Y:S01]  /*1420*/  STL [R1+0x104], R11 ;  /* 0x0001040b01007387 */ /* 0x0001e20000100800 */
[----:B--2---:R-:W-:-:S03]  /*1430*/  SHF.R.S32.HI R0, RZ, 0x1f, R21 ;  /* 0x0000001fff007819 */ /* 0x004fc60000011415 */
[----:B------:R1:W-:Y:S04]  /*1440*/  STL [R1+0x100], R7 ;  /* 0x0001000701007387 */ /* 0x0003e80000100800 */
[----:B------:R2:W-:Y:S01]  /*1450*/  STL [R1+0xfc], R0 ;  /* 0x0000fc0001007387 */ /* 0x0005e20000100800 */
[----:B0-----:R-:W-:Y:S02]  /*1460*/  SHF.R.S32.HI R11, RZ, 0x1f, R20 ;  /* 0x0000001fff0b7819 */ /* 0x001fe40000011414 */
[----:B-1----:R-:W-:-:S03]  /*1470*/  SHF.R.S32.HI R7, RZ, 0x1f, R13 ;  /* 0x0000001fff077819 */ /* 0x002fc6000001140d */
[----:B------:R0:W-:Y:S01]  /*1480*/  STL [R1+0xf8], R11 ;  /* 0x0000f80b01007387 */ /* 0x0001e20000100800 */
[----:B--2---:R-:W-:-:S03]  /*1490*/  SHF.R.S32.HI R0, RZ, 0x1f, R15 ;  /* 0x0000001fff007819 */ /* 0x004fc6000001140f */
[----:B------:R-:W-:Y:S04]  /*14a0*/  STL [R1+0x5c], R3 ;  /* 0x00005c0301007387 */ /* 0x000fe80000100800 */
[----:B------:R1:W-:Y:S01]  /*14b0*/  STL [R1+0xf4], R0 ;  /* 0x0000f40001007387 */ /* 0x0003e20000100800 */
[----:B0-----:R-:W-:-:S03]  /*14c0*/  SHF.R.S32.HI R11, RZ, 0x1f, R12 ;  /* 0x0000001fff0b7819 */ /* 0x001fc6000001140c */
[----:B------:R0:W-:Y:S04]  /*14d0*/  STL [R1+0xf0], R7 ;  /* 0x0000f00701007387 */ /* 0x0001e80000100800 */
[----:B------:R-:W-:Y:S01]  /*14e0*/  STL [R1+0xec], R11 ;  /* 0x0000ec0b01007387 */ /* 0x000fe20000100800 */
[C---:B-1----:R-:W-:Y:S02]  /*14f0*/  VIADD R0, R3.reuse, 0x21800 ;  /* 0x0002180003007836 */ /* 0x042fe40000000000 */
[----:B------:R-:W-:Y:S01]  /*1500*/  VIADD R3, R3, 0x21820 ;  /* 0x0002182003037836 */ /* 0x000fe20000000000 */
[----:B------:R-:W-:Y:S01]  /*1510*/  STL [R1+0xe8], R8 ;  /* 0x0000e80801007387 */ /* 0x000fe20000100800 */
[----:B0-----:R-:W-:Y:S01]  /*1520*/  SHF.R.S32.HI R7, RZ, 0x1f, R6 ;  /* 0x0000001fff077819 */ /* 0x001fe20000011406 */
[----:B------:R-:W-:Y:S01]  /*1530*/  @P1 VIADD R3, R0, 0xffffffe0 ;  /* 0xffffffe000031836 */ /* 0x000fe20000000000 */
[----:B------:R-:W-:Y:S01]  /*1540*/  LEA R6, R4, UR40, 0x1 ;  /* 0x0000002804067c11 */ /* 0x000fe2000f8e08ff */
[----:B------:R-:W-:Y:S01]  /*1550*/  IMAD.IADD R0, R0, 0x1, R5 ;  /* 0x0000000100007824 */ /* 0x000fe200078e0205 */
[----:B------:R-:W-:Y:S01]  /*1560*/  LEA R4, R9, R10, 0x3 ;  /* 0x0000000a09047211 */ /* 0x000fe200078e18ff */
[----:B------:R-:W-:Y:S04]  /*1570*/  STL [R1+0xe4], R7 ;  /* 0x0000e40701007387 */ /* 0x000fe80000100800 */
[----:B------:R-:W-:Y:S04]  /*1580*/  STL [R1+0x108], R6 ;  /* 0x0001080601007387 */ /* 0x000fe80000100800 */
[----:B------:R-:W-:Y:S04]  /*1590*/  STL [R1+0x8c], R3 ;  /* 0x00008c0301007387 */ /* 0x000fe80000100800 */
[----:B------:R0:W-:Y:S04]  /*15a0*/  STL [R1+0x110], R4 ;  /* 0x0001100401007387 */ /* 0x0001e80000100800 */
[----:B------:R1:W-:Y:S01]  /*15b0*/  STL [R1+0x74], R0 ;  /* 0x0000740001007387 */ /* 0x0003e20000100800 */
[----:B0-----:R-:W-:-:S02]  /*15c0*/  IMAD.IADD R4, R5, 0x1, R3 ;  /* 0x0000000105047824 */ /* 0x001fc400078e0203 */
[----:B-1----:R-:W-:-:S03]  /*15d0*/  VIADD R0, R3, 0x6000 ;  /* 0x0000600003007836 */ /* 0x002fc60000000000 */
[----:B------:R0:W-:Y:S04]  /*15e0*/  STL [R1+0x70], R4 ;  /* 0x0000700401007387 */ /* 0x0001e80000100800 */
[----:B------:R0:W-:Y:S02]  /*15f0*/  STL [R1+0x90], R0 ;  /* 0x0000900001007387 */ /* 0x0001e40000100800 */
.L_x_549:
[----:B0-2---:R-:W0:Y:S02]  /*1600*/  LDC.64 R4, c[0x0][0xc88] ;  /* 0x00032200ff047b82 */ /* 0x005e240000000a00 */
[----:B0-----:R-:W-:-:S05]  /*1610*/  IMAD.WIDE R4, R99, 0x4, R4 ;  /* 0x0000000463047825 */ /* 0x001fca00078e0204 */
[----:B----4-:R-:W2:Y:S01]  /*1620*/  LDG.E R27, desc[UR42][R4.64] ;  /* 0x0000002a041b7981 */ /* 0x010ea2000c1e1900 */
[----:B------:R-:W-:Y:S05]  /*1630*/  YIELD ;  /* 0x0000000000007946 */ /* 0x000fea0003800000 */
[----:B------:R-:W-:Y:S01]  /*1640*/  ULDC.64 UR4, c[0x0][0xa28] ;  /* 0x00028a0000047ab9 */ /* 0x000fe20000000a00 */
[----:B------:R-:W-:Y:S01]  /*1650*/  ULDC.64 UR8, c[0x0][0xa18] ;  /* 0x0002860000087ab9 */ /* 0x000fe20000000a00 */
[----:B------:R-:W-:Y:S01]  /*1660*/  ISETP.NE.U32.AND P1, PT, RZ, UR4, PT ;  /* 0x00000004ff007c0c */ /* 0x000fe2000bf25070 */
[----:B------:R-:W-:Y:S01]  /*1670*/  ULDC.64 UR6, c[0x0][0xa08] ;  /* 0x0002820000067ab9 */ /* 0x000fe20000000a00 */
[----:B------:R-:W-:Y:S01]  /*1680*/  MOV R11, RZ ;  /* 0x000000ff000b7202 */ /* 0x000fe20000000f00 */
[----:B------:R-:W-:Y:S01]  /*1690*/  IMAD.MOV.U32 R83, RZ, RZ, RZ ;  /* 0x000000ffff537224 */ /* 0x000fe200078e00ff */
[----:B------:R-:W-:-:S02]  /*16a0*/  ISETP.NE.AND.EX P1, PT, RZ, UR5, PT, P1 ;  /* 0x00000005ff007c0c */ /* 0x000fc4000bf25310 */
[----:B------:R-:W-:-:S04]  /*16b0*/  ISETP.NE.U32.AND P0, PT, RZ, UR6, PT ;  /* 0x00000006ff007c0c */ /* 0x000fc8000bf05070 */
[----:B------:R-:W-:Y:S02]  /*16c0*/  ISETP.NE.AND.EX P0, PT, RZ, UR7, PT, P0 ;  /* 0x00000007ff007c0c */ /* 0x000fe4000bf05300 */
[----:B-12---:R-:W-:Y:S01]  /*16d0*/  SHF.R.S32.HI R0, RZ, 0x1f, R27 ;  /* 0x0000001fff007819 */ /* 0x006fe2000001141b */
[----:B------:R-:W-:-:S04]  /*16e0*/  IMAD.SHL.U32 R31, R27, 0x4, RZ ;  /* 0x000000041b1f7824 */ /* 0x000fc800078e00ff */
[C---:B------:R-:W-:Y:S01]  /*16f0*/  @P1 LEA R6, P2, R27.reuse, UR4, 0x2 ;  /* 0x000000041b061c11 */ /* 0x040fe2000f8410ff */
[----:B------:R0:W-:Y:S01]  /*1700*/  STL [R1+0x98], R27 ;  /* 0x0000981b01007387 */ /* 0x0001e20000100800 */
[C-C-:B------:R-:W-:Y:S02]  /*1710*/  SHF.L.U64.HI R30, R27.reuse, 0x2, R0.reuse ;  /* 0x000000021b1e7819 */ /* 0x140fe40000010200 */
[----:B------:R-:W-:Y:S01]  /*1720*/  @P1 LEA.HI.X R7, R27, UR5, R0, 0x2, P2 ;  /* 0x000000051b071c11 */ /* 0x000fe200090f1400 */
[----:B------:R-:W-:Y:S01]  /*1730*/  ULDC UR4, c[0x0][0x288] ;  /* 0x0000a20000047ab9 */ /* 0x000fe20000000800 */
[----:B------:R-:W-:Y:S01]  /*1740*/  ISETP.NE.U32.AND P2, PT, RZ, UR8, PT ;  /* 0x00000008ff007c0c */ /* 0x000fe2000bf45070 */
[----:B------:R0:W-:Y:S01]  /*1750*/  STL [R1+0xd8], R0 ;  /* 0x0000d80001007387 */ /* 0x0001e20000100800 */
[C---:B------:R-:W-:Y:S02]  /*1760*/  IADD3 R4, P3, R31.reuse, UR6, RZ ;  /* 0x000000061f047c10 */ /* 0x040fe4000ff7e0ff */
[----:B------:R-:W-:Y:S01]  /*1770*/  ISETP.NE.AND.EX P2, PT, RZ, UR9, PT, P2 ;  /* 0x00000009ff007c0c */ /* 0x000fe2000bf45320 */
[----:B------:R0:W5:Y:S01]  /*1780*/  @P1 LDG.E R11, desc[UR42][R6.64] ;  /* 0x0000002a060b1981 */ /* 0x000162000c1e1900 */
[----:B------:R-:W-:Y:S01]  /*1790*/  IMAD.U32 R100, RZ, RZ, UR4 ;  /* 0x00000004ff647e24 */ /* 0x000fe2000f8e00ff */
[C---:B------:R-:W-:Y:S01]  /*17a0*/  IADD3.X R5, R30.reuse, UR7, RZ, P3, !PT ;  /* 0x000000071e057c10 */ /* 0x040fe20009ffe4ff */
[----:B------:R-:W-:Y:S01]  /*17b0*/  ULDC.64 UR4, c[0x0][0x418] ;  /* 0x0001060000047ab9 */ /* 0x000fe20000000a00 */
[----:B------:R0:W-:Y:S04]  /*17c0*/  STL [R1+0x9c], R31 ;  /* 0x00009c1f01007387 */ /* 0x0001e80000100800 */
[----:B------:R0:W5:Y:S04]  /*17d0*/  @P0 LDG.E R83, desc[UR42][R4.64] ;  /* 0x0000002a04530981 */ /* 0x000168000c1e1900 */
[----:B------:R-:W-:Y:S01]  /*17e0*/  @P2 IADD3 R8, P1, R31, UR8, RZ ;  /* 0x000000081f082c10 */ /* 0x000fe2000ff3e0ff */
[----:B------:R-:W-:Y:S01]  /*17f0*/  UISETP.NE.U32.AND UP0, UPT, UR4, URZ, UPT ;  /* 0x0000003f0400728c */ /* 0x000fe2000bf05070 */
[----:B------:R0:W-:Y:S02]  /*1800*/  STL [R1+0xa0], R30 ;  /* 0x0000a01e01007387 */ /* 0x0001e40000100800 */
[----:B------:R-:W-:Y:S01]  /*1810*/  @P2 IADD3.X R9, R30, UR9, RZ, P1, !PT ;  /* 0x000000091e092c10 */ /* 0x000fe20008ffe4ff */
[----:B------:R-:W-:-:S04]  /*1820*/  ULDC UR4, c[0x0][0x424] ;  /* 0x0001090000047ab9 */ /* 0x000fc80000000800 */
[----:B------:R0:W5:Y:S01]  /*1830*/  @P2 LDG.E R100, desc[UR42][R8.64] ;  /* 0x0000002a08642981 */ /* 0x000162000c1e1900 */
[----:B------:R-:W-:-:S03]  /*1840*/  UISETP.NE.AND.EX UP0, UPT, UR5, URZ, UPT, UP0 ;  /* 0x0000003f0500728c */ /* 0x000fc6000bf05300 */
[----:B------:R-:W-:Y:S01]  /*1850*/  ULDC UR5, c[0x0][0x2f0] ;  /* 0x0000bc0000057ab9 */ /* 0x000fe20000000800 */
[----:B------:R-:W-:-:S04]  /*1860*/  USEL UR4, UR4, 0x1, UP0 ;  /* 0x0000000104047887 */ /* 0x000fc80008000000 */
[----:B------:R-:W-:-:S03]  /*1870*/  UIMAD UR4, UR4, UR5, URZ ;  /* 0x00000005040472a4 */ /* 0x000fc6000f8e023f */
[----:B------:R-:W-:Y:S02]  /*1880*/  ULDC UR5, c[0x0][0x348] ;  /* 0x0000d20000057ab9 */ /* 0x000fe40000000800 */
[----:B------:R-:W-:Y:S02]  /*1890*/  IMAD.U32 R24, RZ, RZ, UR5 ;  /* 0x00000005ff187e24 */ /* 0x000fe4000f8e00ff */
[----:B------:R-:W-:Y:S01]  /*18a0*/  IMAD.U32 R28, RZ, RZ, UR4 ;  /* 0x00000004ff1c7e24 */ /* 0x000fe2000f8e00ff */
[----:B0--3--:R-:W-:Y:S06]  /*18b0*/  @P2 BRA `(.L_x_397) ;  /* 0x0000000000242947 */ /* 0x009fec0003800000 */
[----:B------:R-:W-:Y:S02]  /*18c0*/  ULDC.64 UR4, c[0x0][0xa00] ;  /* 0x0002800000047ab9 */ /* 0x000fe40000000a00 */
[----:B------:R-:W-:-:S04]  /*18d0*/  ISETP.NE.U32.AND P1, PT, RZ, UR4, PT ;  /* 0x00000004ff007c0c */ /* 0x000fc8000bf25070 */
[----:B------:R-:W-:-:S13]  /*18e0*/  ISETP.NE.AND.EX P1, PT, RZ, UR5, PT, P1 ;  /* 0x00000005ff007c0c */ /* 0x000fda000bf25310 */
[----:B------:R-:W-:Y:S05]  /*18f0*/  @!P1 BRA `(.L_x_397) ;  /* 0x0000000000149947 */ /* 0x000fea0003800000 */
[----:B------:R-:W0:Y:S02]  /*1900*/  LDC.64 R6, c[0x0][0xa00] ;  /* 0x00028000ff067b82 */ /* 0x000e240000000a00 */
[----:B0-----:R-:W-:-:S05]  /*1910*/  IMAD.WIDE R6, R27, 0x4, R6 ;  /* 0x000000041b067825 */ /* 0x001fca00078e0206 */
[----:B-----5:R-:W2:Y:S04]  /*1920*/  LDG.E R100, desc[UR42][R6.64] ;  /* 0x0000002a06647981 */ /* 0x020ea8000c1e1900 */
[----:B------:R-:W2:Y:S02]  /*1930*/  LDG.E R3, desc[UR42][R6.64+0x4] ;  /* 0x0000042a06037981 */ /* 0x000ea4000c1e1900 */
[----:B--2---:R-:W-:-:S07]  /*1940*/  IADD3 R100, -R100, R3, RZ ;  /* 0x0000000364647210 */ /* 0x004fce0007ffe1ff */
.L_x_397:
[----:B------:R-:W-:Y:S01]  /*1950*/  ULDC.64 UR4, c[0x0][0xa20] ;  /* 0x0002880000047ab9 */ /* 0x000fe20000000a00 */
[----:B------:R0:W-:Y:S01]  /*1960*/  STL [R1+0xa4], R97 ;  /* 0x0000a46101007387 */ /* 0x0001e20000100800 */
[----:B------:R-:W-:Y:S02]  /*1970*/  ISETP.NE.U32.AND P1, PT, RZ, UR4, PT ;  /* 0x00000004ff007c0c */ /* 0x000fe4000bf25070 */
[C---:B------:R-:W-:Y:S02]  /*1980*/  LOP3.LUT R3, R98.reuse, 0xff000000, RZ, 0xc0, !PT ;  /* 0xff00000062037812 */ /* 0x040fe400078ec0ff */
[----:B------:R-:W-:Y:S02]  /*1990*/  ISETP.NE.AND.EX P1, PT, RZ, UR5, PT, P1 ;  /* 0x00000005ff007c0c */ /* 0x000fe4000bf25310 */
[----:B------:R-:W-:Y:S02]  /*19a0*/  LOP3.LUT R0, R98, 0xff0000, RZ, 0xc0, !PT ;  /* 0x00ff000062007812 */ /* 0x000fe400078ec0ff */
[----:B------:R-:W-:-:S02]  /*19b0*/  SHF.R.U32.HI R3, RZ, 0x8, R3 ;  /* 0x00000008ff037819 */ /* 0x000fc40000011603 */
[----:B------:R-:W-:Y:S02]  /*19c0*/  LOP3.LUT R137, R98, 0xffff, RZ, 0xc0, !PT ;  /* 0x0000ffff62897812 */ /* 0x000fe400078ec0ff */
[----:B------:R-:W-:-:S05]  /*19d0*/  LEA.HI R8, R0, R3, RZ, 0x10 ;  /* 0x0000000300087211 */ /* 0x000fca00078f80ff */
[----:B0-----:R-:W-:Y:S05]  /*19e0*/  @!P1 BRA `(.L_x_398) ;  /* 0x0000000000109947 */ /* 0x001fea0003800000 */
[----:B------:R-:W-:-:S04]  /*19f0*/  IADD3 R28, P0, R31, UR4, RZ ;  /* 0x000000041f1c7c10 */ /* 0x000fc8000ff1e0ff */
[----:B------:R-:W-:-:S05]  /*1a00*/  IADD3.X R29, R30, UR5, RZ, P0, !PT ;  /* 0x000000051e1d7c10 */ /* 0x000fca00087fe4ff */
[----:B------:R0:W5:Y:S01]  /*1a10*/  LDG.E R28, desc[UR42][R28.64] ;  /* 0x0000002a1c1c7981 */ /* 0x000162000c1e1900 */
[----:B------:R-:W-:Y:S05]  /*1a20*/  BRA `(.L_x_399) ;  /* 0x0000000000107947 */ /* 0x000fea0003800000 */
.L_x_398:
[----:B------:R-:W-:Y:S05]  /*1a30*/  @!P0 BRA `(.L_x_399) ;  /* 0x00000000000c8947 */ /* 0x000fea0003800000 */
[----:B------:R-:W2:Y:S04]  /*1a40*/  LDG.E R3, desc[UR42][R4.64] ;  /* 0x0000002a04037981 */ /* 0x000ea8000c1e1900 */
[----:B------:R-:W2:Y:S02]  /*1a50*/  LDG.E R28, desc[UR42][R4.64+0x4] ;  /* 0x0000042a041c7981 */ /* 0x000ea4000c1e1900 */
[----:B--2---:R-:W-:-:S07]  /*1a60*/  IMAD.IADD R28, R28, 0x1, -R3 ;  /* 0x000000011c1c7824 */ /* 0x004fce00078e0a03 */
.L_x_399:
[----:B------:R-:W-:Y:S02]  /*1a70*/  ULDC.64 UR4, c[0x0][0xa10] ;  /* 0x0002840000047ab9 */ /* 0x000fe40000000a00 */
[----:B------:R-:W-:-:S04]  /*1a80*/  ISETP.NE.U32.AND P0, PT, RZ, UR4, PT ;  /* 0x00000004ff007c0c */ /* 0x000fc8000bf05070 */
[----:B------:R-:W-:Y:S01]  /*1a90*/  ISETP.NE.AND.EX P0, PT, RZ, UR5, PT, P0 ;  /* 0x00000005ff007c0c */ /* 0x000fe2000bf05300 */
[----:B------:R-:W-:Y:S02]  /*1aa0*/  ULDC.64 UR4, c[0x0][0xa30] ;  /* 0x00028c0000047ab9 */ /* 0x000fe40000000a00 */
[----:B------:R-:W-:-:S10]  /*1ab0*/  ISETP.NE.U32.AND P1, PT, RZ, UR4, PT ;  /* 0x00000004ff007c0c */ /* 0x000fd4000bf25070 */
[----:B------:R-:W1:Y:S01]  /*1ac0*/  @P0 LDC.64 R4, c[0x0][0xa10] ;  /* 0x00028400ff040b82 */ /* 0x000e620000000a00 */
[----:B------:R-:W-:Y:S01]  /*1ad0*/  ISETP.NE.AND.EX P1, PT, RZ, UR5, PT, P1 ;  /* 0x00000005ff007c0c */ /* 0x000fe2000bf25310 */
[----:B-1----:R-:W-:-:S05]  /*1ae0*/  @P0 IMAD.WIDE R4, R27, 0x4, R4 ;  /* 0x000000041b040825 */ /* 0x002fca00078e0204 */
[----:B------:R-:W2:Y:S04]  /*1af0*/  @P0 LDG.E R0, desc[UR42][R4.64] ;  /* 0x0000002a04000981 */ /* 0x000ea8000c1e1900 */
[----:B------:R-:W2:Y:S03]  /*1b00*/  @P0 LDG.E R3, desc[UR42][R4.64+0x4] ;  /* 0x0000042a04030981 */ /* 0x000ea6000c1e1900 */
[----:B------:R-:W-:Y:S01]  /*1b10*/  @P1 IADD3 R6, P2, R31, UR4, RZ ;  /* 0x000000041f061c10 */ /* 0x000fe2000ff5e0ff */
[----:B-----5:R-:W-:-:S03]  /*1b20*/  IMAD.MOV.U32 R95, RZ, RZ, R28 ;  /* 0x000000ffff5f7224 */ /* 0x020fc600078e001c */
[----:B------:R-:W-:-:S05]  /*1b30*/  @P1 IADD3.X R7, R30, UR5, RZ, P2, !PT ;  /* 0x000000051e071c10 */ /* 0x000fca00097fe4ff */
[----:B------:R1:W5:Y:S01]  /*1b40*/  @P1 LDG.E R95, desc[UR42][R6.64] ;  /* 0x0000002a065f1981 */ /* 0x000362000c1e1900 */
[----:B------:R-:W-:Y:S01]  /*1b50*/  LOP3.LUT R12, R8, 0xff, RZ, 0xc0, !PT ;  /* 0x000000ff080c7812 */ /* 0x000fe200078ec0ff */
[----:B------:R-:W-:Y:S01]  /*1b60*/  IMAD.IADD R11, R28, 0x1, -R11 ;  /* 0x000000011c0b7824 */ /* 0x000fe200078e0a0b */
[----:B------:R-:W-:Y:S01]  /*1b70*/  SHF.R.U32.HI R9, RZ, 0x10, R8 ;  /* 0x00000010ff097819 */ /* 0x000fe20000011608 */
[----:B------:R-:W-:Y:S01]  /*1b80*/  BSSY B0, `(.L_x_400) ;  /* 0x000002b000007945 */ /* 0x000fe20003800000 */
[----:B------:R-:W-:Y:S01]  /*1b90*/  LOP3.LUT R19, R19, 0xfffffff7, RZ, 0xc0, !PT ;  /* 0xfffffff713137812 */ /* 0x000fe200078ec0ff */
[----:B------:R1:W-:Y:S04]  /*1ba0*/  STL [R1+0xb0], R12 ;  /* 0x0000b00c01007387 */ /* 0x0003e80000100800 */
[----:B------:R1:W-:Y:S01]  /*1bb0*/  STL [R1+0x94], R9 ;  /* 0x0000940901007387 */ /* 0x0003e20000100800 */
[----:B--2---:R-:W-:-:S05]  /*1bc0*/  @P0 IMAD.IADD R24, R3, 0x1, -R0 ;  /* 0x0000000103180824 */ /* 0x004fca00078e0a00 */
[----:B------:R-:W-:-:S04]  /*1bd0*/  IADD3 R102, R11, R24, RZ ;  /* 0x000000180b667210 */ /* 0x000fc80007ffe0ff */
[C---:B------:R-:W-:Y:S01]  /*1be0*/  ISETP.GE.AND P3, PT, R102.reuse, 0x1, PT ;  /* 0x000000016600780c */ /* 0x040fe20003f66270 */
[----:B------:R-:W-:-:S05]  /*1bf0*/  VIADD R0, R102, 0x7f ;  /* 0x0000007f66007836 */ /* 0x000fca0000000000 */
[----:B------:R-:W-:-:S04]  /*1c00*/  SHF.R.S32.HI R3, RZ, 0x1f, R0 ;  /* 0x0000001fff037819 */ /* 0x000fc80000011400 */
[----:B------:R-:W-:Y:S01]  /*1c10*/  LEA.HI R3, R3, R0, RZ, 0x7 ;  /* 0x0000000003037211 */ /* 0x000fe200078f38ff */
[----:B------:R-:W-:Y:S02]  /*1c20*/  IMAD.MOV.U32 R0, RZ, RZ, RZ ;  /* 0x000000ffff007224 */ /* 0x000fe400078e00ff */
[----:B------:R-:W-:Y:S02]  /*1c30*/  @P3 LOP3.LUT R19, R19, 0x8, RZ, 0xfc, !PT ;  /* 0x0000000813133812 */ /* 0x000fe400078efcff */
[----:B------:R-:W-:Y:S01]  /*1c40*/  SHF.R.S32.HI R99, RZ, 0x7, R3 ;  /* 0x00000007ff637819 */ /* 0x000fe20000011403 */
[----:B-1----:R-:W-:Y:S06]  /*1c50*/  @!P3 BRA `(.L_x_401) ;  /* 0x000000000074b947 */ /* 0x002fec0003800000 */
[----:B------:R-:W-:Y:S01]  /*1c60*/  ISETP.NE.AND P0, PT, R9, RZ, PT ;  /* 0x000000ff0900720c */ /* 0x000fe20003f05270 */
[----:B------:R-:W-:-:S03]  /*1c70*/  ULDC UR4, c[0x0][0x9f0] ;  /* 0x00027c0000047ab9 */ /* 0x000fc60000000800 */
[----:B------:R-:W-:-:S04]  /*1c80*/  SEL R9, R9, UR4, P0 ;  /* 0x0000000409097c07 */ /* 0x000fc80008000000 */
[-C--:B------:R-:W-:Y:S02]  /*1c90*/  IABS R6, R9.reuse ;  /* 0x0000000900067213 */ /* 0x080fe40000000000 */
[----:B------:R-:W-:Y:S02]  /*1ca0*/  IADD3 R0, R99, -0x1, R9 ;  /* 0xffffffff63007810 */ /* 0x000fe40007ffe009 */
[----:B------:R-:W1:Y:S01]  /*1cb0*/  I2F.RP R3, R6 ;  /* 0x0000000600037306 */ /* 0x000e620000209400 */
[-C--:B------:R-:W-:Y:S02]  /*1cc0*/  IABS R10, R9.reuse ;  /* 0x00000009000a7213 */ /* 0x080fe40000000000 */
[----:B------:R-:W-:Y:S02]  /*1cd0*/  IABS R8, R0 ;  /* 0x0000000000087213 */ /* 0x000fe40000000000 */
[----:B------:R-:W-:-:S04]  /*1ce0*/  LOP3.LUT R0, R0, R9, RZ, 0x3c, !PT ;  /* 0x0000000900007212 */ /* 0x000fc800078e3cff */
[----:B------:R-:W-:Y:S01]  /*1cf0*/  ISETP.GE.AND P2, PT, R0, RZ, PT ;  /* 0x000000ff0000720c */ /* 0x000fe20003f46270 */
[----:B-1----:R-:W1:Y:S02]  /*1d00*/  MUFU.RCP R3, R3 ;  /* 0x0000000300037308 */ /* 0x002e640000001000 */
[----:B-1----:R-:W-:Y:S01]  /*1d10*/  VIADD R4, R3, 0xffffffe ;  /* 0x0ffffffe03047836 */ /* 0x002fe20000000000 */
[----:B------:R-:W-:-:S05]  /*1d20*/  IADD3 R3, RZ, -R10, RZ ;  /* 0x8000000aff037210 */ /* 0x000fca0007ffe0ff */
[----:B------:R1:W2:Y:S02]  /*1d30*/  F2I.FTZ.U32.TRUNC.NTZ R5, R4 ;  /* 0x0000000400057305 */ /* 0x0002a4000021f000 */
[----:B-1----:R-:W-:Y:S02]  /*1d40*/  IMAD.MOV.U32 R4, RZ, RZ, RZ ;  /* 0x000000ffff047224 */ /* 0x002fe400078e00ff */
[----:B--2---:R-:W-:-:S04]  /*1d50*/  IMAD.MOV R7, RZ, RZ, -R5 ;  /* 0x000000ffff077224 */ /* 0x004fc800078e0a05 */
        /* <DEDUP_REMOVED lines=9> */
[----:B------:R-:W-:-:S05]  /*1df0*/  @P0 VIADD R5, R5, 0x1 ;  /* 0x0000000105050836 */ /* 0x000fca0000000000 */
[----:B------:R-:W-:-:S05]  /*1e00*/  MOV R0, R5 ;  /* 0x0000000500007202 */ /* 0x000fca0000000f00 */
[----:B------:R-:W-:Y:S01]  /*1e10*/  @!P2 IMAD.MOV R0, RZ, RZ, -R0 ;  /* 0x000000ffff00a224 */ /* 0x000fe200078e0a00 */
[----:B------:R-:W-:-:S07]  /*1e20*/  @!P1 LOP3.LUT R0, RZ, R9, RZ, 0x33, !PT ;  /* 0x00000009ff009212 */ /* 0x000fce00078e33ff */
.L_x_401:
[----:B------:R-:W-:Y:S05]  /*1e30*/  BSYNC B0 ;  /* 0x0000000000007941 */ /* 0x000fea0003800000 */
.L_x_400:
[----:B------:R-:W-:-:S05]  /*1e40*/  IMAD R3, R12, R0, RZ ;  /* 0x000000000c037224 */ /* 0x000fca00078e02ff */
[C---:B------:R-:W-:Y:S01]  /*1e50*/  VIADDMNMX R0, R3.reuse, R0, R99, PT ;  /* 0x0000000003007246 */ /* 0x040fe20003800163 */
[----:B------:R-:W-:-:S04]  /*1e60*/  IMAD R3, R3, 0x80, -R11 ;  /* 0x0000008003037824 */ /* 0x000fc800078e0a0b */
[----:B------:R-:W-:Y:S01]  /*1e70*/  IMAD R5, R0, 0x80, -R11 ;  /* 0x0000008000057824 */ /* 0x000fe200078e0a0b */
[----:B------:R-:W-:-:S04]  /*1e80*/  VIMNMX R3, RZ, R3, !PT ;  /* 0x00000003ff037248 */ /* 0x000fc80007fe0100 */
[----:B------:R-:W-:Y:S02]  /*1e90*/  VIMNMX R0, R5, R24, PT ;  /* 0x0000001805007248 */ /* 0x000fe40003fe0100 */
[----:B------:R-:W-:Y:S02]  /*1ea0*/  SHF.R.U32.HI R72, RZ, 0x7, R3 ;  /* 0x00000007ff487819 */ /* 0x000fe40000011603 */
[----:B------:R-:W-:Y:S02]  /*1eb0*/  ISETP.GT.AND P0, PT, R0, R3, PT ;  /* 0x000000030000720c */ /* 0x000fe40003f04270 */
[----:B------:R-:W-:-:S11]  /*1ec0*/  MOV R25, R72 ;  /* 0x0000004800197202 */ /* 0x000fd60000000f00 */
[----:B------:R-:W-:-:S05]  /*1ed0*/  @P0 VIADD R0, R0, 0x7f ;  /* 0x0000007f00000836 */ /* 0x000fca0000000000 */
[----:B------:R-:W-:-:S04]  /*1ee0*/  @P0 SHF.R.S32.HI R3, RZ, 0x1f, R0 ;  /* 0x0000001fff030819 */ /* 0x000fc80000011400 */
[----:B------:R-:W-:-:S04]  /*1ef0*/  @P0 LEA.HI R3, R3, R0, RZ, 0x7 ;  /* 0x0000000003030211 */ /* 0x000fc800078f38ff */
[----:B------:R-:W-:Y:S02]  /*1f00*/  @P0 SHF.R.S32.HI R25, RZ, 0x7, R3 ;  /* 0x00000007ff190819 */ /* 0x000fe40000011403 */
[----:B------:R-:W-:Y:S02]  /*1f10*/  PLOP3.LUT P0, PT, PT, PT, PT, 0x80, 0x0 ;  /* 0x000000000000781c */ /* 0x000fe40003f0f070 */
[----:B------:R-:W-:-:S13]  /*1f20*/  ISETP.GT.AND P1, PT, R25, R72, PT ;  /* 0x000000481900720c */ /* 0x000fda0003f24270 */
[----:B------:R-:W-:Y:S05]  /*1f30*/  @!P1 BRA `(.L_x_402) ;  /* 0x00000054000c9947 */ /* 0x000fea0003800000 */
[----:B------:R-:W-:Y:S01]  /*1f40*/  VIADD R0, R2, 0x15400 ;  /* 0x0001540002007836 */ /* 0x000fe20000000000 */
[----:B------:R-:W-:Y:S04]  /*1f50*/  BSSY B6, `(.L_x_403) ;  /* 0x0000013000067945 */ /* 0x000fe80003800000 */
[----:B------:R-:W-:-:S13]  /*1f60*/  LOP3.LUT P0, RZ, R0, 0x1bf, RZ, 0xc0, !PT ;  /* 0x000001bf00ff7812 */ /* 0x000fda000780c0ff */
[----:B------:R-:W-:Y:S05]  /*1f70*/  @!P0 BRA `(.L_x_404) ;  /* 0x0000000000408947 */ /* 0x000fea0003800000 */
[----:B------:R-:W-:Y:S01]  /*1f80*/  MOV R14, 0x0 ;  /* 0x00000000000e7802 */ /* 0x000fe20000000f00 */
[----:B------:R-:W-:Y:S01]  /*1f90*/  ULDC.64 UR4, c[0x4][0x88] ;  /* 0x0100220000047ab9 */ /* 0x000fe20000000a00 */
[----:B------:R-:W-:Y:S01]  /*1fa0*/  ULDC.64 UR6, c[0x4][0x18] ;  /* 0x0100060000067ab9 */ /* 0x000fe20000000a00 */
[----:B------:R-:W-:Y:S01]  /*1fb0*/  IMAD.U32 R4, RZ, RZ, UR4 ;  /* 0x00000004ff047e24 */ /* 0x000fe2000f8e00ff */
[----:B------:R-:W-:Y:S01]  /*1fc0*/  MOV R13, RZ ;  /* 0x000000ff000d7202 */ /* 0x000fe20000000f00 */
[----:B------:R-:W-:Y:S01]  /*1fd0*/  IMAD.U32 R5, RZ, RZ, UR5 ;  /* 0x00000005ff057e24 */ /* 0x000fe2000f8e00ff */
[----:B------:R-:W1:Y:S01]  /*1fe0*/  LDC.64 R14, c[0x4][R14] ;  /* 0x010000000e0e7b82 */ /* 0x000e620000000a00 */
[----:B------:R-:W-:Y:S01]  /*1ff0*/  ULDC.64 UR4, c[0x4][0x90] ;  /* 0x0100240000047ab9 */ /* 0x000fe20000000a00 */
[----:B------:R-:W-:Y:S01]  /*2000*/  IMAD.U32 R10, RZ, RZ, UR6 ;  /* 0x00000006ff0a7e24 */ /* 0x000fe2000f8e00ff */
[----:B------:R-:W-:Y:S01]  /*2010*/  MOV R7, UR5 ;  /* 0x0000000500077c02 */ /* 0x000fe20008000f00 */
[----:B------:R-:W-:-:S02]  /*2020*/  IMAD.U32 R6, RZ, RZ, UR4 ;  /* 0x00000004ff067e24 */ /* 0x000fc4000f8e00ff */
[----:B------:R-:W-:Y:S02]  /*2030*/  IMAD.U32 R11, RZ, RZ, UR7 ;  /* 0x00000007ff0b7e24 */ /* 0x000fe4000f8e00ff */
[----:B------:R-:W-:Y:S02]  /*2040*/  IMAD.MOV.U32 R8, RZ, RZ, 0x70 ;  /* 0x00000070ff087424 */ /* 0x000fe400078e00ff */
[----:B------:R-:W-:-:S07]  /*2050*/  IMAD.MOV.U32 R12, RZ, RZ, 0x1 ;  /* 0x00000001ff0c7424 */ /* 0x000fce00078e00ff */
[----:B------:R-:W-:-:S07]  /*2060*/  LEPC R20, `(.L_x_404) ;  /* 0x000000001014794e */ /* 0x000fce0000000000 */
[----:B01---5:R-:W-:Y:S05]  /*2070*/  CALL.ABS.NOINC R14 ;  /* 0x000000000e007343 */ /* 0x023fea0003c00000 */
.L_x_404:
[----:B------:R-:W-:Y:S05]  /*2080*/  BSYNC B6 ;  /* 0x0000000000067941 */ /* 0x000fea0003800000 */
.L_x_403:
        /* <DEDUP_REMOVED lines=20> */
.L_x_406:
[----:B------:R-:W-:Y:S05]  /*21d0*/  BSYNC B6 ;  /* 0x0000000000067941 */ /* 0x000fea0003800000 */
.L_x_405:
[----:B------:R-:W-:Y:S01]  /*21e0*/  ULDC.64 UR4, c[0x0][0x9f8] ;  /* 0x00027e0000047ab9 */ /* 0x000fe20000000a00 */
[----:B------:R-:W-:Y:S01]  /*21f0*/  IMAD.MOV.U32 R0, RZ, RZ, R27 ;  /* 0x000000ffff007224 */ /* 0x000fe200078e001b */
[----:B------:R-:W-:Y:S01]  /*2200*/  ISETP.NE.U32.AND P0, PT, RZ, UR4, PT ;  /* 0x00000004ff007c0c */ /* 0x000fe2000bf05070 */
[----:B------:R-:W2:Y:S01]  /*2210*/  LDL R27, [R1+0xdc] ;  /* 0x0000dc00011b7983 */ /* 0x000ea20000100800 */
[----:B------:R-:W1:Y:S02]  /*2220*/  LDC.64 R86, c[0x0][0x408] ;  /* 0x00010200ff567b82 */ /* 0x000e640000000a00 */
[----:B------:R-:W-:Y:S01]  /*2230*/  ISETP.NE.AND.EX P0, PT, RZ, UR5, PT, P0 ;  /* 0x00000005ff007c0c */ /* 0x000fe2000bf05300 */
[----:B------:R-:W3:Y:S01]  /*2240*/  S2R R20, SR_TID.X ;  /* 0x0000000000147919 */ /* 0x000ee20000002100 */
[----:B------:R-:W-:-:S04]  /*2250*/  SHF.R.S32.HI R11, RZ, 0x1f, R141 ;  /* 0x0000001fff0b7819 */ /* 0x000fc8000001148d */
[----:B------:R-:W4:Y:S07]  /*2260*/  LDC R9, c[0x0][0x3f4] ;  /* 0x0000fd00ff097b82 */ /* 0x000f2e0000000800 */
[----:B------:R-:W-:-:S04]  /*2270*/  @P0 IADD3 R4, P1, R31, UR4, RZ ;  /* 0x000000041f040c10 */ /* 0x000fc8000ff3e0ff */
[----:B------:R-:W-:-:S05]  /*2280*/  @P0 IADD3.X R5, R30, UR5, RZ, P1, !PT ;  /* 0x000000051e050c10 */ /* 0x000fca0008ffe4ff */
[----:B------:R0:W2:Y:S01]  /*2290*/  @P0 LDG.E R0, desc[UR42][R4.64] ;  /* 0x0000002a04000981 */ /* 0x0000a2000c1e1900 */
[----:B---3--:R-:W-:Y:S01]  /*22a0*/  VIADD R3, R20, 0xffffff80 ;  /* 0xffffff8014037836 */ /* 0x008fe20000000000 */
[----:B------:R-:W-:-:S04]  /*22b0*/  SHF.R.U32.HI R20, RZ, 0x7, R20 ;  /* 0x00000007ff147819 */ /* 0x000fc80000011614 */
[----:B------:R-:W-:Y:S02]  /*22c0*/  ISETP.NE.AND P6, PT, R20, 0x1, PT ;  /* 0x000000011400780c */ /* 0x000fe40003fc5270 */
[----:B------:R-:W-:-:S04]  /*22d0*/  SHF.R.S32.HI R6, RZ, 0x1f, R3 ;  /* 0x0000001fff067819 */ /* 0x000fc80000011403 */
[----:B------:R-:W-:Y:S01]  /*22e0*/  LEA.HI R6, R6, R3, RZ, 0x2 ;  /* 0x0000000306067211 */ /* 0x000fe200078f10ff */
[----:B------:R-:W-:-:S06]  /*22f0*/  VIADD R3, R16, 0x10 ;  /* 0x0000001010037836 */ /* 0x000fcc0000000000 */
[----:B------:R-:W-:Y:S05]  /*2300*/  @!P6 WARPSYNC.ALL ;  /* 0x000000000000e948 */ /* 0x000fea0003800000 */
[----:B------:R-:W-:Y:S02]  /*2310*/  ULDC UR4, c[0x0][0x2f4] ;  /* 0x0000bd0000047ab9 */ /* 0x000fe40000000800 */
[----:B------:R-:W-:Y:S02]  /*2320*/  ISETP.GE.AND P1, PT, R3, UR4, PT ;  /* 0x0000000403007c0c */ /* 0x000fe4000bf26270 */
[----:B------:R-:W-:Y:S02]  /*2330*/  ISETP.GE.AND P0, PT, R16, UR4, PT ;  /* 0x0000000410007c0c */ /* 0x000fe4000bf06270 */
[----:B0-----:R-:W-:-:S02]  /*2340*/  SEL R5, RZ, 0xffffffff, P1 ;  /* 0xffffffffff057807 */ /* 0x001fc40000800000 */
[--C-:B------:R-:W-:Y:S02]  /*2350*/  SHF.R.S32.HI R71, RZ, 0x2, R6.reuse ;  /* 0x00000002ff477819 */ /* 0x100fe40000011406 */
[----:B------:R-:W-:Y:S01]  /*2360*/  SHF.R.S32.HI R6, RZ, 0x1f, R6 ;  /* 0x0000001fff067819 */ /* 0x000fe20000011406 */
[----:B------:R-:W-:Y:S01]  /*2370*/  IMAD.SHL.U32 R5, R5, 0x2, RZ ;  /* 0x0000000205057824 */ /* 0x000fe200078e00ff */
[----:B------:R-:W-:Y:S02]  /*2380*/  SEL R4, RZ, 0x1, P0 ;  /* 0x00000001ff047807 */ /* 0x000fe40000000000 */
[----:B------:R-:W-:Y:S02]  /*2390*/  LEA.HI R6, R6, R71, RZ, 0x2 ;  /* 0x0000004706067211 */ /* 0x000fe400078f10ff */
[----:B------:R-:W-:Y:S01]  /*23a0*/  LOP3.LUT R5, R5, 0x2, R4, 0xe2, !PT ;  /* 0x0000000205057812 */ /* 0x000fe200078ee204 */
[----:B------:R-:W-:Y:S01]  /*23b0*/  VIADD R4, R16, 0x20 ;  /* 0x0000002010047836 */ /* 0x000fe20000000000 */
[----:B------:R-:W-:Y:S01]  /*23c0*/  LOP3.LUT R6, R6, 0xfffffffc, RZ, 0xc0, !PT ;  /* 0xfffffffc06067812 */ /* 0x000fe200078ec0ff */
[----:B-1----:R-:W-:Y:S01]  /*23d0*/  IMAD R8, R11, R86, RZ ;  /* 0x000000560b087224 */ /* 0x002fe200078e02ff */
[----:B------:R-:W-:-:S02]  /*23e0*/  ISETP.GE.AND P1, PT, R23, UR4, PT ;  /* 0x0000000417007c0c */ /* 0x000fc4000bf26270 */
[----:B------:R-:W-:Y:S01]  /*23f0*/  ISETP.GE.AND P0, PT, R4, UR4, PT ;  /* 0x0000000404007c0c */ /* 0x000fe2000bf06270 */
[----:B------:R-:W-:Y:S01]  /*2400*/  IMAD R13, R141, R87, R8 ;  /* 0x000000578d0d7224 */ /* 0x000fe200078e0208 */
[----:B------:R-:W-:Y:S02]  /*2410*/  IADD3 R71, R71, -R6, RZ ;  /* 0x8000000647477210 */ /* 0x000fe40007ffe0ff */
[----:B------:R-:W0:Y:S01]  /*2420*/  LDC.64 R6, c[0x0][0x3f8] ;  /* 0x0000fe00ff067b82 */ /* 0x000e220000000a00 */
[----:B------:R-:W-:Y:S02]  /*2430*/  SEL R10, RZ, 0x8, P1 ;  /* 0x00000008ff0a7807 */ /* 0x000fe40000800000 */
[----:B------:R-:W-:Y:S02]  /*2440*/  SEL R8, RZ, 0x4, P0 ;  /* 0x00000004ff087807 */ /* 0x000fe40000000000 */
[----:B------:R-:W-:Y:S02]  /*2450*/  ISETP.GE.AND P0, PT, R22, UR4, PT ;  /* 0x0000000416007c0c */ /* 0x000fe4000bf06270 */
[----:B------:R-:W-:-:S02]  /*2460*/  LOP3.LUT R5, R10, R5, R8, 0xfe, !PT ;  /* 0x000000050a057212 */ /* 0x000fc400078efe08 */
[----:B------:R-:W-:Y:S02]  /*2470*/  SEL R8, RZ, 0x10, P0 ;  /* 0x00000010ff087807 */ /* 0x000fe40000000000 */
[----:B------:R-:W-:Y:S02]  /*2480*/  LOP3.LUT P0, RZ, R71, 0x2, RZ, 0xc0, !PT ;  /* 0x0000000247ff7812 */ /* 0x000fe4000780c0ff */
[----:B------:R-:W-:Y:S02]  /*2490*/  LOP3.LUT R19, R19, 0xfffffffb, RZ, 0xc0, !PT ;  /* 0xfffffffb13137812 */ /* 0x000fe400078ec0ff */
[----:B------:R-:W-:Y:S01]  /*24a0*/  SHF.R.S32.HI R139, RZ, 0x1f, R138 ;  /* 0x0000001fff8b7819 */ /* 0x000fe2000001148a */
[----:B------:R-:W-:Y:S01]  /*24b0*/  IMAD.WIDE.U32 R60, R141, R86, R16 ;  /* 0x000000568d3c7225 */ /* 0x000fe200078e0010 */
[----:B------:R-:W-:-:S03]  /*24c0*/  LOP3.LUT R21, R5, R8, RZ, 0xfc, !PT ;  /* 0x0000000805157212 */ /* 0x000fc600078efcff */
[----:B------:R-:W-:-:S04]  /*24d0*/  IMAD.WIDE.U32 R62, R141, R86, R138 ;  /* 0x000000568d3e7225 */ /* 0x000fc800078e008a */
[----:B------:R-:W-:Y:S02]  /*24e0*/  @P0 LOP3.LUT R19, R19, 0x4, RZ, 0xfc, !PT ;  /* 0x0000000413130812 */ /* 0x000fe400078efcff */
[-C--:B----4-:R-:W-:Y:S01]  /*24f0*/  ISETP.GE.AND P0, PT, R16, R9.reuse, PT ;  /* 0x000000091000720c */ /* 0x090fe20003f06270 */
[----:B0-----:R-:W-:Y:S01]  /*2500*/  IMAD R8, R11, R6, RZ ;  /* 0x000000060b087224 */ /* 0x001fe200078e02ff */
[-C--:B------:R-:W-:Y:S02]  /*2510*/  ISETP.GE.AND P2, PT, R3, R9.reuse, PT ;  /* 0x000000090300720c */ /* 0x080fe40003f46270 */
[----:B------:R-:W-:Y:S01]  /*2520*/  SEL R5, R9, RZ, P0 ;  /* 0x000000ff09057207 */ /* 0x000fe20000000000 */
[----:B------:R-:W-:Y:S02]  /*2530*/  IMAD.IADD R61, R61, 0x1, R13 ;  /* 0x000000013d3d7824 */ /* 0x000fe400078e020d */
[----:B------:R-:W-:Y:S01]  /*2540*/  IMAD.IADD R63, R13, 0x1, R63 ;  /* 0x000000010d3f7824 */ /* 0x000fe200078e023f */
[----:B------:R-:W-:Y:S01]  /*2550*/  ISETP.GE.AND P1, PT, R4, R9, PT ;  /* 0x000000090400720c */ /* 0x000fe20003f26270 */
[----:B------:R-:W-:Y:S01]  /*2560*/  IMAD R13, R141, R7, R8 ;  /* 0x000000078d0d7224 */ /* 0x000fe200078e0208 */
[C---:B------:R-:W-:Y:S01]  /*2570*/  SEL R8, R9.reuse, RZ, P2 ;  /* 0x000000ff09087207 */ /* 0x040fe20001000000 */
[----:B------:R-:W-:Y:S01]  /*2580*/  IMAD.IADD R5, R16, 0x1, R5 ;  /* 0x0000000110057824 */ /* 0x000fe200078e0205 */
[----:B------:R-:W-:-:S03]  /*2590*/  SEL R11, R9, RZ, P1 ;  /* 0x000000ff090b7207 */ /* 0x000fc60000800000 */
[----:B------:R-:W-:Y:S01]  /*25a0*/  IMAD.IADD R10, R3, 0x1, R8 ;  /* 0x00000001030a7824 */ /* 0x000fe200078e0208 */
[----:B------:R-:W-:Y:S01]  /*25b0*/  SHF.R.S32.HI R8, RZ, 0x1f, R5 ;  /* 0x0000001fff087819 */ /* 0x000fe20000011405 */
[-C--:B------:R-:W-:Y:S01]  /*25c0*/  IMAD.WIDE.U32 R64, R141, R6.reuse, R16 ;  /* 0x000000068d407225 */ /* 0x080fe200078e0010 */
[----:B------:R-:W-:Y:S02]  /*25d0*/  LOP3.LUT R19, R19, 0xfffffffe, RZ, 0xc0, !PT ;  /* 0xfffffffe13137812 */ /* 0x000fe400078ec0ff */
[-C--:B------:R-:W-:Y:S01]  /*25e0*/  LEA.HI R70, R8, R5.reuse, RZ, 0x3 ;  /* 0x0000000508467211 */ /* 0x080fe200078f18ff */
[----:B------:R-:W-:Y:S01]  /*25f0*/  IMAD.IADD R12, R4, 0x1, R11 ;  /* 0x00000001040c7824 */ /* 0x000fe200078e020b */
[----:B------:R-:W-:Y:S01]  /*2600*/  SHF.R.S32.HI R11, RZ, 0x1f, R10 ;  /* 0x0000001fff0b7819 */ /* 0x000fe2000001140a */
[----:B------:R-:W-:Y:S01]  /*2610*/  IMAD.WIDE.U32 R66, R141, R6, R138 ;  /* 0x000000068d427225 */ /* 0x000fe200078e008a */
[----:B------:R-:W-:Y:S02]  /*2620*/  LEA.HI R5, R8, R5, RZ, 0x5 ;  /* 0x0000000508057211 */ /* 0x000fe400078f28ff */
[----:B------:R-:W-:Y:S01]  /*2630*/  @P2 LOP3.LUT R19, R19, 0x1, RZ, 0xfc, !PT ;  /* 0x0000000113132812 */ /* 0x000fe200078efcff */
[----:B------:R-:W-:Y:S01]  /*2640*/  IMAD.IADD R67, R13, 0x1, R67 ;  /* 0x000000010d437824 */ /* 0x000fe200078e0243 */
[----:B------:R-:W-:-:S02]  /*2650*/  IADD3 R65, R65, R13, RZ ;  /* 0x0000000d41417210 */ /* 0x000fc40007ffe0ff */
[CC--:B------:R-:W-:Y:S02]  /*2660*/  LEA.HI R69, R11.reuse, R10.reuse, RZ, 0x3 ;  /* 0x0000000a0b457211 */ /* 0x0c0fe400078f18ff */
[----:B------:R-:W-:Y:S02]  /*2670*/  SHF.R.S32.HI R13, RZ, 0x1f, R12 ;  /* 0x0000001fff0d7819 */ /* 0x000fe4000001140c */
[----:B------:R-:W-:Y:S02]  /*2680*/  LEA.HI R10, R11, R10, RZ, 0x5 ;  /* 0x0000000a0b0a7211 */ /* 0x000fe400078f28ff */
[----:B------:R-:W-:Y:S02]  /*2690*/  SHF.L.U32 R8, R5, 0x7, RZ ;  /* 0x0000000705087819 */ /* 0x000fe400000006ff */
[----:B------:R-:W-:Y:S02]  /*26a0*/  LOP3.LUT R5, R143, 0x18, R70, 0xf8, !PT ;  /* 0x000000188f057812 */ /* 0x000fe400078ef846 */
[----:B------:R-:W-:Y:S01]  /*26b0*/  LOP3.LUT R19, R19, 0xfffffffd, RZ, 0xc0, !PT ;  /* 0xfffffffd13137812 */ /* 0x000fe200078ec0ff */
[----:B------:R-:W-:Y:S01]  /*26c0*/  IMAD.SHL.U32 R10, R10, 0x80, RZ ;  /* 0x000000800a0a7824 */ /* 0x000fe200078e00ff */
[----:B------:R-:W-:-:S02]  /*26d0*/  LEA.HI R68, R13, R12, RZ, 0x3 ;  /* 0x0000000c0d447211 */ /* 0x000fc400078f18ff */
[----:B------:R-:W-:Y:S02]  /*26e0*/  LEA.HI R12, R13, R12, RZ, 0x5 ;  /* 0x0000000c0d0c7211 */ /* 0x000fe400078f28ff */
[----:B-----5:R-:W-:Y:S02]  /*26f0*/  SHF.R.S32.HI R15, RZ, 0x1f, R95 ;  /* 0x0000001fff0f7819 */ /* 0x020fe4000001145f */
[----:B------:R-:W-:Y:S02]  /*2700*/  LOP3.LUT R8, R8, 0xfffff000, RZ, 0xc0, !PT ;  /* 0xfffff00008087812 */ /* 0x000fe400078ec0ff */
[----:B------:R-:W-:Y:S02]  /*2710*/  LOP3.LUT R5, R5, R144, RZ, 0x3c, !PT ;  /* 0x0000009005057212 */ /* 0x000fe400078e3cff */
[----:B------:R-:W-:Y:S02]  /*2720*/  @P1 LOP3.LUT R19, R19, 0x2, RZ, 0xfc, !PT ;  /* 0x0000000213131812 */ /* 0x000fe400078efcff */
[----:B------:R-:W-:-:S02]  /*2730*/  LOP3.LUT R11, R143, 0x18, R69, 0xf8, !PT ;  /* 0x000000188f0b7812 */ /* 0x000fc400078ef845 */
[----:B------:R-:W-:Y:S01]  /*2740*/  ISETP.GE.AND P1, PT, R136, UR4, PT ;  /* 0x0000000488007c0c */ /* 0x000fe2000bf26270 */
[----:B------:R-:W-:Y:S01]  /*2750*/  IMAD.SHL.U32 R12, R12, 0x80, RZ ;  /* 0x000000800c0c7824 */ /* 0x000fe200078e00ff */
[----:B------:R-:W-:Y:S01]  /*2760*/  IADD3 R94, R5, R8, R153 ;  /* 0x00000008055e7210 */ /* 0x000fe20007ffe099 */
[C---:B------:R-:W-:Y:S01]  /*2770*/  IMAD R8, R15.reuse, R6, RZ ;  /* 0x000000060f087224 */ /* 0x040fe200078e02ff */
[----:B------:R-:W-:Y:S01]  /*2780*/  LOP3.LUT R10, R10, 0xfffff000, RZ, 0xc0, !PT ;  /* 0xfffff0000a0a7812 */ /* 0x000fe200078ec0ff */
[----:B------:R-:W-:Y:S01]  /*2790*/  IMAD R14, R15, R86, RZ ;  /* 0x000000560f0e7224 */ /* 0x000fe200078e02ff */
[----:B------:R-:W-:Y:S02]  /*27a0*/  LOP3.LUT R11, R11, R144, RZ, 0x3c, !PT ;  /* 0x000000900b0b7212 */ /* 0x000fe400078e3cff */
[----:B------:R-:W-:Y:S02]  /*27b0*/  IADD3 R101, R20, 0x8, RZ ;  /* 0x0000000814657810 */ /* 0x000fe40007ffe0ff */
[----:B------:R-:W-:-:S02]  /*27c0*/  LOP3.LUT R13, R143, 0x18, R68, 0xf8, !PT ;  /* 0x000000188f0d7812 */ /* 0x000fc400078ef844 */
[----:B------:R-:W-:Y:S01]  /*27d0*/  SEL R20, RZ, 0x20, P1 ;  /* 0x00000020ff147807 */ /* 0x000fe20000800000 */
[----:B------:R-:W-:Y:S01]  /*27e0*/  IMAD R73, R95, R7, R8 ;  /* 0x000000075f497224 */ /* 0x000fe200078e0208 */
[----:B------:R-:W-:Y:S01]  /*27f0*/  IADD3 R93, R11, R10, R153 ;  /* 0x0000000a0b5d7210 */ /* 0x000fe20007ffe099 */
[----:B------:R-:W-:Y:S01]  /*2800*/  IMAD.WIDE.U32 R64, R95, R6, R64 ;  /* 0x000000065f407225 */ /* 0x000fe200078e0040 */
[----:B------:R-:W-:Y:S02]  /*2810*/  LOP3.LUT R12, R12, 0xfffff000, RZ, 0xc0, !PT ;  /* 0xfffff0000c0c7812 */ /* 0x000fe400078ec0ff */
[----:B------:R-:W-:Y:S01]  /*2820*/  LOP3.LUT R13, R13, R144, RZ, 0x3c, !PT ;  /* 0x000000900d0d7212 */ /* 0x000fe200078e3cff */
[----:B------:R-:W-:Y:S01]  /*2830*/  IMAD.WIDE.U32 R66, R95, R6, R66 ;  /* 0x000000065f427225 */ /* 0x000fe200078e0042 */
[----:B------:R-:W-:Y:S02]  /*2840*/  LOP3.LUT R8, R70, 0xfffffff8, RZ, 0xc0, !PT ;  /* 0xfffffff846087812 */ /* 0x000fe400078ec0ff */
[----:B------:R-:W-:Y:S01]  /*2850*/  LOP3.LUT R10, R68, 0xfffffff8, RZ, 0xc0, !PT ;  /* 0xfffffff8440a7812 */ /* 0x000fe200078ec0ff */
[----:B------:R-:W-:Y:S01]  /*2860*/  IMAD.SHL.U32 R98, R9, 0x2, RZ ;  /* 0x0000000209627824 */ /* 0x000fe200078e00ff */
[----:B------:R-:W-:Y:S01]  /*2870*/  LOP3.LUT R9, R69, 0xfffffff8, RZ, 0xc0, !PT ;  /* 0xfffffff845097812 */ /* 0x000fe200078ec0ff */
[----:B------:R-:W-:Y:S01]  /*2880*/  IMAD R11, R95, R87, R14 ;  /* 0x000000575f0b7224 */ /* 0x000fe200078e020e */
[----:B------:R-:W-:Y:S01]  /*2890*/  LOP3.LUT R20, R21, R20, RZ, 0xfc, !PT ;  /* 0x0000001415147212 */ /* 0x000fe200078efcff */
[----:B------:R-:W-:Y:S01]  /*28a0*/  IMAD.WIDE.U32 R60, R95, R86, R60 ;  /* 0x000000565f3c7225 */ /* 0x000fe200078e003c */
[----:B------:R-:W-:-:S03]  /*28b0*/  SHF.L.U64.HI R88, R6, 0x7, R7 ;  /* 0x0000000706587819 */ /* 0x000fc60000010207 */
[----:B------:R-:W-:Y:S01]  /*28c0*/  IMAD.WIDE.U32 R62, R95, R86, R62 ;  /* 0x000000565f3e7225 */ /* 0x000fe200078e003e */
[C---:B------:R-:W-:Y:S02]  /*28d0*/  SHF.L.U64.HI R87, R86.reuse, 0x7, R87 ;  /* 0x0000000756577819 */ /* 0x040fe40000010257 */
[----:B------:R-:W-:Y:S01]  /*28e0*/  IADD3 R92, R13, R12, R153 ;  /* 0x0000000c0d5c7210 */ /* 0x000fe20007ffe099 */
[----:B------:R-:W-:Y:S01]  /*28f0*/  IMAD.SHL.U32 R5, R86, 0x80, RZ ;  /* 0x0000008056057824 */ /* 0x000fe200078e00ff */
[----:B------:R-:W-:Y:S01]  /*2900*/  SHF.R.S32.HI R91, RZ, 0x1f, R8 ;  /* 0x0000001fff5b7819 */ /* 0x000fe20000011408 */
[----:B------:R-:W-:Y:S01]  /*2910*/  IMAD.IADD R81, R65, 0x1, R73 ;  /* 0x0000000141517824 */ /* 0x000fe200078e0249 */
[----:B------:R-:W-:Y:S01]  /*2920*/  IADD3 R73, R73, R67, RZ ;  /* 0x0000004349497210 */ /* 0x000fe20007ffe0ff */
[----:B------:R-:W-:Y:S01]  /*2930*/  IMAD.IADD R83, R83, 0x1, R28 ;  /* 0x0000000153537824 */ /* 0x000fe200078e021c */
[----:B------:R-:W-:Y:S01]  /*2940*/  SHF.R.S32.HI R90, RZ, 0x1f, R9 ;  /* 0x0000001fff5a7819 */ /* 0x000fe20000011409 */
[----:B------:R-:W-:Y:S01]  /*2950*/  IMAD.SHL.U32 R6, R6, 0x80, RZ ;  /* 0x0000008006067824 */ /* 0x000fe200078e00ff */
[----:B------:R-:W-:Y:S01]  /*2960*/  SHF.R.S32.HI R89, RZ, 0x1f, R10 ;  /* 0x0000001fff597819 */ /* 0x000fe2000001140a */
[----:B------:R-:W-:Y:S01]  /*2970*/  IMAD.IADD R82, R61, 0x1, R11 ;  /* 0x000000013d527824 */ /* 0x000fe200078e020b */
[----:B------:R-:W-:Y:S01]  /*2980*/  LOP3.LUT R21, R21, 0x1, RZ, 0xc0, !PT ;  /* 0x0000000115157812 */ /* 0x000fe200078ec0ff */
[----:B------:R-:W-:Y:S01]  /*2990*/  IMAD.IADD R74, R11, 0x1, R63 ;  /* 0x000000010b4a7824 */ /* 0x000fe200078e023f */
[C---:B------:R-:W-:Y:S01]  /*29a0*/  LOP3.LUT R52, R20.reuse, 0x4, RZ, 0xc0, !PT ;  /* 0x0000000414347812 */ /* 0x040fe200078ec0ff */
[----:B--2---:R-:W-:Y:S01]  /*29b0*/  IMAD R7, R27, 0xc0, R141 ;  /* 0x000000c01b077824 */ /* 0x004fe200078e028d */
[----:B------:R-:W-:-:S02]  /*29c0*/  LOP3.LUT R27, R20, 0x2, RZ, 0xc0, !PT ;  /* 0x00000002141b7812 */ /* 0x000fc400078ec0ff */
[----:B------:R-:W-:Y:S01]  /*29d0*/  SHF.R.S32.HI R86, RZ, 0x1f, R0 ;  /* 0x0000001fff567819 */ /* 0x000fe20000011400 */
[----:B------:R-:W-:Y:S06]  /*29e0*/  @!P6 BAR.SYNC.DEFER_BLOCKING 0x9, 0x100 ;  /* 0x024400000000eb1d */ /* 0x000fec0000010000 */
.L_x_465:
[----:B--2---:R-:W2:Y:S01]  /*29f0*/  LDL R30, [R1+0x88] ;  /* 0x00008800011e7983 */ /* 0x004ea20000100800 */
[----:B0-----:R-:W0:Y:S01]  /*2a00*/  LDC R76, c[0x0][0x430] ;  /* 0x00010c00ff4c7b82 */ /* 0x001e220000000800 */
[----:B------:R-:W-:Y:S02]  /*2a10*/  VIADD R11, R25, 0xffffffff ;  /* 0xffffffff190b7836 */ /* 0x000fe40000000000 */
[----:B------:R-:W-:Y:S02]  /*2a20*/  IMAD.MOV.U32 R75, RZ, RZ, RZ ;  /* 0x000000ffff4b7224 */ /* 0x000fe400078e00ff */
[----:B------:R-:W-:-:S03]  /*2a30*/  IMAD R14, R11, 0x80, R7 ;  /* 0x000000800b0e7824 */ /* 0x000fc600078e0207 */
[----:B-1----:R-:W1:Y:S01]  /*2a40*/  LDC R96, c[0x0][0x3f4] ;  /* 0x0000fd00ff607b82 */ /* 0x002e620000000800 */
[----:B------:R-:W-:-:S04]  /*2a50*/  IMAD.IADD R31, R83, 0x1, R14 ;  /* 0x00000001531f7824 */ /* 0x000fc800078e020e */
[----:B------:R-:W-:Y:S01]  /*2a60*/  IMAD.MOV.U32 R28, RZ, RZ, R31 ;  /* 0x000000ffff1c7224 */ /* 0x000fe200078e001f */
[----:B0-----:R-:W-:-:S13]  /*2a70*/  ISETP.NE.AND P1, PT, R76, 0x1, PT ;  /* 0x000000014c00780c */ /* 0x001fda0003f25270 */
[----:B------:R-:W0:Y:S08]  /*2a80*/  @P1 LDC R12, c[0x0][0x434] ;  /* 0x00010d00ff0c1b82 */ /* 0x000e300000000800 */
[----:B---3--:R-:W3:Y:S01]  /*2a90*/  @P1 LDC R13, c[0x0][0x438] ;  /* 0x00010e00ff0d1b82 */ /* 0x008ee20000000800 */
[----:B0-----:R-:W-:-:S05]  /*2aa0*/  @P1 IMAD.HI.U32 R12, R31, R12, RZ ;  /* 0x0000000c1f0c1227 */ /* 0x001fca00078e00ff */
[----:B---3--:R-:W-:Y:S02]  /*2ab0*/  @P1 SHF.R.U32.HI R28, RZ, R13, R12 ;  /* 0x0000000dff1c1219 */ /* 0x008fe4000001160c */
[----:B------:R-:W-:-:S04]  /*2ac0*/  ISETP.GE.AND P1, PT, R14, R24, PT ;  /* 0x000000180e00720c */ /* 0x000fc80003f26270 */
[----:B------:R-:W-:-:S13]  /*2ad0*/  ISETP.GT.OR P1, PT, R7, 0x7f, P1 ;  /* 0x0000007f0700780c */ /* 0x000fda0000f24670 */
[----:B------:R-:W0:Y:S01]  /*2ae0*/  @!P1 LDC.64 R14, c[0x0][0x428] ;  /* 0x00010a00ff0e9b82 */ /* 0x000e220000000a00 */
[----:B------:R-:W-:-:S07]  /*2af0*/  @!P1 SHF.R.S32.HI R29, RZ, 0x1f, R28 ;  /* 0x0000001fff1d9819 */ /* 0x000fce000001141c */
[----:B------:R-:W3:Y:S01]  /*2b00*/  @!P1 LDC.64 R12, c[0x0][0x418] ;  /* 0x00010600ff0c9b82 */ /* 0x000ee20000000a00 */
[----:B------:R-:W-:Y:S01]  /*2b10*/  LOP3.LUT P3, RZ, R71, 0x2, RZ, 0xc0, !PT ;  /* 0x0000000247ff7812 */ /* 0x000fe2000786c0ff */
[----:B0-----:R-:W-:-:S04]  /*2b20*/  @!P1 IMAD R25, R86, R14, RZ ;  /* 0x0000000e56199224 */ /* 0x001fc800078e02ff */
[C---:B------:R-:W-:Y:S02]  /*2b30*/  @!P1 IMAD R25, R0.reuse, R15, R25 ;  /* 0x0000000f00199224 */ /* 0x040fe400078e0219 */
[----:B------:R-:W-:-:S05]  /*2b40*/  @!P1 IMAD.WIDE.U32 R14, R0, R14, R28 ;  /* 0x0000000e000e9225 */ /* 0x000fca00078e001c */
[----:B------:R-:W-:Y:S02]  /*2b50*/  @!P1 IADD3 R15, R15, R25, RZ ;  /* 0x000000190f0f9210 */ /* 0x000fe40007ffe0ff */
[----:B---3--:R-:W-:-:S04]  /*2b60*/  @!P1 LEA R12, P2, R14, R12, 0x2 ;  /* 0x0000000c0e0c9211 */ /* 0x008fc800078410ff */
[----:B------:R-:W-:Y:S02]  /*2b70*/  @!P1 LEA.HI.X R13, R14, R13, R15, 0x2, P2 ;  /* 0x0000000d0e0d9211 */ /* 0x000fe400010f140f */
[----:B-1----:R-:W-:Y:S01]  /*2b80*/  ISETP.GE.AND P2, PT, R96, 0x1, PT ;  /* 0x000000016000780c */ /* 0x002fe20003f46270 */
[----:B------:R-:W-:Y:S01]  /*2b90*/  IMAD.MOV R15, RZ, RZ, -R28 ;  /* 0x000000ffff0f7224 */ /* 0x000fe200078e0a1c */
[----:B------:R-:W-:Y:S05]  /*2ba0*/  YIELD ;  /* 0x0000000000007946 */ /* 0x000fea0003800000 */
[----:B------:R-:W-:Y:S01]  /*2bb0*/  IMAD R76, R76, R15, R31 ;  /* 0x0000000f4c4c7224 */ /* 0x000fe200078e021f */
[----:B------:R-:W-:Y:S01]  /*2bc0*/  BSSY B0, `(.L_x_407) ;  /* 0x0000416000007945 */ /* 0x000fe20003800000 */
[----:B------:R0:W5:Y:S01]  /*2bd0*/  @!P1 LDG.E R75, desc[UR42][R12.64] ;  /* 0x0000002a0c4b9981 */ /* 0x000162000c1e1900 */
[----:B------:R-:W-:Y:S01]  /*2be0*/  ISETP.GT.AND P1, PT, R11, R72, PT ;  /* 0x000000480b00720c */ /* 0x000fe20003f24270 */
[----:B------:R-:W-:-:S02]  /*2bf0*/  IMAD.MOV.U32 R25, RZ, RZ, R11 ;  /* 0x000000ffff197224 */ /* 0x000fc400078e000b */
[----:B--2---:R-:W-:-:S04]  /*2c00*/  IMAD R55, R18, 0x3000, R30 ;  /* 0x0000300012377824 */ /* 0x004fc800078e021e */
[C---:B------:R-:W-:Y:S02]  /*2c10*/  VIADD R15, R55.reuse, 0x10 ;  /* 0x00000010370f7836 */ /* 0x040fe40000000000 */
[C---:B------:R-:W-:Y:S01]  /*2c20*/  @P3 VIADD R15, R55.reuse, 0xfffffff0 ;  /* 0xfffffff0370f3836 */ /* 0x040fe20000000000 */
[----:B------:R-:W-:-:S03]  /*2c30*/  LEA R55, R55, R26, 0x1 ;  /* 0x0000001a37377211 */ /* 0x000fc600078e08ff */
[----:B------:R-:W-:Y:S01]  /*2c40*/  IMAD R54, R15, 0x2, R26 ;  /* 0x000000020f367824 */ /* 0x000fe200078e021a */
[----:B0-----:R-:W-:Y:S06]  /*2c50*/  @!P2 BRA `(.L_x_408) ;  /* 0x0000003c0008a947 */ /* 0x001fec0003800000 */
[----:B------:R-:W-:Y:S01]  /*2c60*/  SHF.R.S32.HI R77, RZ, 0x1f, R76 ;  /* 0x0000001fff4d7819 */ /* 0x000fe2000001144c */
[----:B------:R-:W-:Y:S01]  /*2c70*/  ULDC.64 UR4, c[0x0][0x300] ;  /* 0x0000c00000047ab9 */ /* 0x000fe20000000a00 */
[----:B-----5:R-:W-:Y:S01]  /*2c80*/  SHF.R.S32.HI R78, RZ, 0x1f, R75 ;  /* 0x0000001fff4e7819 */ /* 0x020fe2000001144b */
[----:B------:R-:W-:Y:S01]  /*2c90*/  IMAD.WIDE.U32 R12, R76, UR4, RZ ;  /* 0x000000044c0c7c25 */ /* 0x000fe2000f8e00ff */
[----:B------:R-:W-:-:S03]  /*2ca0*/  ULDC.64 UR6, c[0x0][0x2e8] ;  /* 0x0000ba0000067ab9 */ /* 0x000fc60000000a00 */
[----:B------:R-:W-:Y:S02]  /*2cb0*/  IMAD R15, R77, UR4, RZ ;  /* 0x000000044d0f7c24 */ /* 0x000fe4000f8e02ff */
[----:B------:R-:W-:Y:S02]  /*2cc0*/  IMAD R79, R11, -0x80, R24 ;  /* 0xffffff800b4f7824 */ /* 0x000fe400078e0218 */
[----:B------:R-:W-:Y:S01]  /*2cd0*/  IMAD R15, R76, UR5, R15 ;  /* 0x000000054c0f7c24 */ /* 0x000fe2000f8e020f */
[----:B------:R-:W-:Y:S02]  /*2ce0*/  ULDC.64 UR4, c[0x0][0x310] ;  /* 0x0000c40000047ab9 */ /* 0x000fe40000000a00 */
[----:B------:R-:W-:Y:S01]  /*2cf0*/  IMAD R14, R78, UR4, RZ ;  /* 0x000000044e0e7c24 */ /* 0x000fe2000f8e02ff */
[----:B------:R-:W-:Y:S01]  /*2d00*/  VIMNMX R79, R79, 0x80, PT ;  /* 0x000000804f4f7848 */ /* 0x000fe20003fe0100 */
[----:B------:R-:W-:Y:S02]  /*2d10*/  IMAD.IADD R13, R13, 0x1, R15 ;  /* 0x000000010d0d7824 */ /* 0x000fe400078e020f */
[----:B------:R-:W-:-:S02]  /*2d20*/  IMAD R15, R75, UR5, R14 ;  /* 0x000000054b0f7c24 */ /* 0x000fc4000f8e020e */
[----:B------:R-:W-:Y:S01]  /*2d30*/  IMAD.WIDE.U32 R12, R75, UR4, R12 ;  /* 0x000000044b0c7c25 */ /* 0x000fe2000f8e000c */
[----:B------:R-:W-:-:S03]  /*2d40*/  ULDC.64 UR4, c[0x0][0x308] ;  /* 0x0000c20000047ab9 */ /* 0x000fc60000000a00 */
[----:B------:R-:W-:Y:S02]  /*2d50*/  IMAD.IADD R13, R13, 0x1, R15 ;  /* 0x000000010d0d7824 */ /* 0x000fe400078e020f */
[----:B------:R-:W-:Y:S02]  /*2d60*/  IMAD R14, R87, R25, RZ ;  /* 0x00000019570e7224 */ /* 0x000fe400078e02ff */
[----:B------:R-:W-:Y:S01]  /*2d70*/  IMAD.WIDE.U32 R12, R137, UR4, R12 ;  /* 0x00000004890c7c25 */ /* 0x000fe2000f8e000c */
[----:B------:R-:W-:-:S03]  /*2d80*/  ULDC.U8 UR4, c[0x0][0x410] ;  /* 0x0001040000047ab9 */ /* 0x000fc60000000000 */
[----:B------:R-:W-:Y:S01]  /*2d90*/  IMAD R57, R137, UR5, R13 ;  /* 0x0000000589397c24 */ /* 0x000fe2000f8e020d */
[----:B------:R-:W-:Y:S01]  /*2da0*/  LEA R56, P2, R12, UR6, 0x1 ;  /* 0x000000060c387c11 */ /* 0x000fe2000f8408ff */
[----:B------:R-:W-:-:S03]  /*2db0*/  IMAD R13, R88, R25, RZ ;  /* 0x00000019580d7224 */ /* 0x000fc600078e02ff */
[----:B------:R-:W-:Y:S02]  /*2dc0*/  LEA.HI.X R57, R12, UR7, R57, 0x1, P2 ;  /* 0x000000070c397c11 */ /* 0x000fe400090f0c39 */
[----:B------:R-:W-:Y:S02]  /*2dd0*/  ISETP.NE.AND P2, PT, RZ, UR4, PT ;  /* 0x00000004ff007c0c */ /* 0x000fe4000bf45270 */
[----:B------:R-:W-:-:S05]  /*2de0*/  SHF.R.S32.HI R12, RZ, 0x1f, R25 ;  /* 0x0000001fff0c7819 */ /* 0x000fca0000011419 */
[C---:B------:R-:W-:Y:S02]  /*2df0*/  IMAD R53, R12.reuse, R5, R14 ;  /* 0x000000050c357224 */ /* 0x040fe400078e020e */
[----:B------:R-:W-:Y:S02]  /*2e00*/  IMAD R29, R12, R6, R13 ;  /* 0x000000060c1d7224 */ /* 0x000fe400078e020d */
[----:B------:R-:W-:-:S04]  /*2e10*/  IMAD.WIDE.U32 R14, R6, R25, RZ ;  /* 0x00000019060e7225 */ /* 0x000fc800078e00ff */
[----:B------:R-:W-:Y:S01]  /*2e20*/  IMAD.WIDE.U32 R12, R5, R25, RZ ;  /* 0x00000019050c7225 */ /* 0x000fe200078e00ff */
[----:B------:R-:W-:-:S03]  /*2e30*/  IADD3 R11, R15, R29, RZ ;  /* 0x0000001d0f0b7210 */ /* 0x000fc60007ffe0ff */
[----:B------:R-:W-:Y:S01]  /*2e40*/  IMAD.IADD R53, R13, 0x1, R53 ;  /* 0x000000010d357824 */ /* 0x000fe200078e0235 */
[----:B------:R-:W-:Y:S06]  /*2e50*/  @!P2 BRA `(.L_x_409) ;  /* 0x0000001c0020a947 */ /* 0x000fec0003800000 */
[----:B------:R-:W-:Y:S01]  /*2e60*/  ISETP.GE.AND P3, PT, R141, R79, PT ;  /* 0x0000004f8d00720c */ /* 0x000fe20003f66270 */
[----:B------:R-:W-:Y:S01]  /*2e70*/  BSSY B1, `(.L_x_410) ;  /* 0x000003b000017945 */ /* 0x000fe20003800000 */
        /* <DEDUP_REMOVED lines=12> */
[----:B------:R-:W-:Y:S06]  /*2f40*/  @P3 BRA `(.L_x_411) ;  /* 0x0000000000b43947 */ /* 0x000fec0003800000 */
[----:B------:R-:W2:Y:S04]  /*2f50*/  LDL R85, [R1+0x54] ;  /* 0x0000540001557983 */ /* 0x000ea80000100800 */
[----:B------:R-:W3:Y:S04]  /*2f60*/  LDL R84, [R1+0x4c] ;  /* 0x00004c0001547983 */ /* 0x000ee80000100800 */
[----:B------:R-:W4:Y:S04]  /*2f70*/  LDL R80, [R1+0x50] ;  /* 0x0000500001507983 */ /* 0x000f280000100800 */
[----:B------:R-:W4:Y:S04]  /*2f80*/  LDL R59, [R1+0x48] ;  /* 0x00004800013b7983 */ /* 0x000f280000100800 */
[----:B------:R-:W4:Y:S01]  /*2f90*/  LDL R58, [R1+0x58] ;  /* 0x00005800013a7983 */ /* 0x000f220000100800 */
[----:B------:R-:W-:Y:S01]  /*2fa0*/  IADD3 R15, P2, R66, R14, RZ ;  /* 0x0000000e420f7210 */ /* 0x000fe20007f5e0ff */
[----:B------:R-:W-:Y:S01]  /*2fb0*/  ULDC.64 UR4, c[0x0][0x3e8] ;  /* 0x0000fa0000047ab9 */ /* 0x000fe20000000a00 */
[----:B------:R-:W-:-:S02]  /*2fc0*/  CS2R R48, SRZ ;  /* 0x0000000000307805 */ /* 0x000fc4000001ff00 */
[----:B------:R-:W-:Y:S01]  /*2fd0*/  CS2R R50, SRZ ;  /* 0x0000000000327805 */ /* 0x000fe2000001ff00 */
[----:B------:R-:W-:Y:S01]  /*2fe0*/  IMAD.X R30, R11, 0x1, R73, P2 ;  /* 0x000000010b1e7824 */ /* 0x000fe200010e0649 */
[----:B------:R-:W-:-:S05]  /*2ff0*/  IADD3 R13, P2, R62, R12, RZ ;  /* 0x0000000c3e0d7210 */ /* 0x000fca0007f5e0ff */
[----:B------:R-:W-:Y:S01]  /*3000*/  IMAD.X R28, R53, 0x1, R74, P2 ;  /* 0x00000001351c7824 */ /* 0x000fe200010e064a */
[----:B------:R-:W-:-:S04]  /*3010*/  LEA R14, P2, R15, UR4, 0x1 ;  /* 0x000000040f0e7c11 */ /* 0x000fc8000f8408ff */
[----:B------:R-:W-:Y:S01]  /*3020*/  LEA.HI.X R15, R15, UR5, R30, 0x1, P2 ;  /* 0x000000050f0f7c11 */ /* 0x000fe200090f0c1e */
[----:B------:R-:W-:Y:S02]  /*3030*/  ULDC.64 UR4, c[0x0][0x400] ;  /* 0x0001000000047ab9 */ /* 0x000fe40000000a00 */
[----:B------:R-:W-:-:S04]  /*3040*/  LEA R12, P2, R13, UR4, 0x1 ;  /* 0x000000040d0c7c11 */ /* 0x000fc8000f8408ff */
[----:B------:R-:W-:Y:S02]  /*3050*/  LEA.HI.X R13, R13, UR5, R28, 0x1, P2 ;  /* 0x000000050d0d7c11 */ /* 0x000fe400090f0c1c */
[----:B------:R-:W-:Y:S02]  /*3060*/  ISETP.GE.AND P2, PT, R138, R96, PT ;  /* 0x000000608a00720c */ /* 0x000fe40003f46270 */
[----:B------:R-:W-:Y:S02]  /*3070*/  CS2R R44, SRZ ;  /* 0x00000000002c7805 */ /* 0x000fe4000001ff00 */
[----:B------:R-:W-:-:S09]  /*3080*/  CS2R R46, SRZ ;  /* 0x00000000002e7805 */ /* 0x000fd2000001ff00 */
[----:B------:R0:W5:Y:S04]  /*3090*/  @!P2 LDG.E.64 R48, desc[UR42][R14.64] ;  /* 0x0000002a0e30a981 */ /* 0x000168000c1e1b00 */
[----:B------:R0:W5:Y:S01]  /*30a0*/  @!P2 LDG.E.64 R50, desc[UR42][R12.64] ;  /* 0x0000002a0c32a981 */ /* 0x000162000c1e1b00 */
        /* <DEDUP_REMOVED lines=8> */
[----:B--2---:R-:W-:-:S13]  /*3130*/  ISETP.GE.AND P2, PT, R85, R96, PT ;  /* 0x000000605500720c */ /* 0x004fda0003f46270 */
[----:B------:R0:W5:Y:S04]  /*3140*/  @!P2 LDG.E.64 R44, desc[UR42][R14.64+0x10] ;  /* 0x0000102a0e2ca981 */ /* 0x000168000c1e1b00 */
[----:B------:R0:W5:Y:S01]  /*3150*/  @!P2 LDG.E.64 R46, desc[UR42][R12.64+0x10] ;  /* 0x0000102a0c2ea981 */ /* 0x000162000c1e1b00 */
[----:B---3--:R-:W-:-:S13]  /*3160*/  ISETP.GE.AND P2, PT, R84, R96, PT ;  /* 0x000000605400720c */ /* 0x008fda0003f46270 */
[----:B------:R0:W5:Y:S04]  /*3170*/  @!P2 LDG.E.64 R40, desc[UR42][R14.64+0x20] ;  /* 0x0000202a0e28a981 */ /* 0x000168000c1e1b00 */
[----:B------:R0:W5:Y:S01]  /*3180*/  @!P2 LDG.E.64 R42, desc[UR42][R12.64+0x20] ;  /* 0x0000202a0c2aa981 */ /* 0x000162000c1e1b00 */
[----:B----4-:R-:W-:-:S13]  /*3190*/  ISETP.GE.AND P2, PT, R80, R96, PT ;  /* 0x000000605000720c */ /* 0x010fda0003f46270 */
[----:B------:R0:W5:Y:S04]  /*31a0*/  @!P2 LDG.E.64 R36, desc[UR42][R14.64+0x30] ;  /* 0x0000302a0e24a981 */ /* 0x000168000c1e1b00 */
[----:B------:R0:W5:Y:S01]  /*31b0*/  @!P2 LDG.E.64 R38, desc[UR42][R12.64+0x30] ;  /* 0x0000302a0c26a981 */ /* 0x000162000c1e1b00 */
[----:B------:R-:W-:-:S13]  /*31c0*/  ISETP.GE.AND P2, PT, R59, R96, PT ;  /* 0x000000603b00720c */ /* 0x000fda0003f46270 */
[----:B------:R0:W5:Y:S04]  /*31d0*/  @!P2 LDG.E.64 R32, desc[UR42][R14.64+0x40] ;  /* 0x0000402a0e20a981 */ /* 0x000168000c1e1b00 */
[----:B------:R0:W5:Y:S01]  /*31e0*/  @!P2 LDG.E.64 R34, desc[UR42][R12.64+0x40] ;  /* 0x0000402a0c22a981 */ /* 0x000162000c1e1b00 */
[----:B------:R-:W-:-:S13]  /*31f0*/  ISETP.GE.AND P2, PT, R58, R96, PT ;  /* 0x000000603a00720c */ /* 0x000fda0003f46270 */
[----:B------:R0:W5:Y:S04]  /*3200*/  @!P2 LDG.E.64 R28, desc[UR42][R14.64+0x50] ;  /* 0x0000502a0e1ca981 */ /* 0x000168000c1e1b00 */
[----:B------:R0:W5:Y:S02]  /*3210*/  @!P2 LDG.E.64 R30, desc[UR42][R12.64+0x50] ;  /* 0x0000502a0c1ea981 */ /* 0x000164000c1e1b00 */
.L_x_411:
[----:B------:R-:W-:Y:S05]  /*3220*/  BSYNC B1 ;  /* 0x0000000000017941 */ /* 0x000fea0003800000 */
.L_x_410:
[----:B-----5:R-:W-:Y:S01]  /*3230*/  IMAD.MOV.U32 R11, RZ, RZ, R28 ;  /* 0x000000ffff0b7224 */ /* 0x020fe200078e001c */
[----:B0-----:R-:W-:Y:S01]  /*3240*/  MOV R12, R29 ;  /* 0x0000001d000c7202 */ /* 0x001fe20000000f00 */
[----:B------:R-:W-:-:S03]  /*3250*/  UISETP.NE.AND UP0, UPT, UR39, 0x3, UPT ;  /* 0x000000032700788c */ /* 0x000fc6000bf05270 */
[----:B------:R-:W-:Y:S01]  /*3260*/  PRMT R58, R11, 0x5410, R12 ;  /* 0x000054100b3a7816 */ /* 0x000fe2000000000c */
[----:B------:R-:W-:Y:S02]  /*3270*/  IMAD.MOV.U32 R12, RZ, RZ, R32 ;  /* 0x000000ffff0c7224 */ /* 0x000fe400078e0020 */
[----:B------:R-:W-:Y:S01]  /*3280*/  IMAD.MOV.U32 R11, RZ, RZ, R33 ;  /* 0x000000ffff0b7224 */ /* 0x000fe200078e0021 */
[----:B------:R-:W-:-:S04]  /*3290*/  PLOP3.LUT P2, PT, PT, PT, UP0, 0x80, 0x0 ;  /* 0x000000000000781c */ /* 0x000fc80003f4f008 */
[----:B------:R-:W-:Y:S01]  /*32a0*/  PRMT R103, R12, 0x5410, R11 ;  /* 0x000054100c677816 */ /* 0x000fe2000000000b */
[----:B------:R-:W-:Y:S02]  /*32b0*/  IMAD.MOV.U32 R12, RZ, RZ, R36 ;  /* 0x000000ffff0c7224 */ /* 0x000fe400078e0024 */
[----:B------:R-:W-:-:S05]  /*32c0*/  IMAD.MOV.U32 R11, RZ, RZ, R37 ;  /* 0x000000ffff0b7224 */ /* 0x000fca00078e0025 */
[----:B------:R-:W-:Y:S01]  /*32d0*/  PRMT R105, R12, 0x5410, R11 ;  /* 0x000054100c697816 */ /* 0x000fe2000000000b */
[----:B------:R-:W-:Y:S01]  /*32e0*/  IMAD.MOV.U32 R11, RZ, RZ, R41 ;  /* 0x000000ffff0b7224 */ /* 0x000fe200078e0029 */
[----:B------:R-:W-:-:S04]  /*32f0*/  MOV R12, R40 ;  /* 0x00000028000c7202 */ /* 0x000fc80000000f00 */
        /* <DEDUP_REMOVED lines=10> */
[----:B------:R-:W-:Y:S02]  /*33a0*/  IMAD.MOV.U32 R12, RZ, RZ, R34 ;  /* 0x000000ffff0c7224 */ /* 0x000fe400078e0022 */
[----:B------:R-:W-:-:S05]  /*33b0*/  IMAD.MOV.U32 R11, RZ, RZ, R35 ;  /* 0x000000ffff0b7224 */ /* 0x000fca00078e0023 */
[----:B------:R-:W-:Y:S01]  /*33c0*/  PRMT R104, R12, 0x5410, R11 ;  /* 0x000054100c687816 */ /* 0x000fe2000000000b */
[----:B------:R-:W-:Y:S01]  /*33d0*/  IMAD.MOV.U32 R11, RZ, RZ, R39 ;  /* 0x000000ffff0b7224 */ /* 0x000fe200078e0027 */
[----:B------:R-:W-:-:S04]  /*33e0*/  MOV R12, R38 ;  /* 0x00000026000c7202 */ /* 0x000fc80000000f00 */
[----:B------:R-:W-:Y:S01]  /*33f0*/  PRMT R106, R12, 0x5410, R11 ;  /* 0x000054100c6a7816 */ /* 0x000fe2000000000b */
[----:B------:R-:W-:-:S05]  /*3400*/  IMAD.MOV.U32 R11, RZ, RZ, R42 ;  /* 0x000000ffff0b7224 */ /* 0x000fca00078e002a */
[----:B------:R-:W-:Y:S01]  /*3410*/  PRMT R108, R108, 0x5410, R11 ;  /* 0x000054106c6c7816 */ /* 0x000fe2000000000b */
[----:B------:R-:W-:-:S05]  /*3420*/  IMAD.MOV.U32 R11, RZ, RZ, R43 ;  /* 0x000000ffff0b7224 */ /* 0x000fca00078e002b */
[----:B------:R-:W-:Y:S01]  /*3430*/  PRMT R108, R11, 0x7610, R108 ;  /* 0x000076100b6c7816 */ /* 0x000fe2000000006c */
[----:B------:R-:W-:-:S05]  /*3440*/  IMAD.MOV.U32 R11, RZ, RZ, R46 ;  /* 0x000000ffff0b7224 */ /* 0x000fca00078e002e */
[----:B------:R-:W-:Y:S02]  /*3450*/  PRMT R110, R11, 0x7610, R110 ;  /* 0x000076100b6e7816 */ /* 0x000fe4000000006e */
[----:B------:R-:W-:-:S04]  /*3460*/  MOV R11, R47 ;  /* 0x0000002f000b7202 */ /* 0x000fc80000000f00 */
[----:B------:R-:W-:Y:S01]  /*3470*/  PRMT R110, R110, 0x5410, R11 ;  /* 0x000054106e6e7816 */ /* 0x000fe2000000000b */
[----:B------:R-:W-:-:S05]  /*3480*/  IMAD.MOV.U32 R11, RZ, RZ, R50 ;  /* 0x000000ffff0b7224 */ /* 0x000fca00078e0032 */
[----:B------:R-:W-:Y:S01]  /*3490*/  PRMT R111, R11, 0x7610, R111 ;  /* 0x000076100b6f7816 */ /* 0x000fe2000000006f */
[----:B------:R-:W-:-:S05]  /*34a0*/  IMAD.MOV.U32 R11, RZ, RZ, R51 ;  /* 0x000000ffff0b7224 */ /* 0x000fca00078e0033 */
[----:B------:R-:W-:Y:S01]  /*34b0*/  PRMT R111, R111, 0x5410, R11 ;  /* 0x000054106f6f7816 */ /* 0x000fe2000000000b */
[----:B------:R-:W-:Y:S06]  /*34c0*/  @!P2 BRA `(.L_x_412) ;  /* 0x000000000004a947 */ /* 0x000fec0003800000 */
[----:B------:R-:W-:Y:S01]  /*34d0*/  BPT.TRAP 0x1 ;  /* 0x000000040000795c */ /* 0x000fe20000300000 */
.L_x_412:
[----:B------:R-:W-:Y:S01]  /*34e0*/  IMAD R53, R18, 0x8, R2 ;  /* 0x0000000812357824 */ /* 0x000fe200078e0202 */
[----:B------:R-:W-:Y:S01]  /*34f0*/  SHF.L.U32 R80, R140, 0x1f, RZ ;  /* 0x0000001f8c507819 */ /* 0x000fe200000006ff */
[----:B------:R-:W-:Y:S03]  /*3500*/  BSSY B1, `(.L_x_413) ;  /* 0x0000003000017945 */ /* 0x000fe60003800000 */
[----:B------:R-:W0:Y:S02]  /*3510*/  SYNCS.PHASECHK.TRANS64.TRYWAIT P4, [R53+URZ+0x2d890], R80 ;  /* 0x02d89050350075a7 */ /* 0x000e24000808017f */
[----:B0-----:R-:W-:Y:S05]  /*3520*/  @!P4 BRA `(.L_x_414) ;  /* 0x000001840064c947 */ /* 0x001fea0003800000 */
.L_x_672:
[----:B------:R-:W-:Y:S05]  /*3530*/  BSYNC B1 ;  /* 0x0000000000017941 */ /* 0x000fea0003800000 */
.L_x_413:
[----:B------:R-:W-:-:S03]  /*3540*/  UMOV UR4, 0xffffffff ;  /* 0xffffffff00047882 */ /* 0x000fc60000000000 */
[----:B------:R-:W-:Y:S05]  /*3550*/  BRA.DIV UR4, `(.L_x_415) ;  /* 0x00000186046c7947 */ /* 0x000fea000b800000 */
[----:B------:R-:W1:Y:S04]  /*3560*/  SHFL.IDX PT, R57, R57, RZ, 0x1e1f ;  /* 0x001e1fff39397589 */ /* 0x000e6800000e0000 */
[----:B------:R-:W2:Y:S02]  /*3570*/  SHFL.IDX PT, R56, R56, RZ, 0x1e1f ;  /* 0x001e1fff38387589 */ /* 0x000ea400000e0000 */
.L_x_676:
[----:B------:R-:W-:Y:S05]  /*3580*/  @P3 BRA `(.L_x_416) ;  /* 0x0000003400e43947 */ /* 0x000fea0003800000 */
[----:B------:R-:W-:Y:S01]  /*3590*/  ISETP.NE.AND P3, PT, R21, RZ, PT ;  /* 0x000000ff1500720c */ /* 0x000fe20003f65270 */
[----:B------:R-:W-:-:S12]  /*35a0*/  BSSY B1, `(.L_x_417) ;  /* 0x0000034000017945 */ /* 0x000fd80003800000 */
[----:B------:R-:W-:Y:S05]  /*35b0*/  @!P3 BRA `(.L_x_418) ;  /* 0x0000000000c8b947 */ /* 0x000fea0003800000 */
[----:B------:R3:W4:Y:S01]  /*35c0*/  LDS.128 R12, [R55+0x15000] ;  /* 0x01500000370c7984 */ /* 0x0007220000000c00 */
[----:B------:R-:W-:Y:S01]  /*35d0*/  ISETP.GE.AND P3, PT, R138, R96, PT ;  /* 0x000000608a00720c */ /* 0x000fe20003f66270 */
[----:B------:R-:W-:-:S12]  /*35e0*/  BSSY B2, `(.L_x_419) ;  /* 0x000002c000027945 */ /* 0x000fd80003800000 */
[----:B---3--:R-:W-:Y:S05]  /*35f0*/  @P3 BRA `(.L_x_420) ;  /* 0x0000000000a83947 */ /* 0x008fea0003800000 */
[--C-:B------:R-:W-:Y:S01]  /*3600*/  SHF.R.U64 R11, R48, 0x10, R49.reuse ;  /* 0x00000010300b7819 */ /* 0x100fe20000001231 */
[----:B----4-:R-:W-:Y:S01]  /*3610*/  HADD2.F32 R84, -RZ, R13.H0_H0 ;  /* 0x2000000dff547230 */ /* 0x010fe20000004100 */
[----:B------:R-:W-:Y:S02]  /*3620*/  SHF.R.U32.HI R48, RZ, 0x10, R49 ;  /* 0x00000010ff307819 */ /* 0x000fe40000011631 */
[--C-:B------:R-:W-:Y:S01]  /*3630*/  SHF.R.U64 R49, R50, 0x10, R51.reuse ;  /* 0x0000001032317819 */ /* 0x100fe20000001233 */
[----:B------:R-:W-:Y:S01]  /*3640*/  HADD2.F32 R11, -RZ, R11.H0_H0 ;  /* 0x2000000bff0b7230 */ /* 0x000fe20000004100 */
[----:B------:R-:W-:Y:S01]  /*3650*/  SHF.R.U32.HI R50, RZ, 0x10, R51 ;  /* 0x00000010ff327819 */ /* 0x000fe20000011633 */
[----:B------:R-:W-:Y:S02]  /*3660*/  HADD2.F32 R51, -RZ, R13.H1_H1 ;  /* 0x3000000dff337230 */ /* 0x000fe40000004100 */
[----:B------:R-:W-:Y:S02]  /*3670*/  HADD2.F32 R49, -RZ, R49.H0_H0 ;  /* 0x20000031ff317230 */ /* 0x000fe40000004100 */
[----:B------:R-:W-:-:S03]  /*3680*/  HADD2.F32 R50, -RZ, R50.H0_H0 ;  /* 0x20000032ff327230 */ /* 0x000fc60000004100 */
[-C--:B------:R-:W-:Y:S01]  /*3690*/  FMUL.FTZ R13, R51, R49.reuse ;  /* 0x00000031330d7220 */ /* 0x080fe20000410000 */
[----:B------:R-:W-:-:S03]  /*36a0*/  FMUL.FTZ R49, R84, R49 ;  /* 0x0000003154317220 */ /* 0x000fc60000410000 */
[-C--:B------:R-:W-:Y:S01]  /*36b0*/  FFMA.FTZ R13, R84, R11.reuse, -R13 ;  /* 0x0000000b540d7223 */ /* 0x080fe2000001080d */
[----:B------:R-:W-:Y:S01]  /*36c0*/  FFMA.FTZ R11, R51, R11, R49 ;  /* 0x0000000b330b7223 */ /* 0x000fe20000010031 */
[----:B------:R-:W-:Y:S01]  /*36d0*/  IMAD.MOV.U32 R49, RZ, RZ, R15 ;  /* 0x000000ffff317224 */ /* 0x000fe200078e000f */
[----:B------:R-:W-:Y:S01]  /*36e0*/  MOV R84, R12 ;  /* 0x0000000c00547202 */ /* 0x000fe20000000f00 */
[----:B------:R-:W-:Y:S02]  /*36f0*/  HADD2.F32 R51, -RZ, R48.H0_H0 ;  /* 0x20000030ff337230 */ /* 0x000fe40000004100 */
[----:B------:R-:W-:Y:S01]  /*3700*/  F2FP.F16.F32.PACK_AB R13, R11, R13 ;  /* 0x0000000d0b0d723e */ /* 0x000fe200000000ff */
[--C-:B------:R-:W-:Y:S02]  /*3710*/  HADD2.F32 R15, -RZ, R49.reuse.H1_H1 ;  /* 0x30000031ff0f7230 */ /* 0x100fe40000004100 */
[----:B------:R-:W-:Y:S02]  /*3720*/  HADD2.F32 R49, -RZ, R49.H0_H0 ;  /* 0x20000031ff317230 */ /* 0x000fe40000004100 */
[----:B------:R-:W-:-:S02]  /*3730*/  HADD2.F32 R12, -RZ, R84.H1_H1 ;  /* 0x30000054ff0c7230 */ /* 0x000fc40000004100 */
[----:B------:R-:W-:Y:S01]  /*3740*/  FMUL.FTZ R48, R15, R50 ;  /* 0x000000320f307220 */ /* 0x000fe20000410000 */
[----:B------:R-:W-:-:S03]  /*3750*/  HADD2.F32 R84, -RZ, R84.H0_H0 ;  /* 0x20000054ff547230 */ /* 0x000fc60000004100 */
[C---:B------:R-:W-:Y:S01]  /*3760*/  FFMA.FTZ R48, R49.reuse, R51, -R48 ;  /* 0x0000003331307223 */ /* 0x040fe20000010830 */
[----:B------:R-:W-:-:S04]  /*3770*/  FMUL.FTZ R49, R49, R50 ;  /* 0x0000003231317220 */ /* 0x000fc80000410000 */
[----:B------:R-:W-:Y:S01]  /*3780*/  FFMA.FTZ R15, R15, R51, R49 ;  /* 0x000000330f0f7223 */ /* 0x000fe20000010031 */
[----:B------:R-:W-:Y:S02]  /*3790*/  HADD2.F32 R51, -RZ, R111.H0_H0 ;  /* 0x2000006fff337230 */ /* 0x000fe40000004100 */
[----:B------:R-:W-:Y:S02]  /*37a0*/  HADD2.F32 R49, -RZ, R85.H0_H0 ;  /* 0x20000055ff317230 */ /* 0x000fe40000004100 */
[----:B------:R-:W-:Y:S01]  /*37b0*/  F2FP.F16.F32.PACK_AB R15, R15, R48 ;  /* 0x000000300f0f723e */ /* 0x000fe200000000ff */
[-C--:B------:R-:W-:Y:S01]  /*37c0*/  FMUL.FTZ R50, R12, R51.reuse ;  /* 0x000000330c327220 */ /* 0x080fe20000410000 */
[----:B------:R-:W-:-:S03]  /*37d0*/  FMUL.FTZ R51, R84, R51 ;  /* 0x0000003354337220 */ /* 0x000fc60000410000 */
[-C--:B------:R-:W-:Y:S01]  /*37e0*/  FFMA.FTZ R50, R84, R49.reuse, -R50 ;  /* 0x0000003154327223 */ /* 0x080fe20000010832 */
[----:B------:R-:W-:Y:S01]  /*37f0*/  FFMA.FTZ R12, R12, R49, R51 ;  /* 0x000000310c0c7223 */ /* 0x000fe20000010033 */
[----:B------:R-:W-:Y:S02]  /*3800*/  HADD2.F32 R49, -RZ, R111.H1_H1 ;  /* 0x3000006fff317230 */ /* 0x000fe40000004100 */
[--C-:B------:R-:W-:Y:S02]  /*3810*/  HADD2.F32 R51, -RZ, R14.reuse.H1_H1 ;  /* 0x3000000eff337230 */ /* 0x100fe40000004100 */
[----:B------:R-:W-:Y:S01]  /*3820*/  HADD2.F32 R84, -RZ, R85.H1_H1 ;  /* 0x30000055ff547230 */ /* 0x000fe20000004100 */
[----:B------:R-:W-:Y:S01]  /*3830*/  F2FP.F16.F32.PACK_AB R12, R12, R50 ;  /* 0x000000320c0c723e */ /* 0x000fe200000000ff */
[----:B------:R-:W-:Y:S02]  /*3840*/  HADD2.F32 R14, -RZ, R14.H0_H0 ;  /* 0x2000000eff0e7230 */ /* 0x000fe40000004100 */
[----:B------:R-:W-:-:S04]  /*3850*/  FMUL.FTZ R85, R51, R49 ;  /* 0x0000003133557220 */ /* 0x000fc80000410000 */
[C---:B------:R-:W-:Y:S01]  /*3860*/  FFMA.FTZ R85, R14.reuse, R84, -R85 ;  /* 0x000000540e557223 */ /* 0x040fe20000010855 */
[----:B------:R-:W-:-:S04]  /*3870*/  FMUL.FTZ R14, R14, R49 ;  /* 0x000000310e0e7220 */ /* 0x000fc80000410000 */
[----:B------:R-:W-:-:S05]  /*3880*/  FFMA.FTZ R14, R51, R84, R14 ;  /* 0x00000054330e7223 */ /* 0x000fca000001000e */
[----:B------:R-:W-:-:S07]  /*3890*/  F2FP.F16.F32.PACK_AB R14, R14, R85 ;  /* 0x000000550e0e723e */ /* 0x000fce00000000ff */
.L_x_420:
[----:B------:R-:W-:Y:S05]  /*38a0*/  BSYNC B2 ;  /* 0x0000000000027941 */ /* 0x000fea0003800000 */
.L_x_419:
[----:B--2---:R-:W-:-:S04]  /*38b0*/  LEA R48, P3, R16, R56, 0x1 ;  /* 0x0000003810307211 */ /* 0x004fc800078608ff */
[----:B-1----:R-:W-:-:S05]  /*38c0*/  LEA.HI.X R49, R16, R57, R17, 0x1, P3 ;  /* 0x0000003910317211 */ /* 0x002fca00018f0c11 */
[----:B----4-:R3:W-:Y:S04]  /*38d0*/  ST.E.128 desc[UR42][R48.64], R12 ;  /* 0x0000000c30007985 */ /* 0x0107e8000c101d2a */
.L_x_418:
[----:B------:R-:W-:Y:S05]  /*38e0*/  BSYNC B1 ;  /* 0x0000000000017941 */ /* 0x000fea0003800000 */
.L_x_417:
[----:B------:R-:W-:Y:S01]  /*38f0*/  ISETP.NE.AND P3, PT, R27, RZ, PT ;  /* 0x000000ff1b00720c */ /* 0x000fe20003f65270 */
[----:B------:R-:W-:-:S12]  /*3900*/  BSSY B1, `(.L_x_421) ;  /* 0x0000037000017945 */ /* 0x000fd80003800000 */
[----:B------:R-:W-:Y:S05]  /*3910*/  @!P3 BRA `(.L_x_422) ;  /* 0x0000000000d4b947 */ /* 0x000fea0003800000 */
[----:B------:R-:W4:Y:S01]  /*3920*/  LDL R11, [R1+0x54] ;  /* 0x00005400010b7983 */ /* 0x000f220000100800 */
[----:B------:R-:W-:Y:S03]  /*3930*/  BSSY B2, `(.L_x_423) ;  /* 0x000002e000027945 */ /* 0x000fe60003800000 */
[----:B---3--:R3:W0:Y:S01]  /*3940*/  LDS.128 R12, [R54+0x15000] ;  /* 0x01500000360c7984 */ /* 0x0086220000000c00 */
[----:B----4-:R-:W-:-:S13]  /*3950*/  ISETP.GE.AND P3, PT, R11, R96, PT ;  /* 0x000000600b00720c */ /* 0x010fda0003f66270 */
[----:B0--3--:R-:W-:Y:S05]  /*3960*/  @P3 BRA `(.L_x_424) ;  /* 0x0000000000a83947 */ /* 0x009fea0003800000 */
[--C-:B------:R-:W-:Y:S01]  /*3970*/  SHF.R.U64 R11, R44, 0x10, R45.reuse ;  /* 0x000000102c0b7819 */ /* 0x100fe2000000122d */
[----:B------:R-:W-:Y:S01]  /*3980*/  HADD2.F32 R48, -RZ, R13.H0_H0 ;  /* 0x2000000dff307230 */ /* 0x000fe20000004100 */
        /* <DEDUP_REMOVED lines=11> */
[----:B------:R-:W-:Y:S02]  /*3a40*/  IMAD.MOV.U32 R45, RZ, RZ, R15 ;  /* 0x000000ffff2d7224 */ /* 0x000fe400078e000f */
[----:B------:R-:W-:Y:S02]  /*3a50*/  HADD2.F32 R47, -RZ, R44.H0_H0 ;  /* 0x2000002cff2f7230 */ /* 0x000fe40000004100 */
[----:B------:R-:W-:Y:S01]  /*3a60*/  IMAD.MOV.U32 R48, RZ, RZ, R12 ;  /* 0x000000ffff307224 */ /* 0x000fe200078e000c */
[----:B------:R-:W-:Y:S01]  /*3a70*/  F2FP.F16.F32.PACK_AB R13, R11, R13 ;  /* 0x0000000d0b0d723e */ /* 0x000fe200000000ff */
[--C-:B------:R-:W-:Y:S02]  /*3a80*/  HADD2.F32 R15, -RZ, R45.reuse.H1_H1 ;  /* 0x3000002dff0f7230 */ /* 0x100fe40000004100 */
[----:B------:R-:W-:-:S02]  /*3a90*/  HADD2.F32 R45, -RZ, R45.H0_H0 ;  /* 0x2000002dff2d7230 */ /* 0x000fc40000004100 */
[--C-:B------:R-:W-:Y:S02]  /*3aa0*/  HADD2.F32 R12, -RZ, R48.reuse.H1_H1 ;  /* 0x30000030ff0c7230 */ /* 0x100fe40000004100 */
        /* <DEDUP_REMOVED lines=22> */
.L_x_424:
[----:B------:R-:W-:Y:S05]  /*3c10*/  BSYNC B2 ;  /* 0x0000000000027941 */ /* 0x000fea0003800000 */
.L_x_423:
[----:B-1----:R-:W-:Y:S01]  /*3c20*/  MOV R45, R57 ;  /* 0x00000039002d7202 */ /* 0x002fe20000000f00 */
[----:B------:R-:W-:Y:S02]  /*3c30*/  IMAD.SHL.U32 R11, R156, 0x8, RZ ;  /* 0x000000089c0b7824 */ /* 0x000fe400078e00ff */
[----:B--2---:R-:W-:-:S04]  /*3c40*/  IMAD.MOV.U32 R44, RZ, RZ, R56 ;  /* 0x000000ffff2c7224 */ /* 0x004fc800078e0038 */
[----:B------:R-:W-:-:S05]  /*3c50*/  IMAD.WIDE R44, R11, 0x2, R44 ;  /* 0x000000020b2c7825 */ /* 0x000fca00078e022c */
[----:B------:R4:W-:Y:S02]  /*3c60*/  ST.E.128 desc[UR42][R44.64], R12 ;  /* 0x0000000c2c007985 */ /* 0x0009e4000c101d2a */
.L_x_422:
[----:B------:R-:W-:Y:S05]  /*3c70*/  BSYNC B1 ;  /* 0x0000000000017941 */ /* 0x000fea0003800000 */
.L_x_421:
[----:B------:R-:W-:Y:S01]  /*3c80*/  ISETP.NE.AND P3, PT, R52, RZ, PT ;  /* 0x000000ff3400720c */ /* 0x000fe20003f65270 */
[----:B------:R-:W-:-:S12]  /*3c90*/  BSSY B1, `(.L_x_425) ;  /* 0x0000039000017945 */ /* 0x000fd80003800000 */
[----:B------:R-:W-:Y:S05]  /*3ca0*/  @!P3 BRA `(.L_x_426) ;  /* 0x0000000000dcb947 */ /* 0x000fea0003800000 */
[----:B------:R-:W5:Y:S01]  /*3cb0*/  LDL R11, [R1+0x4c] ;  /* 0x00004c00010b7983 */ /* 0x000f620000100800 */
[----:B------:R-:W-:Y:S03]  /*3cc0*/  BSSY B2, `(.L_x_427) ;  /* 0x0000030000027945 */ /* 0x000fe60003800000 */
[----:B---34-:R3:W4:Y:S01]  /*3cd0*/  LDS.128 R12, [R55+0x17000] ;  /* 0x01700000370c7984 */ /* 0x0187220000000c00 */
[----:B-----5:R-:W-:-:S13]  /*3ce0*/  ISETP.GE.AND P3, PT, R11, R96, PT ;  /* 0x000000600b00720c */ /* 0x020fda0003f66270 */
[----:B---34-:R-:W-:Y:S05]  /*3cf0*/  @P3 BRA `(.L_x_428) ;  /* 0x0000000000b03947 */ /* 0x018fea0003800000 */
[----:B------:R-:W-:Y:S01]  /*3d00*/  SHF.R.U64 R11, R40, 0x10, R41 ;  /* 0x00000010280b7819 */ /* 0x000fe20000001229 */
[----:B------:R-:W-:Y:S01]  /*3d10*/  IMAD.MOV.U32 R44, RZ, RZ, R13 ;  /* 0x000000ffff2c7224 */ /* 0x000fe200078e000d */
[----:B------:R-:W-:Y:S02]  /*3d20*/  SHF.R.U32.HI R40, RZ, 0x10, R41 ;  /* 0x00000010ff287819 */ /* 0x000fe40000011629 */
[--C-:B------:R-:W-:Y:S02]  /*3d30*/  SHF.R.U64 R41, R42, 0x10, R43.reuse ;  /* 0x000000102a297819 */ /* 0x100fe4000000122b */
[----:B------:R-:W-:Y:S01]  /*3d40*/  SHF.R.U32.HI R42, RZ, 0x10, R43 ;  /* 0x00000010ff2a7819 */ /* 0x000fe2000001162b */
[----:B------:R-:W-:Y:S02]  /*3d50*/  HADD2.F32 R43, -RZ, R11.H0_H0 ;  /* 0x2000000bff2b7230 */ /* 0x000fe40000004100 */
[----:B------:R-:W-:Y:S02]  /*3d60*/  HADD2.F32 R13, -RZ, R41.H0_H0 ;  /* 0x20000029ff0d7230 */ /* 0x000fe40000004100 */
[----:B------:R-:W-:-:S02]  /*3d70*/  HADD2.F32 R41, -RZ, R44.H1_H1 ;  /* 0x3000002cff297230 */ /* 0x000fc40000004100 */
[----:B------:R-:W-:Y:S02]  /*3d80*/  HADD2.F32 R44, -RZ, R44.H0_H0 ;  /* 0x2000002cff2c7230 */ /* 0x000fe40000004100 */
[----:B------:R-:W-:Y:S02]  /*3d90*/  HADD2.F32 R42, -RZ, R42.H0_H0 ;  /* 0x2000002aff2a7230 */ /* 0x000fe40000004100 */
[-C--:B------:R-:W-:Y:S01]  /*3da0*/  FMUL.FTZ R11, R41, R13.reuse ;  /* 0x0000000d290b7220 */ /* 0x080fe20000410000 */
[----:B------:R-:W-:Y:S02]  /*3db0*/  HADD2.F32 R40, -RZ, R40.H0_H0 ;  /* 0x20000028ff287230 */ /* 0x000fe40000004100 */
[C---:B------:R-:W-:Y:S01]  /*3dc0*/  FMUL.FTZ R13, R44.reuse, R13 ;  /* 0x0000000d2c0d7220 */ /* 0x040fe20000410000 */
[----:B------:R-:W-:-:S03]  /*3dd0*/  FFMA.FTZ R11, R44, R43, -R11 ;  /* 0x0000002b2c0b7223 */ /* 0x000fc6000001080b */
[----:B------:R-:W-:Y:S01]  /*3de0*/  FFMA.FTZ R13, R41, R43, R13 ;  /* 0x0000002b290d7223 */ /* 0x000fe2000001000d */
[--C-:B------:R-:W-:Y:S02]  /*3df0*/  HADD2.F32 R41, -RZ, R15.reuse.H1_H1 ;  /* 0x3000000fff297230 */ /* 0x100fe40000004100 */
[----:B------:R-:W-:Y:S02]  /*3e00*/  HADD2.F32 R43, -RZ, R15.H0_H0 ;  /* 0x2000000fff2b7230 */ /* 0x000fe40000004100 */
[----:B------:R-:W-:Y:S01]  /*3e10*/  F2FP.F16.F32.PACK_AB R13, R13, R11 ;  /* 0x0000000b0d0d723e */ /* 0x000fe200000000ff */
[-C--:B------:R-:W-:Y:S02]  /*3e20*/  FMUL.FTZ R15, R41, R42.reuse ;  /* 0x0000002a290f7220 */ /* 0x080fe40000410000 */
[C---:B------:R-:W-:Y:S02]  /*3e30*/  FMUL.FTZ R42, R43.reuse, R42 ;  /* 0x0000002a2b2a7220 */ /* 0x040fe40000410000 */
[----:B------:R-:W-:Y:S01]  /*3e40*/  FFMA.FTZ R15, R43, R40, -R15 ;  /* 0x000000282b0f7223 */ /* 0x000fe2000001080f */
[----:B------:R-:W-:-:S02]  /*3e50*/  HADD2.F32 R43, -RZ, R108.H1_H1 ;  /* 0x3000006cff2b7230 */ /* 0x000fc40000004100 */
[----:B------:R-:W-:Y:S01]  /*3e60*/  FFMA.FTZ R40, R41, R40, R42 ;  /* 0x0000002829287223 */ /* 0x000fe2000001002a */
[----:B------:R-:W-:Y:S02]  /*3e70*/  IMAD.MOV.U32 R42, RZ, RZ, R12 ;  /* 0x000000ffff2a7224 */ /* 0x000fe400078e000c */
[--C-:B------:R-:W-:Y:S02]  /*3e80*/  HADD2.F32 R41, -RZ, R107.reuse.H1_H1 ;  /* 0x3000006bff297230 */ /* 0x100fe40000004100 */
[----:B------:R-:W-:Y:S01]  /*3e90*/  HADD2.F32 R107, -RZ, R107.H0_H0 ;  /* 0x2000006bff6b7230 */ /* 0x000fe20000004100 */
[----:B------:R-:W-:Y:S01]  /*3ea0*/  F2FP.F16.F32.PACK_AB R15, R40, R15 ;  /* 0x0000000f280f723e */ /* 0x000fe200000000ff */
[--C-:B------:R-:W-:Y:S02]  /*3eb0*/  HADD2.F32 R12, -RZ, R42.reuse.H1_H1 ;  /* 0x3000002aff0c7230 */ /* 0x100fe40000004100 */
[----:B------:R-:W-:-:S03]  /*3ec0*/  HADD2.F32 R42, -RZ, R42.H0_H0 ;  /* 0x2000002aff2a7230 */ /* 0x000fc60000004100 */
[----:B------:R-:W-:-:S04]  /*3ed0*/  FMUL.FTZ R44, R12, R43 ;  /* 0x0000002b0c2c7220 */ /* 0x000fc80000410000 */
[C---:B------:R-:W-:Y:S01]  /*3ee0*/  FFMA.FTZ R44, R42.reuse, R41, -R44 ;  /* 0x000000292a2c7223 */ /* 0x040fe2000001082c */
[----:B------:R-:W-:-:S04]  /*3ef0*/  FMUL.FTZ R42, R42, R43 ;  /* 0x0000002b2a2a7220 */ /* 0x000fc80000410000 */
[----:B------:R-:W-:Y:S01]  /*3f00*/  FFMA.FTZ R42, R12, R41, R42 ;  /* 0x000000290c2a7223 */ /* 0x000fe2000001002a */
[----:B------:R-:W-:Y:S02]  /*3f10*/  HADD2.F32 R12, -RZ, R108.H0_H0 ;  /* 0x2000006cff0c7230 */ /* 0x000fe40000004100 */
[--C-:B------:R-:W-:Y:S02]  /*3f20*/  HADD2.F32 R41, -RZ, R14.reuse.H1_H1 ;  /* 0x3000000eff297230 */ /* 0x100fe40000004100 */
[----:B------:R-:W-:Y:S01]  /*3f30*/  HADD2.F32 R14, -RZ, R14.H0_H0 ;  /* 0x2000000eff0e7230 */ /* 0x000fe20000004100 */
[----:B------:R-:W-:Y:S02]  /*3f40*/  F2FP.F16.F32.PACK_AB R42, R42, R44 ;  /* 0x0000002c2a2a723e */ /* 0x000fe400000000ff */
[-C--:B------:R-:W-:Y:S02]  /*3f50*/  FMUL.FTZ R43, R41, R12.reuse ;  /* 0x0000000c292b7220 */ /* 0x080fe40000410000 */
[----:B------:R-:W-:-:S02]  /*3f60*/  FMUL.FTZ R12, R14, R12 ;  /* 0x0000000c0e0c7220 */ /* 0x000fc40000410000 */
[-C--:B------:R-:W-:Y:S02]  /*3f70*/  FFMA.FTZ R43, R14, R107.reuse, -R43 ;  /* 0x0000006b0e2b7223 */ /* 0x080fe4000001082b */
[----:B------:R-:W-:-:S05]  /*3f80*/  FFMA.FTZ R12, R41, R107, R12 ;  /* 0x0000006b290c7223 */ /* 0x000fca000001000c */
[----:B------:R-:W-:Y:S01]  /*3f90*/  F2FP.F16.F32.PACK_AB R43, R12, R43 ;  /* 0x0000002b0c2b723e */ /* 0x000fe200000000ff */
[----:B------:R-:W-:-:S04]  /*3fa0*/  IMAD.MOV.U32 R12, RZ, RZ, R42 ;  /* 0x000000ffff0c7224 */ /* 0x000fc800078e002a */
[----:B------:R-:W-:-:S07]  /*3fb0*/  IMAD.MOV.U32 R14, RZ, RZ, R43 ;  /* 0x000000ffff0e7224 */ /* 0x000fce00078e002b */
.L_x_428:
[----:B------:R-:W-:Y:S05]  /*3fc0*/  BSYNC B2 ;  /* 0x0000000000027941 */ /* 0x000fea0003800000 */
.L_x_427:
[----:B------:R-:W-:Y:S01]  /*3fd0*/  SHF.L.U32 R11, R157, 0x3, RZ ;  /* 0x000000039d0b7819 */ /* 0x000fe200000006ff */
[----:B--2---:R-:W-:Y:S02]  /*3fe0*/  IMAD.MOV.U32 R40, RZ, RZ, R56 ;  /* 0x000000ffff287224 */ /* 0x004fe400078e0038 */
[----:B-1----:R-:W-:Y:S02]  /*3ff0*/  IMAD.MOV.U32 R41, RZ, RZ, R57 ;  /* 0x000000ffff297224 */ /* 0x002fe400078e0039 */
[----:B------:R-:W-:-:S05]  /*4000*/  IMAD.WIDE R40, R11, 0x2, R40 ;  /* 0x000000020b287825 */ /* 0x000fca00078e0228 */
[----:B------:R1:W-:Y:S02]  /*4010*/  ST.E.128 desc[UR42][R40.64], R12 ;  /* 0x0000000c28007985 */ /* 0x0003e4000c101d2a */
.L_x_426:
[----:B------:R-:W-:Y:S05]  /*4020*/  BSYNC B1 ;  /* 0x0000000000017941 */ /* 0x000fea0003800000 */
.L_x_425:
[----:B------:R-:W-:Y:S01]  /*4030*/  LOP3.LUT P3, RZ, R20, 0x8, RZ, 0xc0, !PT ;  /* 0x0000000814ff7812 */ /* 0x000fe2000786c0ff */
[----:B------:R-:W-:-:S12]  /*4040*/  BSSY B1, `(.L_x_429) ;  /* 0x0000038000017945 */ /* 0x000fd80003800000 */
[----:B------:R-:W-:Y:S05]  /*4050*/  @!P3 BRA `(.L_x_430) ;  /* 0x0000000000d8b947 */ /* 0x000fea0003800000 */
[----:B------:R-:W5:Y:S01]  /*4060*/  LDL R11, [R1+0x50] ;  /* 0x00005000010b7983 */ /* 0x000f620000100800 */
[----:B------:R-:W-:Y:S03]  /*4070*/  BSSY B2, `(.L_x_431) ;  /* 0x0000030000027945 */ /* 0x000fe60003800000 */
[----:B-1-34-:R1:W3:Y:S01]  /*4080*/  LDS.128 R12, [R54+0x17000] ;  /* 0x01700000360c7984 */ /* 0x01a2e20000000c00 */
[----:B-----5:R-:W-:-:S13]  /*4090*/  ISETP.GE.AND P3, PT, R11, R96, PT ;  /* 0x000000600b00720c */ /* 0x020fda0003f66270 */
[----:B-1-3--:R-:W-:Y:S05]  /*40a0*/  @P3 BRA `(.L_x_432) ;  /* 0x0000000000b03947 */ /* 0x00afea0003800000 */
[--C-:B------:R-:W-:Y:S02]  /*40b0*/  SHF.R.U64 R11, R36, 0x10, R37.reuse ;  /* 0x00000010240b7819 */ /* 0x100fe40000001225 */
[----:B------:R-:W-:Y:S01]  /*40c0*/  SHF.R.U32.HI R36, RZ, 0x10, R37 ;  /* 0x00000010ff247819 */ /* 0x000fe20000011625 */
[----:B------:R-:W-:Y:S01]  /*40d0*/  IMAD.MOV.U32 R37, RZ, RZ, R13 ;  /* 0x000000ffff257224 */ /* 0x000fe200078e000d */
[--C-:B------:R-:W-:Y:S01]  /*40e0*/  SHF.R.U64 R38, R38, 0x10, R39.reuse ;  /* 0x0000001026267819 */ /* 0x100fe20000001227 */
[----:B------:R-:W-:Y:S01]  /*40f0*/  HADD2.F32 R11, -RZ, R11.H0_H0 ;  /* 0x2000000bff0b7230 */ /* 0x000fe20000004100 */
[----:B------:R-:W-:Y:S01]  /*4100*/  SHF.R.U32.HI R39, RZ, 0x10, R39 ;  /* 0x00000010ff277819 */ /* 0x000fe20000011627 */
[----:B------:R-:W-:Y:S02]  /*4110*/  HADD2.F32 R36, -RZ, R36.H0_H0 ;  /* 0x20000024ff247230 */ /* 0x000fe40000004100 */
[----:B------:R-:W-:Y:S02]  /*4120*/  HADD2.F32 R38, -RZ, R38.H0_H0 ;  /* 0x20000026ff267230 */ /* 0x000fe40000004100 */
[----:B------:R-:W-:-:S02]  /*4130*/  HADD2.F32 R13, -RZ, R37.H1_H1 ;  /* 0x30000025ff0d7230 */ /* 0x000fc40000004100 */
[----:B------:R-:W-:-:S03]  /*4140*/  HADD2.F32 R37, -RZ, R37.H0_H0 ;  /* 0x20000025ff257230 */ /* 0x000fc60000004100 */
[-C--:B------:R-:W-:Y:S02]  /*4150*/  FMUL.FTZ R40, R13, R38.reuse ;  /* 0x000000260d287220 */ /* 0x080fe40000410000 */
[C---:B------:R-:W-:Y:S02]  /*4160*/  FMUL.FTZ R38, R37.reuse, R38 ;  /* 0x0000002625267220 */ /* 0x040fe40000410000 */
[-C--:B------:R-:W-:Y:S02]  /*4170*/  FFMA.FTZ R40, R37, R11.reuse, -R40 ;  /* 0x0000000b25287223 */ /* 0x080fe40000010828 */
[----:B------:R-:W-:Y:S01]  /*4180*/  FFMA.FTZ R38, R13, R11, R38 ;  /* 0x0000000b0d267223 */ /* 0x000fe20000010026 */
[----:B------:R-:W-:Y:S02]  /*4190*/  IMAD.MOV.U32 R13, RZ, RZ, R15 ;  /* 0x000000ffff0d7224 */ /* 0x000fe400078e000f */
[----:B------:R-:W-:Y:S02]  /*41a0*/  HADD2.F32 R15, -RZ, R39.H0_H0 ;  /* 0x20000027ff0f7230 */ /* 0x000fe40000004100 */
[----:B------:R-:W-:Y:S01]  /*41b0*/  F2FP.F16.F32.PACK_AB R38, R38, R40 ;  /* 0x000000282626723e */ /* 0x000fe200000000ff */
[----:B------:R-:W-:-:S02]  /*41c0*/  HADD2.F32 R11, -RZ, R13.H1_H1 ;  /* 0x3000000dff0b7230 */ /* 0x000fc40000004100 */
[----:B------:R-:W-:-:S03]  /*41d0*/  HADD2.F32 R13, -RZ, R13.H0_H0 ;  /* 0x2000000dff0d7230 */ /* 0x000fc60000004100 */
[-C--:B------:R-:W-:Y:S02]  /*41e0*/  FMUL.FTZ R37, R11, R15.reuse ;  /* 0x0000000f0b257220 */ /* 0x080fe40000410000 */
[C---:B------:R-:W-:Y:S02]  /*41f0*/  FMUL.FTZ R15, R13.reuse, R15 ;  /* 0x0000000f0d0f7220 */ /* 0x040fe40000410000 */
[-C--:B------:R-:W-:Y:S01]  /*4200*/  FFMA.FTZ R37, R13, R36.reuse, -R37 ;  /* 0x000000240d257223 */ /* 0x080fe20000010825 */
[----:B------:R-:W-:Y:S02]  /*4210*/  HADD2.F32 R13, -RZ, R106.H0_H0 ;  /* 0x2000006aff0d7230 */ /* 0x000fe40000004100 */
[----:B------:R-:W-:Y:S01]  /*4220*/  FFMA.FTZ R15, R11, R36, R15 ;  /* 0x000000240b0f7223 */ /* 0x000fe2000001000f */
[--C-:B------:R-:W-:Y:S02]  /*4230*/  HADD2.F32 R11, -RZ, R12.reuse.H0_H0 ;  /* 0x2000000cff0b7230 */ /* 0x100fe40000004100 */
[----:B------:R-:W-:-:S02]  /*4240*/  HADD2.F32 R12, -RZ, R12.H1_H1 ;  /* 0x3000000cff0c7230 */ /* 0x000fc40000004100 */
[--C-:B------:R-:W-:Y:S01]  /*4250*/  HADD2.F32 R36, -RZ, R105.reuse.H0_H0 ;  /* 0x20000069ff247230 */ /* 0x100fe20000004100 */
[----:B------:R-:W-:Y:S01]  /*4260*/  F2FP.F16.F32.PACK_AB R15, R15, R37 ;  /* 0x000000250f0f723e */ /* 0x000fe200000000ff */
[----:B------:R-:W-:Y:S02]  /*4270*/  HADD2.F32 R106, -RZ, R106.H1_H1 ;  /* 0x3000006aff6a7230 */ /* 0x000fe40000004100 */
[CC--:B------:R-:W-:Y:S01]  /*4280*/  FMUL.FTZ R39, R12.reuse, R13.reuse ;  /* 0x0000000d0c277220 */ /* 0x0c0fe20000410000 */
[C---:B------:R-:W-:Y:S01]  /*4290*/  FMUL.FTZ R13, R11.reuse, R13 ;  /* 0x0000000d0b0d7220 */ /* 0x040fe20000410000 */
[----:B------:R-:W-:Y:S02]  /*42a0*/  HADD2.F32 R105, -RZ, R105.H1_H1 ;  /* 0x30000069ff697230 */ /* 0x000fe40000004100 */
[-C--:B------:R-:W-:Y:S01]  /*42b0*/  FFMA.FTZ R39, R11, R36.reuse, -R39 ;  /* 0x000000240b277223 */ /* 0x080fe20000010827 */
[--C-:B------:R-:W-:Y:S02]  /*42c0*/  HADD2.F32 R11, -RZ, R14.reuse.H0_H0 ;  /* 0x2000000eff0b7230 */ /* 0x100fe40000004100 */
[----:B------:R-:W-:Y:S01]  /*42d0*/  FFMA.FTZ R13, R12, R36, R13 ;  /* 0x000000240c0d7223 */ /* 0x000fe2000001000d */
[----:B------:R-:W-:-:S04]  /*42e0*/  HADD2.F32 R14, -RZ, R14.H1_H1 ;  /* 0x3000000eff0e7230 */ /* 0x000fc80000004100 */
[----:B------:R-:W-:Y:S01]  /*42f0*/  F2FP.F16.F32.PACK_AB R39, R13, R39 ;  /* 0x000000270d27723e */ /* 0x000fe200000000ff */
[CC--:B------:R-:W-:Y:S01]  /*4300*/  FMUL.FTZ R12, R14.reuse, R106.reuse ;  /* 0x0000006a0e0c7220 */ /* 0x0c0fe20000410000 */
[C---:B------:R-:W-:Y:S01]  /*4310*/  FMUL.FTZ R106, R11.reuse, R106 ;  /* 0x0000006a0b6a7220 */ /* 0x040fe20000410000 */
[----:B------:R-:W-:Y:S02]  /*4320*/  IMAD.MOV.U32 R13, RZ, RZ, R38 ;  /* 0x000000ffff0d7224 */ /* 0x000fe400078e0026 */
[-C--:B------:R-:W-:Y:S01]  /*4330*/  FFMA.FTZ R12, R11, R105.reuse, -R12 ;  /* 0x000000690b0c7223 */ /* 0x080fe2000001080c */
[----:B------:R-:W-:-:S05]  /*4340*/  FFMA.FTZ R105, R14, R105, R106 ;  /* 0x000000690e697223 */ /* 0x000fca000001006a */
[----:B------:R-:W-:Y:S02]  /*4350*/  F2FP.F16.F32.PACK_AB R14, R105, R12 ;  /* 0x0000000c690e723e */ /* 0x000fe400000000ff */
[----:B------:R-:W-:-:S07]  /*4360*/  MOV R12, R39 ;  /* 0x00000027000c7202 */ /* 0x000fce0000000f00 */
.L_x_432:
[----:B------:R-:W-:Y:S05]  /*4370*/  BSYNC B2 ;  /* 0x0000000000027941 */ /* 0x000fea0003800000 */
.L_x_431:
[----:B------:R-:W3:Y:S01]  /*4380*/  LDL R11, [R1+0x2c] ;  /* 0x00002c00010b7983 */ /* 0x000ee20000100800 */
[----:B--2---:R-:W-:-:S04]  /*4390*/  LEA R36, P3, R23, R56, 0x1 ;  /* 0x0000003817247211 */ /* 0x004fc800078608ff */
[----:B---3--:R-:W-:-:S05]  /*43a0*/  LEA.HI.X R37, R23, R57, R11, 0x1, P3 ;  /* 0x0000003917257211 */ /* 0x008fca00018f0c0b */
[----:B------:R1:W-:Y:S04]  /*43b0*/  ST.E.128 desc[UR42][R36.64], R12 ;  /* 0x0000000c24007985 */ /* 0x0003e8000c101d2a */
.L_x_430:
[----:B------:R-:W-:Y:S05]  /*43c0*/  BSYNC B1 ;  /* 0x0000000000017941 */ /* 0x000fea0003800000 */
.L_x_429:
[----:B------:R-:W-:Y:S01]  /*43d0*/  LOP3.LUT P3, RZ, R20, 0x10, RZ, 0xc0, !PT ;  /* 0x0000001014ff7812 */ /* 0x000fe2000786c0ff */
[----:B------:R-:W-:-:S12]  /*43e0*/  BSSY B1, `(.L_x_433) ;  /* 0x0000038000017945 */ /* 0x000fd80003800000 */
[----:B------:R-:W-:Y:S05]  /*43f0*/  @!P3 BRA `(.L_x_434) ;  /* 0x0000000000d8b947 */ /* 0x000fea0003800000 */
[----:B-1-34-:R-:W3:Y:S04]  /*4400*/  LDL R12, [R1+0x28] ;  /* 0x00002800010c7983 */ /* 0x01aee80000100800 */
[----:B------:R-:W4:Y:S01]  /*4410*/  LDL R11, [R1+0x48] ;  /* 0x00004800010b7983 */ /* 0x000f220000100800 */
[C---:B--2---:R-:W-:Y:S01]  /*4420*/  LEA R36, P3, R22.reuse, R56, 0x1 ;  /* 0x0000003816247211 */ /* 0x044fe200078608ff */
[----:B------:R-:W-:Y:S03]  /*4430*/  BSSY B2, `(.L_x_435) ;  /* 0x0000031000027945 */ /* 0x000fe60003800000 */
[----:B---3--:R-:W-:Y:S02]  /*4440*/  LEA.HI.X R37, R22, R57, R12, 0x1, P3 ;  /* 0x0000003916257211 */ /* 0x008fe400018f0c0c */
[----:B------:R1:W2:Y:S01]  /*4450*/  LDS.128 R12, [R55+0x19000] ;  /* 0x01900000370c7984 */ /* 0x0002a20000000c00 */
[----:B----4-:R-:W-:-:S13]  /*4460*/  ISETP.GE.AND P3, PT, R11, R96, PT ;  /* 0x000000600b00720c */ /* 0x010fda0003f66270 */
[----:B-1----:R-:W-:Y:S05]  /*4470*/  @P3 BRA `(.L_x_436) ;  /* 0x0000000000b03947 */ /* 0x002fea0003800000 */
[----:B------:R-:W-:Y:S01]  /*4480*/  SHF.R.U64 R38, R34, 0x10, R35 ;  /* 0x0000001022267819 */ /* 0x000fe20000001223 */
[----:B--2---:R-:W-:Y:S01]  /*4490*/  IMAD.MOV.U32 R34, RZ, RZ, R13 ;  /* 0x000000ffff227224 */ /* 0x004fe200078e000d */
[----:B------:R-:W-:Y:S02]  /*44a0*/  SHF.R.U64 R13, R32, 0x10, R33 ;  /* 0x00000010200d7819 */ /* 0x000fe40000001221 */
[----:B------:R-:W-:Y:S01]  /*44b0*/  SHF.R.U32.HI R35, RZ, 0x10, R35 ;  /* 0x00000010ff237819 */ /* 0x000fe20000011623 */
[----:B------:R-:W-:Y:S01]  /*44c0*/  HADD2.F32 R38, -RZ, R38.H0_H0 ;  /* 0x20000026ff267230 */ /* 0x000fe20000004100 */
[----:B------:R-:W-:Y:S01]  /*44d0*/  SHF.R.U32.HI R33, RZ, 0x10, R33 ;  /* 0x00000010ff217819 */ /* 0x000fe20000011621 */
[--C-:B------:R-:W-:Y:S02]  /*44e0*/  HADD2.F32 R11, -RZ, R34.reuse.H1_H1 ;  /* 0x30000022ff0b7230 */ /* 0x100fe40000004100 */
[----:B------:R-:W-:Y:S02]  /*44f0*/  HADD2.F32 R32, -RZ, R34.H0_H0 ;  /* 0x20000022ff207230 */ /* 0x000fe40000004100 */
[----:B------:R-:W-:-:S02]  /*4500*/  HADD2.F32 R13, -RZ, R13.H0_H0 ;  /* 0x2000000dff0d7230 */ /* 0x000fc40000004100 */
[CC--:B------:R-:W-:Y:S01]  /*4510*/  FMUL.FTZ R34, R11.reuse, R38.reuse ;  /* 0x000000260b227220 */ /* 0x0c0fe20000410000 */
[----:B------:R-:W-:Y:S02]  /*4520*/  HADD2.F32 R35, -RZ, R35.H0_H0 ;  /* 0x20000023ff237230 */ /* 0x000fe40000004100 */
[C---:B------:R-:W-:Y:S01]  /*4530*/  FMUL.FTZ R38, R32.reuse, R38 ;  /* 0x0000002620267220 */ /* 0x040fe20000410000 */
[----:B------:R-:W-:Y:S02]  /*4540*/  HADD2.F32 R33, -RZ, R33.H0_H0 ;  /* 0x20000021ff217230 */ /* 0x000fe40000004100 */
[-C--:B------:R-:W-:Y:S01]  /*4550*/  FFMA.FTZ R34, R32, R13.reuse, -R34 ;  /* 0x0000000d20227223 */ /* 0x080fe20000010822 */
[----:B------:R-:W-:Y:S02]  /*4560*/  IMAD.MOV.U32 R32, RZ, RZ, R12 ;  /* 0x000000ffff207224 */ /* 0x000fe400078e000c */
[----:B------:R-:W-:Y:S01]  /*4570*/  FFMA.FTZ R11, R11, R13, R38 ;  /* 0x0000000d0b0b7223 */ /* 0x000fe20000010026 */
[----:B------:R-:W-:-:S02]  /*4580*/  HADD2.F32 R13, -RZ, R15.H1_H1 ;  /* 0x3000000fff0d7230 */ /* 0x000fc40000004100 */
[----:B------:R-:W-:Y:S02]  /*4590*/  HADD2.F32 R12, -RZ, R15.H0_H0 ;  /* 0x2000000fff0c7230 */ /* 0x000fe40000004100 */
[----:B------:R-:W-:Y:S01]  /*45a0*/  F2FP.F16.F32.PACK_AB R11, R11, R34 ;  /* 0x000000220b0b723e */ /* 0x000fe200000000ff */
[CC--:B------:R-:W-:Y:S02]  /*45b0*/  FMUL.FTZ R15, R13.reuse, R35.reuse ;  /* 0x000000230d0f7220 */ /* 0x0c0fe40000410000 */
[C---:B------:R-:W-:Y:S01]  /*45c0*/  FMUL.FTZ R38, R12.reuse, R35 ;  /* 0x000000230c267220 */ /* 0x040fe20000410000 */
[----:B------:R-:W-:Y:S02]  /*45d0*/  HADD2.F32 R35, -RZ, R104.H0_H0 ;  /* 0x20000068ff237230 */ /* 0x000fe40000004100 */
[-C--:B------:R-:W-:Y:S01]  /*45e0*/  FFMA.FTZ R12, R12, R33.reuse, -R15 ;  /* 0x000000210c0c7223 */ /* 0x080fe2000001080f */
[--C-:B------:R-:W-:Y:S02]  /*45f0*/  HADD2.F32 R15, -RZ, R32.reuse.H0_H0 ;  /* 0x20000020ff0f7230 */ /* 0x100fe40000004100 */
[----:B------:R-:W-:Y:S01]  /*4600*/  FFMA.FTZ R13, R13, R33, R38 ;  /* 0x000000210d0d7223 */ /* 0x000fe20000010026 */
[----:B------:R-:W-:-:S02]  /*4610*/  HADD2.F32 R32, -RZ, R32.H1_H1 ;  /* 0x30000020ff207230 */ /* 0x000fc40000004100 */
[--C-:B------:R-:W-:Y:S02]  /*4620*/  HADD2.F32 R33, -RZ, R103.reuse.H0_H0 ;  /* 0x20000067ff217230 */ /* 0x100fe40000004100 */
[----:B------:R-:W-:Y:S02]  /*4630*/  HADD2.F32 R104, -RZ, R104.H1_H1 ;  /* 0x30000068ff687230 */ /* 0x000fe40000004100 */
[CC--:B------:R-:W-:Y:S01]  /*4640*/  FMUL.FTZ R38, R32.reuse, R35.reuse ;  /* 0x0000002320267220 */ /* 0x0c0fe20000410000 */
[C---:B------:R-:W-:Y:S01]  /*4650*/  FMUL.FTZ R35, R15.reuse, R35 ;  /* 0x000000230f237220 */ /* 0x040fe20000410000 */
[----:B------:R-:W-:Y:S02]  /*4660*/  HADD2.F32 R103, -RZ, R103.H1_H1 ;  /* 0x30000067ff677230 */ /* 0x000fe40000004100 */
[-C--:B------:R-:W-:Y:S01]  /*4670*/  FFMA.FTZ R15, R15, R33.reuse, -R38 ;  /* 0x000000210f0f7223 */ /* 0x080fe20000010826 */
[----:B------:R-:W-:Y:S01]  /*4680*/  FFMA.FTZ R32, R32, R33, R35 ;  /* 0x0000002120207223 */ /* 0x000fe20000010023 */
[----:B------:R-:W-:-:S02]  /*4690*/  HADD2.F32 R33, -RZ, R14.H0_H0 ;  /* 0x2000000eff217230 */ /* 0x000fc40000004100 */
[----:B------:R-:W-:-:S03]  /*46a0*/  HADD2.F32 R14, -RZ, R14.H1_H1 ;  /* 0x3000000eff0e7230 */ /* 0x000fc60000004100 */
[CC--:B------:R-:W-:Y:S02]  /*46b0*/  FMUL.FTZ R35, R33.reuse, R104.reuse ;  /* 0x0000006821237220 */ /* 0x0c0fe40000410000 */
[C---:B------:R-:W-:Y:S02]  /*46c0*/  FMUL.FTZ R38, R14.reuse, R104 ;  /* 0x000000680e267220 */ /* 0x040fe40000410000 */
[-C--:B------:R-:W-:Y:S02]  /*46d0*/  FFMA.FTZ R35, R14, R103.reuse, R35 ;  /* 0x000000670e237223 */ /* 0x080fe40000010023 */
[----:B------:R-:W-:Y:S01]  /*46e0*/  FFMA.FTZ R38, R33, R103, -R38 ;  /* 0x0000006721267223 */ /* 0x000fe20000010826 */
[----:B------:R-:W-:Y:S01]  /*46f0*/  F2FP.F16.F32.PACK_AB R33, R13, R12 ;  /* 0x0000000c0d21723e */ /* 0x000fe200000000ff */
[----:B------:R-:W-:Y:S01]  /*4700*/  IMAD.MOV.U32 R13, RZ, RZ, R11 ;  /* 0x000000ffff0d7224 */ /* 0x000fe200078e000b */
[----:B------:R-:W-:Y:S02]  /*4710*/  F2FP.F16.F32.PACK_AB R12, R32, R15 ;  /* 0x0000000f200c723e */ /* 0x000fe400000000ff */
[----:B------:R-:W-:-:S02]  /*4720*/  F2FP.F16.F32.PACK_AB R14, R35, R38 ;  /* 0x00000026230e723e */ /* 0x000fc400000000ff */
[----:B------:R-:W-:-:S07]  /*4730*/  MOV R15, R33 ;  /* 0x00000021000f7202 */ /* 0x000fce0000000f00 */
.L_x_436:
[----:B------:R-:W-:Y:S05]  /*4740*/  BSYNC B2 ;  /* 0x0000000000027941 */ /* 0x000fea0003800000 */
.L_x_435:
[----:B--2---:R1:W-:Y:S02]  /*4750*/  ST.E.128 desc[UR42][R36.64], R12 ;  /* 0x0000000c24007985 */ /* 0x0043e4000c101d2a */
.L_x_434:
[----:B------:R-:W-:Y:S05]  /*4760*/  BSYNC B1 ;  /* 0x0000000000017941 */ /* 0x000fea0003800000 */
.L_x_433:
[----:B------:R-:W-:-:S13]  /*4770*/  LOP3.LUT P3, RZ, R20, 0x20, RZ, 0xc0, !PT ;  /* 0x0000002014ff7812 */ /* 0x000fda000786c0ff */
        /* <DEDUP_REMOVED lines=9> */
[--C-:B------:R-:W-:Y:S02]  /*4810*/  SHF.R.U64 R11, R30, 0x10, R31.reuse ;  /* 0x000000101e0b7819 */ /* 0x100fe4000000121f */
[----:B------:R-:W-:Y:S02]  /*4820*/  SHF.R.U32.HI R36, RZ, 0x10, R31 ;  /* 0x00000010ff247819 */ /* 0x000fe4000001161f */
[--C-:B------:R-:W-:Y:S01]  /*4830*/  SHF.R.U64 R35, R28, 0x10, R29.reuse ;  /* 0x000000101c237819 */ /* 0x100fe2000000121d */
[----:B--2---:R-:W-:Y:S01]  /*4840*/  IMAD.MOV.U32 R28, RZ, RZ, R12 ;  /* 0x000000ffff1c7224 */ /* 0x004fe200078e000c */
[----:B------:R-:W-:Y:S01]  /*4850*/  SHF.R.U32.HI R34, RZ, 0x10, R29 ;  /* 0x00000010ff227819 */ /* 0x000fe2000001161d */
[----:B------:R-:W-:Y:S02]  /*4860*/  HADD2.F32 R31, -RZ, R11.H0_H0 ;  /* 0x2000000bff1f7230 */ /* 0x000fe40000004100 */
[----:B------:R-:W-:Y:S02]  /*4870*/  HADD2.F32 R36, -RZ, R36.H0_H0 ;  /* 0x20000024ff247230 */ /* 0x000fe40000004100 */
[----:B------:R-:W-:-:S02]  /*4880*/  HADD2.F32 R12, -RZ, R13.H1_H1 ;  /* 0x3000000dff0c7230 */ /* 0x000fc40000004100 */
[----:B------:R-:W-:Y:S02]  /*4890*/  HADD2.F32 R11, -RZ, R13.H0_H0 ;  /* 0x2000000dff0b7230 */ /* 0x000fe40000004100 */
[--C-:B------:R-:W-:Y:S02]  /*48a0*/  HADD2.F32 R29, -RZ, R15.reuse.H1_H1 ;  /* 0x3000000fff1d7230 */ /* 0x100fe40000004100 */
[-C--:B------:R-:W-:Y:S01]  /*48b0*/  FMUL.FTZ R38, R12, R31.reuse ;  /* 0x0000001f0c267220 */ /* 0x080fe20000410000 */
[----:B------:R-:W-:Y:S02]  /*48c0*/  HADD2.F32 R13, -RZ, R15.H0_H0 ;  /* 0x2000000fff0d7230 */ /* 0x000fe40000004100 */
[----:B------:R-:W-:Y:S01]  /*48d0*/  FMUL.FTZ R31, R11, R31 ;  /* 0x0000001f0b1f7220 */ /* 0x000fe20000410000 */
[----:B------:R-:W-:Y:S02]  /*48e0*/  HADD2.F32 R30, -RZ, R35.H0_H0 ;  /* 0x20000023ff1e7230 */ /* 0x000fe40000004100 */
[----:B------:R-:W-:Y:S01]  /*48f0*/  FMUL.FTZ R40, R29, R36 ;  /* 0x000000241d287220 */ /* 0x000fe20000410000 */
[----:B------:R-:W-:-:S02]  /*4900*/  HADD2.F32 R34, -RZ, R34.H0_H0 ;  /* 0x20000022ff227230 */ /* 0x000fc40000004100 */
[----:B------:R-:W-:Y:S01]  /*4910*/  FMUL.FTZ R36, R13, R36 ;  /* 0x000000240d247220 */ /* 0x000fe20000410000 */
[--C-:B------:R-:W-:Y:S02]  /*4920*/  HADD2.F32 R15, -RZ, R28.reuse.H1_H1 ;  /* 0x3000001cff0f7230 */ /* 0x100fe40000004100 */
[-C--:B------:R-:W-:Y:S01]  /*4930*/  FFMA.FTZ R11, R11, R30.reuse, -R38 ;  /* 0x0000001e0b0b7223 */ /* 0x080fe20000010826 */
[----:B------:R-:W-:Y:S01]  /*4940*/  FFMA.FTZ R12, R12, R30, R31 ;  /* 0x0000001e0c0c7223 */ /* 0x000fe2000001001f */
[-C--:B------:R-:W-:Y:S01]  /*4950*/  FFMA.FTZ R38, R29, R34.reuse, R36 ;  /* 0x000000221d267223 */ /* 0x080fe20000010024 */
[----:B------:R-:W-:Y:S02]  /*4960*/  HADD2.F32 R31, -RZ, R59.H0_H0 ;  /* 0x2000003bff1f7230 */ /* 0x000fe40000004100 */
[----:B------:R-:W-:Y:S01]  /*4970*/  FFMA.FTZ R13, R13, R34, -R40 ;  /* 0x000000220d0d7223 */ /* 0x000fe20000010828 */
[----:B------:R-:W-:Y:S01]  /*4980*/  HADD2.F32 R28, -RZ, R28.H0_H0 ;  /* 0x2000001cff1c7230 */ /* 0x000fe20000004100 */
[----:B------:R-:W-:Y:S01]  /*4990*/  F2FP.F16.F32.PACK_AB R11, R12, R11 ;  /* 0x0000000b0c0b723e */ /* 0x000fe200000000ff */
[----:B------:R-:W-:-:S02]  /*49a0*/  HADD2.F32 R29, -RZ, R14.H1_H1 ;  /* 0x3000000eff1d7230 */ /* 0x000fc40000004100 */
[-C--:B------:R-:W-:Y:S01]  /*49b0*/  FMUL.FTZ R35, R15, R31.reuse ;  /* 0x0000001f0f237220 */ /* 0x080fe20000410000 */
[----:B------:R-:W-:Y:S02]  /*49c0*/  HADD2.F32 R59, -RZ, R59.H1_H1 ;  /* 0x3000003bff3b7230 */ /* 0x000fe40000004100 */
[----:B------:R-:W-:Y:S01]  /*49d0*/  FMUL.FTZ R34, R28, R31 ;  /* 0x0000001f1c227220 */ /* 0x000fe20000410000 */
[----:B------:R-:W-:Y:S02]  /*49e0*/  HADD2.F32 R14, -RZ, R14.H0_H0 ;  /* 0x2000000eff0e7230 */ /* 0x000fe40000004100 */
[--C-:B------:R-:W-:Y:S02]  /*49f0*/  HADD2.F32 R30, -RZ, R58.reuse.H0_H0 ;  /* 0x2000003aff1e7230 */ /* 0x100fe40000004100 */
[-C--:B------:R-:W-:Y:S01]  /*4a00*/  FMUL.FTZ R31, R29, R59.reuse ;  /* 0x0000003b1d1f7220 */ /* 0x080fe20000410000 */
[----:B------:R-:W-:Y:S02]  /*4a10*/  HADD2.F32 R58, -RZ, R58.H1_H1 ;  /* 0x3000003aff3a7230 */ /* 0x000fe40000004100 */
[----:B------:R-:W-:Y:S01]  /*4a20*/  FMUL.FTZ R36, R14, R59 ;  /* 0x0000003b0e247220 */ /* 0x000fe20000410000 */
[-C--:B------:R-:W-:Y:S01]  /*4a30*/  FFMA.FTZ R35, R28, R30.reuse, -R35 ;  /* 0x0000001e1c237223 */ /* 0x080fe20000010823 */
[----:B------:R-:W-:Y:S01]  /*4a40*/  FFMA.FTZ R34, R15, R30, R34 ;  /* 0x0000001e0f227223 */ /* 0x000fe20000010022 */
[-C--:B------:R-:W-:Y:S01]  /*4a50*/  FFMA.FTZ R31, R14, R58.reuse, -R31 ;  /* 0x0000003a0e1f7223 */ /* 0x080fe2000001081f */
[----:B------:R-:W-:Y:S01]  /*4a60*/  FFMA.FTZ R36, R29, R58, R36 ;  /* 0x0000003a1d247223 */ /* 0x000fe20000010024 */
[----:B------:R-:W-:Y:S01]  /*4a70*/  F2FP.F16.F32.PACK_AB R15, R38, R13 ;  /* 0x0000000d260f723e */ /* 0x000fe200000000ff */
[----:B------:R-:W-:Y:S01]  /*4a80*/  IMAD.MOV.U32 R13, RZ, RZ, R11 ;  /* 0x000000ffff0d7224 */ /* 0x000fe200078e000b */
[----:B------:R-:W-:-:S02]  /*4a90*/  F2FP.F16.F32.PACK_AB R12, R34, R35 ;  /* 0x00000023220c723e */ /* 0x000fc400000000ff */
[----:B------:R-:W-:-:S07]  /*4aa0*/  F2FP.F16.F32.PACK_AB R14, R36, R31 ;  /* 0x0000001f240e723e */ /* 0x000fce00000000ff */
.L_x_438:
[----:B------:R-:W-:Y:S05]  /*4ab0*/  BSYNC B1 ;  /* 0x0000000000017941 */ /* 0x000fea0003800000 */
.L_x_437:
[----:B--2---:R1:W-:Y:S01]  /*4ac0*/  ST.E.128 desc[UR42][R32.64], R12 ;  /* 0x0000000c20007985 */ /* 0x0043e2000c101d2a */
[----:B------:R-:W-:Y:S05]  /*4ad0*/  BRA `(.L_x_416) ;  /* 0x0000002000907947 */ /* 0x000fea0003800000 */
.L_x_409:
        /* <DEDUP_REMOVED lines=15> */
[----:B------:R-:W-:Y:S01]  /*4bd0*/  IADD3 R15, P2, R64, R14, RZ ;  /* 0x0000000e400f7210 */ /* 0x000fe20007f5e0ff */
[----:B------:R-:W-:Y:S01]  /*4be0*/  ULDC.64 UR4, c[0x0][0x3e8] ;  /* 0x0000fa0000047ab9 */ /* 0x000fe20000000a00 */
[----:B------:R-:W-:Y:S02]  /*4bf0*/  CS2R R38, SRZ ;  /* 0x0000000000267805 */ /* 0x000fe4000001ff00 */
[----:B------:R-:W-:Y:S02]  /*4c00*/  CS2R R36, SRZ ;  /* 0x0000000000247805 */ /* 0x000fe4000001ff00 */
[----:B------:R-:W-:Y:S01]  /*4c10*/  CS2R R50, SRZ ;  /* 0x0000000000327805 */ /* 0x000fe2000001ff00 */
[----:B------:R-:W-:Y:S01]  /*4c20*/  IMAD.X R30, R11, 0x1, R81, P2 ;  /* 0x000000010b1e7824 */ /* 0x000fe200010e0651 */
[----:B------:R-:W-:Y:S02]  /*4c30*/  IADD3 R13, P2, R60, R12, RZ ;  /* 0x0000000c3c0d7210 */ /* 0x000fe40007f5e0ff */
[----:B------:R-:W-:-:S03]  /*4c40*/  CS2R R48, SRZ ;  /* 0x0000000000307805 */ /* 0x000fc6000001ff00 */
        /* <DEDUP_REMOVED lines=8> */
[----:B------:R-:W-:Y:S02]  /*4cd0*/  CS2R R32, SRZ ;  /* 0x0000000000207805 */ /* 0x000fe4000001ff00 */
[----:B------:R-:W-:Y:S02]  /*4ce0*/  CS2R R46, SRZ ;  /* 0x00000000002e7805 */ /* 0x000fe4000001ff00 */
[----:B------:R-:W-:-:S05]  /*4cf0*/  CS2R R44, SRZ ;  /* 0x00000000002c7805 */ /* 0x000fca000001ff00 */
[----:B------:R0:W5:Y:S04]  /*4d00*/  @!P2 LDG.E.128 R36, desc[UR42][R14.64] ;  /* 0x0000002a0e24a981 */ /* 0x000168000c1e1d00 */
[----:B------:R0:W5:Y:S01]  /*4d10*/  @!P2 LDG.E.128 R48, desc[UR42][R12.64] ;  /* 0x0000002a0c30a981 */ /* 0x000162000c1e1d00 */
[----:B------:R-:W-:Y:S02]  /*4d20*/  ISETP.GE.AND P2, PT, R3, R96, PT ;  /* 0x000000600300720c */ /* 0x000fe40003f46270 */
[----:B------:R-:W-:Y:S02]  /*4d30*/  CS2R R30, SRZ ;  /* 0x00000000001e7805 */ /* 0x000fe4000001ff00 */
[----:B------:R-:W-:Y:S02]  /*4d40*/  CS2R R28, SRZ ;  /* 0x00000000001c7805 */ /* 0x000fe4000001ff00 */
[----:B------:R-:W-:-:S02]  /*4d50*/  CS2R R42, SRZ ;  /* 0x00000000002a7805 */ /* 0x000fc4000001ff00 */
[----:B------:R-:W-:-:S05]  /*4d60*/  CS2R R40, SRZ ;  /* 0x0000000000287805 */ /* 0x000fca000001ff00 */
[----:B------:R0:W5:Y:S04]  /*4d70*/  @!P2 LDG.E.128 R32, desc[UR42][R14.64+0x20] ;  /* 0x0000202a0e20a981 */ /* 0x000168000c1e1d00 */
[----:B------:R0:W5:Y:S01]  /*4d80*/  @!P2 LDG.E.128 R44, desc[UR42][R12.64+0x20] ;  /* 0x0000202a0c2ca981 */ /* 0x000162000c1e1d00 */
[----:B------:R-:W-:-:S13]  /*4d90*/  ISETP.GE.AND P2, PT, R4, R96, PT ;  /* 0x000000600400720c */ /* 0x000fda0003f46270 */
[----:B------:R0:W5:Y:S04]  /*4da0*/  @!P2 LDG.E.128 R28, desc[UR42][R14.64+0x40] ;  /* 0x0000402a0e1ca981 */ /* 0x000168000c1e1d00 */
[----:B------:R0:W5:Y:S02]  /*4db0*/  @!P2 LDG.E.128 R40, desc[UR42][R12.64+0x40] ;  /* 0x0000402a0c28a981 */ /* 0x000164000c1e1d00 */
.L_x_440:
[----:B------:R-:W-:Y:S05]  /*4dc0*/  BSYNC B1 ;  /* 0x0000000000017941 */ /* 0x000fea0003800000 */
.L_x_439:
[----:B0----5:R-:W-:Y:S01]  /*4dd0*/  IMAD.MOV.U32 R12, RZ, RZ, R31 ;  /* 0x000000ffff0c7224 */ /* 0x021fe200078e001f */
[----:B------:R-:W-:Y:S01]  /*4de0*/  MOV R11, R30 ;  /* 0x0000001e000b7202 */ /* 0x000fe20000000f00 */
[----:B------:R-:W-:-:S03]  /*4df0*/  UISETP.NE.AND UP0, UPT, UR39, 0x3, UPT ;  /* 0x000000032700788c */ /* 0x000fc6000bf05270 */
[----:B------:R-:W-:Y:S01]  /*4e00*/  PRMT R110, R11, 0x5410, R12 ;  /* 0x000054100b6e7816 */ /* 0x000fe2000000000c */
[----:B------:R-:W-:Y:S02]  /*4e10*/  IMAD.MOV.U32 R12, RZ, RZ, R28 ;  /* 0x000000ffff0c7224 */ /* 0x000fe400078e001c */
[----:B------:R-:W-:Y:S01]  /*4e20*/  IMAD.MOV.U32 R11, RZ, RZ, R29 ;  /* 0x000000ffff0b7224 */ /* 0x000fe200078e001d */
[----:B------:R-:W-:-:S04]  /*4e30*/  PLOP3.LUT P2, PT, PT, PT, UP0, 0x80, 0x0 ;  /* 0x000000000000781c */ /* 0x000fc80003f4f008 */
[----:B------:R-:W-:Y:S01]  /*4e40*/  PRMT R111, R12, 0x5410, R11 ;  /* 0x000054100c6f7816 */ /* 0x000fe2000000000b */
[----:B------:R-:W-:Y:S01]  /*4e50*/  IMAD.MOV.U32 R12, RZ, RZ, R34 ;  /* 0x000000ffff0c7224 */ /* 0x000fe200078e0022 */
[----:B------:R-:W-:-:S04]  /*4e60*/  MOV R11, R35 ;  /* 0x00000023000b7202 */ /* 0x000fc80000000f00 */
[----:B------:R-:W-:Y:S01]  /*4e70*/  PRMT R114, R114, 0x5410, R12 ;  /* 0x0000541072727816 */ /* 0x000fe2000000000c */
[----:B------:R-:W-:Y:S01]  /*4e80*/  IMAD.MOV.U32 R12, RZ, RZ, R32 ;  /* 0x000000ffff0c7224 */ /* 0x000fe200078e0020 */
[----:B------:R-:W-:Y:S01]  /*4e90*/  PRMT R116, R11, 0x7610, R116 ;  /* 0x000076100b747816 */ /* 0x000fe20000000074 */
[----:B------:R-:W-:-:S03]  /*4ea0*/  IMAD.MOV.U32 R11, RZ, RZ, R33 ;  /* 0x000000ffff0b7224 */ /* 0x000fc600078e0021 */
[----:B------:R-:W-:Y:S01]  /*4eb0*/  PRMT R115, R12, 0x7610, R115 ;  /* 0x000076100c737816 */ /* 0x000fe20000000073 */
[----:B------:R-:W-:Y:S01]  /*4ec0*/  IMAD.MOV.U32 R12, RZ, RZ, R39 ;  /* 0x000000ffff0c7224 */ /* 0x000fe200078e0027 */
[----:B------:R-:W-:Y:S01]  /*4ed0*/  PRMT R117, R11, 0x7610, R117 ;  /* 0x000076100b757816 */ /* 0x000fe20000000075 */
[----:B------:R-:W-:-:S05]  /*4ee0*/  IMAD.MOV.U32 R11, RZ, RZ, R38 ;  /* 0x000000ffff0b7224 */ /* 0x000fca00078e0026 */
[----:B------:R-:W-:Y:S01]  /*4ef0*/  PRMT R118, R11, 0x5410, R12 ;  /* 0x000054100b767816 */ /* 0x000fe2000000000c */
[----:B------:R-:W-:Y:S01]  /*4f00*/  IMAD.MOV.U32 R12, RZ, RZ, R37 ;  /* 0x000000ffff0c7224 */ /* 0x000fe200078e0025 */
[----:B------:R-:W-:-:S04]  /*4f10*/  MOV R11, R36 ;  /* 0x00000024000b7202 */ /* 0x000fc80000000f00 */
        /* <DEDUP_REMOVED lines=8> */
[----:B------:R-:W-:Y:S02]  /*4fa0*/  IMAD.MOV.U32 R11, RZ, RZ, R47 ;  /* 0x000000ffff0b7224 */ /* 0x000fe400078e002f */
[----:B------:R-:W-:-:S03]  /*4fb0*/  IMAD.MOV.U32 R12, RZ, RZ, R46 ;  /* 0x000000ffff0c7224 */ /* 0x000fc600078e002e */
[----:B------:R-:W-:Y:S01]  /*4fc0*/  PRMT R116, R116, 0x5410, R11 ;  /* 0x0000541074747816 */ /* 0x000fe2000000000b */
[----:B------:R-:W-:Y:S01]  /*4fd0*/  IMAD.MOV.U32 R11, RZ, RZ, R44 ;  /* 0x000000ffff0b7224 */ /* 0x000fe200078e002c */
[----:B------:R-:W-:-:S04]  /*4fe0*/  PRMT R114, R12, 0x7610, R114 ;  /* 0x000076100c727816 */ /* 0x000fc80000000072 */
        /* <DEDUP_REMOVED lines=9> */
[----:B------:R-:W-:-:S05]  /*5080*/  IMAD.MOV.U32 R11, RZ, RZ, R49 ;  /* 0x000000ffff0b7224 */ /* 0x000fca00078e0031 */
[----:B------:R-:W-:Y:S01]  /*5090*/  PRMT R107, R11, 0x7610, R107 ;  /* 0x000076100b6b7816 */ /* 0x000fe2000000006b */
[----:B------:R-:W-:Y:S06]  /*50a0*/  @!P2 BRA `(.L_x_441) ;  /* 0x000000000004a947 */ /* 0x000fec0003800000 */
[----:B------:R-:W-:Y:S01]  /*50b0*/  BPT.TRAP 0x1 ;  /* 0x000000040000795c */ /* 0x000fe20000300000 */
.L_x_441:
[----:B------:R-:W-:Y:S01]  /*50c0*/  IMAD R53, R18, 0x8, R2 ;  /* 0x0000000812357824 */ /* 0x000fe200078e0202 */
[----:B------:R-:W-:Y:S01]  /*50d0*/  SHF.L.U32 R80, R140, 0x1f, RZ ;  /* 0x0000001f8c507819 */ /* 0x000fe200000006ff */
[----:B------:R-:W-:Y:S03]  /*50e0*/  BSSY B1, `(.L_x_442) ;  /* 0x0000003000017945 */ /* 0x000fe60003800000 */
[----:B------:R-:W0:Y:S02]  /*50f0*/  SYNCS.PHASECHK.TRANS64.TRYWAIT P4, [R53+URZ+0x2d890], R80 ;  /* 0x02d89050350075a7 */ /* 0x000e24000808017f */
[----:B0-----:R-:W-:Y:S05]  /*5100*/  @!P4 BRA `(.L_x_443) ;  /* 0x0000016800ccc947 */ /* 0x001fea0003800000 */
.L_x_677:
[----:B------:R-:W-:Y:S05]  /*5110*/  BSYNC B1 ;  /* 0x0000000000017941 */ /* 0x000fea0003800000 */
.L_x_442:
[----:B------:R-:W-:-:S03]  /*5120*/  UMOV UR4, 0xffffffff ;  /* 0xffffffff00047882 */ /* 0x000fc60000000000 */
[----:B------:R-:W-:Y:S05]  /*5130*/  BRA.DIV UR4, `(.L_x_444) ;  /* 0x0000016a04d47947 */ /* 0x000fea000b800000 */
[----:B------:R1:W2:Y:S04]  /*5140*/  SHFL.IDX PT, R85, R57, RZ, 0x1e1f ;  /* 0x001e1fff39557589 */ /* 0x0002a800000e0000 */
[----:B------:R1:W3:Y:S02]  /*5150*/  SHFL.IDX PT, R84, R56, RZ, 0x1e1f ;  /* 0x001e1fff38547589 */ /* 0x0002e400000e0000 */
.L_x_681:
[----:B------:R-:W-:Y:S05]  /*5160*/  @P3 BRA `(.L_x_416) ;  /* 0x0000001800ec3947 */ /* 0x000fea0003800000 */
[----:B------:R-:W4:Y:S01]  /*5170*/  LDC R11, c[0x0][0x2f4] ;  /* 0x0000bd00ff0b7b82 */ /* 0x000f220000000800 */
[----:B------:R-:W-:Y:S01]  /*5180*/  ISETP.NE.AND P3, PT, R21, RZ, PT ;  /* 0x000000ff1500720c */ /* 0x000fe20003f65270 */
[----:B------:R-:W-:Y:S01]  /*5190*/  BSSY B1, `(.L_x_445) ;  /* 0x000007a000017945 */ /* 0x000fe20003800000 */
[----:B----4-:R-:W-:-:S11]  /*51a0*/  IADD3 R103, -R98, R11, RZ ;  /* 0x0000000b62677210 */ /* 0x010fd60007ffe1ff */
[----:B------:R-:W-:Y:S05]  /*51b0*/  @!P3 BRA `(.L_x_446) ;  /* 0x0000000400dcb947 */ /* 0x000fea0003800000 */
[----:B------:R-:W-:Y:S01]  /*51c0*/  SEL R12, R98, R103, !P0 ;  /* 0x00000067620c7207 */ /* 0x000fe20004000000 */
[----:B------:R-:W-:Y:S01]  /*51d0*/  BSSY B2, `(.L_x_447) ;  /* 0x000006f000027945 */ /* 0x000fe20003800000 */
[----:B------:R-:W-:Y:S02]  /*51e0*/  ISETP.GE.AND P3, PT, R16, R96, PT ;  /* 0x000000601000720c */ /* 0x000fe40003f66270 */
[----:B------:R-:W-:-:S04]  /*51f0*/  SHF.R.S32.HI R13, RZ, 0x1f, R12 ;  /* 0x0000001fff0d7819 */ /* 0x000fc8000001140c */
[----:B------:R-:W-:-:S04]  /*5200*/  LEA.HI R13, R13, R12, RZ, 0x4 ;  /* 0x0000000c0d0d7211 */ /* 0x000fc800078f20ff */
[----:B------:R-:W-:-:S04]  /*5210*/  SHF.R.S32.HI R13, RZ, 0x4, R13 ;  /* 0x00000004ff0d7819 */ /* 0x000fc8000001140d */
[----:B------:R-:W-:-:S04]  /*5220*/  LEA.HI.SX32 R104, R70, R13, 0x1d ;  /* 0x0000000d46687211 */ /* 0x000fc800078feaff */
[----:B------:R-:W-:-:S04]  /*5230*/  SHF.R.S32.HI R12, RZ, 0x1f, R104 ;  /* 0x0000001fff0c7819 */ /* 0x000fc80000011468 */
[----:B------:R-:W-:Y:S01]  /*5240*/  LEA.HI R12, R12, R104, RZ, 0x2 ;  /* 0x000000680c0c7211 */ /* 0x000fe200078f10ff */
[----:B------:R-:W-:-:S04]  /*5250*/  IMAD.SHL.U32 R104, R104, 0x8, RZ ;  /* 0x0000000868687824 */ /* 0x000fc800078e00ff */
[----:B------:R-:W-:Y:S01]  /*5260*/  IMAD.SHL.U32 R12, R12, 0x400, RZ ;  /* 0x000004000c0c7824 */ /* 0x000fe200078e00ff */
[----:B------:R-:W-:-:S04]  /*5270*/  LOP3.LUT R13, R143, 0x18, R104, 0xf8, !PT ;  /* 0x000000188f0d7812 */ /* 0x000fc800078ef868 */
[----:B------:R-:W-:Y:S02]  /*5280*/  LOP3.LUT R13, R13, R144, RZ, 0x3c, !PT ;  /* 0x000000900d0d7212 */ /* 0x000fe400078e3cff */
[----:B------:R-:W-:-:S04]  /*5290*/  LOP3.LUT R12, R12, 0x7ffff000, RZ, 0xc0, !PT ;  /* 0x7ffff0000c0c7812 */ /* 0x000fc800078ec0ff */
[----:B------:R-:W-:-:S05]  /*52a0*/  IADD3 R12, R13, R12, R153 ;  /* 0x0000000c0d0c7210 */ /* 0x000fca0007ffe099 */
[C---:B-1----:R-:W-:Y:S02]  /*52b0*/  IMAD R56, R18.reuse, 0x3000, R12 ;  /* 0x0000300012387824 */ /* 0x042fe400078e020c */
[----:B------:R-:W-:Y:S02]  /*52c0*/  IMAD R12, R18, 0x3000, R94 ;  /* 0x00003000120c7824 */ /* 0x000fe400078e025e */
[--C-:B------:R-:W-:Y:S02]  /*52d0*/  IMAD R56, R56, 0x2, R2.reuse ;  /* 0x0000000238387824 */ /* 0x100fe400078e0202 */
[----:B------:R-:W-:-:S04]  /*52e0*/  IMAD R12, R12, 0x2, R2 ;  /* 0x000000020c0c7824 */ /* 0x000fc800078e0202 */
[----:B------:R-:W1:Y:S04]  /*52f0*/  LDS.128 R56, [R56+0x15400] ;  /* 0x0154000038387984 */ /* 0x000e680000000c00 */
[----:B------:R-:W4:Y:S01]  /*5300*/  LDS.128 R12, [R12+0x15400] ;  /* 0x015400000c0c7984 */ /* 0x000f220000000c00 */
[----:B------:R-:W-:Y:S05]  /*5310*/  @P3 BRA `(.L_x_448) ;  /* 0x0000000400683947 */ /* 0x000fea0003800000 */
[----:B-1----:R-:W-:Y:S01]  /*5320*/  MOV R106, R57 ;  /* 0x00000039006a7202 */ /* 0x002fe20000000f00 */
[----:B----4-:R-:W-:Y:S01]  /*5330*/  IMAD.MOV.U32 R105, RZ, RZ, R13 ;  /* 0x000000ffff697224 */ /* 0x010fe200078e000d */
[--C-:B------:R-:W-:Y:S01]  /*5340*/  SHF.R.U64 R36, R36, 0x10, R37.reuse ;  /* 0x0000001024247819 */ /* 0x100fe20000001225 */
[----:B------:R-:W-:Y:S01]  /*5350*/  HADD2.F32 R107, -RZ, R107.H0_H0 ;  /* 0x2000006bff6b7230 */ /* 0x000fe20000004100 */
[----:B------:R-:W-:Y:S01]  /*5360*/  SHF.R.U32.HI R37, RZ, 0x10, R37 ;  /* 0x00000010ff257819 */ /* 0x000fe20000011625 */
[----:B------:R-:W-:Y:S01]  /*5370*/  HADD2.F32 R13, -RZ, R106.H0_H0 ;  /* 0x2000006aff0d7230 */ /* 0x000fe20000004100 */
[----:B------:R-:W-:Y:S01]  /*5380*/  SHF.R.U64 R38, R38, 0x10, R39 ;  /* 0x0000001026267819 */ /* 0x000fe20000001227 */
[----:B------:R-:W-:Y:S02]  /*5390*/  HADD2.F32 R109, -RZ, R105.H0_H0 ;  /* 0x20000069ff6d7230 */ /* 0x000fe40000004100 */
[----:B------:R-:W-:Y:S02]  /*53a0*/  HADD2.F32 R108, -RZ, R108.H0_H0 ;  /* 0x2000006cff6c7230 */ /* 0x000fe40000004100 */
[----:B------:R-:W-:Y:S01]  /*53b0*/  FMUL.FTZ R57, R13, R107 ;  /* 0x0000006b0d397220 */ /* 0x000fe20000410000 */
[----:B------:R-:W-:-:S02]  /*53c0*/  HADD2.F32 R106, -RZ, R106.H1_H1 ;  /* 0x3000006aff6a7230 */ /* 0x000fc40000004100 */
[C---:B------:R-:W-:Y:S01]  /*53d0*/  FMUL.FTZ R107, R109.reuse, R107 ;  /* 0x0000006b6d6b7220 */ /* 0x040fe20000410000 */
[----:B------:R-:W-:Y:S02]  /*53e0*/  HADD2.F32 R37, -RZ, R37.H0_H0 ;  /* 0x20000025ff257230 */ /* 0x000fe40000004100 */
[-C--:B------:R-:W-:Y:S01]  /*53f0*/  FFMA.FTZ R57, R109, R108.reuse, -R57 ;  /* 0x0000006c6d397223 */ /* 0x080fe20000010839 */
[----:B------:R-:W-:Y:S02]  /*5400*/  HADD2.F32 R109, -RZ, R15.H0_H0 ;  /* 0x2000000fff6d7230 */ /* 0x000fe40000004100 */
[----:B------:R-:W-:Y:S01]  /*5410*/  FFMA.FTZ R13, R13, R108, R107 ;  /* 0x0000006c0d0d7223 */ /* 0x000fe2000001006b */
[--C-:B------:R-:W-:Y:S01]  /*5420*/  SHF.R.U32.HI R107, RZ, 0x10, R49.reuse ;  /* 0x00000010ff6b7819 */ /* 0x100fe20000011631 */
[----:B------:R-:W-:Y:S01]  /*5430*/  HADD2.F32 R108, -RZ, R118.H1_H1 ;  /* 0x30000076ff6c7230 */ /* 0x000fe20000004100 */
[----:B------:R-:W-:Y:S01]  /*5440*/  SHF.R.U64 R49, R48, 0x10, R49 ;  /* 0x0000001030317819 */ /* 0x000fe20000001231 */
[----:B------:R-:W-:-:S02]  /*5450*/  HADD2.F32 R48, -RZ, R105.H1_H1 ;  /* 0x30000069ff307230 */ /* 0x000fc40000004100 */
[----:B------:R-:W-:Y:S02]  /*5460*/  HADD2.F32 R107, -RZ, R107.H0_H0 ;  /* 0x2000006bff6b7230 */ /* 0x000fe40000004100 */
[----:B------:R-:W-:Y:S02]  /*5470*/  HADD2.F32 R15, -RZ, R15.H1_H1 ;  /* 0x3000000fff0f7230 */ /* 0x000fe40000004100 */
[----:B------:R-:W-:Y:S02]  /*5480*/  HADD2.F32 R49, -RZ, R49.H0_H0 ;  /* 0x20000031ff317230 */ /* 0x000fe40000004100 */
[-C--:B------:R-:W-:Y:S01]  /*5490*/  FMUL.FTZ R105, R106, R107.reuse ;  /* 0x0000006b6a697220 */ /* 0x080fe20000410000 */
[C---:B------:R-:W-:Y:S01]  /*54a0*/  FMUL.FTZ R107, R48.reuse, R107 ;  /* 0x0000006b306b7220 */ /* 0x040fe20000410000 */
[----:B------:R-:W-:Y:S02]  /*54b0*/  HADD2.F32 R36, -RZ, R36.H0_H0 ;  /* 0x20000024ff247230 */ /* 0x000fe40000004100 */
[----:B------:R-:W-:Y:S01]  /*54c0*/  FFMA.FTZ R48, R48, R37, -R105 ;  /* 0x0000002530307223 */ /* 0x000fe20000010869 */
[----:B------:R-:W-:-:S02]  /*54d0*/  IMAD.MOV.U32 R105, RZ, RZ, R59 ;  /* 0x000000ffff697224 */ /* 0x000fc400078e003b */
[----:B------:R-:W-:Y:S01]  /*54e0*/  FFMA.FTZ R37, R106, R37, R107 ;  /* 0x000000256a257223 */ /* 0x000fe2000001006b */
[----:B------:R-:W-:Y:S02]  /*54f0*/  HADD2.F32 R106, -RZ, R120.H0_H0 ;  /* 0x20000078ff6a7230 */ /* 0x000fe40000004100 */
[----:B------:R-:W-:Y:S01]  /*5500*/  HADD2.F32 R38, -RZ, R38.H0_H0 ;  /* 0x20000026ff267230 */ /* 0x000fe20000004100 */
[----:B------:R-:W-:Y:S01]  /*5510*/  F2FP.F16.F32.PACK_AB R48, R48, R57 ;  /* 0x000000393030723e */ /* 0x000fe200000000ff */
[----:B------:R-:W-:Y:S01]  /*5520*/  HADD2.F32 R107, -RZ, R105.H0_H0 ;  /* 0x20000069ff6b7230 */ /* 0x000fe20000004100 */
[----:B------:R-:W-:-:S03]  /*5530*/  F2FP.F16.F32.PACK_AB R37, R37, R13 ;  /* 0x0000000d2525723e */ /* 0x000fc600000000ff */
[----:B------:R-:W-:Y:S02]  /*5540*/  IMAD.MOV.U32 R13, RZ, RZ, R48 ;  /* 0x000000ffff0d7224 */ /* 0x000fe400078e0030 */
[-C--:B------:R-:W-:Y:S01]  /*5550*/  FMUL.FTZ R59, R107, R106.reuse ;  /* 0x0000006a6b3b7220 */ /* 0x080fe20000410000 */
[C---:B------:R-:W-:Y:S01]  /*5560*/  FMUL.FTZ R106, R109.reuse, R106 ;  /* 0x0000006a6d6a7220 */ /* 0x040fe20000410000 */
[----:B------:R-:W-:Y:S02]  /*5570*/  MOV R57, R37 ;  /* 0x0000002500397202 */ /* 0x000fe40000000f00 */
[-C--:B------:R-:W-:Y:S01]  /*5580*/  FFMA.FTZ R59, R109, R108.reuse, -R59 ;  /* 0x0000006c6d3b7223 */ /* 0x080fe2000001083b */
[----:B------:R-:W-:Y:S01]  /*5590*/  FFMA.FTZ R107, R107, R108, R106 ;  /* 0x0000006c6b6b7223 */ /* 0x000fe2000001006a */
[----:B------:R-:W-:Y:S01]  /*55a0*/  SHF.R.U32.HI R106, RZ, 0x10, R39 ;  /* 0x00000010ff6a7819 */ /* 0x000fe20000011627 */
[----:B------:R-:W-:Y:S01]  /*55b0*/  HADD2.F32 R109, -RZ, R120.H1_H1 ;  /* 0x30000078ff6d7230 */ /* 0x000fe20000004100 */
[--C-:B------:R-:W-:Y:S01]  /*55c0*/  SHF.R.U64 R39, R50, 0x10, R51.reuse ;  /* 0x0000001032277819 */ /* 0x100fe20000001233 */
[----:B------:R-:W-:Y:S01]  /*55d0*/  HADD2.F32 R50, -RZ, R105.H1_H1 ;  /* 0x30000069ff327230 */ /* 0x000fe20000004100 */
[----:B------:R-:W-:Y:S01]  /*55e0*/  SHF.R.U32.HI R51, RZ, 0x10, R51 ;  /* 0x00000010ff337819 */ /* 0x000fe20000011633 */
[----:B------:R-:W-:-:S02]  /*55f0*/  HADD2.F32 R106, -RZ, R106.H0_H0 ;  /* 0x2000006aff6a7230 */ /* 0x000fc40000004100 */
[----:B------:R-:W-:Y:S02]  /*5600*/  HADD2.F32 R39, -RZ, R39.H0_H0 ;  /* 0x20000027ff277230 */ /* 0x000fe40000004100 */
[----:B------:R-:W-:-:S05]  /*5610*/  HADD2.F32 R51, -RZ, R51.H0_H0 ;  /* 0x20000033ff337230 */ /* 0x000fca0000004100 */
[----:B------:R-:W-:-:S04]  /*5620*/  FMUL.FTZ R105, R50, R51 ;  /* 0x0000003332697220 */ /* 0x000fc80000410000 */
[C---:B------:R-:W-:Y:S01]  /*5630*/  FFMA.FTZ R105, R15.reuse, R106, -R105 ;  /* 0x0000006a0f697223 */ /* 0x040fe20000010869 */
[----:B------:R-:W-:Y:S01]  /*5640*/  FMUL.FTZ R15, R15, R51 ;  /* 0x000000330f0f7220 */ /* 0x000fe20000410000 */
[----:B------:R-:W-:-:S03]  /*5650*/  HADD2.F32 R51, -RZ, R119.H0_H0 ;  /* 0x20000077ff337230 */ /* 0x000fc60000004100 */
[----:B------:R-:W-:Y:S01]  /*5660*/  FFMA.FTZ R15, R50, R106, R15 ;  /* 0x0000006a320f7223 */ /* 0x000fe2000001000f */
[----:B------:R-:W-:Y:S01]  /*5670*/  HADD2.F32 R50, -RZ, R56.H0_H0 ;  /* 0x20000038ff327230 */ /* 0x000fe20000004100 */
[----:B------:R-:W-:Y:S01]  /*5680*/  F2FP.F16.F32.PACK_AB R59, R105, R59 ;  /* 0x0000003b693b723e */ /* 0x000fe200000000ff */
[----:B------:R-:W-:Y:S02]  /*5690*/  HADD2.F32 R106, -RZ, R12.H0_H0 ;  /* 0x2000000cff6a7230 */ /* 0x000fe40000004100 */
[----:B------:R-:W-:Y:S02]  /*56a0*/  HADD2.F32 R56, -RZ, R56.H1_H1 ;  /* 0x30000038ff387230 */ /* 0x000fe40000004100 */
[-C--:B------:R-:W-:Y:S01]  /*56b0*/  FMUL.FTZ R108, R50, R109.reuse ;  /* 0x0000006d326c7220 */ /* 0x080fe20000410000 */
[----:B------:R-:W-:Y:S02]  /*56c0*/  HADD2.F32 R12, -RZ, R12.H1_H1 ;  /* 0x3000000cff0c7230 */ /* 0x000fe40000004100 */
[C---:B------:R-:W-:Y:S01]  /*56d0*/  FMUL.FTZ R109, R106.reuse, R109 ;  /* 0x0000006d6a6d7220 */ /* 0x040fe20000410000 */
[----:B------:R-:W-:Y:S01]  /*56e0*/  F2FP.F16.F32.PACK_AB R107, R15, R107 ;  /* 0x0000006b0f6b723e */ /* 0x000fe200000000ff */
[----:B------:R-:W-:Y:S01]  /*56f0*/  FFMA.FTZ R108, R106, R51, -R108 ;  /* 0x000000336a6c7223 */ /* 0x000fe2000001086c */
[----:B------:R-:W-:-:S02]  /*5700*/  HADD2.F32 R106, -RZ, R119.H1_H1 ;  /* 0x30000077ff6a7230 */ /* 0x000fc40000004100 */
[----:B------:R-:W-:Y:S01]  /*5710*/  FFMA.FTZ R109, R50, R51, R109 ;  /* 0x00000033326d7223 */ /* 0x000fe2000001006d */
[-C--:B------:R-:W-:Y:S01]  /*5720*/  FMUL.FTZ R50, R56, R49.reuse ;  /* 0x0000003138327220 */ /* 0x080fe20000410000 */
[C---:B------:R-:W-:Y:S01]  /*5730*/  FMUL.FTZ R49, R12.reuse, R49 ;  /* 0x000000310c317220 */ /* 0x040fe20000410000 */
[----:B------:R-:W-:Y:S02]  /*5740*/  HADD2.F32 R51, -RZ, R14.H0_H0 ;  /* 0x2000000eff337230 */ /* 0x000fe40000004100 */
[-C--:B------:R-:W-:Y:S01]  /*5750*/  FFMA.FTZ R12, R12, R36.reuse, -R50 ;  /* 0x000000240c0c7223 */ /* 0x080fe20000010832 */
[----:B------:R-:W-:Y:S01]  /*5760*/  FFMA.FTZ R36, R56, R36, R49 ;  /* 0x0000002438247223 */ /* 0x000fe20000010031 */
[----:B------:R-:W-:Y:S02]  /*5770*/  HADD2.F32 R49, -RZ, R58.H0_H0 ;  /* 0x2000003aff317230 */ /* 0x000fe40000004100 */
[----:B------:R-:W-:Y:S01]  /*5780*/  HADD2.F32 R50, -RZ, R118.H0_H0 ;  /* 0x20000076ff327230 */ /* 0x000fe20000004100 */
[----:B------:R-:W-:Y:S01]  /*5790*/  F2FP.F16.F32.PACK_AB R12, R12, R108 ;  /* 0x0000006c0c0c723e */ /* 0x000fe200000000ff */
[----:B------:R-:W-:-:S02]  /*57a0*/  HADD2.F32 R58, -RZ, R58.H1_H1 ;  /* 0x3000003aff3a7230 */ /* 0x000fc40000004100 */
[-C--:B------:R-:W-:Y:S01]  /*57b0*/  FMUL.FTZ R56, R49, R106.reuse ;  /* 0x0000006a31387220 */ /* 0x080fe20000410000 */
[C---:B------:R-:W-:Y:S01]  /*57c0*/  FMUL.FTZ R106, R51.reuse, R106 ;  /* 0x0000006a336a7220 */ /* 0x040fe20000410000 */
[----:B------:R-:W-:Y:S01]  /*57d0*/  HADD2.F32 R14, -RZ, R14.H1_H1 ;  /* 0x3000000eff0e7230 */ /* 0x000fe20000004100 */
[----:B------:R-:W-:Y:S01]  /*57e0*/  F2FP.F16.F32.PACK_AB R36, R36, R109 ;  /* 0x0000006d2424723e */ /* 0x000fe200000000ff */
[-C--:B------:R-:W-:Y:S01]  /*57f0*/  FFMA.FTZ R56, R51, R50.reuse, -R56 ;  /* 0x0000003233387223 */ /* 0x080fe20000010838 */
[----:B------:R-:W-:Y:S01]  /*5800*/  FFMA.FTZ R106, R49, R50, R106 ;  /* 0x00000032316a7223 */ /* 0x000fe2000001006a */
[-C--:B------:R-:W-:Y:S01]  /*5810*/  FMUL.FTZ R49, R58, R39.reuse ;  /* 0x000000273a317220 */ /* 0x080fe20000410000 */
[C---:B------:R-:W-:Y:S01]  /*5820*/  FMUL.FTZ R39, R14.reuse, R39 ;  /* 0x000000270e277220 */ /* 0x040fe20000410000 */
[----:B------:R-:W-:Y:S02]  /*5830*/  IMAD.MOV.U32 R15, RZ, RZ, R59 ;  /* 0x000000ffff0f7224 */ /* 0x000fe400078e003b */
[-C--:B------:R-:W-:Y:S01]  /*5840*/  FFMA.FTZ R49, R14, R38.reuse, -R49 ;  /* 0x000000260e317223 */ /* 0x080fe20000010831 */
[----:B------:R-:W-:Y:S01]  /*5850*/  FFMA.FTZ R39, R58, R38, R39 ;  /* 0x000000263a277223 */ /* 0x000fe20000010027 */
[----:B------:R-:W-:-:S03]  /*5860*/  IMAD.MOV.U32 R59, RZ, RZ, R107 ;  /* 0x000000ffff3b7224 */ /* 0x000fc600078e006b */
[----:B------:R-:W-:Y:S01]  /*5870*/  F2FP.F16.F32.PACK_AB R49, R49, R56 ;  /* 0x000000383131723e */ /* 0x000fe200000000ff */
[----:B------:R-:W-:Y:S01]  /*5880*/  IMAD.MOV.U32 R56, RZ, RZ, R36 ;  /* 0x000000ffff387224 */ /* 0x000fe200078e0024 */
[----:B------:R-:W-:-:S03]  /*5890*/  F2FP.F16.F32.PACK_AB R39, R39, R106 ;  /* 0x0000006a2727723e */ /* 0x000fc600000000ff */
[----:B------:R-:W-:Y:S02]  /*58a0*/  IMAD.MOV.U32 R14, RZ, RZ, R49 ;  /* 0x000000ffff0e7224 */ /* 0x000fe400078e0031 */
[----:B------:R-:W-:-:S07]  /*58b0*/  IMAD.MOV.U32 R58, RZ, RZ, R39 ;  /* 0x000000ffff3a7224 */ /* 0x000fce00078e0027 */
.L_x_448:
[----:B------:R-:W-:Y:S05]  /*58c0*/  BSYNC B2 ;  /* 0x0000000000027941 */ /* 0x000fea0003800000 */
.L_x_447:
[----:B---3--:R-:W-:-:S04]  /*58d0*/  LEA R36, P3, R8, R84, 0x1 ;  /* 0x0000005408247211 */ /* 0x008fc800078608ff */
[----:B--2---:R-:W-:Y:S02]  /*58e0*/  LEA.HI.X R37, R8, R85, R91, 0x1, P3 ;  /* 0x0000005508257211 */ /* 0x004fe400018f0c5b */
[----:B------:R-:W-:-:S03]  /*58f0*/  ISETP.GE.AND P3, PT, R104, R11, PT ;  /* 0x0000000b6800720c */ /* 0x000fc60003f66270 */
[----:B----4-:R2:W-:Y:S10]  /*5900*/  ST.E.128 desc[UR42][R36.64], R12 ;  /* 0x0000000c24007985 */ /* 0x0105f4000c101d2a */
[----:B--2---:R-:W-:-:S05]  /*5910*/  @!P3 IMAD.WIDE R12, R104, 0x2, R84 ;  /* 0x00000002680cb825 */ /* 0x004fca00078e0254 */
[----:B-1----:R4:W-:Y:S02]  /*5920*/  @!P3 ST.E.128 desc[UR42][R12.64], R56 ;  /* 0x000000380c00b985 */ /* 0x0029e4000c101d2a */
.L_x_446:
[----:B------:R-:W-:Y:S05]  /*5930*/  BSYNC B1 ;  /* 0x0000000000017941 */ /* 0x000fea0003800000 */
.L_x_445:
[----:B------:R-:W-:Y:S01]  /*5940*/  ISETP.NE.AND P3, PT, R27, RZ, PT ;  /* 0x000000ff1b00720c */ /* 0x000fe20003f65270 */
[----:B------:R-:W-:-:S12]  /*5950*/  BSSY B1, `(.L_x_449) ;  /* 0x000007a000017945 */ /* 0x000fd80003800000 */
[----:B------:R-:W-:Y:S05]  /*5960*/  @!P3 BRA `(.L_x_450) ;  /* 0x0000000400e0b947 */ /* 0x000fea0003800000 */
[----:B------:R-:W-:Y:S01]  /*5970*/  LOP3.LUT P4, RZ, R19, 0x1, RZ, 0xc0, !PT ;  /* 0x0000000113ff7812 */ /* 0x000fe2000788c0ff */
[----:B------:R-:W-:Y:S01]  /*5980*/  BSSY B2, `(.L_x_451) ;  /* 0x0000070000027945 */ /* 0x000fe20003800000 */
[----:B------:R-:W-:Y:S02]  /*5990*/  ISETP.GE.AND P3, PT, R3, R96, PT ;  /* 0x000000600300720c */ /* 0x000fe40003f66270 */
[----:B----4-:R-:W-:-:S04]  /*59a0*/  SEL R12, R98, R103, !P4 ;  /* 0x00000067620c7207 */ /* 0x010fc80006000000 */
[----:B------:R-:W-:-:S04]  /*59b0*/  SHF.R.S32.HI R13, RZ, 0x1f, R12 ;  /* 0x0000001fff0d7819 */ /* 0x000fc8000001140c */
[----:B------:R-:W-:-:S04]  /*59c0*/  LEA.HI R13, R13, R12, RZ, 0x4 ;  /* 0x0000000c0d0d7211 */ /* 0x000fc800078f20ff */
[----:B------:R-:W-:-:S04]  /*59d0*/  SHF.R.S32.HI R13, RZ, 0x4, R13 ;  /* 0x00000004ff0d7819 */ /* 0x000fc8000001140d */
[----:B------:R-:W-:-:S04]  /*59e0*/  LEA.HI.SX32 R48, R69, R13, 0x1d ;  /* 0x0000000d45307211 */ /* 0x000fc800078feaff */
[----:B------:R-:W-:-:S04]  /*59f0*/  SHF.R.S32.HI R12, RZ, 0x1f, R48 ;  /* 0x0000001fff0c7819 */ /* 0x000fc80000011430 */
[----:B------:R-:W-:Y:S02]  /*5a00*/  LEA.HI R12, R12, R48, RZ, 0x2 ;  /* 0x000000300c0c7211 */ /* 0x000fe400078f10ff */
[----:B------:R-:W-:-:S03]  /*5a10*/  SHF.L.U32 R48, R48, 0x3, RZ ;  /* 0x0000000330307819 */ /* 0x000fc600000006ff */
[----:B------:R-:W-:Y:S01]  /*5a20*/  IMAD.SHL.U32 R12, R12, 0x400, RZ ;  /* 0x000004000c0c7824 */ /* 0x000fe200078e00ff */
[----:B------:R-:W-:-:S04]  /*5a30*/  LOP3.LUT R13, R143, 0x18, R48, 0xf8, !PT ;  /* 0x000000188f0d7812 */ /* 0x000fc800078ef830 */
[----:B------:R-:W-:Y:S02]  /*5a40*/  LOP3.LUT R13, R13, R144, RZ, 0x3c, !PT ;  /* 0x000000900d0d7212 */ /* 0x000fe400078e3cff */
[----:B------:R-:W-:-:S04]  /*5a50*/  LOP3.LUT R12, R12, 0x7ffff000, RZ, 0xc0, !PT ;  /* 0x7ffff0000c0c7812 */ /* 0x000fc800078ec0ff */
[----:B------:R-:W-:-:S05]  /*5a60*/  IADD3 R12, R13, R12, R153 ;  /* 0x0000000c0d0c7210 */ /* 0x000fca0007ffe099 */
[C---:B------:R-:W-:Y:S02]  /*5a70*/  IMAD R36, R18.reuse, 0x3000, R12 ;  /* 0x0000300012247824 */ /* 0x040fe400078e020c */
[----:B------:R-:W-:Y:S02]  /*5a80*/  IMAD R12, R18, 0x3000, R93 ;  /* 0x00003000120c7824 */ /* 0x000fe400078e025d */
[--C-:B------:R-:W-:Y:S02]  /*5a90*/  IMAD R36, R36, 0x2, R2.reuse ;  /* 0x0000000224247824 */ /* 0x100fe400078e0202 */
[----:B------:R-:W-:-:S04]  /*5aa0*/  IMAD R12, R12, 0x2, R2 ;  /* 0x000000020c0c7824 */ /* 0x000fc800078e0202 */
[----:B------:R-:W4:Y:S04]  /*5ab0*/  LDS.128 R36, [R36+0x15400] ;  /* 0x0154000024247984 */ /* 0x000f280000000c00 */
[----:B------:R-:W0:Y:S01]  /*5ac0*/  LDS.128 R12, [R12+0x15400] ;  /* 0x015400000c0c7984 */ /* 0x000e220000000c00 */
[----:B------:R-:W-:Y:S05]  /*5ad0*/  @P3 BRA `(.L_x_452) ;  /* 0x0000000400683947 */ /* 0x000fea0003800000 */
[----:B----4-:R-:W-:Y:S01]  /*5ae0*/  IMAD.MOV.U32 R50, RZ, RZ, R37 ;  /* 0x000000ffff327224 */ /* 0x010fe200078e0025 */
[----:B0-----:R-:W-:Y:S01]  /*5af0*/  MOV R49, R13 ;  /* 0x0000000d00317202 */ /* 0x001fe20000000f00 */
[--C-:B------:R-:W-:Y:S01]  /*5b00*/  HADD2.F32 R51, -RZ, R117.reuse.H1_H1 ;  /* 0x30000075ff337230 */ /* 0x100fe20000004100 */
[--C-:B------:R-:W-:Y:S01]  /*5b10*/  SHF.R.U64 R32, R32, 0x10, R33.reuse ;  /* 0x0000001020207819 */ /* 0x100fe20000001221 */
[----:B-1----:R-:W-:Y:S01]  /*5b20*/  HADD2.F32 R56, -RZ, R117.H0_H0 ;  /* 0x20000075ff387230 */ /* 0x002fe20000004100 */
[----:B------:R-:W-:Y:S01]  /*5b30*/  SHF.R.U32.HI R33, RZ, 0x10, R33 ;  /* 0x00000010ff217819 */ /* 0x000fe20000011621 */
[--C-:B------:R-:W-:Y:S01]  /*5b40*/  HADD2.F32 R13, -RZ, R50.reuse.H0_H0 ;  /* 0x20000032ff0d7230 */ /* 0x100fe20000004100 */
[----:B------:R-:W-:Y:S01]  /*5b50*/  SHF.R.U64 R34, R34, 0x10, R35 ;  /* 0x0000001022227819 */ /* 0x000fe20000001223 */
[----:B------:R-:W-:Y:S02]  /*5b60*/  HADD2.F32 R57, -RZ, R49.H0_H0 ;  /* 0x20000031ff397230 */ /* 0x000fe40000004100 */
[----:B------:R-:W-:-:S02]  /*5b70*/  HADD2.F32 R50, -RZ, R50.H1_H1 ;  /* 0x30000032ff327230 */ /* 0x000fc40000004100 */
[-C--:B------:R-:W-:Y:S01]  /*5b80*/  FMUL.FTZ R37, R13, R51.reuse ;  /* 0x000000330d257220 */ /* 0x080fe20000410000 */
[----:B------:R-:W-:Y:S02]  /*5b90*/  HADD2.F32 R33, -RZ, R33.H0_H0 ;  /* 0x20000021ff217230 */ /* 0x000fe40000004100 */
        /* <DEDUP_REMOVED lines=10> */
[----:B------:R-:W-:-:S03]  /*5c40*/  HADD2.F32 R45, -RZ, R45.H0_H0 ;  /* 0x2000002dff2d7230 */ /* 0x000fc60000004100 */
[-C--:B------:R-:W-:Y:S01]  /*5c50*/  FMUL.FTZ R49, R50, R51.reuse ;  /* 0x0000003332317220 */ /* 0x080fe20000410000 */
[----:B------:R-:W-:-:S03]  /*5c60*/  FMUL.FTZ R51, R44, R51 ;  /* 0x000000332c337220 */ /* 0x000fc60000410000 */
[-C--:B------:R-:W-:Y:S01]  /*5c70*/  FFMA.FTZ R44, R44, R33.reuse, -R49 ;  /* 0x000000212c2c7223 */ /* 0x080fe20000010831 */
[----:B------:R-:W-:Y:S02]  /*5c80*/  HADD2.F32 R49, -RZ, R39.H0_H0 ;  /* 0x20000027ff317230 */ /* 0x000fe40000004100 */
[----:B------:R-:W-:Y:S01]  /*5c90*/  FFMA.FTZ R33, R50, R33, R51 ;  /* 0x0000002132217223 */ /* 0x000fe20000010033 */
[----:B------:R-:W-:Y:S02]  /*5ca0*/  HADD2.F32 R50, -RZ, R116.H0_H0 ;  /* 0x20000074ff327230 */ /* 0x000fe40000004100 */
[--C-:B------:R-:W-:Y:S02]  /*5cb0*/  HADD2.F32 R51, -RZ, R15.reuse.H0_H0 ;  /* 0x2000000fff337230 */ /* 0x100fe40000004100 */
[----:B------:R-:W-:Y:S01]  /*5cc0*/  FMUL.FTZ R57, R49, R56 ;  /* 0x0000003831397220 */ /* 0x000fe20000410000 */
[----:B------:R-:W-:Y:S01]  /*5cd0*/  HADD2.F32 R15, -RZ, R15.H1_H1 ;  /* 0x3000000fff0f7230 */ /* 0x000fe20000004100 */
[----:B------:R-:W-:-:S02]  /*5ce0*/  F2FP.F16.F32.PACK_AB R37, R44, R37 ;  /* 0x000000252c25723e */ /* 0x000fc400000000ff */
[C---:B------:R-:W-:Y:S01]  /*5cf0*/  FFMA.FTZ R57, R51.reuse, R50, -R57 ;  /* 0x0000003233397223 */ /* 0x040fe20000010839 */
[----:B------:R-:W-:Y:S01]  /*5d00*/  FMUL.FTZ R51, R51, R56 ;  /* 0x0000003833337220 */ /* 0x000fe20000410000 */
[----:B------:R-:W-:Y:S01]  /*5d10*/  F2FP.F16.F32.PACK_AB R33, R33, R13 ;  /* 0x0000000d2121723e */ /* 0x000fe200000000ff */
[----:B------:R-:W-:Y:S02]  /*5d20*/  IMAD.MOV.U32 R13, RZ, RZ, R37 ;  /* 0x000000ffff0d7224 */ /* 0x000fe400078e0025 */
[----:B------:R-:W-:Y:S01]  /*5d30*/  FFMA.FTZ R51, R49, R50, R51 ;  /* 0x0000003231337223 */ /* 0x000fe20000010033 */
[----:B------:R-:W-:Y:S01]  /*5d40*/  SHF.R.U32.HI R49, RZ, 0x10, R35 ;  /* 0x00000010ff317819 */ /* 0x000fe20000011623 */
[----:B------:R-:W-:Y:S01]  /*5d50*/  IMAD.MOV.U32 R37, RZ, RZ, R33 ;  /* 0x000000ffff257224 */ /* 0x000fe200078e0021 */
        /* <DEDUP_REMOVED lines=9> */
[--C-:B------:R-:W-:Y:S02]  /*5df0*/  HADD2.F32 R39, -RZ, R36.reuse.H0_H0 ;  /* 0x20000024ff277230 */ /* 0x100fe40000004100 */
[----:B------:R-:W-:Y:S02]  /*5e00*/  HADD2.F32 R36, -RZ, R36.H1_H1 ;  /* 0x30000024ff247230 */ /* 0x000fe40000004100 */
[----:B------:R-:W-:Y:S01]  /*5e10*/  FFMA.FTZ R15, R46, R49, R15 ;  /* 0x000000312e0f7223 */ /* 0x000fe2000001000f */
[--C-:B------:R-:W-:Y:S01]  /*5e20*/  HADD2.F32 R49, -RZ, R115.reuse.H1_H1 ;  /* 0x30000073ff317230 */ /* 0x100fe20000004100 */
[----:B------:R-:W-:Y:S01]  /*5e30*/  F2FP.F16.F32.PACK_AB R47, R47, R57 ;  /* 0x000000392f2f723e */ /* 0x000fe200000000ff */
[----:B------:R-:W-:Y:S02]  /*5e40*/  HADD2.F32 R46, -RZ, R12.H0_H0 ;  /* 0x2000000cff2e7230 */ /* 0x000fe40000004100 */
[----:B------:R-:W-:-:S02]  /*5e50*/  HADD2.F32 R115, -RZ, R115.H0_H0 ;  /* 0x20000073ff737230 */ /* 0x000fc40000004100 */
[-C--:B------:R-:W-:Y:S01]  /*5e60*/  FMUL.FTZ R50, R39, R49.reuse ;  /* 0x0000003127327220 */ /* 0x080fe20000410000 */
[----:B------:R-:W-:Y:S02]  /*5e70*/  HADD2.F32 R12, -RZ, R12.H1_H1 ;  /* 0x3000000cff0c7230 */ /* 0x000fe40000004100 */
[C---:B------:R-:W-:Y:S01]  /*5e80*/  FMUL.FTZ R49, R46.reuse, R49 ;  /* 0x000000312e317220 */ /* 0x040fe20000410000 */
[----:B------:R-:W-:Y:S01]  /*5e90*/  F2FP.F16.F32.PACK_AB R51, R15, R51 ;  /* 0x000000330f33723e */ /* 0x000fe200000000ff */
[-C--:B------:R-:W-:Y:S01]  /*5ea0*/  FFMA.FTZ R50, R46, R115.reuse, -R50 ;  /* 0x000000732e327223 */ /* 0x080fe20000010832 */
[----:B------:R-:W-:Y:S02]  /*5eb0*/  IMAD.MOV.U32 R15, RZ, RZ, R47 ;  /* 0x000000ffff0f7224 */ /* 0x000fe400078e002f */
[----:B------:R-:W-:Y:S01]  /*5ec0*/  FFMA.FTZ R49, R39, R115, R49 ;  /* 0x0000007327317223 */ /* 0x000fe20000010031 */
[-C--:B------:R-:W-:Y:S01]  /*5ed0*/  FMUL.FTZ R39, R36, R45.reuse ;  /* 0x0000002d24277220 */ /* 0x080fe20000410000 */
[----:B------:R-:W-:-:S03]  /*5ee0*/  FMUL.FTZ R45, R12, R45 ;  /* 0x0000002d0c2d7220 */ /* 0x000fc60000410000 */
[-C--:B------:R-:W-:Y:S01]  /*5ef0*/  FFMA.FTZ R39, R12, R32.reuse, -R39 ;  /* 0x000000200c277223 */ /* 0x080fe20000010827 */
[----:B------:R-:W-:Y:S01]  /*5f00*/  FFMA.FTZ R45, R36, R32, R45 ;  /* 0x00000020242d7223 */ /* 0x000fe2000001002d */
[----:B------:R-:W-:Y:S02]  /*5f10*/  HADD2.F32 R36, -RZ, R114.H0_H0 ;  /* 0x20000072ff247230 */ /* 0x000fe40000004100 */
[----:B------:R-:W-:Y:S01]  /*5f20*/  HADD2.F32 R12, -RZ, R38.H0_H0 ;  /* 0x20000026ff0c7230 */ /* 0x000fe20000004100 */
[----:B------:R-:W-:Y:S01]  /*5f30*/  F2FP.F16.F32.PACK_AB R39, R39, R50 ;  /* 0x000000322727723e */ /* 0x000fe200000000ff */
[----:B------:R-:W-:Y:S01]  /*5f40*/  HADD2.F32 R32, -RZ, R14.H0_H0 ;  /* 0x2000000eff207230 */ /* 0x000fe20000004100 */
[----:B------:R-:W-:Y:S01]  /*5f50*/  F2FP.F16.F32.PACK_AB R45, R45, R49 ;  /* 0x000000312d2d723e */ /* 0x000fe200000000ff */
[----:B------:R-:W-:Y:S02]  /*5f60*/  HADD2.F32 R114, -RZ, R114.H1_H1 ;  /* 0x30000072ff727230 */ /* 0x000fe40000004100 */
[----:B------:R-:W-:Y:S01]  /*5f70*/  FMUL.FTZ R46, R12, R36 ;  /* 0x000000240c2e7220 */ /* 0x000fe20000410000 */
[----:B------:R-:W-:-:S02]  /*5f80*/  HADD2.F32 R38, -RZ, R38.H1_H1 ;  /* 0x30000026ff267230 */ /* 0x000fc40000004100 */
[C---:B------:R-:W-:Y:S01]  /*5f90*/  FMUL.FTZ R36, R32.reuse, R36 ;  /* 0x0000002420247220 */ /* 0x040fe20000410000 */
[----:B------:R-:W-:Y:S02]  /*5fa0*/  HADD2.F32 R14, -RZ, R14.H1_H1 ;  /* 0x3000000eff0e7230 */ /* 0x000fe40000004100 */
[-C--:B------:R-:W-:Y:S01]  /*5fb0*/  FFMA.FTZ R46, R32, R114.reuse, -R46 ;  /* 0x00000072202e7223 */ /* 0x080fe2000001082e */
[----:B------:R-:W-:Y:S01]  /*5fc0*/  FFMA.FTZ R36, R12, R114, R36 ;  /* 0x000000720c247223 */ /* 0x000fe20000010024 */
[-C--:B------:R-:W-:Y:S01]  /*5fd0*/  FMUL.FTZ R12, R38, R35.reuse ;  /* 0x00000023260c7220 */ /* 0x080fe20000410000 */
[----:B------:R-:W-:-:S03]  /*5fe0*/  FMUL.FTZ R35, R14, R35 ;  /* 0x000000230e237220 */ /* 0x000fc60000410000 */
[-C--:B------:R-:W-:Y:S01]  /*5ff0*/  FFMA.FTZ R12, R14, R34.reuse, -R12 ;  /* 0x000000220e0c7223 */ /* 0x080fe2000001080c */
[----:B------:R-:W-:-:S04]  /*6000*/  FFMA.FTZ R35, R38, R34, R35 ;  /* 0x0000002226237223 */ /* 0x000fc80000010023 */
[----:B------:R-:W-:Y:S01]  /*6010*/  F2FP.F16.F32.PACK_AB R46, R12, R46 ;  /* 0x0000002e0c2e723e */ /* 0x000fe200000000ff */
[----:B------:R-:W-:Y:S01]  /*6020*/  IMAD.MOV.U32 R12, RZ, RZ, R39 ;  /* 0x000000ffff0c7224 */ /* 0x000fe200078e0027 */
[----:B------:R-:W-:Y:S01]  /*6030*/  F2FP.F16.F32.PACK_AB R35, R35, R36 ;  /* 0x000000242323723e */ /* 0x000fe200000000ff */
[----:B------:R-:W-:Y:S01]  /*6040*/  IMAD.MOV.U32 R36, RZ, RZ, R45 ;  /* 0x000000ffff247224 */ /* 0x000fe200078e002d */
[----:B------:R-:W-:Y:S01]  /*6050*/  MOV R14, R46 ;  /* 0x0000002e000e7202 */ /* 0x000fe20000000f00 */
[----:B------:R-:W-:Y:S02]  /*6060*/  IMAD.MOV.U32 R39, RZ, RZ, R51 ;  /* 0x000000ffff277224 */ /* 0x000fe400078e0033 */
[----:B------:R-:W-:-:S07]  /*6070*/  IMAD.MOV.U32 R38, RZ, RZ, R35 ;  /* 0x000000ffff267224 */ /* 0x000fce00078e0023 */
.L_x_452:
[----:B------:R-:W-:Y:S05]  /*6080*/  BSYNC B2 ;  /* 0x0000000000027941 */ /* 0x000fea0003800000 */
.L_x_451:
[----:B---3--:R-:W-:-:S04]  /*6090*/  LEA R32, P3, R9, R84, 0x1 ;  /* 0x0000005409207211 */ /* 0x008fc800078608ff */
[----:B--2---:R-:W-:Y:S02]  /*60a0*/  LEA.HI.X R33, R9, R85, R90, 0x1, P3 ;  /* 0x0000005509217211 */ /* 0x004fe400018f0c5a */
[----:B------:R-:W-:-:S03]  /*60b0*/  ISETP.GE.AND P3, PT, R48, R11, PT ;  /* 0x0000000b3000720c */ /* 0x000fc60003f66270 */
[----:B0-----:R0:W-:Y:S10]  /*60c0*/  ST.E.128 desc[UR42][R32.64], R12 ;  /* 0x0000000c20007985 */ /* 0x0011f4000c101d2a */
[----:B0-----:R-:W-:-:S05]  /*60d0*/  @!P3 IMAD.WIDE R12, R48, 0x2, R84 ;  /* 0x00000002300cb825 */ /* 0x001fca00078e0254 */
[----:B----4-:R0:W-:Y:S02]  /*60e0*/  @!P3 ST.E.128 desc[UR42][R12.64], R36 ;  /* 0x000000240c00b985 */ /* 0x0101e4000c101d2a */
.L_x_450:
[----:B------:R-:W-:Y:S05]  /*60f0*/  BSYNC B1 ;  /* 0x0000000000017941 */ /* 0x000fea0003800000 */
.L_x_449:
[----:B------:R-:W-:-:S13]  /*6100*/  ISETP.NE.AND P3, PT, R52, RZ, PT ;  /* 0x000000ff3400720c */ /* 0x000fda0003f65270 */
[----:B------:R-:W-:Y:S05]  /*6110*/  @!P3 BRA `(.L_x_416) ;  /* 0x0000000c0000b947 */ /* 0x000fea0003800000 */
[----:B------:R-:W-:Y:S01]  /*6120*/  LOP3.LUT P4, RZ, R19, 0x2, RZ, 0xc0, !PT ;  /* 0x0000000213ff7812 */ /* 0x000fe2000788c0ff */
[----:B------:R-:W-:Y:S01]  /*6130*/  BSSY B1, `(.L_x_453) ;  /* 0x000006e000017945 */ /* 0x000fe20003800000 */
[----:B0--3--:R-:W-:Y:S02]  /*6140*/  LEA R36, P3, R10, R84, 0x1 ;  /* 0x000000540a247211 */ /* 0x009fe400078608ff */
[----:B------:R-:W-:Y:S02]  /*6150*/  SEL R103, R98, R103, !P4 ;  /* 0x0000006762677207 */ /* 0x000fe40006000000 */
[----:B--2---:R-:W-:Y:S02]  /*6160*/  LEA.HI.X R37, R10, R85, R89, 0x1, P3 ;  /* 0x000000550a257211 */ /* 0x004fe400018f0c59 */
[----:B----4-:R-:W-:Y:S02]  /*6170*/  SHF.R.S32.HI R12, RZ, 0x1f, R103 ;  /* 0x0000001fff0c7819 */ /* 0x010fe40000011467 */
[----:B------:R-:W-:-:S02]  /*6180*/  ISETP.GE.AND P3, PT, R4, R96, PT ;  /* 0x000000600400720c */ /* 0x000fc40003f66270 */
[----:B------:R-:W-:-:S04]  /*6190*/  LEA.HI R12, R12, R103, RZ, 0x4 ;  /* 0x000000670c0c7211 */ /* 0x000fc800078f20ff */
[----:B------:R-:W-:-:S04]  /*61a0*/  SHF.R.S32.HI R13, RZ, 0x4, R12 ;  /* 0x00000004ff0d7819 */ /* 0x000fc8000001140c */
[----:B------:R-:W-:-:S04]  /*61b0*/  LEA.HI.SX32 R13, R68, R13, 0x1d ;  /* 0x0000000d440d7211 */ /* 0x000fc800078feaff */
[----:B------:R-:W-:Y:S01]  /*61c0*/  SHF.R.S32.HI R12, RZ, 0x1f, R13 ;  /* 0x0000001fff0c7819 */ /* 0x000fe2000001140d */
[----:B------:R-:W-:-:S03]  /*61d0*/  IMAD.SHL.U32 R38, R13, 0x8, RZ ;  /* 0x000000080d267824 */ /* 0x000fc600078e00ff */
[----:B------:R-:W-:Y:S02]  /*61e0*/  LEA.HI R12, R12, R13, RZ, 0x2 ;  /* 0x0000000d0c0c7211 */ /* 0x000fe400078f10ff */
[----:B------:R-:W-:Y:S02]  /*61f0*/  LOP3.LUT R13, R143, 0x18, R38, 0xf8, !PT ;  /* 0x000000188f0d7812 */ /* 0x000fe400078ef826 */
[----:B------:R-:W-:Y:S02]  /*6200*/  SHF.L.U32 R12, R12, 0xa, RZ ;  /* 0x0000000a0c0c7819 */ /* 0x000fe400000006ff */
[----:B------:R-:W-:Y:S02]  /*6210*/  LOP3.LUT R13, R13, R144, RZ, 0x3c, !PT ;  /* 0x000000900d0d7212 */ /* 0x000fe400078e3cff */
[----:B------:R-:W-:-:S04]  /*6220*/  LOP3.LUT R12, R12, 0x7ffff000, RZ, 0xc0, !PT ;  /* 0x7ffff0000c0c7812 */ /* 0x000fc800078ec0ff */
[----:B------:R-:W-:-:S05]  /*6230*/  IADD3 R13, R13, R12, R153 ;  /* 0x0000000c0d0d7210 */ /* 0x000fca0007ffe099 */
[C---:B------:R-:W-:Y:S02]  /*6240*/  IMAD R15, R18.reuse, 0x3000, R13 ;  /* 0x00003000120f7824 */ /* 0x040fe400078e020d */
[----:B------:R-:W-:Y:S02]  /*6250*/  IMAD R13, R18, 0x3000, R92 ;  /* 0x00003000120d7824 */ /* 0x000fe400078e025c */
[--C-:B------:R-:W-:Y:S02]  /*6260*/  IMAD R32, R15, 0x2, R2.reuse ;  /* 0x000000020f207824 */ /* 0x100fe400078e0202 */
[----:B------:R-:W-:-:S04]  /*6270*/  IMAD R13, R13, 0x2, R2 ;  /* 0x000000020d0d7824 */ /* 0x000fc800078e0202 */
[----:B------:R-:W0:Y:S04]  /*6280*/  LDS.128 R32, [R32+0x15400] ;  /* 0x0154000020207984 */ /* 0x000e280000000c00 */
[----:B------:R-:W2:Y:S01]  /*6290*/  LDS.128 R12, [R13+0x15400] ;  /* 0x015400000d0c7984 */ /* 0x000ea20000000c00 */
[----:B------:R-:W-:Y:S05]  /*62a0*/  @P3 BRA `(.L_x_454) ;  /* 0x0000000400583947 */ /* 0x000fea0003800000 */
[----:B------:R-:W-:Y:S01]  /*62b0*/  HADD2.F32 R44, -RZ, R113.H1_H1 ;  /* 0x30000071ff2c7230 */ /* 0x000fe20000004100 */
[--C-:B------:R-:W-:Y:S01]  /*62c0*/  SHF.R.U64 R28, R28, 0x10, R29.reuse ;  /* 0x000000101c1c7819 */ /* 0x100fe2000000121d */
[----:B0-----:R-:W-:Y:S01]  /*62d0*/  HADD2.F32 R39, -RZ, R33.H0_H0 ;  /* 0x20000021ff277230 */ /* 0x001fe20000004100 */
[----:B------:R-:W-:Y:S01]  /*62e0*/  SHF.R.U32.HI R29, RZ, 0x10, R29 ;  /* 0x00000010ff1d7819 */ /* 0x000fe2000001161d */
[----:B--2---:R-:W-:Y:S01]  /*62f0*/  HADD2.F32 R46, -RZ, R13.H0_H0 ;  /* 0x2000000dff2e7230 */ /* 0x004fe20000004100 */
[----:B------:R-:W-:Y:S01]  /*6300*/  SHF.R.U64 R40, R40, 0x10, R41 ;  /* 0x0000001028287819 */ /* 0x000fe20000001229 */
[----:B------:R-:W-:Y:S02]  /*6310*/  HADD2.F32 R45, -RZ, R111.H1_H1 ;  /* 0x3000006fff2d7230 */ /* 0x000fe40000004100 */
[-C--:B------:R-:W-:Y:S01]  /*6320*/  FMUL.FTZ R47, R39, R44.reuse ;  /* 0x0000002c272f7220 */ /* 0x080fe20000410000 */
[----:B------:R-:W-:Y:S02]  /*6330*/  HADD2.F32 R33, -RZ, R33.H1_H1 ;  /* 0x30000021ff217230 */ /* 0x000fe40000004100 */
[----:B------:R-:W-:Y:S01]  /*6340*/  FMUL.FTZ R44, R46, R44 ;  /* 0x0000002c2e2c7220 */ /* 0x000fe20000410000 */
[----:B------:R-:W-:Y:S01]  /*6350*/  SHF.R.U64 R30, R30, 0x10, R31 ;  /* 0x000000101e1e7819 */ /* 0x000fe2000000121f */
[----:B------:R-:W-:Y:S01]  /*6360*/  FFMA.FTZ R47, R46, R45, -R47 ;  /* 0x0000002d2e2f7223 */ /* 0x000fe2000001082f */
[----:B------:R-:W-:-:S02]  /*6370*/  HADD2.F32 R113, -RZ, R113.H0_H0 ;  /* 0x20000071ff717230 */ /* 0x000fc40000004100 */
[----:B------:R-:W-:Y:S01]  /*6380*/  FFMA.FTZ R39, R39, R45, R44 ;  /* 0x0000002d27277223 */ /* 0x000fe2000001002c */
[----:B------:R-:W-:Y:S01]  /*6390*/  SHF.R.U32.HI R44, RZ, 0x10, R41 ;  /* 0x00000010ff2c7819 */ /* 0x000fe20000011629 */
[----:B------:R-:W-:Y:S02]  /*63a0*/  HADD2.F32 R41, -RZ, R13.H1_H1 ;  /* 0x3000000dff297230 */ /* 0x000fe40000004100 */
[----:B------:R-:W-:Y:S02]  /*63b0*/  HADD2.F32 R13, -RZ, R29.H0_H0 ;  /* 0x2000001dff0d7230 */ /* 0x000fe40000004100 */
[----:B------:R-:W-:Y:S02]  /*63c0*/  HADD2.F32 R44, -RZ, R44.H0_H0 ;  /* 0x2000002cff2c7230 */ /* 0x000fe40000004100 */
[--C-:B------:R-:W-:Y:S02]  /*63d0*/  HADD2.F32 R45, -RZ, R15.reuse.H0_H0 ;  /* 0x2000000fff2d7230 */ /* 0x100fe40000004100 */
[----:B------:R-:W-:-:S02]  /*63e0*/  HADD2.F32 R15, -RZ, R15.H1_H1 ;  /* 0x3000000fff0f7230 */ /* 0x000fc40000004100 */
[-C--:B------:R-:W-:Y:S01]  /*63f0*/  FMUL.FTZ R29, R33, R44.reuse ;  /* 0x0000002c211d7220 */ /* 0x080fe20000410000 */
[C---:B------:R-:W-:Y:S01]  /*6400*/  FMUL.FTZ R44, R41.reuse, R44 ;  /* 0x0000002c292c7220 */ /* 0x040fe20000410000 */
[----:B------:R-:W-:Y:S02]  /*6410*/  HADD2.F32 R111, -RZ, R111.H0_H0 ;  /* 0x2000006fff6f7230 */ /* 0x000fe40000004100 */
[-C--:B------:R-:W-:Y:S01]  /*6420*/  FFMA.FTZ R29, R41, R13.reuse, -R29 ;  /* 0x0000000d291d7223 */ /* 0x080fe2000001081d */
[----:B------:R-:W-:Y:S01]  /*6430*/  FFMA.FTZ R13, R33, R13, R44 ;  /* 0x0000000d210d7223 */ /* 0x000fe2000001002c */
[----:B------:R-:W-:Y:S02]  /*6440*/  IMAD.MOV.U32 R33, RZ, RZ, R35 ;  /* 0x000000ffff217224 */ /* 0x000fe400078e0023 */
[----:B------:R-:W-:Y:S01]  /*6450*/  HADD2.F32 R35, -RZ, R112.H1_H1 ;  /* 0x30000070ff237230 */ /* 0x000fe20000004100 */
[----:B------:R-:W-:Y:S01]  /*6460*/  F2FP.F16.F32.PACK_AB R29, R29, R47 ;  /* 0x0000002f1d1d723e */ /* 0x000fe200000000ff */
[----:B------:R-:W-:Y:S01]  /*6470*/  HADD2.F32 R44, -RZ, R110.H1_H1 ;  /* 0x3000006eff2c7230 */ /* 0x000fe20000004100 */
[----:B------:R-:W-:Y:S01]  /*6480*/  F2FP.F16.F32.PACK_AB R39, R13, R39 ;  /* 0x000000270d27723e */ /* 0x000fe200000000ff */
[--C-:B------:R-:W-:Y:S01]  /*6490*/  HADD2.F32 R41, -RZ, R33.reuse.H0_H0 ;  /* 0x20000021ff297230 */ /* 0x100fe20000004100 */
[----:B------:R-:W-:Y:S01]  /*64a0*/  MOV R13, R29 ;  /* 0x0000001d000d7202 */ /* 0x000fe20000000f00 */
[----:B------:R-:W-:-:S03]  /*64b0*/  HADD2.F32 R33, -RZ, R33.H1_H1 ;  /* 0x30000021ff217230 */ /* 0x000fc60000004100 */
[-C--:B------:R-:W-:Y:S01]  /*64c0*/  FMUL.FTZ R46, R41, R35.reuse ;  /* 0x00000023292e7220 */ /* 0x080fe20000410000 */
[----:B------:R-:W-:-:S03]  /*64d0*/  FMUL.FTZ R35, R45, R35 ;  /* 0x000000232d237220 */ /* 0x000fc60000410000 */
[-C--:B------:R-:W-:Y:S01]  /*64e0*/  FFMA.FTZ R46, R45, R44.reuse, -R46 ;  /* 0x0000002c2d2e7223 */ /* 0x080fe2000001082e */
[----:B------:R-:W-:Y:S01]  /*64f0*/  FFMA.FTZ R35, R41, R44, R35 ;  /* 0x0000002c29237223 */ /* 0x000fe20000010023 */
[----:B------:R-:W-:Y:S02]  /*6500*/  SHF.R.U32.HI R41, RZ, 0x10, R31 ;  /* 0x00000010ff297819 */ /* 0x000fe4000001161f */
[--C-:B------:R-:W-:Y:S02]  /*6510*/  SHF.R.U64 R31, R42, 0x10, R43.reuse ;  /* 0x000000102a1f7819 */ /* 0x100fe4000000122b */
[----:B------:R-:W-:Y:S01]  /*6520*/  SHF.R.U32.HI R42, RZ, 0x10, R43 ;  /* 0x00000010ff2a7819 */ /* 0x000fe2000001162b */
[----:B------:R-:W-:Y:S02]  /*6530*/  HADD2.F32 R41, -RZ, R41.H0_H0 ;  /* 0x20000029ff297230 */ /* 0x000fe40000004100 */
[----:B------:R-:W-:Y:S02]  /*6540*/  HADD2.F32 R31, -RZ, R31.H0_H0 ;  /* 0x2000001fff1f7230 */ /* 0x000fe40000004100 */
[----:B------:R-:W-:-:S05]  /*6550*/  HADD2.F32 R42, -RZ, R42.H0_H0 ;  /* 0x2000002aff2a7230 */ /* 0x000fca0000004100 */
[----:B------:R-:W-:-:S04]  /*6560*/  FMUL.FTZ R43, R33, R42 ;  /* 0x0000002a212b7220 */ /* 0x000fc80000410000 */
[C---:B------:R-:W-:Y:S01]  /*6570*/  FFMA.FTZ R43, R15.reuse, R41, -R43 ;  /* 0x000000290f2b7223 */ /* 0x040fe2000001082b */
[----:B------:R-:W-:-:S04]  /*6580*/  FMUL.FTZ R15, R15, R42 ;  /* 0x0000002a0f0f7220 */ /* 0x000fc80000410000 */
[----:B------:R-:W-:Y:S01]  /*6590*/  FFMA.FTZ R15, R33, R41, R15 ;  /* 0x00000029210f7223 */ /* 0x000fe2000001000f */
[----:B------:R-:W-:Y:S01]  /*65a0*/  HADD2.F32 R33, -RZ, R32.H0_H0 ;  /* 0x20000020ff217230 */ /* 0x000fe20000004100 */
[----:B------:R-:W-:Y:S01]  /*65b0*/  F2FP.F16.F32.PACK_AB R43, R43, R46 ;  /* 0x0000002e2b2b723e */ /* 0x000fe200000000ff */
[----:B------:R-:W-:Y:S02]  /*65c0*/  HADD2.F32 R41, -RZ, R12.H0_H0 ;  /* 0x2000000cff297230 */ /* 0x000fe40000004100 */
[----:B------:R-:W-:Y:S02]  /*65d0*/  HADD2.F32 R32, -RZ, R32.H1_H1 ;  /* 0x30000020ff207230 */ /* 0x000fe40000004100 */
[-C--:B------:R-:W-:Y:S01]  /*65e0*/  FMUL.FTZ R42, R33, R113.reuse ;  /* 0x00000071212a7220 */ /* 0x080fe20000410000 */
[----:B------:R-:W-:Y:S02]  /*65f0*/  HADD2.F32 R12, -RZ, R12.H1_H1 ;  /* 0x3000000cff0c7230 */ /* 0x000fe40000004100 */
[----:B------:R-:W-:Y:S01]  /*6600*/  FMUL.FTZ R113, R41, R113 ;  /* 0x0000007129717220 */ /* 0x000fe20000410000 */
[----:B------:R-:W-:Y:S01]  /*6610*/  F2FP.F16.F32.PACK_AB R35, R15, R35 ;  /* 0x000000230f23723e */ /* 0x000fe200000000ff */
[----:B------:R-:W-:Y:S01]  /*6620*/  FFMA.FTZ R42, R41, R111, -R42 ;  /* 0x0000006f292a7223 */ /* 0x000fe2000001082a */
[----:B------:R-:W-:-:S02]  /*6630*/  HADD2.F32 R41, -RZ, R28.H0_H0 ;  /* 0x2000001cff297230 */ /* 0x000fc40000004100 */
[----:B------:R-:W-:Y:S01]  /*6640*/  FFMA.FTZ R113, R33, R111, R113 ;  /* 0x0000006f21717223 */ /* 0x000fe20000010071 */
[----:B------:R-:W-:Y:S02]  /*6650*/  HADD2.F32 R33, -RZ, R40.H0_H0 ;  /* 0x20000028ff217230 */ /* 0x000fe40000004100 */
[--C-:B------:R-:W-:Y:S02]  /*6660*/  HADD2.F32 R28, -RZ, R14.reuse.H0_H0 ;  /* 0x2000000eff1c7230 */ /* 0x100fe40000004100 */
[----:B------:R-:W-:Y:S02]  /*6670*/  HADD2.F32 R14, -RZ, R14.H1_H1 ;  /* 0x3000000eff0e7230 */ /* 0x000fe40000004100 */
[-C--:B------:R-:W-:Y:S01]  /*6680*/  FMUL.FTZ R45, R32, R33.reuse ;  /* 0x00000021202d7220 */ /* 0x080fe20000410000 */
[C---:B------:R-:W-:Y:S01]  /*6690*/  FMUL.FTZ R49, R12.reuse, R33 ;  /* 0x000000210c317220 */ /* 0x040fe20000410000 */
[----:B------:R-:W-:Y:S02]  /*66a0*/  IMAD.MOV.U32 R15, RZ, RZ, R43 ;  /* 0x000000ffff0f7224 */ /* 0x000fe400078e002b */
[-C--:B------:R-:W-:Y:S01]  /*66b0*/  FFMA.FTZ R33, R12, R41.reuse, -R45 ;  /* 0x000000290c217223 */ /* 0x080fe2000001082d */
[----:B------:R-:W-:Y:S01]  /*66c0*/  FFMA.FTZ R12, R32, R41, R49 ;  /* 0x00000029200c7223 */ /* 0x000fe20000010031 */
[----:B------:R-:W-:-:S02]  /*66d0*/  HADD2.F32 R45, -RZ, R112.H0_H0 ;  /* 0x20000070ff2d7230 */ /* 0x000fc40000004100 */
[----:B------:R-:W-:Y:S01]  /*66e0*/  HADD2.F32 R32, -RZ, R34.H0_H0 ;  /* 0x20000022ff207230 */ /* 0x000fe20000004100 */
[----:B------:R-:W-:Y:S01]  /*66f0*/  F2FP.F16.F32.PACK_AB R42, R33, R42 ;  /* 0x0000002a212a723e */ /* 0x000fe200000000ff */
[----:B------:R-:W-:Y:S02]  /*6700*/  HADD2.F32 R41, -RZ, R110.H0_H0 ;  /* 0x2000006eff297230 */ /* 0x000fe40000004100 */
[----:B------:R-:W-:Y:S02]  /*6710*/  HADD2.F32 R34, -RZ, R34.H1_H1 ;  /* 0x30000022ff227230 */ /* 0x000fe40000004100 */
[-C--:B------:R-:W-:Y:S01]  /*6720*/  FMUL.FTZ R49, R32, R45.reuse ;  /* 0x0000002d20317220 */ /* 0x080fe20000410000 */
[C---:B------:R-:W-:Y:S01]  /*6730*/  FMUL.FTZ R45, R28.reuse, R45 ;  /* 0x0000002d1c2d7220 */ /* 0x040fe20000410000 */
[----:B------:R-:W-:Y:S02]  /*6740*/  IMAD.MOV.U32 R33, RZ, RZ, R39 ;  /* 0x000000ffff217224 */ /* 0x000fe400078e0027 */
[-C--:B------:R-:W-:Y:S01]  /*6750*/  FFMA.FTZ R28, R28, R41.reuse, -R49 ;  /* 0x000000291c1c7223 */ /* 0x080fe20000010831 */
[----:B------:R-:W-:Y:S01]  /*6760*/  FFMA.FTZ R32, R32, R41, R45 ;  /* 0x0000002920207223 */ /* 0x000fe2000001002d */
[----:B------:R-:W-:-:S02]  /*6770*/  HADD2.F32 R41, -RZ, R30.H0_H0 ;  /* 0x2000001eff297230 */ /* 0x000fc40000004100 */
[-C--:B------:R-:W-:Y:S01]  /*6780*/  FMUL.FTZ R49, R14, R31.reuse ;  /* 0x0000001f0e317220 */ /* 0x080fe20000410000 */
[----:B------:R-:W-:Y:S01]  /*6790*/  FMUL.FTZ R45, R34, R31 ;  /* 0x0000001f222d7220 */ /* 0x000fe20000410000 */
[----:B------:R-:W-:Y:S01]  /*67a0*/  F2FP.F16.F32.PACK_AB R30, R12, R113 ;  /* 0x000000710c1e723e */ /* 0x000fe200000000ff */
[----:B------:R-:W-:Y:S02]  /*67b0*/  IMAD.MOV.U32 R12, RZ, RZ, R42 ;  /* 0x000000ffff0c7224 */ /* 0x000fe400078e002a */
[-C--:B------:R-:W-:Y:S01]  /*67c0*/  FFMA.FTZ R49, R34, R41.reuse, R49 ;  /* 0x0000002922317223 */ /* 0x080fe20000010031 */
[----:B------:R-:W-:-:S04]  /*67d0*/  FFMA.FTZ R31, R14, R41, -R45 ;  /* 0x000000290e1f7223 */ /* 0x000fc8000001082d */
[----:B------:R-:W-:Y:S01]  /*67e0*/  F2FP.F16.F32.PACK_AB R34, R49, R32 ;  /* 0x000000203122723e */ /* 0x000fe200000000ff */
[----:B------:R-:W-:Y:S01]  /*67f0*/  IMAD.MOV.U32 R32, RZ, RZ, R30 ;  /* 0x000000ffff207224 */ /* 0x000fe200078e001e */
[----:B------:R-:W-:-:S07]  /*6800*/  F2FP.F16.F32.PACK_AB R14, R31, R28 ;  /* 0x0000001c1f0e723e */ /* 0x000fce00000000ff */
.L_x_454:
[----:B------:R-:W-:Y:S05]  /*6810*/  BSYNC B1 ;  /* 0x0000000000017941 */ /* 0x000fea0003800000 */
.L_x_453:
[----:B--2---:R2:W-:Y:S01]  /*6820*/  ST.E.128 desc[UR42][R36.64], R12 ;  /* 0x0000000c24007985 */ /* 0x0045e2000c101d2a */
[----:B------:R-:W-:-:S13]  /*6830*/  ISETP.GE.AND P3, PT, R38, R11, PT ;  /* 0x0000000b2600720c */ /* 0x000fda0003f66270 */
[----:B------:R-:W-:Y:S05]  /*6840*/  @P3 BRA `(.L_x_416) ;  /* 0x0000000400343947 */ /* 0x000fea0003800000 */
[----:B------:R-:W-:-:S05]  /*6850*/  IMAD.WIDE R84, R38, 0x2, R84 ;  /* 0x0000000226547825 */ /* 0x000fca00078e0254 */
[----:B0-----:R0:W-:Y:S01]  /*6860*/  ST.E.128 desc[UR42][R84.64], R32 ;  /* 0x0000002054007985 */ /* 0x0011e2000c101d2a */
[----:B------:R-:W-:Y:S05]  /*6870*/  BRA `(.L_x_416) ;  /* 0x0000000400287947 */ /* 0x000fea0003800000 */
.L_x_408:
[----:B------:R-:W-:-:S06]  /*6880*/  UISETP.NE.AND UP0, UPT, UR39, 0x3, UPT ;  /* 0x000000032700788c */ /* 0x000fcc000bf05270 */
[----:B------:R-:W-:-:S13]  /*6890*/  PLOP3.LUT P2, PT, PT, PT, UP0, 0x80, 0x0 ;  /* 0x000000000000781c */ /* 0x000fda0003f4f008 */
[----:B------:R-:W-:Y:S05]  /*68a0*/  @!P2 BRA `(.L_x_455) ;  /* 0x000000000004a947 */ /* 0x000fea0003800000 */
[----:B------:R-:W-:Y:S01]  /*68b0*/  BPT.TRAP 0x1 ;  /* 0x000000040000795c */ /* 0x000fe20000300000 */
.L_x_455:
[----:B------:R-:W-:Y:S01]  /*68c0*/  IMAD R53, R18, 0x8, R2 ;  /* 0x0000000812357824 */ /* 0x000fe200078e0202 */
[----:B------:R-:W-:Y:S01]  /*68d0*/  SHF.L.U32 R80, R140, 0x1f, RZ ;  /* 0x0000001f8c507819 */ /* 0x000fe200000006ff */
[----:B------:R-:W-:Y:S01]  /*68e0*/  BSSY B1, `(.L_x_456) ;  /* 0x0000004000017945 */ /* 0x000fe20003800000 */
[----:B------:R-:W-:Y:S02]  /*68f0*/  SHF.R.S32.HI R77, RZ, 0x1f, R76 ;  /* 0x0000001fff4d7819 */ /* 0x000fe4000001144c */
[----:B------:R-:W0:Y:S02]  /*6900*/  SYNCS.PHASECHK.TRANS64.TRYWAIT P3, [R53+URZ+0x2d890], R80 ;  /* 0x02d89050350075a7 */ /* 0x000e24000806017f */
[----:B0-----:R-:W-:Y:S05]  /*6910*/  @!P3 BRA `(.L_x_457) ;  /* 0x000001540028b947 */ /* 0x001fea0003800000 */
.L_x_682:
[----:B------:R-:W-:Y:S05]  /*6920*/  BSYNC B1 ;  /* 0x0000000000017941 */ /* 0x000fea0003800000 */
.L_x_456:
[----:B------:R-:W-:Y:S01]  /*6930*/  ULDC.64 UR4, c[0x0][0x300] ;  /* 0x0000c00000047ab9 */ /* 0x000fe20000000a00 */
[----:B-----5:R-:W-:Y:S01]  /*6940*/  SHF.R.S32.HI R78, RZ, 0x1f, R75 ;  /* 0x0000001fff4e7819 */ /* 0x020fe2000001144b */
[----:B------:R-:W-:Y:S01]  /*6950*/  IMAD R15, R77, UR4, RZ ;  /* 0x000000044d0f7c24 */ /* 0x000fe2000f8e02ff */
[----:B------:R-:W-:Y:S01]  /*6960*/  ULDC.64 UR6, c[0x0][0x2e8] ;  /* 0x0000ba0000067ab9 */ /* 0x000fe20000000a00 */
[----:B------:R-:W-:-:S04]  /*6970*/  IMAD.WIDE.U32 R12, R76, UR4, RZ ;  /* 0x000000044c0c7c25 */ /* 0x000fc8000f8e00ff */
[----:B------:R-:W-:Y:S01]  /*6980*/  IMAD R15, R76, UR5, R15 ;  /* 0x000000054c0f7c24 */ /* 0x000fe2000f8e020f */
[----:B------:R-:W-:Y:S01]  /*6990*/  ULDC.64 UR4, c[0x0][0x310] ;  /* 0x0000c40000047ab9 */ /* 0x000fe20000000a00 */
[----:B------:R-:W-:Y:S02]  /*69a0*/  IMAD R79, R11, -0x80, R24 ;  /* 0xffffff800b4f7824 */ /* 0x000fe400078e0218 */
[----:B------:R-:W-:Y:S01]  /*69b0*/  IMAD R14, R78, UR4, RZ ;  /* 0x000000044e0e7c24 */ /* 0x000fe2000f8e02ff */
[----:B------:R-:W-:Y:S02]  /*69c0*/  IADD3 R13, R13, R15, RZ ;  /* 0x0000000f0d0d7210 */ /* 0x000fe40007ffe0ff */
[----:B------:R-:W-:Y:S01]  /*69d0*/  VIMNMX R79, R79, 0x80, PT ;  /* 0x000000804f4f7848 */ /* 0x000fe20003fe0100 */
[C---:B------:R-:W-:Y:S02]  /*69e0*/  IMAD R15, R75.reuse, UR5, R14 ;  /* 0x000000054b0f7c24 */ /* 0x040fe4000f8e020e */
[----:B------:R-:W-:Y:S01]  /*69f0*/  IMAD.WIDE.U32 R12, R75, UR4, R12 ;  /* 0x000000044b0c7c25 */ /* 0x000fe2000f8e000c */
[----:B------:R-:W-:-:S03]  /*6a00*/  ULDC.64 UR4, c[0x0][0x308] ;  /* 0x0000c20000047ab9 */ /* 0x000fc60000000a00 */
[----:B------:R-:W-:Y:S02]  /*6a10*/  IMAD.IADD R13, R13, 0x1, R15 ;  /* 0x000000010d0d7824 */ /* 0x000fe400078e020f */
[----:B------:R-:W-:Y:S01]  /*6a20*/  IMAD.WIDE.U32 R12, R137, UR4, R12 ;  /* 0x00000004890c7c25 */ /* 0x000fe2000f8e000c */
[----:B------:R-:W-:-:S03]  /*6a30*/  UMOV UR4, 0xffffffff ;  /* 0xffffffff00047882 */ /* 0x000fc60000000000 */
[----:B------:R-:W-:Y:S01]  /*6a40*/  IMAD R13, R137, UR5, R13 ;  /* 0x00000005890d7c24 */ /* 0x000fe2000f8e020d */
[----:B------:R-:W-:-:S04]  /*6a50*/  LEA R35, P3, R12, UR6, 0x1 ;  /* 0x000000060c237c11 */ /* 0x000fc8000f8608ff */
[----:B------:R-:W-:Y:S02]  /*6a60*/  LEA.HI.X R13, R12, UR7, R13, 0x1, P3 ;  /* 0x000000070c0d7c11 */ /* 0x000fe400098f0c0d */
[----:B------:R-:W-:Y:S01]  /*6a70*/  ISETP.GT.AND P3, PT, R79, R141, PT ;  /* 0x0000008d4f00720c */ /* 0x000fe20003f64270 */
[----:B------:R-:W-:-:S12]  /*6a80*/  BRA.DIV UR4, `(.L_x_458) ;  /* 0x0000015204e07947 */ /* 0x000fd8000b800000 */
[----:B------:R1:W2:Y:S04]  /*6a90*/  SHFL.IDX PT, R34, R13, RZ, 0x1e1f ;  /* 0x001e1fff0d227589 */ /* 0x0002a800000e0000 */
[----:B------:R-:W3:Y:S02]  /*6aa0*/  SHFL.IDX PT, R35, R35, RZ, 0x1e1f ;  /* 0x001e1fff23237589 */ /* 0x000ee400000e0000 */
.L_x_686:
[----:B------:R-:W-:Y:S05]  /*6ab0*/  @!P3 BRA `(.L_x_416) ;  /* 0x000000000098b947 */ /* 0x000fea0003800000 */
[----:B------:R-:W4:Y:S01]  /*6ac0*/  LDL R12, [R1+0x2c] ;  /* 0x00002c00010c7983 */ /* 0x000f220000100800 */
[----:B------:R-:W-:-:S03]  /*6ad0*/  ULDC UR4, c[0x0][0x2f4] ;  /* 0x0000bd0000047ab9 */ /* 0x000fc60000000800 */
[----:B------:R-:W5:Y:S04]  /*6ae0*/  LDL R11, [R1+0x28] ;  /* 0x00002800010b7983 */ /* 0x000f680000100800 */
[----:B------:R-:W5:Y:S01]  /*6af0*/  LDL R36, [R1+0x24] ;  /* 0x0000240001247983 */ /* 0x000f620000100800 */
[----:B------:R-:W-:Y:S02]  /*6b00*/  ISETP.GE.AND P5, PT, R16, UR4, PT ;  /* 0x0000000410007c0c */ /* 0x000fe4000bfa6270 */
[----:B------:R-:W-:-:S11]  /*6b10*/  ISETP.GE.AND P4, PT, R23, UR4, PT ;  /* 0x0000000417007c0c */ /* 0x000fd6000bf86270 */
[----:B---3--:R-:W-:-:S04]  /*6b20*/  @!P5 LEA R32, P3, R16, R35, 0x1 ;  /* 0x000000231020d211 */ /* 0x008fc800078608ff */
[----:B--2---:R-:W-:Y:S02]  /*6b30*/  @!P5 LEA.HI.X R33, R16, R34, R17, 0x1, P3 ;  /* 0x000000221021d211 */ /* 0x004fe400018f0c11 */
[----:B------:R-:W-:-:S04]  /*6b40*/  @!P4 LEA R30, P3, R23, R35, 0x1 ;  /* 0x00000023171ec211 */ /* 0x000fc800078608ff */
[----:B----4-:R-:W-:Y:S02]  /*6b50*/  @!P4 LEA.HI.X R31, R23, R34, R12, 0x1, P3 ;  /* 0x00000022171fc211 */ /* 0x010fe400018f0c0c */
[----:B-1----:R-:W1:Y:S01]  /*6b60*/  @!P5 LDS.128 R12, [R55+0x15000] ;  /* 0x01500000370cd984 */ /* 0x002e620000000c00 */
[----:B------:R-:W-:-:S13]  /*6b70*/  ISETP.GE.AND P3, PT, R22, UR4, PT ;  /* 0x0000000416007c0c */ /* 0x000fda000bf66270 */
[----:B------:R-:W-:-:S04]  /*6b80*/  @!P3 LEA R28, P6, R22, R35, 0x1 ;  /* 0x00000023161cb211 */ /* 0x000fc800078c08ff */
[----:B-----5:R-:W-:Y:S01]  /*6b90*/  @!P3 LEA.HI.X R29, R22, R34, R11, 0x1, P6 ;  /* 0x00000022161db211 */ /* 0x020fe200030f0c0b */
[----:B-1----:R1:W-:Y:S01]  /*6ba0*/  @!P5 ST.E.128 desc[UR42][R32.64], R12 ;  /* 0x0000000c2000d985 */ /* 0x0023e2000c101d2a */
[----:B------:R-:W-:-:S13]  /*6bb0*/  ISETP.GE.AND P5, PT, R3, UR4, PT ;  /* 0x0000000403007c0c */ /* 0x000fda000bfa6270 */
[----:B------:R-:W2:Y:S01]  /*6bc0*/  @!P5 LDS.128 R12, [R54+0x15000] ;  /* 0x01500000360cd984 */ /* 0x000ea20000000c00 */
[----:B------:R-:W-:Y:S02]  /*6bd0*/  @!P5 IMAD.SHL.U32 R11, R156, 0x8, RZ ;  /* 0x000000089c0bd824 */ /* 0x000fe400078e00ff */
[----:B-1----:R-:W-:Y:S02]  /*6be0*/  @!P5 IMAD.MOV.U32 R32, RZ, RZ, R35 ;  /* 0x000000ffff20d224 */ /* 0x002fe400078e0023 */
[----:B------:R-:W-:Y:S02]  /*6bf0*/  @!P5 IMAD.MOV.U32 R33, RZ, RZ, R34 ;  /* 0x000000ffff21d224 */ /* 0x000fe400078e0022 */
[----:B------:R-:W-:-:S05]  /*6c00*/  @!P5 IMAD.WIDE R32, R11, 0x2, R32 ;  /* 0x000000020b20d825 */ /* 0x000fca00078e0220 */
[----:B--2---:R1:W-:Y:S01]  /*6c10*/  @!P5 ST.E.128 desc[UR42][R32.64], R12 ;  /* 0x0000000c2000d985 */ /* 0x0043e2000c101d2a */
[----:B------:R-:W-:-:S13]  /*6c20*/  ISETP.GE.AND P5, PT, R4, UR4, PT ;  /* 0x0000000404007c0c */ /* 0x000fda000bfa6270 */
[----:B------:R-:W2:Y:S01]  /*6c30*/  @!P5 LDS.128 R12, [R55+0x17000] ;  /* 0x01700000370cd984 */ /* 0x000ea20000000c00 */
[----:B------:R-:W-:Y:S01]  /*6c40*/  @!P5 SHF.L.U32 R11, R157, 0x3, RZ ;  /* 0x000000039d0bd819 */ /* 0x000fe200000006ff */
[----:B-1----:R-:W-:Y:S02]  /*6c50*/  @!P5 IMAD.MOV.U32 R32, RZ, RZ, R35 ;  /* 0x000000ffff20d224 */ /* 0x002fe400078e0023 */
[----:B------:R-:W-:Y:S02]  /*6c60*/  @!P5 IMAD.MOV.U32 R33, RZ, RZ, R34 ;  /* 0x000000ffff21d224 */ /* 0x000fe400078e0022 */
[----:B------:R-:W-:-:S05]  /*6c70*/  @!P5 IMAD.WIDE R32, R11, 0x2, R32 ;  /* 0x000000020b20d825 */ /* 0x000fca00078e0220 */
[----:B--2---:R1:W-:Y:S01]  /*6c80*/  @!P5 ST.E.128 desc[UR42][R32.64], R12 ;  /* 0x0000000c2000d985 */ /* 0x0043e2000c101d2a */
[----:B------:R-:W-:-:S03]  /*6c90*/  ISETP.GE.AND P5, PT, R136, UR4, PT ;  /* 0x0000000488007c0c */ /* 0x000fc6000bfa6270 */
[----:B------:R-:W2:Y:S10]  /*6ca0*/  @!P4 LDS.128 R12, [R54+0x17000] ;  /* 0x01700000360cc984 */ /* 0x000eb40000000c00 */
[----:B-1----:R-:W-:-:S04]  /*6cb0*/  @!P5 LEA R32, P6, R136, R35, 0x1 ;  /* 0x000000238820d211 */ /* 0x002fc800078c08ff */
[----:B------:R-:W-:Y:S01]  /*6cc0*/  @!P5 LEA.HI.X R33, R136, R34, R36, 0x1, P6 ;  /* 0x000000228821d211 */ /* 0x000fe200030f0c24 */
[----:B--2---:R-:W-:Y:S04]  /*6cd0*/  @!P4 ST.E.128 desc[UR42][R30.64], R12 ;  /* 0x0000000c1e00c985 */ /* 0x004fe8000c101d2a */
[----:B------:R-:W1:Y:S04]  /*6ce0*/  @!P3 LDS.128 R12, [R55+0x19000] ;  /* 0x01900000370cb984 */ /* 0x000e680000000c00 */
[----:B-1----:R-:W-:Y:S04]  /*6cf0*/  @!P3 ST.E.128 desc[UR42][R28.64], R12 ;  /* 0x0000000c1c00b985 */ /* 0x002fe8000c101d2a */
[----:B------:R-:W1:Y:S04]  /*6d00*/  @!P5 LDS.128 R12, [R54+0x19000] ;  /* 0x01900000360cd984 */ /* 0x000e680000000c00 */
[----:B-1----:R4:W-:Y:S02]  /*6d10*/  @!P5 ST.E.128 desc[UR42][R32.64], R12 ;  /* 0x0000000c2000d985 */ /* 0x0029e4000c101d2a */
.L_x_416:
[----:B------:R-:W-:Y:S05]  /*6d20*/  BSYNC B0 ;  /* 0x0000000000007941 */ /* 0x000fea0003800000 */
.L_x_407:
[----:B------:R-:W5:Y:S01]  /*6d30*/  S2R R11, SR_TID.X ;  /* 0x00000000000b7919 */ /* 0x000f620000002100 */
[----:B------:R-:W-:Y:S01]  /*6d40*/  @!PT LDS RZ, [RZ] ;  /* 0x00000000fffff984 */ /* 0x000fe20000000800 */
[----:B------:R-:W-:Y:S01]  /*6d50*/  @!PT LDS RZ, [RZ] ;  /* 0x00000000fffff984 */ /* 0x000fe20000000800 */
[----:B------:R-:W-:Y:S01]  /*6d60*/  @!PT LDS RZ, [RZ] ;  /* 0x00000000fffff984 */ /* 0x000fe20000000800 */
[----:B------:R-:W-:Y:S01]  /*6d70*/  @!PT LDS RZ, [RZ] ;  /* 0x00000000fffff984 */ /* 0x000fe20000000800 */
[----:B------:R0:W-:Y:S06]  /*6d80*/  MEMBAR.ALL.CTA ;  /* 0x0000000000007992 */ /* 0x0001ec0000008000 */
[----:B0-----:R-:W0:Y:S01]  /*6d90*/  FENCE.VIEW.ASYNC.S ;  /* 0x00000000000073c6 */ /* 0x001e220000000000 */
[----:B------:R-:W-:Y:S05]  /*6da0*/  WARPSYNC.ALL ;  /* 0x0000000000007948 */ /* 0x000fea0003800000 */
[----:B------:R-:W-:Y:S01]  /*6db0*/  BSSY B0, `(.L_x_459) ;  /* 0x0000008000007945 */ /* 0x000fe20003800000 */
[----:B0-----:R0:W-:Y:S01]  /*6dc0*/  BAR.SYNC.DEFER_BLOCKING R101, 0x80 ;  /* 0x000200650000751d */ /* 0x0011e20000010000 */
[----:B-----5:R-:W-:-:S13]  /*6dd0*/  LOP3.LUT P3, RZ, R11, 0x7f, RZ, 0xc0, !PT ;  /* 0x0000007f0bff7812 */ /* 0x020fda000786c0ff */
[----:B------:R-:W-:-:S05]  /*6de0*/  @!P3 VIADD R11, R53, 0x2d8a0 ;  /* 0x0002d8a0350bb836 */ /* 0x000fca0000000000 */
[----:B------:R-:W-:-:S04]  /*6df0*/  @!P3 PRMT R11, RZ, 0x654, R11 ;  /* 0x00000654ff0bb816 */ /* 0x000fc8000000000b */
[----:B------:R0:W-:Y:S01]  /*6e00*/  @!P3 SYNCS.ARRIVE.TRANS64.RED.A1T0 RZ, [R11+URZ], RZ ;  /* 0x000000ff0bffb9a7 */ /* 0x0001e2000810043f */
[----:B------:R-:W-:Y:S05]  /*6e10*/  @!P2 BRA `(.L_x_460) ;  /* 0x000000000004a947 */ /* 0x000fea0003800000 */
[----:B------:R-:W-:Y:S01]  /*6e20*/  BPT.TRAP 0x1 ;  /* 0x000000040000795c */ /* 0x000fe20000300000 */
.L_x_460:
[----:B------:R-:W-:Y:S05]  /*6e30*/  BSYNC B0 ;  /* 0x0000000000007941 */ /* 0x000fea0003800000 */
.L_x_459:
[----:B------:R-:W5:Y:S01]  /*6e40*/  SYNCS.PHASECHK.TRANS64.TRYWAIT P2, [R53+URZ+0x2d8b0], R80 ;  /* 0x02d8b050350075a7 */ /* 0x000f62000804017f */
[----:B------:R-:W-:Y:S04]  /*6e50*/  BSSY B0, `(.L_x_461) ;  /* 0x0000002000007945 */ /* 0x000fe80003800000 */
[----:B-----5:R-:W-:Y:S05]  /*6e60*/  @!P2 BRA `(.L_x_462) ;  /* 0x000001500030a947 */ /* 0x020fea0003800000 */
.L_x_687:
[----:B------:R-:W-:Y:S05]  /*6e70*/  BSYNC B0 ;  /* 0x0000000000007941 */ /* 0x000fea0003800000 */
.L_x_461:
[----:B------:R-:W-:Y:S01]  /*6e80*/  ULDC.64 UR4, c[0x0][0x328] ;  /* 0x0000ca0000047ab9 */ /* 0x000fe20000000a00 */
[----:B------:R-:W-:Y:S01]  /*6e90*/  ULDC.64 UR6, c[0x0][0x318] ;  /* 0x0000c60000067ab9 */ /* 0x000fe20000000a00 */
[----:B------:R-:W-:Y:S01]  /*6ea0*/  IMAD R77, R77, UR4, RZ ;  /* 0x000000044d4d7c24 */ /* 0x000fe2000f8e02ff */
[----:B------:R-:W-:Y:S01]  /*6eb0*/  BSSY B0, `(.L_x_463) ;  /* 0x0000036000007945 */ /* 0x000fe20003800000 */
[----:B-1234-:R-:W-:-:S04]  /*6ec0*/  IMAD.WIDE.U32 R12, R76, UR4, RZ ;  /* 0x000000044c0c7c25 */ /* 0x01efc8000f8e00ff */
[----:B------:R-:W-:Y:S01]  /*6ed0*/  IMAD R77, R76, UR5, R77 ;  /* 0x000000054c4d7c24 */ /* 0x000fe2000f8e024d */
[----:B------:R-:W-:Y:S02]  /*6ee0*/  ULDC.64 UR4, c[0x0][0x338] ;  /* 0x0000ce0000047ab9 */ /* 0x000fe40000000a00 */
[----:B------:R-:W-:Y:S02]  /*6ef0*/  IMAD R78, R78, UR4, RZ ;  /* 0x000000044e4e7c24 */ /* 0x000fe4000f8e02ff */
[----:B------:R-:W-:Y:S02]  /*6f00*/  IMAD.IADD R13, R13, 0x1, R77 ;  /* 0x000000010d0d7824 */ /* 0x000fe400078e024d */
[C---:B0-----:R-:W-:Y:S02]  /*6f10*/  IMAD R11, R75.reuse, UR5, R78 ;  /* 0x000000054b0b7c24 */ /* 0x041fe4000f8e024e */
[----:B------:R-:W-:Y:S01]  /*6f20*/  IMAD.WIDE.U32 R12, R75, UR4, R12 ;  /* 0x000000044b0c7c25 */ /* 0x000fe2000f8e000c */
[----:B------:R-:W-:-:S04]  /*6f30*/  ULDC.64 UR4, c[0x0][0x330] ;  /* 0x0000cc0000047ab9 */ /* 0x000fc80000000a00 */
[----:B------:R-:W-:-:S03]  /*6f40*/  IADD3 R13, R13, R11, RZ ;  /* 0x0000000b0d0d7210 */ /* 0x000fc60007ffe0ff */
[----:B------:R-:W-:-:S04]  /*6f50*/  IMAD.WIDE.U32 R12, R137, UR4, R12 ;  /* 0x00000004890c7c25 */ /* 0x000fc8000f8e000c */
[----:B------:R-:W-:Y:S01]  /*6f60*/  IMAD R13, R137, UR5, R13 ;  /* 0x00000005890d7c24 */ /* 0x000fe2000f8e020d */
[----:B------:R-:W-:-:S04]  /*6f70*/  LEA R11, P2, R12, UR6, 0x1 ;  /* 0x000000060c0b7c11 */ /* 0x000fc8000f8408ff */
[----:B------:R-:W-:Y:S01]  /*6f80*/  LEA.HI.X R12, R12, UR7, R13, 0x1, P2 ;  /* 0x000000070c0c7c11 */ /* 0x000fe200090f0c0d */
[----:B------:R0:W1:Y:S01]  /*6f90*/  SHFL.IDX PT, R32, R11, RZ, 0x1e1f ;  /* 0x001e1fff0b207589 */ /* 0x00006200000e0000 */
[----:B------:R-:W-:-:S03]  /*6fa0*/  ISETP.GT.AND P2, PT, R79, R141, PT ;  /* 0x0000008d4f00720c */ /* 0x000fc60003f44270 */
[----:B------:R0:W2:Y:S10]  /*6fb0*/  SHFL.IDX PT, R33, R12, RZ, 0x1e1f ;  /* 0x001e1fff0c217589 */ /* 0x0000b400000e0000 */
[----:B0-----:R-:W-:Y:S05]  /*6fc0*/  @!P2 BRA `(.L_x_464) ;  /* 0x000000000090a947 */ /* 0x001fea0003800000 */
[----:B------:R-:W3:Y:S01]  /*6fd0*/  LDL R15, [R1+0x2c] ;  /* 0x00002c00010f7983 */ /* 0x000ee20000100800 */
[----:B------:R-:W-:-:S03]  /*6fe0*/  ULDC UR4, c[0x0][0x2f4] ;  /* 0x0000bd0000047ab9 */ /* 0x000fc60000000800 */
[----:B------:R-:W4:Y:S01]  /*6ff0*/  LDL R14, [R1+0x28] ;  /* 0x00002800010e7983 */ /* 0x000f220000100800 */
[C---:B------:R-:W-:Y:S02]  /*7000*/  ISETP.GE.AND P5, PT, R16.reuse, UR4, PT ;  /* 0x0000000410007c0c */ /* 0x040fe4000bfa6270 */
[----:B------:R-:W-:Y:S01]  /*7010*/  ISETP.GE.AND P4, PT, R23, UR4, PT ;  /* 0x0000000417007c0c */ /* 0x000fe2000bf86270 */
[----:B------:R-:W5:Y:S10]  /*7020*/  LDL R36, [R1+0x24] ;  /* 0x0000240001247983 */ /* 0x000f740000100800 */
[----:B-1----:R-:W-:-:S04]  /*7030*/  @!P5 LEA R34, P2, R16, R32, 0x1 ;  /* 0x000000201022d211 */ /* 0x002fc800078408ff */
[----:B--2---:R-:W-:Y:S02]  /*7040*/  @!P5 LEA.HI.X R35, R16, R33, R17, 0x1, P2 ;  /* 0x000000211023d211 */ /* 0x004fe400010f0c11 */
[----:B------:R-:W-:-:S04]  /*7050*/  @!P4 LEA R30, P2, R23, R32, 0x1 ;  /* 0x00000020171ec211 */ /* 0x000fc800078408ff */
[----:B---3--:R-:W-:Y:S02]  /*7060*/  @!P4 LEA.HI.X R31, R23, R33, R15, 0x1, P2 ;  /* 0x00000021171fc211 */ /* 0x008fe400010f0c0f */
[----:B------:R-:W-:-:S13]  /*7070*/  ISETP.GE.AND P2, PT, R22, UR4, PT ;  /* 0x0000000416007c0c */ /* 0x000fda000bf46270 */
[----:B------:R-:W-:-:S04]  /*7080*/  @!P2 LEA R28, P6, R22, R32, 0x1 ;  /* 0x00000020161ca211 */ /* 0x000fc800078c08ff */
[----:B----4-:R-:W-:Y:S02]  /*7090*/  @!P2 LEA.HI.X R29, R22, R33, R14, 0x1, P6 ;  /* 0x00000021161da211 */ /* 0x010fe400030f0c0e */
[----:B------:R-:W0:Y:S04]  /*70a0*/  @!P5 LDS.128 R12, [R55] ;  /* 0x00000000370cd984 */ /* 0x000e280000000c00 */
[----:B0-----:R0:W-:Y:S01]  /*70b0*/  @!P5 ST.E.128 desc[UR42][R34.64], R12 ;  /* 0x0000000c2200d985 */ /* 0x0011e2000c101d2a */
[----:B------:R-:W-:-:S13]  /*70c0*/  ISETP.GE.AND P5, PT, R3, UR4, PT ;  /* 0x0000000403007c0c */ /* 0x000fda000bfa6270 */
[----:B------:R-:W1:Y:S01]  /*70d0*/  @!P5 LDS.128 R12, [R54] ;  /* 0x00000000360cd984 */ /* 0x000e620000000c00 */
[----:B------:R-:W-:-:S04]  /*70e0*/  @!P5 IMAD.SHL.U32 R11, R156, 0x8, RZ ;  /* 0x000000089c0bd824 */ /* 0x000fc800078e00ff */
[----:B0-----:R-:W-:-:S05]  /*70f0*/  @!P5 IMAD.WIDE R34, R11, 0x2, R32 ;  /* 0x000000020b22d825 */ /* 0x001fca00078e0220 */
[----:B-1----:R0:W-:Y:S01]  /*7100*/  @!P5 ST.E.128 desc[UR42][R34.64], R12 ;  /* 0x0000000c2200d985 */ /* 0x0021e2000c101d2a */
[----:B------:R-:W-:-:S13]  /*7110*/  ISETP.GE.AND P5, PT, R4, UR4, PT ;  /* 0x0000000404007c0c */ /* 0x000fda000bfa6270 */
[----:B------:R-:W1:Y:S01]  /*7120*/  @!P5 LDS.128 R12, [R55+0x2000] ;  /* 0x00200000370cd984 */ /* 0x000e620000000c00 */
[----:B------:R-:W-:Y:S02]  /*7130*/  @!P5 IMAD.SHL.U32 R11, R157, 0x8, RZ ;  /* 0x000000089d0bd824 */ /* 0x000fe400078e00ff */
[----:B0-----:R-:W-:Y:S02]  /*7140*/  @!P5 IMAD.MOV.U32 R34, RZ, RZ, R32 ;  /* 0x000000ffff22d224 */ /* 0x001fe400078e0020 */
[----:B------:R-:W-:Y:S02]  /*7150*/  @!P5 IMAD.MOV.U32 R35, RZ, RZ, R33 ;  /* 0x000000ffff23d224 */ /* 0x000fe400078e0021 */
[----:B------:R-:W-:-:S05]  /*7160*/  @!P5 IMAD.WIDE R34, R11, 0x2, R34 ;  /* 0x000000020b22d825 */ /* 0x000fca00078e0222 */
[----:B-1----:R-:W-:Y:S01]  /*7170*/  @!P5 ST.E.128 desc[UR42][R34.64], R12 ;  /* 0x0000000c2200d985 */ /* 0x002fe2000c101d2a */
[----:B------:R-:W-:-:S03]  /*7180*/  ISETP.GE.AND P5, PT, R136, UR4, PT ;  /* 0x0000000488007c0c */ /* 0x000fc6000bfa6270 */
[----:B------:R-:W0:Y:S10]  /*7190*/  @!P4 LDS.128 R12, [R54+0x2000] ;  /* 0x00200000360cc984 */ /* 0x000e340000000c00 */
[----:B------:R-:W-:-:S04]  /*71a0*/  @!P5 LEA R32, P6, R136, R32, 0x1 ;  /* 0x000000208820d211 */ /* 0x000fc800078c08ff */
[----:B-----5:R-:W-:Y:S01]  /*71b0*/  @!P5 LEA.HI.X R33, R136, R33, R36, 0x1, P6 ;  /* 0x000000218821d211 */ /* 0x020fe200030f0c24 */
[----:B0-----:R-:W-:Y:S04]  /*71c0*/  @!P4 ST.E.128 desc[UR42][R30.64], R12 ;  /* 0x0000000c1e00c985 */ /* 0x001fe8000c101d2a */
[----:B------:R-:W0:Y:S04]  /*71d0*/  @!P2 LDS.128 R12, [R55+0x4000] ;  /* 0x00400000370ca984 */ /* 0x000e280000000c00 */
[----:B0-----:R-:W-:Y:S04]  /*71e0*/  @!P2 ST.E.128 desc[UR42][R28.64], R12 ;  /* 0x0000000c1c00a985 */ /* 0x001fe8000c101d2a */
[----:B------:R-:W0:Y:S04]  /*71f0*/  @!P5 LDS.128 R12, [R54+0x4000] ;  /* 0x00400000360cd984 */ /* 0x000e280000000c00 */
[----:B0-----:R0:W-:Y:S02]  /*7200*/  @!P5 ST.E.128 desc[UR42][R32.64], R12 ;  /* 0x0000000c2000d985 */ /* 0x0011e4000c101d2a */
.L_x_464:
[----:B------:R-:W-:Y:S05]  /*7210*/  BSYNC B0 ;  /* 0x0000000000007941 */ /* 0x000fea0003800000 */
.L_x_463:
[----:B------:R-:W-:Y:S01]  /*7220*/  @!PT LDS RZ, [RZ] ;  /* 0x00000000fffff984 */ /* 0x000fe20000000800 */
[----:B------:R-:W-:Y:S01]  /*7230*/  @!PT LDS RZ, [RZ] ;  /* 0x00000000fffff984 */ /* 0x000fe20000000800 */
[----:B------:R-:W-:Y:S01]  /*7240*/  @!PT LDS RZ, [RZ] ;  /* 0x00000000fffff984 */ /* 0x000fe20000000800 */
[----:B------:R-:W-:Y:S01]  /*7250*/  @!PT LDS RZ, [RZ] ;  /* 0x00000000fffff984 */ /* 0x000fe20000000800 */
[----:B------:R3:W-:Y:S06]  /*7260*/  MEMBAR.ALL.CTA ;  /* 0x0000000000007992 */ /* 0x0007ec0000008000 */
[----:B---3--:R-:W3:Y:S01]  /*7270*/  FENCE.VIEW.ASYNC.S ;  /* 0x00000000000073c6 */ /* 0x008ee20000000000 */
[----:B------:R-:W-:Y:S01]  /*7280*/  VIADD R18, R18, 0x1 ;  /* 0x0000000112127836 */ /* 0x000fe20000000000 */
[----:B------:R-:W-:Y:S01]  /*7290*/  @!P3 IADD3 R53, R53, 0x2d8c0, RZ ;  /* 0x0002d8c03535b810 */ /* 0x000fe20007ffe0ff */
[----:B---3--:R3:W-:Y:S03]  /*72a0*/  BAR.SYNC.DEFER_BLOCKING R101, 0x80 ;  /* 0x000200650000751d */ /* 0x0087e60000010000 */
[----:B------:R-:W-:-:S02]  /*72b0*/  ISETP.NE.AND P2, PT, R18, 0x2, PT ;  /* 0x000000021200780c */ /* 0x000fc40003f45270 */
[----:B------:R-:W-:Y:S02]  /*72c0*/  @!P3 PRMT R53, RZ, 0x654, R53 ;  /* 0x00000654ff35b816 */ /* 0x000fe40000000035 */
[----:B------:R-:W-:Y:S02]  /*72d0*/  SEL R11, RZ, 0x1, P2 ;  /* 0x00000001ff0b7807 */ /* 0x000fe40001000000 */
[----:B------:R-:W-:Y:S02]  /*72e0*/  SEL R18, R18, RZ, P2 ;  /* 0x000000ff12127207 */ /* 0x000fe40001000000 */
[----:B------:R-:W-:Y:S01]  /*72f0*/  LOP3.LUT R140, R140, R11, RZ, 0x3c, !PT ;  /* 0x0000000b8c8c7212 */ /* 0x000fe200078e3cff */
[----:B------:R3:W-:Y:S01]  /*7300*/  @!P3 SYNCS.ARRIVE.TRANS64.RED.A1T0 RZ, [R53+URZ], RZ ;  /* 0x000000ff35ffb9a7 */ /* 0x0007e2000810043f */
[----:B------:R-:W-:Y:S05]  /*7310*/  @P1 BRA `(.L_x_465) ;  /* 0xffffffb400b41947 */ /* 0x000fea000383ffff */
[----:B0-----:R-:W0:Y:S01]  /*7320*/  S2R R12, SR_TID.X ;  /* 0x00000000000c7919 */ /* 0x001e220000002100 */
[----:B------:R-:W-:Y:S02]  /*7330*/  PLOP3.LUT P0, PT, PT, PT, PT, 0x8, 0x0 ;  /* 0x000000000000781c */ /* 0x000fe40003f0e170 */
[----:B0-----:R-:W-:-:S04]  /*7340*/  SHF.R.U32.HI R12, RZ, 0x7, R12 ;  /* 0x00000007ff0c7819 */ /* 0x001fc8000001160c */
[----:B------:R-:W-:-:S13]  /*7350*/  ISETP.NE.AND P4, PT, R12, 0x1, PT ;  /* 0x000000010c00780c */ /* 0x000fda0003f85270 */
[----:B------:R-:W-:Y:S06]  /*7360*/  @!P4 BAR.ARV 0x9, 0x100 ;  /* 0x024400000000cb1d */ /* 0x000fec0000002000 */
.L_x_402:
[----:B------:R-:W-:Y:S01]  /*7370*/  IMAD.MOV.U32 R88, RZ, RZ, RZ ;  /* 0x000000ffff587224 */ /* 0x000fe200078e00ff */
[----:B------:R-:W-:Y:S06]  /*7380*/  @P0 BRA `(.L_x_466) ;  /* 0x00000000000c0947 */ /* 0x000fec0003800000 */
[----:B------:R-:W4:Y:S01]  /*7390*/  FENCE.VIEW.ASYNC.G ;  /* 0x00000000000073c6 */ /* 0x000f220000000100 */
[----:B------:R-:W-:Y:S05]  /*73a0*/  WARPSYNC.ALL ;  /* 0x0000000000007948 */ /* 0x000fea0003800000 */
[----:B----4-:R-:W-:Y:S06]  /*73b0*/  BAR.ARV 0xc, 0x200 ;  /* 0x0308000000007b1d */ /* 0x010fec0000002000 */
.L_x_466:
[----:B------:R-:W-:Y:S01]  /*73c0*/  LOP3.LUT P0, RZ, R19, 0x8, RZ, 0xc0, !PT ;  /* 0x0000000813ff7812 */ /* 0x000fe2000780c0ff */
[----:B------:R-:W-:-:S12]  /*73d0*/  BSSY B0, `(.L_x_467) ;  /* 0x0000020000007945 */ /* 0x000fd80003800000 */
[----:B------:R-:W-:Y:S05]  /*73e0*/  @!P0 BRA `(.L_x_468) ;  /* 0x0000000000788947 */ /* 0x000fea0003800000 */
[----:B------:R-:W4:Y:S01]  /*73f0*/  LDL R0, [R1+0x94] ;  /* 0x0000940001007983 */ /* 0x000f220000100800 */
[----:B------:R-:W-:Y:S01]  /*7400*/  ULDC UR4, c[0x0][0x9f0] ;  /* 0x00027c0000047ab9 */ /* 0x000fe20000000800 */
[----:B----4-:R-:W-:-:S04]  /*7410*/  ISETP.NE.AND P0, PT, R0, RZ, PT ;  /* 0x000000ff0000720c */ /* 0x010fc80003f05270 */
[----:B------:R-:W-:-:S04]  /*7420*/  SEL R9, R0, UR4, P0 ;  /* 0x0000000400097c07 */ /* 0x000fc80008000000 */
[-C--:B------:R-:W-:Y:S02]  /*7430*/  IABS R6, R9.reuse ;  /* 0x0000000900067213 */ /* 0x080fe40000000000 */
[----:B------:R-:W-:Y:S02]  /*7440*/  IADD3 R0, R99, -0x1, R9 ;  /* 0xffffffff63007810 */ /* 0x000fe40007ffe009 */
[----:B------:R-:W4:Y:S01]  /*7450*/  I2F.RP R3, R6 ;  /* 0x0000000600037306 */ /* 0x000f220000209400 */
[-C--:B------:R-:W-:Y:S02]  /*7460*/  IABS R10, R9.reuse ;  /* 0x00000009000a7213 */ /* 0x080fe40000000000 */
[----:B------:R-:W-:Y:S02]  /*7470*/  IABS R8, R0 ;  /* 0x0000000000087213 */ /* 0x000fe40000000000 */
[----:B------:R-:W-:-:S04]  /*7480*/  LOP3.LUT R0, R0, R9, RZ, 0x3c, !PT ;  /* 0x0000000900007212 */ /* 0x000fc800078e3cff */
[----:B------:R-:W-:Y:S01]  /*7490*/  ISETP.GE.AND P2, PT, R0, RZ, PT ;  /* 0x000000ff0000720c */ /* 0x000fe20003f46270 */
[----:B----4-:R-:W4:Y:S02]  /*74a0*/  MUFU.RCP R3, R3 ;  /* 0x0000000300037308 */ /* 0x010f240000001000 */
[----:B----4-:R-:W-:Y:S01]  /*74b0*/  VIADD R4, R3, 0xffffffe ;  /* 0x0ffffffe03047836 */ /* 0x010fe20000000000 */
[----:B------:R-:W-:-:S05]  /*74c0*/  IADD3 R3, RZ, -R10, RZ ;  /* 0x8000000aff037210 */ /* 0x000fca0007ffe0ff */
[----:B------:R4:W0:Y:S02]  /*74d0*/  F2I.FTZ.U32.TRUNC.NTZ R5, R4 ;  /* 0x0000000400057305 */ /* 0x000824000021f000 */
[----:B----4-:R-:W-:Y:S02]  /*74e0*/  IMAD.MOV.U32 R4, RZ, RZ, RZ ;  /* 0x000000ffff047224 */ /* 0x010fe400078e00ff */
[----:B0-----:R-:W-:-:S04]  /*74f0*/  IMAD.MOV R7, RZ, RZ, -R5 ;  /* 0x000000ffff077224 */ /* 0x001fc800078e0a05 */
        /* <DEDUP_REMOVED lines=10> */
[----:B------:R-:W-:Y:S02]  /*75a0*/  @!P2 IADD3 R5, -R5, RZ, RZ ;  /* 0x000000ff0505a210 */ /* 0x000fe40007ffe1ff */
[----:B------:R-:W-:-:S05]  /*75b0*/  @!P1 LOP3.LUT R5, RZ, R9, RZ, 0x33, !PT ;  /* 0x00000009ff059212 */ /* 0x000fca00078e33ff */
[----:B------:R-:W-:-:S07]  /*75c0*/  IMAD.MOV.U32 R88, RZ, RZ, R5 ;  /* 0x000000ffff587224 */ /* 0x000fce00078e0005 */
.L_x_468:
[----:B------:R-:W-:Y:S05]  /*75d0*/  BSYNC B0 ;  /* 0x0000000000007941 */ /* 0x000fea0003800000 */
.L_x_467:
[----:B------:R-:W4:Y:S01]  /*75e0*/  LDL R0, [R1+0xb0] ;  /* 0x0000b00001007983 */ /* 0x000f220000100800 */
[----:B------:R-:W-:Y:S01]  /*75f0*/  PLOP3.LUT P0, PT, PT, PT, PT, 0x80, 0x0 ;  /* 0x000000000000781c */ /* 0x000fe20003f0f070 */
[----:B------:R-:W-:Y:S01]  /*7600*/  IMAD.MOV.U32 R3, RZ, RZ, RZ ;  /* 0x000000ffff037224 */ /* 0x000fe200078e00ff */
        /* <DEDUP_REMOVED lines=17> */
[----:B-12---:R-:W-:Y:S02]  /*7720*/  CS2R R32, SRZ ;  /* 0x0000000000207805 */ /* 0x006fe4000001ff00 */
[----:B------:R-:W-:Y:S02]  /*7730*/  CS2R R54, SRZ ;  /* 0x0000000000367805 */ /* 0x000fe4000001ff00 */
[----:B------:R-:W-:Y:S02]  /*7740*/  CS2R R30, SRZ ;  /* 0x00000000001e7805 */ /* 0x000fe4000001ff00 */
[----:B---3--:R-:W-:Y:S02]  /*7750*/  CS2R R52, SRZ ;  /* 0x0000000000347805 */ /* 0x008fe4000001ff00 */
[----:B0-----:R-:W-:Y:S02]  /*7760*/  CS2R R28, SRZ ;  /* 0x00000000001c7805 */ /* 0x001fe4000001ff00 */
[----:B------:R-:W-:-:S02]  /*7770*/  CS2R R50, SRZ ;  /* 0x0000000000327805 */ /* 0x000fc4000001ff00 */
[----:B------:R-:W-:Y:S01]  /*7780*/  CS2R R20, SRZ ;  /* 0x0000000000147805 */ /* 0x000fe2000001ff00 */
[----:B----4-:R-:W-:Y:S02]  /*7790*/  IMAD R4, R0, R88, RZ ;  /* 0x0000005800047224 */ /* 0x010fe400078e02ff */
[----:B------:R-:W-:-:S03]  /*77a0*/  IMAD.MOV.U32 R0, RZ, RZ, RZ ;  /* 0x000000ffff007224 */ /* 0x000fc600078e00ff */
[----:B------:R0:W-:Y:S01]  /*77b0*/  STL [R1+0x78], R4 ;  /* 0x0000780401007387 */ /* 0x0001e20000100800 */
[----:B------:R-:W-:-:S04]  /*77c0*/  VIADDMNMX R88, R4, R88, R99, PT ;  /* 0x0000005804587246 */ /* 0x000fc80003800163 */
[----:B------:R-:W-:-:S13]  /*77d0*/  ISETP.GT.AND P1, PT, R88, R4, PT ;  /* 0x000000045800720c */ /* 0x000fda0003f24270 */
[----:B0-----:R-:W-:Y:S05]  /*77e0*/  @!P1 BRA `(.L_x_469) ;  /* 0x000000a4003c9947 */ /* 0x001fea0003800000 */
[----:B------:R-:W0:Y:S01]  /*77f0*/  S2R R4, SR_TID.X ;  /* 0x0000000000047919 */ /* 0x000e220000002100 */
[----:B------:R-:W-:Y:S01]  /*7800*/  UMOV UR4, 0xffffffff ;  /* 0xffffffff00047882 */ /* 0x000fe20000000000 */
[----:B0-----:R-:W-:-:S05]  /*7810*/  VIADD R40, R4, 0xffffff80 ;  /* 0xffffff8004287836 */ /* 0x001fca0000000000 */
[----:B------:R-:W-:-:S04]  /*7820*/  SHF.R.S32.HI R41, RZ, 0x1f, R40 ;  /* 0x0000001fff297819 */ /* 0x000fc80000011428 */
[----:B------:R-:W-:-:S04]  /*7830*/  LEA.HI R13, R41, R40, RZ, 0x7 ;  /* 0x00000028290d7211 */ /* 0x000fc800078f38ff */
[----:B------:R-:W-:Y:S01]  /*7840*/  SHF.R.S32.HI R13, RZ, 0x7, R13 ;  /* 0x00000007ff0d7819 */ /* 0x000fe2000001140d */
[----:B------:R-:W-:Y:S06]  /*7850*/  BRA.DIV UR4, `(.L_x_470) ;  /* 0x0000014604c87947 */ /* 0x000fec000b800000 */
[----:B------:R-:W0:Y:S04]  /*7860*/  SHFL.IDX PT, R0, R13, RZ, 0x1f ;  /* 0x00001fff0d007589 */ /* 0x000e2800000e0000 */
[----:B0-----:R1:W-:Y:S02]  /*7870*/  STL [R1+0x7c], R0 ;  /* 0x00007c0001007387 */ /* 0x0013e40000100800 */
.L_x_690:
[----:B------:R-:W1:Y:S01]  /*7880*/  LDL R3, [R1+0x7c] ;  /* 0x00007c0001037983 */ /* 0x000e620000100800 */
[----:B------:R-:W-:Y:S01]  /*7890*/  BSSY B6, `(.L_x_471) ;  /* 0x000001b000067945 */ /* 0x000fe20003800000 */
[----:B-1----:R-:W-:-:S05]  /*78a0*/  IMAD.HI R0, R3, 0x55555556, RZ ;  /* 0x5555555603007827 */ /* 0x002fca00078e02ff */
[----:B------:R-:W-:-:S05]  /*78b0*/  LEA.HI R44, R0, R0, RZ, 0x1 ;  /* 0x00000000002c7211 */ /* 0x000fca00078f08ff */
[----:B------:R-:W-:Y:S01]  /*78c0*/  IMAD R44, R44, -0x3, R3 ;  /* 0xfffffffd2c2c7824 */ /* 0x000fe200078e0203 */
[----:B------:R-:W-:-:S04]  /*78d0*/  IADD3 R3, R2, 0x21800, RZ ;  /* 0x0002180002037810 */ /* 0x000fc80007ffe0ff */
[----:B------:R-:W-:Y:S01]  /*78e0*/  LOP3.LUT P0, RZ, R3, 0x3ff, RZ, 0xc0, !PT ;  /* 0x000003ff03ff7812 */ /* 0x000fe2000780c0ff */
[----:B------:R-:W-:-:S05]  /*78f0*/  IMAD R0, R44, 0x2000, R3 ;  /* 0x000020002c007824 */ /* 0x000fca00078e0203 */
[----:B------:R-:W-:-:S04]  /*7900*/  SHF.R.U32.HI R0, RZ, 0x4, R0 ;  /* 0x00000004ff007819 */ /* 0x000fc80000011600 */
[----:B------:R-:W-:-:S05]  /*7910*/  LOP3.LUT R0, R0, 0x3fff, RZ, 0xc0, !PT ;  /* 0x00003fff00007812 */ /* 0x000fca00078ec0ff */
[----:B------:R1:W-:Y:S01]  /*7920*/  STL [R1+0x84], R0 ;  /* 0x0000840001007387 */ /* 0x0003e20000100800 */
[----:B------:R-:W-:Y:S05]  /*7930*/  @!P0 BRA `(.L_x_472) ;  /* 0x0000000000408947 */ /* 0x000fea0003800000 */
[----:B0-----:R-:W-:Y:S01]  /*7940*/  MOV R14, 0x0 ;  /* 0x00000000000e7802 */ /* 0x001fe20000000f00 */
[----:B------:R-:W-:Y:S01]  /*7950*/  ULDC.64 UR4, c[0x4][0x88] ;  /* 0x0100220000047ab9 */ /* 0x000fe20000000a00 */
[----:B------:R-:W-:Y:S01]  /*7960*/  ULDC.64 UR6, c[0x4][0x90] ;  /* 0x0100240000067ab9 */ /* 0x000fe20000000a00 */
[----:B------:R-:W-:Y:S01]  /*7970*/  IMAD.U32 R4, RZ, RZ, UR4 ;  /* 0x00000004ff047e24 */ /* 0x000fe2000f8e00ff */
[----:B------:R-:W-:Y:S01]  /*7980*/  MOV R7, UR7 ;  /* 0x0000000700077c02 */ /* 0x000fe20008000f00 */
[----:B------:R-:W-:Y:S01]  /*7990*/  IMAD.U32 R5, RZ, RZ, UR5 ;  /* 0x00000005ff057e24 */ /* 0x000fe2000f8e00ff */
[----:B------:R-:W0:Y:S01]  /*79a0*/  LDC.64 R14, c[0x4][R14] ;  /* 0x010000000e0e7b82 */ /* 0x000e220000000a00 */
[----:B------:R-:W-:Y:S01]  /*79b0*/  ULDC.64 UR4, c[0x4][0x28] ;  /* 0x01000a0000047ab9 */ /* 0x000fe20000000a00 */
[----:B------:R-:W-:Y:S01]  /*79c0*/  IMAD.U32 R6, RZ, RZ, UR6 ;  /* 0x00000006ff067e24 */ /* 0x000fe2000f8e00ff */
[----:B------:R-:W-:Y:S01]  /*79d0*/  MOV R13, RZ ;  /* 0x000000ff000d7202 */ /* 0x000fe20000000f00 */
[----:B------:R-:W-:-:S02]  /*79e0*/  IMAD.U32 R10, RZ, RZ, UR4 ;  /* 0x00000004ff0a7e24 */ /* 0x000fc4000f8e00ff */
[----:B------:R-:W-:Y:S02]  /*79f0*/  IMAD.U32 R11, RZ, RZ, UR5 ;  /* 0x00000005ff0b7e24 */ /* 0x000fe4000f8e00ff */
[----:B------:R-:W-:Y:S02]  /*7a00*/  IMAD.MOV.U32 R8, RZ, RZ, 0x70 ;  /* 0x00000070ff087424 */ /* 0x000fe400078e00ff */
[----:B------:R-:W-:-:S07]  /*7a10*/  IMAD.MOV.U32 R12, RZ, RZ, 0x1 ;  /* 0x00000001ff0c7424 */ /* 0x000fce00078e00ff */
[----:B------:R-:W-:-:S07]  /*7a20*/  LEPC R20, `(.L_x_472) ;  /* 0x000000001014794e */ /* 0x000fce0000000000 */
[----:B01---5:R-:W-:Y:S05]  /*7a30*/  CALL.ABS.NOINC R14 ;  /* 0x000000000e007343 */ /* 0x023fea0003c00000 */
.L_x_472:
[----:B------:R-:W-:Y:S05]  /*7a40*/  BSYNC B6 ;  /* 0x0000000000067941 */ /* 0x000fea0003800000 */
.L_x_471:
[----:B------:R-:W-:Y:S02]  /*7a50*/  ULDC UR4, c[0x0][0x3f4] ;  /* 0x0000fd0000047ab9 */ /* 0x000fe40000000800 */
[----:B------:R-:W-:-:S13]  /*7a60*/  ISETP.LT.AND P0, PT, RZ, UR4, PT ;  /* 0x00000004ff007c0c */ /* 0x000fda000bf01270 */
[----:B------:R-:W-:Y:S05]  /*7a70*/  @P0 BRA `(.L_x_473) ;  /* 0x0000000000400947 */ /* 0x000fea0003800000 */
[----:B------:R-:W-:-:S04]  /*7a80*/  ULEA.HI UR4, UR37, UR37, URZ, 0x1 ;  /* 0x0000002525047291 */ /* 0x000fc8000f8f083f */
[----:B------:R-:W-:-:S04]  /*7a90*/  ULOP3.LUT UR4, UR4, 0xfffffffe, URZ, 0xc0, !UPT ;  /* 0xfffffffe04047892 */ /* 0x000fc8000f8ec03f */
[----:B------:R-:W-:-:S06]  /*7aa0*/  UIADD3 UR4, UR37, -UR4, URZ ;  /* 0x8000000425047290 */ /* 0x000fcc000fffe03f */
[----:B------:R-:W-:-:S05]  /*7ab0*/  IMAD.U32 R3, RZ, RZ, UR4 ;  /* 0x00000004ff037e24 */ /* 0x000fca000f8e00ff */
[----:B------:R-:W-:-:S04]  /*7ac0*/  SHF.L.U32 R3, R3, 0x1f, RZ ;  /* 0x0000001f03037819 */ /* 0x000fc800000006ff */
[----:B------:R2:W3:Y:S03]  /*7ad0*/  SYNCS.PHASECHK.TRANS64.TRYWAIT P0, [R2+URZ+0x2d800], R3 ;  /* 0x02d80003020075a7 */ /* 0x0004e6000800017f */
[----:B---3--:R-:W-:Y:S05]  /*7ae0*/  @!P0 NANOSLEEP.SYNCS 0x989680 ;  /* 0x009896800000895d */ /* 0x008fea0003900000 */
[----:B------:R-:W3:Y:S01]  /*7af0*/  @!P0 SYNCS.PHASECHK.TRANS64 P0, [R2+URZ+0x2d800], R3 ;  /* 0x02d80003020085a7 */ /* 0x000ee2000800007f */
[----:B------:R-:W-:Y:S04]  /*7b00*/  BSSY B0, `(.L_x_474) ;  /* 0x0000006000007945 */ /* 0x000fe80003800000 */
[----:B---3--:R-:W-:Y:S05]  /*7b10*/  @P0 BRA `(.L_x_475) ;  /* 0x0000000000100947 */ /* 0x008fea0003800000 */
.L_x_476:
[----:B---3--:R3:W4:Y:S02]  /*7b20*/  SYNCS.PHASECHK.TRANS64.TRYWAIT P0, [R2+URZ+0x2d800], R3 ;  /* 0x02d80003020075a7 */ /* 0x008724000800017f */
[----:B----4-:R-:W-:Y:S05]  /*7b30*/  @!P0 NANOSLEEP.SYNCS 0x989680 ;  /* 0x009896800000895d */ /* 0x010fea0003900000 */
[----:B------:R-:W4:Y:S02]  /*7b40*/  @!P0 SYNCS.PHASECHK.TRANS64 P0, [R2+URZ+0x2d800], R3 ;  /* 0x02d80003020085a7 */ /* 0x000f24000800007f */
[----:B----4-:R-:W-:Y:S05]  /*7b50*/  @!P0 BRA `(.L_x_476) ;  /* 0xfffffffc00f08947 */ /* 0x010fea000383ffff */
.L_x_475:
[----:B------:R-:W-:Y:S05]  /*7b60*/  BSYNC B0 ;  /* 0x0000000000007941 */ /* 0x000fea0003800000 */
.L_x_474:
[----:B------:R-:W-:Y:S05]  /*7b70*/  BRA `(.L_x_477) ;  /* 0x0000003800987947 */ /* 0x000fea0003800000 */
.L_x_473:
[----:B-1---5:R-:W-:Y:S01]  /*7b80*/  SHF.R.S32.HI R0, RZ, 0x1f, R95 ;  /* 0x0000001fff007819 */ /* 0x022fe2000001145f */
[----:B------:R-:W-:Y:S01]  /*7b90*/  ULOP3.LUT UP0, URZ, UR40, 0x1bf, URZ, 0xc0, !UPT ;  /* 0x000001bf283f7892 */ /* 0x000fe2000f80c03f */
[----:B------:R-:W-:Y:S01]  /*7ba0*/  ULDC.64 UR4, c[0x0][0x3f8] ;  /* 0x0000fe0000047ab9 */ /* 0x000fe20000000a00 */
[----:B------:R-:W-:Y:S02]  /*7bb0*/  ULDC.64 UR6, c[0x0][0x408] ;  /* 0x0001020000067ab9 */ /* 0x000fe40000000a00 */
[C---:B------:R-:W-:Y:S02]  /*7bc0*/  IMAD R6, R0.reuse, UR4, RZ ;  /* 0x0000000400067c24 */ /* 0x040fe4000f8e02ff */
[----:B------:R-:W-:Y:S01]  /*7bd0*/  IMAD R0, R0, UR6, RZ ;  /* 0x0000000600007c24 */ /* 0x000fe2000f8e02ff */
[----:B------:R-:W-:Y:S01]  /*7be0*/  PLOP3.LUT P2, PT, PT, PT, UP0, 0x80, 0x0 ;  /* 0x000000000000781c */ /* 0x000fe20003f4f008 */
[C---:B------:R-:W-:Y:S02]  /*7bf0*/  IMAD R25, R95.reuse, UR5, R6 ;  /* 0x000000055f197c24 */ /* 0x040fe4000f8e0206 */
[----:B------:R-:W-:Y:S01]  /*7c00*/  IMAD.WIDE.U32 R4, R95, UR4, RZ ;  /* 0x000000045f047c25 */ /* 0x000fe2000f8e00ff */
[----:B------:R-:W-:-:S03]  /*7c10*/  ULDC.64 UR4, c[0x0][0x3e8] ;  /* 0x0000fa0000047ab9 */ /* 0x000fc60000000a00 */
[C---:B------:R-:W-:Y:S01]  /*7c20*/  IMAD R37, R95.reuse, UR7, R0 ;  /* 0x000000075f257c24 */ /* 0x040fe2000f8e0200 */
[----:B------:R-:W-:Y:S01]  /*7c30*/  LEA R24, P0, R4, UR4, 0x1 ;  /* 0x0000000404187c11 */ /* 0x000fe2000f8008ff */
[----:B------:R-:W-:Y:S01]  /*7c40*/  IMAD.WIDE.U32 R6, R95, UR6, RZ ;  /* 0x000000065f067c25 */ /* 0x000fe2000f8e00ff */
[----:B------:R-:W-:-:S03]  /*7c50*/  ULDC.64 UR6, c[0x0][0x400] ;  /* 0x0001000000067ab9 */ /* 0x000fc60000000a00 */
[----:B------:R-:W-:Y:S01]  /*7c60*/  IMAD.IADD R25, R25, 0x1, R5 ;  /* 0x0000000119197824 */ /* 0x000fe200078e0205 */
[----:B------:R-:W-:Y:S01]  /*7c70*/  LEA R39, P1, R6, UR6, 0x1 ;  /* 0x0000000606277c11 */ /* 0x000fe2000f8208ff */
[----:B------:R-:W-:-:S03]  /*7c80*/  IMAD.IADD R37, R37, 0x1, R7 ;  /* 0x0000000125257824 */ /* 0x000fc600078e0207 */
[----:B------:R-:W-:Y:S02]  /*7c90*/  LEA.HI.X R25, R4, UR5, R25, 0x1, P0 ;  /* 0x0000000504197c11 */ /* 0x000fe400080f0c19 */
[----:B------:R-:W-:Y:S01]  /*7ca0*/  LEA.HI.X R37, R6, UR7, R37, 0x1, P1 ;  /* 0x0000000706257c11 */ /* 0x000fe200088f0c25 */
[----:B------:R-:W-:Y:S06]  /*7cb0*/  @!P2 BRA `(.L_x_478) ;  /* 0x000000000040a947 */ /* 0x000fec0003800000 */
[----:B0-----:R-:W-:Y:S01]  /*7cc0*/  MOV R14, 0x0 ;  /* 0x00000000000e7802 */ /* 0x001fe20000000f00 */
[----:B------:R-:W-:Y:S01]  /*7cd0*/  ULDC.64 UR4, c[0x4][0x88] ;  /* 0x0100220000047ab9 */ /* 0x000fe20000000a00 */
[----:B------:R-:W-:Y:S01]  /*7ce0*/  ULDC.64 UR6, c[0x4][0x90] ;  /* 0x0100240000067ab9 */ /* 0x000fe20000000a00 */
[----:B------:R-:W-:Y:S01]  /*7cf0*/  IMAD.U32 R4, RZ, RZ, UR4 ;  /* 0x00000004ff047e24 */ /* 0x000fe2000f8e00ff */
[----:B------:R-:W-:Y:S01]  /*7d00*/  MOV R5, UR5 ;  /* 0x0000000500057c02 */ /* 0x000fe20008000f00 */
[----:B------:R-:W-:Y:S01]  /*7d10*/  ULDC.64 UR4, c[0x4][0x20] ;  /* 0x0100080000047ab9 */ /* 0x000fe20000000a00 */
[----:B------:R-:W0:Y:S01]  /*7d20*/  LDC.64 R14, c[0x4][R14] ;  /* 0x010000000e0e7b82 */ /* 0x000e220000000a00 */
[----:B------:R-:W-:Y:S01]  /*7d30*/  IMAD.U32 R6, RZ, RZ, UR6 ;  /* 0x00000006ff067e24 */ /* 0x000fe2000f8e00ff */
[----:B------:R-:W-:Y:S01]  /*7d40*/  MOV R8, 0x70 ;  /* 0x0000007000087802 */ /* 0x000fe20000000f00 */
[----:B------:R-:W-:Y:S02]  /*7d50*/  IMAD.U32 R7, RZ, RZ, UR7 ;  /* 0x00000007ff077e24 */ /* 0x000fe4000f8e00ff */
[----:B------:R-:W-:-:S02]  /*7d60*/  IMAD.U32 R10, RZ, RZ, UR4 ;  /* 0x00000004ff0a7e24 */ /* 0x000fc4000f8e00ff */
[----:B------:R-:W-:Y:S02]  /*7d70*/  IMAD.U32 R11, RZ, RZ, UR5 ;  /* 0x00000005ff0b7e24 */ /* 0x000fe4000f8e00ff */
[----:B------:R-:W-:Y:S02]  /*7d80*/  IMAD.MOV.U32 R12, RZ, RZ, 0x1 ;  /* 0x00000001ff0c7424 */ /* 0x000fe400078e00ff */
[----:B------:R-:W-:-:S07]  /*7d90*/  IMAD.MOV.U32 R13, RZ, RZ, RZ ;  /* 0x000000ffff0d7224 */ /* 0x000fce00078e00ff */
[----:B------:R-:W-:-:S07]  /*7da0*/  LEPC R20, `(.L_x_478) ;  /* 0x000000001014794e */ /* 0x000fce0000000000 */
[----:B0-----:R-:W-:Y:S05]  /*7db0*/  CALL.ABS.NOINC R14 ;  /* 0x000000000e007343 */ /* 0x001fea0003c00000 */
.L_x_478:
[----:B------:R-:W-:Y:S01]  /*7dc0*/  ULDC.U8 UR4, c[0x0][0x410] ;  /* 0x0001040000047ab9 */ /* 0x000fe20000000000 */
[----:B------:R-:W-:Y:S01]  /*7dd0*/  BSSY B0, `(.L_x_479) ;  /* 0x0000378000007945 */ /* 0x000fe20003800000 */
[----:B------:R-:W-:Y:S01]  /*7de0*/  ISETP.NE.AND P0, PT, RZ, UR4, PT ;  /* 0x00000004ff007c0c */ /* 0x000fe2000bf05270 */
[----:B------:R-:W-:-:S12]  /*7df0*/  IMAD R6, R97, 0xc0, R141 ;  /* 0x000000c061067824 */ /* 0x000fd800078e028d */
[----:B------:R-:W-:Y:S05]  /*7e00*/  @!P0 BRA `(.L_x_480) ;  /* 0x0000001800fc8947 */ /* 0x000fea0003800000 */
[----:B------:R-:W-:-:S03]  /*7e10*/  UMOV UR4, 0xffffffff ;  /* 0xffffffff00047882 */ /* 0x000fc60000000000 */
[----:B------:R-:W-:Y:S05]  /*7e20*/  BRA.DIV UR4, `(.L_x_481) ;  /* 0x00000142047c7947 */ /* 0x000fea000b800000 */
[----:B------:R1:W2:Y:S04]  /*7e30*/  SHFL.IDX PT, R3, R25, RZ, 0x1e1f ;  /* 0x001e1fff19037589 */ /* 0x0002a800000e0000 */
[----:B------:R1:W3:Y:S04]  /*7e40*/  SHFL.IDX PT, R38, R24, RZ, 0x1e1f ;  /* 0x001e1fff18267589 */ /* 0x0002e800000e0000 */
[----:B------:R1:W4:Y:S04]  /*7e50*/  SHFL.IDX PT, R0, R37, RZ, 0x1e1f ;  /* 0x001e1fff25007589 */ /* 0x00032800000e0000 */
[----:B------:R-:W0:Y:S02]  /*7e60*/  SHFL.IDX PT, R39, R39, RZ, 0x1e1f ;  /* 0x001e1fff27277589 */ /* 0x000e2400000e0000 */
.L_x_696:
[----:B------:R-:W-:Y:S01]  /*7e70*/  ULDC UR4, c[0x0][0x448] ;  /* 0x0001120000047ab9 */ /* 0x000fe20000000800 */
[----:B------:R-:W-:Y:S01]  /*7e80*/  BSSY B1, `(.L_x_482) ;  /* 0x000005e000017945 */ /* 0x000fe20003800000 */
[----:B------:R-:W-:Y:S01]  /*7e90*/  IMAD R42, R100, UR4, RZ ;  /* 0x00000004642a7c24 */ /* 0x000fe2000f8e02ff */
[----:B------:R-:W-:Y:S02]  /*7ea0*/  CS2R R34, SRZ ;  /* 0x0000000000227805 */ /* 0x000fe4000001ff00 */
[----:B------:R-:W-:Y:S02]  /*7eb0*/  CS2R R30, SRZ ;  /* 0x00000000001e7805 */ /* 0x000fe4000001ff00 */
[----:B------:R-:W-:Y:S02]  /*7ec0*/  CS2R R26, SRZ ;  /* 0x00000000001a7805 */ /* 0x000fe4000001ff00 */
[----:B------:R-:W-:Y:S02]  /*7ed0*/  CS2R R20, SRZ ;  /* 0x0000000000147805 */ /* 0x000fe4000001ff00 */
[----:B------:R-:W-:Y:S01]  /*7ee0*/  ISETP.GE.AND P0, PT, R6, R42, PT ;  /* 0x0000002a0600720c */ /* 0x000fe20003f06270 */
[----:B------:R-:W-:Y:S01]  /*7ef0*/  IMAD R42, R97, -0xc0, R42 ;  /* 0xffffff40612a7824 */ /* 0x000fe200078e022a */
[----:B------:R-:W-:-:S02]  /*7f00*/  CS2R R12, SRZ ;  /* 0x00000000000c7805 */ /* 0x000fc4000001ff00 */
[----:B------:R-:W-:Y:S02]  /*7f10*/  CS2R R8, SRZ ;  /* 0x0000000000087805 */ /* 0x000fe4000001ff00 */
[----:B-1----:R-:W-:Y:S02]  /*7f20*/  CS2R R36, SRZ ;  /* 0x0000000000247805 */ /* 0x002fe4000001ff00 */
[----:B------:R-:W-:Y:S02]  /*7f30*/  CS2R R32, SRZ ;  /* 0x0000000000207805 */ /* 0x000fe4000001ff00 */
[----:B------:R-:W-:Y:S02]  /*7f40*/  CS2R R28, SRZ ;  /* 0x00000000001c7805 */ /* 0x000fe4000001ff00 */
[----:B------:R-:W-:Y:S02]  /*7f50*/  CS2R R24, SRZ ;  /* 0x0000000000187805 */ /* 0x000fe4000001ff00 */
[----:B0-----:R-:W-:-:S02]  /*7f60*/  CS2R R14, SRZ ;  /* 0x00000000000e7805 */ /* 0x001fc4000001ff00 */
[----:B------:R-:W-:Y:S01]  /*7f70*/  CS2R R10, SRZ ;  /* 0x00000000000a7805 */ /* 0x000fe2000001ff00 */
[----:B------:R-:W-:Y:S06]  /*7f80*/  @P0 BRA `(.L_x_483) ;  /* 0x0000000400340947 */ /* 0x000fec0003800000 */
[----:B------:R-:W2:Y:S01]  /*7f90*/  LDL R48, [R1+0x54] ;  /* 0x0000540001307983 */ /* 0x000ea20000100800 */
[----:B------:R-:W-:-:S03]  /*7fa0*/  ULDC UR4, c[0x0][0x3f4] ;  /* 0x0000fd0000047ab9 */ /* 0x000fc60000000800 */
[----:B------:R-:W3:Y:S04]  /*7fb0*/  LDL R47, [R1+0x4c] ;  /* 0x00004c00012f7983 */ /* 0x000ee80000100800 */
[----:B------:R-:W4:Y:S04]  /*7fc0*/  LDL R46, [R1+0x50] ;  /* 0x00005000012e7983 */ /* 0x000f280000100800 */
[----:B------:R-:W4:Y:S04]  /*7fd0*/  LDL R45, [R1+0x48] ;  /* 0x00004800012d7983 */ /* 0x000f280000100800 */
[----:B------:R-:W4:Y:S01]  /*7fe0*/  LDL R43, [R1+0x58] ;  /* 0x00005800012b7983 */ /* 0x000f220000100800 */
[----:B------:R-:W-:-:S02]  /*7ff0*/  CS2R R36, SRZ ;  /* 0x0000000000247805 */ /* 0x000fc4000001ff00 */
[----:B------:R-:W-:Y:S02]  /*8000*/  CS2R R34, SRZ ;  /* 0x0000000000227805 */ /* 0x000fe4000001ff00 */
[----:B------:R-:W-:Y:S02]  /*8010*/  CS2R R32, SRZ ;  /* 0x0000000000207805 */ /* 0x000fe4000001ff00 */
[C---:B--2---:R-:W-:Y:S01]  /*8020*/  ISETP.GE.AND P3, PT, R48.reuse, UR4, PT ;  /* 0x0000000430007c0c */ /* 0x044fe2000bf66270 */
[C---:B------:R-:W-:Y:S01]  /*8030*/  IMAD.SHL.U32 R24, R48.reuse, 0x2, RZ ;  /* 0x0000000230187824 */ /* 0x040fe200078e00ff */
[----:B------:R-:W-:Y:S02]  /*8040*/  SHF.R.S32.HI R4, RZ, 0x1f, R48 ;  /* 0x0000001fff047819 */ /* 0x000fe40000011430 */
[C---:B---3--:R-:W-:Y:S01]  /*8050*/  ISETP.GE.AND P2, PT, R47.reuse, UR4, PT ;  /* 0x000000042f007c0c */ /* 0x048fe2000bf46270 */
[----:B------:R-:W-:Y:S01]  /*8060*/  IMAD.SHL.U32 R14, R47, 0x2, RZ ;  /* 0x000000022f0e7824 */ /* 0x000fe200078e00ff */
[----:B------:R-:W-:-:S02]  /*8070*/  SHF.L.U64.HI R4, R48, 0x1, R4 ;  /* 0x0000000130047819 */ /* 0x000fc40000010204 */
[----:B----4-:R-:W-:Y:S02]  /*8080*/  ISETP.GE.AND P1, PT, R46, UR4, PT ;  /* 0x000000042e007c0c */ /* 0x010fe4000bf26270 */
[----:B------:R-:W-:Y:S02]  /*8090*/  SHF.R.S32.HI R5, RZ, 0x1f, R47 ;  /* 0x0000001fff057819 */ /* 0x000fe4000001142f */
[C---:B------:R-:W-:Y:S01]  /*80a0*/  ISETP.GE.AND P0, PT, R45.reuse, UR4, PT ;  /* 0x000000042d007c0c */ /* 0x040fe2000bf06270 */
[----:B------:R-:W-:Y:S01]  /*80b0*/  IMAD.SHL.U32 R28, R45, 0x2, RZ ;  /* 0x000000022d1c7824 */ /* 0x000fe200078e00ff */
[CC--:B------:R-:W-:Y:S02]  /*80c0*/  @!P3 IADD3 R26, P4, R38.reuse, R24.reuse, RZ ;  /* 0x00000018261ab210 */ /* 0x0c0fe40007f9e0ff */
[----:B------:R-:W-:Y:S01]  /*80d0*/  @!P3 IADD3 R24, P5, R39, R24, RZ ;  /* 0x000000182718b210 */ /* 0x000fe20007fbe0ff */
[----:B------:R-:W-:Y:S01]  /*80e0*/  IMAD.SHL.U32 R30, R43, 0x2, RZ ;  /* 0x000000022b1e7824 */ /* 0x000fe200078e00ff */
[----:B------:R-:W-:Y:S01]  /*80f0*/  SHF.L.U64.HI R5, R47, 0x1, R5 ;  /* 0x000000012f057819 */ /* 0x000fe20000010205 */
[--C-:B------:R-:W-:Y:S01]  /*8100*/  @!P3 IMAD.X R27, R3, 0x1, R4.reuse, P4 ;  /* 0x00000001031bb824 */ /* 0x100fe200020e0604 */
[----:B------:R-:W-:Y:S01]  /*8110*/  @!P2 IADD3 R20, P4, R38, R14, RZ ;  /* 0x0000000e2614a210 */ /* 0x000fe20007f9e0ff */
[----:B------:R-:W-:Y:S01]  /*8120*/  @!P3 IMAD.X R25, R0, 0x1, R4, P5 ;  /* 0x000000010019b824 */ /* 0x000fe200028e0604 */
[----:B------:R-:W-:-:S02]  /*8130*/  SHF.L.U32 R10, R46, 0x1, RZ ;  /* 0x000000012e0a7819 */ /* 0x000fc400000006ff */
[----:B------:R-:W-:Y:S01]  /*8140*/  @!P2 IADD3 R14, P5, R39, R14, RZ ;  /* 0x0000000e270ea210 */ /* 0x000fe20007fbe0ff */
[----:B------:R-:W-:Y:S01]  /*8150*/  @!P2 IMAD.X R21, R3, 0x1, R5, P4 ;  /* 0x000000010315a824 */ /* 0x000fe200020e0605 */
[----:B------:R-:W-:Y:S01]  /*8160*/  SHF.R.S32.HI R6, RZ, 0x1f, R46 ;  /* 0x0000001fff067819 */ /* 0x000fe2000001142e */
[----:B------:R-:W5:Y:S01]  /*8170*/  @!P3 LD.E.64 R32, desc[UR42][R26.64] ;  /* 0x0000002a1a20b980 */ /* 0x000f62000c101b00 */
[-C--:B------:R-:W-:Y:S02]  /*8180*/  @!P1 IADD3 R12, P4, R38, R10.reuse, RZ ;  /* 0x0000000a260c9210 */ /* 0x080fe40007f9e0ff */
[----:B------:R-:W-:Y:S02]  /*8190*/  @!P2 IADD3.X R15, R0, R5, RZ, P5, !PT ;  /* 0x00000005000fa210 */ /* 0x000fe40002ffe4ff */
[----:B------:R-:W-:Y:S02]  /*81a0*/  SHF.L.U64.HI R6, R46, 0x1, R6 ;  /* 0x000000012e067819 */ /* 0x000fe40000010206 */
[----:B------:R-:W-:-:S02]  /*81b0*/  @!P1 IADD3 R10, P5, R39, R10, RZ ;  /* 0x0000000a270a9210 */ /* 0x000fc40007fbe0ff */
[----:B------:R-:W-:Y:S01]  /*81c0*/  SHF.R.S32.HI R7, RZ, 0x1f, R45 ;  /* 0x0000001fff077819 */ /* 0x000fe2000001142d */
[--C-:B------:R-:W-:Y:S01]  /*81d0*/  @!P1 IMAD.X R13, R3, 0x1, R6.reuse, P4 ;  /* 0x00000001030d9824 */ /* 0x100fe200020e0606 */
[----:B------:R-:W-:Y:S01]  /*81e0*/  ISETP.GE.AND P4, PT, R138, UR4, PT ;  /* 0x000000048a007c0c */ /* 0x000fe2000bf86270 */
[----:B------:R-:W-:Y:S01]  /*81f0*/  @!P1 IMAD.X R11, R0, 0x1, R6, P5 ;  /* 0x00000001000b9824 */ /* 0x000fe200028e0606 */
[----:B------:R-:W-:Y:S02]  /*8200*/  SHF.L.U64.HI R7, R45, 0x1, R7 ;  /* 0x000000012d077819 */ /* 0x000fe40000010207 */
[----:B------:R-:W-:Y:S02]  /*8210*/  @!P0 IADD3 R8, P5, R38, R28, RZ ;  /* 0x0000001c26088210 */ /* 0x000fe40007fbe0ff */
[----:B------:R-:W-:-:S03]  /*8220*/  SHF.R.S32.HI R31, RZ, 0x1f, R43 ;  /* 0x0000001fff1f7819 */ /* 0x000fc6000001142b */
[----:B------:R-:W-:Y:S01]  /*8230*/  @!P0 IMAD.X R9, R3, 0x1, R7, P5 ;  /* 0x0000000103098824 */ /* 0x000fe200028e0607 */
[----:B------:R-:W-:-:S03]  /*8240*/  @!P0 IADD3 R4, P5, R39, R28, RZ ;  /* 0x0000001c27048210 */ /* 0x000fc60007fbe0ff */
[----:B------:R-:W-:Y:S01]  /*8250*/  @!P4 MOV R28, R38 ;  /* 0x00000026001cc202 */ /* 0x000fe20000000f00 */
[----:B------:R-:W-:Y:S02]  /*8260*/  @!P4 IMAD.MOV.U32 R29, RZ, RZ, R3 ;  /* 0x000000ffff1dc224 */ /* 0x000fe400078e0003 */
[----:B------:R-:W-:Y:S01]  /*8270*/  @!P0 IMAD.X R5, R0, 0x1, R7, P5 ;  /* 0x0000000100058824 */ /* 0x000fe200028e0607 */
[----:B------:R-:W-:Y:S01]  /*8280*/  ISETP.GE.AND P5, PT, R43, UR4, PT ;  /* 0x000000042b007c0c */ /* 0x000fe2000bfa6270 */
[----:B------:R-:W-:Y:S02]  /*8290*/  @!P4 IMAD.MOV.U32 R6, RZ, RZ, R39 ;  /* 0x000000ffff06c224 */ /* 0x000fe400078e0027 */
[----:B------:R-:W-:Y:S02]  /*82a0*/  @!P4 IMAD.MOV.U32 R7, RZ, RZ, R0 ;  /* 0x000000ffff07c224 */ /* 0x000fe400078e0000 */
[----:B------:R-:W-:-:S04]  /*82b0*/  @!P4 IMAD.WIDE R28, R138, 0x2, R28 ;  /* 0x000000028a1cc825 */ /* 0x000fc800078e021c */
[----:B------:R-:W-:Y:S01]  /*82c0*/  @!P4 IMAD.WIDE R6, R138, 0x2, R6 ;  /* 0x000000028a06c825 */ /* 0x000fe200078e0206 */
[----:B------:R-:W5:Y:S01]  /*82d0*/  @!P4 LD.E.64 R36, desc[UR42][R28.64] ;  /* 0x0000002a1c24c980 */ /* 0x000f62000c101b00 */
[----:B------:R-:W-:-:S03]  /*82e0*/  SHF.L.U64.HI R31, R43, 0x1, R31 ;  /* 0x000000012b1f7819 */ /* 0x000fc6000001021f */
[----:B------:R0:W5:Y:S02]  /*82f0*/  @!P4 LD.E.64 R34, desc[UR42][R6.64] ;  /* 0x0000002a0622c980 */ /* 0x000164000c101b00 */
[----:B0-----:R-:W-:-:S04]  /*8300*/  @!P5 IADD3 R6, P4, R38, R30, RZ ;  /* 0x0000001e2606d210 */ /* 0x001fc80007f9e0ff */
[----:B------:R-:W-:Y:S02]  /*8310*/  @!P5 IADD3.X R7, R3, R31, RZ, P4, !PT ;  /* 0x0000001f0307d210 */ /* 0x000fe400027fe4ff */
[----:B------:R-:W-:Y:S02]  /*8320*/  @!P5 IADD3 R38, P4, R39, R30, RZ ;  /* 0x0000001e2726d210 */ /* 0x000fe40007f9e0ff */
[----:B------:R-:W-:Y:S02]  /*8330*/  CS2R R28, SRZ ;  /* 0x00000000001c7805 */ /* 0x000fe4000001ff00 */
[----:B------:R-:W-:Y:S01]  /*8340*/  CS2R R26, SRZ ;  /* 0x00000000001a7805 */ /* 0x000fe2000001ff00 */
[----:B------:R-:W-:Y:S01]  /*8350*/  @!P5 IMAD.X R39, R0, 0x1, R31, P4 ;  /* 0x000000010027d824 */ /* 0x000fe200020e061f */
[----:B------:R-:W-:Y:S02]  /*8360*/  CS2R R30, SRZ ;  /* 0x00000000001e7805 */ /* 0x000fe4000001ff00 */
[----:B------:R0:W5:Y:S04]  /*8370*/  @!P2 LD.E.64 R28, desc[UR42][R20.64] ;  /* 0x0000002a141ca980 */ /* 0x000168000c101b00 */
[----:B------:R1:W5:Y:S04]  /*8380*/  @!P2 LD.E.64 R26, desc[UR42][R14.64] ;  /* 0x0000002a0e1aa980 */ /* 0x000368000c101b00 */
[----:B------:R2:W5:Y:S01]  /*8390*/  @!P3 LD.E.64 R30, desc[UR42][R24.64] ;  /* 0x0000002a181eb980 */ /* 0x000562000c101b00 */
[----:B0-----:R-:W-:-:S02]  /*83a0*/  CS2R R20, SRZ ;  /* 0x0000000000147805 */ /* 0x001fc4000001ff00 */
[----:B-1----:R-:W-:-:S04]  /*83b0*/  CS2R R14, SRZ ;  /* 0x00000000000e7805 */ /* 0x002fc8000001ff00 */
[----:B------:R0:W5:Y:S01]  /*83c0*/  @!P1 LD.E.64 R20, desc[UR42][R10.64] ;  /* 0x0000002a0a149980 */ /* 0x000162000c101b00 */
[----:B--2---:R-:W-:-:S03]  /*83d0*/  CS2R R24, SRZ ;  /* 0x0000000000187805 */ /* 0x004fc6000001ff00 */
[----:B------:R1:W5:Y:S04]  /*83e0*/  @!P0 LD.E.64 R14, desc[UR42][R8.64] ;  /* 0x0000002a080e8980 */ /* 0x000368000c101b00 */
[----:B------:R2:W5:Y:S01]  /*83f0*/  @!P1 LD.E.64 R24, desc[UR42][R12.64] ;  /* 0x0000002a0c189980 */ /* 0x000562000c101b00 */
[----:B0-----:R-:W-:Y:S02]  /*8400*/  CS2R R10, SRZ ;  /* 0x00000000000a7805 */ /* 0x001fe4000001ff00 */
[----:B-1----:R-:W-:-:S04]  /*8410*/  CS2R R8, SRZ ;  /* 0x0000000000087805 */ /* 0x002fc8000001ff00 */
[----:B------:R0:W5:Y:S01]  /*8420*/  @!P5 LD.E.64 R10, desc[UR42][R6.64] ;  /* 0x0000002a060ad980 */ /* 0x000162000c101b00 */
[----:B--2---:R-:W-:-:S03]  /*8430*/  CS2R R12, SRZ ;  /* 0x00000000000c7805 */ /* 0x004fc6000001ff00 */
[----:B------:R0:W5:Y:S04]  /*8440*/  @!P5 LD.E.64 R8, desc[UR42][R38.64] ;  /* 0x0000002a2608d980 */ /* 0x000168000c101b00 */
[----:B------:R0:W5:Y:S02]  /*8450*/  @!P0 LD.E.64 R12, desc[UR42][R4.64] ;  /* 0x0000002a040c8980 */ /* 0x000164000c101b00 */
.L_x_483:
[----:B------:R-:W-:Y:S05]  /*8460*/  BSYNC B1 ;  /* 0x0000000000017941 */ /* 0x000fea0003800000 */
.L_x_482:
[----:B------:R-:W-:Y:S01]  /*8470*/  ULEA.HI UR4, UR37, UR37, URZ, 0x1 ;  /* 0x0000002525047291 */ /* 0x000fe2000f8f083f */
[----:B--2--5:R-:W-:Y:S01]  /*8480*/  IMAD.MOV.U32 R3, RZ, RZ, R35 ;  /* 0x000000ffff037224 */ /* 0x024fe200078e0023 */
[----:B------:R-:W-:Y:S01]  /*8490*/  VIMNMX R42, R42, 0xc0, PT ;  /* 0x000000c02a2a7848 */ /* 0x000fe20003fe0100 */
[----:B0-----:R-:W-:Y:S01]  /*84a0*/  IMAD.MOV.U32 R4, RZ, RZ, R30 ;  /* 0x000000ffff047224 */ /* 0x001fe200078e001e */
[----:B------:R-:W-:Y:S01]  /*84b0*/  ULOP3.LUT UR4, UR4, 0xfffffffe, URZ, 0xc0, !UPT ;  /* 0xfffffffe04047892 */ /* 0x000fe2000f8ec03f */
[----:B----4-:R-:W-:Y:S01]  /*84c0*/  IMAD.MOV.U32 R0, RZ, RZ, R34 ;  /* 0x000000ffff007224 */ /* 0x010fe200078e0022 */
[----:B------:R-:W-:Y:S01]  /*84d0*/  ISETP.GE.AND P1, PT, R141, R42, PT ;  /* 0x0000002a8d00720c */ /* 0x000fe20003f26270 */
[----:B------:R-:W-:Y:S01]  /*84e0*/  IMAD.MOV.U32 R5, RZ, RZ, R27 ;  /* 0x000000ffff057224 */ /* 0x000fe200078e001b */
[----:B------:R-:W-:Y:S01]  /*84f0*/  UIADD3 UR4, UR37, -UR4, URZ ;  /* 0x8000000425047290 */ /* 0x000fe2000fffe03f */
[----:B------:R-:W-:Y:S01]  /*8500*/  PRMT R50, R4, 0x5410, R3 ;  /* 0x0000541004327816 */ /* 0x000fe20000000003 */
[----:B------:R-:W-:Y:S01]  /*8510*/  IMAD.MOV.U32 R4, RZ, RZ, R26 ;  /* 0x000000ffff047224 */ /* 0x000fe200078e001a */
[----:B------:R-:W-:Y:S01]  /*8520*/  PRMT R51, R0, 0x7610, R51 ;  /* 0x0000761000337816 */ /* 0x000fe20000000033 */
[----:B------:R-:W-:Y:S01]  /*8530*/  IMAD.MOV.U32 R0, RZ, RZ, R31 ;  /* 0x000000ffff007224 */ /* 0x000fe200078e001f */
[----:B------:R-:W-:Y:S01]  /*8540*/  PRMT R47, R47, 0x5410, R5 ;  /* 0x000054102f2f7816 */ /* 0x000fe20000000005 */
[----:B------:R-:W-:Y:S01]  /*8550*/  IMAD.MOV.U32 R5, RZ, RZ, R12 ;  /* 0x000000ffff057224 */ /* 0x000fe200078e000c */
[----:B------:R-:W-:Y:S01]  /*8560*/  MOV R3, UR4 ;  /* 0x0000000400037c02 */ /* 0x000fe20008000f00 */
[----:B------:R-:W-:Y:S01]  /*8570*/  IMAD.MOV.U32 R6, RZ, RZ, R13 ;  /* 0x000000ffff067224 */ /* 0x000fe200078e000d */
[----:B------:R-:W-:Y:S01]  /*8580*/  PRMT R49, R0, 0x7610, R49 ;  /* 0x0000761000317816 */ /* 0x000fe20000000031 */
[----:B------:R-:W-:Y:S01]  /*8590*/  IMAD.MOV.U32 R0, RZ, RZ, R20 ;  /* 0x000000ffff007224 */ /* 0x000fe200078e0014 */
[----:B------:R-:W-:Y:S01]  /*85a0*/  SHF.L.U32 R3, R3, 0x1f, RZ ;  /* 0x0000001f03037819 */ /* 0x000fe200000006ff */
[----:B------:R-:W-:Y:S01]  /*85b0*/  BSSY B1, `(.L_x_484) ;  /* 0x000001e000017945 */ /* 0x000fe20003800000 */
[----:B------:R-:W-:-:S02]  /*85c0*/  PRMT R48, R4, 0x7610, R48 ;  /* 0x0000761004307816 */ /* 0x000fc40000000030 */
[----:B------:R-:W0:Y:S01]  /*85d0*/  SYNCS.PHASECHK.TRANS64.TRYWAIT P0, [R2+URZ+0x2d800], R3 ;  /* 0x02d80003020075a7 */ /* 0x000e22000800017f */
[----:B------:R-:W-:Y:S02]  /*85e0*/  MOV R4, R21 ;  /* 0x0000001500047202 */ /* 0x000fe40000000f00 */
[----:B------:R-:W-:Y:S01]  /*85f0*/  PRMT R42, R5, 0x5410, R6 ;  /* 0x00005410052a7816 */ /* 0x000fe20000000006 */
[----:B------:R-:W-:Y:S01]  /*8600*/  IMAD.MOV.U32 R6, RZ, RZ, R37 ;  /* 0x000000ffff067224 */ /* 0x000fe200078e0025 */
[----:B------:R-:W-:Y:S01]  /*8610*/  PRMT R45, R0, 0x5410, R4 ;  /* 0x00005410002d7816 */ /* 0x000fe20000000004 */
[----:B------:R-:W-:Y:S01]  /*8620*/  IMAD.MOV.U32 R0, RZ, RZ, R8 ;  /* 0x000000ffff007224 */ /* 0x000fe200078e0008 */
[----:B------:R-:W-:Y:S01]  /*8630*/  MOV R5, R36 ;  /* 0x0000002400057202 */ /* 0x000fe20000000f00 */
[----:B------:R-:W-:Y:S01]  /*8640*/  IMAD.MOV.U32 R4, RZ, RZ, R9 ;  /* 0x000000ffff047224 */ /* 0x000fe200078e0009 */
[----:B------:R-:W-:Y:S02]  /*8650*/  PRMT R58, R6, 0x7610, R58 ;  /* 0x00007610063a7816 */ /* 0x000fe4000000003a */
[----:B------:R-:W-:Y:S01]  /*8660*/  PRMT R51, R51, 0x5410, R5 ;  /* 0x0000541033337816 */ /* 0x000fe20000000005 */
[----:B------:R-:W-:Y:S01]  /*8670*/  IMAD.MOV.U32 R5, RZ, RZ, R28 ;  /* 0x000000ffff057224 */ /* 0x000fe200078e001c */
[----:B---3--:R-:W-:Y:S01]  /*8680*/  PRMT R38, R0, 0x5410, R4 ;  /* 0x0000541000267816 */ /* 0x008fe20000000004 */
[----:B------:R-:W-:Y:S01]  /*8690*/  IMAD.MOV.U32 R0, RZ, RZ, R32 ;  /* 0x000000ffff007224 */ /* 0x000fe200078e0020 */
[----:B------:R-:W-:Y:S01]  /*86a0*/  MOV R6, R29 ;  /* 0x0000001d00067202 */ /* 0x000fe20000000f00 */
[----:B------:R-:W-:Y:S01]  /*86b0*/  IMAD.MOV.U32 R4, RZ, RZ, R33 ;  /* 0x000000ffff047224 */ /* 0x000fe200078e0021 */
[----:B------:R-:W-:Y:S01]  /*86c0*/  PRMT R48, R48, 0x5410, R5 ;  /* 0x0000541030307816 */ /* 0x000fe20000000005 */
[----:B------:R-:W-:Y:S01]  /*86d0*/  IMAD.MOV.U32 R5, RZ, RZ, R14 ;  /* 0x000000ffff057224 */ /* 0x000fe200078e000e */
[----:B------:R-:W-:Y:S01]  /*86e0*/  PRMT R58, R58, 0x5410, R0 ;  /* 0x000054103a3a7816 */ /* 0x000fe20000000000 */
[----:B------:R-:W-:Y:S01]  /*86f0*/  IMAD.MOV.U32 R0, RZ, RZ, R24 ;  /* 0x000000ffff007224 */ /* 0x000fe200078e0018 */
[----:B------:R-:W-:Y:S01]  /*8700*/  PRMT R49, R49, 0x5410, R4 ;  /* 0x0000541031317816 */ /* 0x000fe20000000004 */
[----:B------:R-:W-:Y:S01]  /*8710*/  IMAD.MOV.U32 R4, RZ, RZ, R25 ;  /* 0x000000ffff047224 */ /* 0x000fe200078e0019 */
[----:B------:R-:W-:Y:S01]  /*8720*/  PRMT R47, R6, 0x7610, R47 ;  /* 0x00007610062f7816 */ /* 0x000fe2000000002f */
[----:B------:R-:W-:-:S03]  /*8730*/  IMAD.MOV.U32 R6, RZ, RZ, R15 ;  /* 0x000000ffff067224 */ /* 0x000fc600078e000f */
[----:B------:R-:W-:Y:S01]  /*8740*/  PRMT R46, R0, 0x5410, R4 ;  /* 0x00005410002e7816 */ /* 0x000fe20000000004 */
[----:B------:R-:W-:Y:S01]  /*8750*/  IMAD.MOV.U32 R4, RZ, RZ, R11 ;  /* 0x000000ffff047224 */ /* 0x000fe200078e000b */
[----:B------:R-:W-:Y:S02]  /*8760*/  PRMT R43, R5, 0x5410, R6 ;  /* 0x00005410052b7816 */ /* 0x000fe40000000006 */
[----:B------:R-:W-:Y:S01]  /*8770*/  MOV R0, R10 ;  /* 0x0000000a00007202 */ /* 0x000fe20000000f00 */
[----:B0-----:R-:W-:Y:S06]  /*8780*/  @!P0 BRA `(.L_x_485) ;  /* 0x0000013800988947 */ /* 0x001fec0003800000 */
.L_x_697:
[----:B------:R-:W-:Y:S05]  /*8790*/  BSYNC B1 ;  /* 0x0000000000017941 */ /* 0x000fea0003800000 */
.L_x_484:
[----:B------:R-:W-:Y:S01]  /*87a0*/  PRMT R39, R0, 0x5410, R4 ;  /* 0x0000541000277816 */ /* 0x000fe20000000004 */
[----:B------:R-:W-:Y:S06]  /*87b0*/  @P1 BRA `(.L_x_486) ;  /* 0x0000002c00641947 */ /* 0x000fec0003800000 */
[----:B------:R-:W2:Y:S01]  /*87c0*/  LDL R56, [R1+0x88] ;  /* 0x0000880001387983 */ /* 0x000ea20000100800 */
[----:B------:R-:W1:Y:S03]  /*87d0*/  LDC R5, c[0x0][0x3f4] ;  /* 0x0000fd00ff057b82 */ /* 0x000e660000000800 */
[----:B------:R-:W3:Y:S04]  /*87e0*/  LDL R55, [R1+0x54] ;  /* 0x0000540001377983 */ /* 0x000ee80000100800 */
[----:B------:R-:W4:Y:S04]  /*87f0*/  LDL R54, [R1+0x4c] ;  /* 0x00004c0001367983 */ /* 0x000f280000100800 */
[----:B------:R-:W5:Y:S04]  /*8800*/  LDL R53, [R1+0x50] ;  /* 0x0000500001357983 */ /* 0x000f680000100800 */
[----:B------:R-:W5:Y:S04]  /*8810*/  LDL R52, [R1+0x48] ;  /* 0x0000480001347983 */ /* 0x000f680000100800 */
[----:B------:R-:W5:Y:S01]  /*8820*/  LDL R6, [R1+0x58] ;  /* 0x0000580001067983 */ /* 0x000f620000100800 */
[----:B------:R-:W-:Y:S01]  /*8830*/  LEA.HI R40, R41, R40, RZ, 0x2 ;  /* 0x0000002829287211 */ /* 0x000fe200078f10ff */
[----:B------:R-:W-:Y:S03]  /*8840*/  BSSY B1, `(.L_x_487) ;  /* 0x000003a000017945 */ /* 0x000fe60003800000 */
[----:B------:R-:W-:-:S02]  /*8850*/  SHF.R.S32.HI R0, RZ, 0x2, R40 ;  /* 0x00000002ff007819 */ /* 0x000fc40000011428 */
[----:B0-----:R-:W-:Y:S02]  /*8860*/  SHF.R.S32.HI R3, RZ, 0x1f, R40 ;  /* 0x0000001fff037819 */ /* 0x001fe40000011428 */
[----:B-1----:R-:W-:Y:S02]  /*8870*/  ISETP.GE.AND P6, PT, R138, R5, PT ;  /* 0x000000058a00720c */ /* 0x002fe40003fc6270 */
[----:B------:R-:W-:-:S04]  /*8880*/  LEA.HI R3, R3, R0, RZ, 0x2 ;  /* 0x0000000003037211 */ /* 0x000fc800078f10ff */
[----:B------:R-:W-:-:S05]  /*8890*/  LOP3.LUT R7, R3, 0xfffffffc, RZ, 0xc0, !PT ;  /* 0xfffffffc03077812 */ /* 0x000fca00078ec0ff */
[----:B------:R-:W-:-:S05]  /*88a0*/  IMAD.IADD R7, R0, 0x1, -R7 ;  /* 0x0000000100077824 */ /* 0x000fca00078e0a07 */
[----:B------:R-:W-:Y:S01]  /*88b0*/  LOP3.LUT P0, RZ, R7, 0x2, RZ, 0xc0, !PT ;  /* 0x0000000207ff7812 */ /* 0x000fe2000780c0ff */
[----:B--2---:R-:W-:-:S04]  /*88c0*/  IMAD R3, R56, 0x2, R2 ;  /* 0x0000000238037824 */ /* 0x004fc800078e0202 */
[----:B------:R-:W-:Y:S01]  /*88d0*/  VIADD R0, R3, 0x20 ;  /* 0x0000002003007836 */ /* 0x000fe20000000000 */
[-C--:B---3--:R-:W-:Y:S02]  /*88e0*/  ISETP.GE.AND P1, PT, R55, R5.reuse, PT ;  /* 0x000000053700720c */ /* 0x088fe40003f26270 */
[-C--:B----4-:R-:W-:Y:S02]  /*88f0*/  ISETP.GE.AND P2, PT, R54, R5.reuse, PT ;  /* 0x000000053600720c */ /* 0x090fe40003f46270 */
[-C--:B-----5:R-:W-:Y:S02]  /*8900*/  ISETP.GE.AND P3, PT, R53, R5.reuse, PT ;  /* 0x000000053500720c */ /* 0x0a0fe40003f66270 */
[-C--:B------:R-:W-:Y:S02]  /*8910*/  ISETP.GE.AND P4, PT, R52, R5.reuse, PT ;  /* 0x000000053400720c */ /* 0x080fe40003f86270 */
[----:B------:R-:W-:Y:S01]  /*8920*/  ISETP.GE.AND P5, PT, R6, R5, PT ;  /* 0x000000050600720c */ /* 0x000fe20003fa6270 */
[----:B------:R-:W-:-:S12]  /*8930*/  @P6 BRA `(.L_x_488) ;  /* 0x0000000000a86947 */ /* 0x000fd80003800000 */
[----:B------:R-:W0:Y:S01]  /*8940*/  LDS.128 R4, [R3+0xc400] ;  /* 0x00c4000003047984 */ /* 0x000e220000000c00 */
[----:B------:R-:W-:Y:S01]  /*8950*/  SHF.R.U32.HI R52, RZ, 0x10, R35 ;  /* 0x00000010ff347819 */ /* 0x000fe20000011623 */
[--C-:B------:R-:W-:Y:S01]  /*8960*/  HADD2.F32 R40, -RZ, R51.reuse.H1_H1 ;  /* 0x30000033ff287230 */ /* 0x100fe20000004100 */
[--C-:B------:R-:W-:Y:S01]  /*8970*/  SHF.R.U32.HI R41, RZ, 0x10, R37.reuse ;  /* 0x00000010ff297819 */ /* 0x100fe20000011625 */
[----:B------:R-:W-:Y:S01]  /*8980*/  HADD2.F32 R51, -RZ, R51.H0_H0 ;  /* 0x20000033ff337230 */ /* 0x000fe20000004100 */
[----:B------:R-:W-:Y:S01]  /*8990*/  SHF.R.U64 R57, R36, 0x10, R37 ;  /* 0x0000001024397819 */ /* 0x000fe20000001225 */
[----:B------:R-:W-:Y:S01]  /*89a0*/  HADD2.F32 R52, -RZ, R52.H0_H0 ;  /* 0x20000034ff347230 */ /* 0x000fe20000004100 */
[----:B------:R-:W-:Y:S01]  /*89b0*/  SHF.R.U64 R55, R34, 0x10, R35 ;  /* 0x0000001022377819 */ /* 0x000fe20000001223 */
[----:B------:R-:W-:Y:S02]  /*89c0*/  HADD2.F32 R41, -RZ, R41.H0_H0 ;  /* 0x20000029ff297230 */ /* 0x000fe40000004100 */
[----:B0-----:R-:W-:-:S02]  /*89d0*/  HADD2.F32 R36, -RZ, R7.H0_H0 ;  /* 0x20000007ff247230 */ /* 0x001fc40000004100 */
[----:B------:R-:W-:Y:S02]  /*89e0*/  HADD2.F32 R37, -RZ, R7.H1_H1 ;  /* 0x30000007ff257230 */ /* 0x000fe40000004100 */
[--C-:B------:R-:W-:Y:S02]  /*89f0*/  HADD2.F32 R7, -RZ, R4.reuse.H0_H0 ;  /* 0x20000004ff077230 */ /* 0x100fe40000004100 */
[----:B------:R-:W-:Y:S02]  /*8a00*/  HADD2.F32 R4, -RZ, R4.H1_H1 ;  /* 0x30000004ff047230 */ /* 0x000fe40000004100 */
[CC--:B------:R-:W-:Y:S01]  /*8a10*/  FMUL.FTZ R53, R37.reuse, R52.reuse ;  /* 0x0000003425357220 */ /* 0x0c0fe20000410000 */
[----:B------:R-:W-:Y:S01]  /*8a20*/  FMUL.FTZ R37, R37, R41 ;  /* 0x0000002925257220 */ /* 0x000fe20000410000 */
[--C-:B------:R-:W-:Y:S02]  /*8a30*/  HADD2.F32 R34, -RZ, R6.reuse.H0_H0 ;  /* 0x20000006ff227230 */ /* 0x100fe40000004100 */
[----:B------:R-:W-:Y:S01]  /*8a40*/  FMUL.FTZ R54, R4, R51 ;  /* 0x0000003304367220 */ /* 0x000fe20000410000 */
[----:B------:R-:W-:Y:S01]  /*8a50*/  FFMA.FTZ R56, R36, R52, R37 ;  /* 0x0000003424387223 */ /* 0x000fe20000010025 */
[----:B------:R-:W-:-:S02]  /*8a60*/  HADD2.F32 R35, -RZ, R6.H1_H1 ;  /* 0x30000006ff237230 */ /* 0x000fc40000004100 */
[-C--:B------:R-:W-:Y:S01]  /*8a70*/  FMUL.FTZ R52, R4, R40.reuse ;  /* 0x0000002804347220 */ /* 0x080fe20000410000 */
[C---:B------:R-:W-:Y:S01]  /*8a80*/  FFMA.FTZ R54, R7.reuse, R40, -R54 ;  /* 0x0000002807367223 */ /* 0x040fe20000010836 */
[--C-:B------:R-:W-:Y:S02]  /*8a90*/  HADD2.F32 R6, -RZ, R5.reuse.H0_H0 ;  /* 0x20000005ff067230 */ /* 0x100fe40000004100 */
[----:B------:R-:W-:Y:S01]  /*8aa0*/  FFMA.FTZ R53, R36, R41, -R53 ;  /* 0x0000002924357223 */ /* 0x000fe20000010835 */
[----:B------:R-:W-:Y:S02]  /*8ab0*/  HADD2.F32 R40, -RZ, R50.H1_H1 ;  /* 0x30000032ff287230 */ /* 0x000fe40000004100 */
[----:B------:R-:W-:Y:S01]  /*8ac0*/  FFMA.FTZ R51, R7, R51, R52 ;  /* 0x0000003307337223 */ /* 0x000fe20000010034 */
[----:B------:R-:W-:Y:S02]  /*8ad0*/  HADD2.F32 R5, -RZ, R5.H1_H1 ;  /* 0x30000005ff057230 */ /* 0x000fe40000004100 */
[----:B------:R-:W-:-:S02]  /*8ae0*/  HADD2.F32 R36, -RZ, R58.H0_H0 ;  /* 0x2000003aff247230 */ /* 0x000fc40000004100 */
[C---:B------:R-:W-:Y:S01]  /*8af0*/  FMUL.FTZ R41, R35.reuse, R40 ;  /* 0x0000002823297220 */ /* 0x040fe20000410000 */
[----:B------:R-:W-:Y:S02]  /*8b00*/  HADD2.F32 R37, -RZ, R55.H0_H0 ;  /* 0x20000037ff257230 */ /* 0x000fe40000004100 */
[----:B------:R-:W-:Y:S02]  /*8b10*/  HADD2.F32 R4, -RZ, R57.H0_H0 ;  /* 0x20000039ff047230 */ /* 0x000fe40000004100 */
[-C--:B------:R-:W-:Y:S01]  /*8b20*/  FMUL.FTZ R35, R35, R36.reuse ;  /* 0x0000002423237220 */ /* 0x080fe20000410000 */
[C---:B------:R-:W-:Y:S01]  /*8b30*/  FFMA.FTZ R41, R34.reuse, R36, -R41 ;  /* 0x0000002422297223 */ /* 0x040fe20000010829 */
[C---:B------:R-:W-:Y:S01]  /*8b40*/  FMUL.FTZ R7, R5.reuse, R37 ;  /* 0x0000002505077220 */ /* 0x040fe20000410000 */
[----:B------:R-:W-:Y:S01]  /*8b50*/  FMUL.FTZ R52, R5, R4 ;  /* 0x0000000405347220 */ /* 0x000fe20000410000 */
[----:B------:R-:W-:Y:S02]  /*8b60*/  FFMA.FTZ R34, R34, R40, R35 ;  /* 0x0000002822227223 */ /* 0x000fe40000010023 */
[----:B------:R-:W-:Y:S01]  /*8b70*/  FFMA.FTZ R5, R6, R4, -R7 ;  /* 0x0000000406057223 */ /* 0x000fe20000010807 */
[----:B------:R-:W-:Y:S01]  /*8b80*/  F2FP.F16.F32.PACK_AB R7, R56, R53 ;  /* 0x000000353807723e */ /* 0x000fe200000000ff */
[----:B------:R-:W-:Y:S01]  /*8b90*/  FFMA.FTZ R52, R6, R37, R52 ;  /* 0x0000002506347223 */ /* 0x000fe20000010034 */
[----:B------:R-:W-:-:S02]  /*8ba0*/  F2FP.F16.F32.PACK_AB R4, R51, R54 ;  /* 0x000000363304723e */ /* 0x000fc400000000ff */
[----:B------:R-:W-:Y:S02]  /*8bb0*/  F2FP.F16.F32.PACK_AB R6, R34, R41 ;  /* 0x000000292206723e */ /* 0x000fe400000000ff */
[----:B------:R-:W-:-:S05]  /*8bc0*/  F2FP.F16.F32.PACK_AB R5, R52, R5 ;  /* 0x000000053405723e */ /* 0x000fca00000000ff */
[----:B------:R0:W-:Y:S02]  /*8bd0*/  STS.128 [R3+0xc400], R4 ;  /* 0x00c4000403007388 */ /* 0x0001e40000000c00 */
.L_x_488:
[----:B------:R-:W-:Y:S05]  /*8be0*/  BSYNC B1 ;  /* 0x0000000000017941 */ /* 0x000fea0003800000 */
.L_x_487:
[----:B------:R-:W-:Y:S01]  /*8bf0*/  BSSY B1, `(.L_x_489) ;  /* 0x000002d000017945 */ /* 0x000fe20003800000 */
[----:B------:R-:W-:-:S03]  /*8c00*/  @P0 IADD3 R0, R3, -0x20, RZ ;  /* 0xffffffe003000810 */ /* 0x000fc60007ffe0ff */
[----:B------:R-:W-:Y:S05]  /*8c10*/  @P1 BRA `(.L_x_490) ;  /* 0x0000000000a81947 */ /* 0x000fea0003800000 */
[----:B0-----:R-:W0:Y:S01]  /*8c20*/  LDS.128 R4, [R0+0xc400] ;  /* 0x00c4000000047984 */ /* 0x001e220000000c00 */
[----:B------:R-:W-:Y:S01]  /*8c30*/  SHF.R.U32.HI R36, RZ, 0x10, R31 ;  /* 0x00000010ff247819 */ /* 0x000fe2000001161f */
[----:B------:R-:W-:Y:S01]  /*8c40*/  HADD2.F32 R34, -RZ, R58.H1_H1 ;  /* 0x3000003aff227230 */ /* 0x000fe20000004100 */
[--C-:B------:R-:W-:Y:S01]  /*8c50*/  SHF.R.U32.HI R35, RZ, 0x10, R33.reuse ;  /* 0x00000010ff237819 */ /* 0x100fe20000011621 */
[----:B------:R-:W-:Y:S01]  /*8c60*/  HADD2.F32 R50, -RZ, R50.H0_H0 ;  /* 0x20000032ff327230 */ /* 0x000fe20000004100 */
[----:B------:R-:W-:Y:S01]  /*8c70*/  SHF.R.U64 R53, R32, 0x10, R33 ;  /* 0x0000001020357819 */ /* 0x000fe20000001221 */
[----:B------:R-:W-:Y:S01]  /*8c80*/  HADD2.F32 R36, -RZ, R36.H0_H0 ;  /* 0x20000024ff247230 */ /* 0x000fe20000004100 */
[----:B------:R-:W-:Y:S01]  /*8c90*/  SHF.R.U64 R51, R30, 0x10, R31 ;  /* 0x000000101e337819 */ /* 0x000fe2000000121f */
[----:B------:R-:W-:Y:S02]  /*8ca0*/  HADD2.F32 R35, -RZ, R35.H0_H0 ;  /* 0x20000023ff237230 */ /* 0x000fe40000004100 */
[----:B0-----:R-:W-:-:S02]  /*8cb0*/  HADD2.F32 R33, -RZ, R7.H1_H1 ;  /* 0x30000007ff217230 */ /* 0x001fc40000004100 */
[----:B------:R-:W-:Y:S02]  /*8cc0*/  HADD2.F32 R32, -RZ, R7.H0_H0 ;  /* 0x20000007ff207230 */ /* 0x000fe40000004100 */
[--C-:B------:R-:W-:Y:S02]  /*8cd0*/  HADD2.F32 R7, -RZ, R4.reuse.H0_H0 ;  /* 0x20000004ff077230 */ /* 0x100fe40000004100 */
[CC--:B------:R-:W-:Y:S01]  /*8ce0*/  FMUL.FTZ R37, R33.reuse, R36.reuse ;  /* 0x0000002421257220 */ /* 0x0c0fe20000410000 */
[----:B------:R-:W-:Y:S01]  /*8cf0*/  FMUL.FTZ R33, R33, R35 ;  /* 0x0000002321217220 */ /* 0x000fe20000410000 */
[----:B------:R-:W-:Y:S02]  /*8d00*/  HADD2.F32 R4, -RZ, R4.H1_H1 ;  /* 0x30000004ff047230 */ /* 0x000fe40000004100 */
[--C-:B------:R-:W-:Y:S02]  /*8d10*/  HADD2.F32 R30, -RZ, R6.reuse.H0_H0 ;  /* 0x20000006ff1e7230 */ /* 0x100fe40000004100 */
[----:B------:R-:W-:Y:S01]  /*8d20*/  FFMA.FTZ R52, R32, R36, R33 ;  /* 0x0000002420347223 */ /* 0x000fe20000010021 */
[----:B------:R-:W-:-:S02]  /*8d30*/  HADD2.F32 R31, -RZ, R6.H1_H1 ;  /* 0x30000006ff1f7230 */ /* 0x000fc40000004100 */
[----:B------:R-:W-:Y:S01]  /*8d40*/  FMUL.FTZ R40, R4, R50 ;  /* 0x0000003204287220 */ /* 0x000fe20000410000 */
[----:B------:R-:W-:Y:S02]  /*8d50*/  HADD2.F32 R33, -RZ, R49.H0_H0 ;  /* 0x20000031ff217230 */ /* 0x000fe40000004100 */
[----:B------:R-:W-:Y:S01]  /*8d60*/  FFMA.FTZ R41, R32, R35, -R37 ;  /* 0x0000002320297223 */ /* 0x000fe20000010825 */
[----:B------:R-:W-:Y:S02]  /*8d70*/  HADD2.F32 R6, -RZ, R5.H0_H0 ;  /* 0x20000005ff067230 */ /* 0x000fe40000004100 */
[-C--:B------:R-:W-:Y:S01]  /*8d80*/  FMUL.FTZ R36, R4, R34.reuse ;  /* 0x0000002204247220 */ /* 0x080fe20000410000 */
[----:B------:R-:W-:Y:S02]  /*8d90*/  HADD2.F32 R49, -RZ, R49.H1_H1 ;  /* 0x30000031ff317230 */ /* 0x000fe40000004100 */
[----:B------:R-:W-:Y:S01]  /*8da0*/  FFMA.FTZ R40, R7, R34, -R40 ;  /* 0x0000002207287223 */ /* 0x000fe20000010828 */
[----:B------:R-:W-:-:S02]  /*8db0*/  HADD2.F32 R5, -RZ, R5.H1_H1 ;  /* 0x30000005ff057230 */ /* 0x000fc40000004100 */
[----:B------:R-:W-:Y:S01]  /*8dc0*/  FFMA.FTZ R35, R7, R50, R36 ;  /* 0x0000003207237223 */ /* 0x000fe20000010024 */
[----:B------:R-:W-:Y:S02]  /*8dd0*/  HADD2.F32 R32, -RZ, R51.H0_H0 ;  /* 0x20000033ff207230 */ /* 0x000fe40000004100 */
[C---:B------:R-:W-:Y:S01]  /*8de0*/  FMUL.FTZ R37, R31.reuse, R33 ;  /* 0x000000211f257220 */ /* 0x040fe20000410000 */
[----:B------:R-:W-:Y:S02]  /*8df0*/  HADD2.F32 R4, -RZ, R53.H0_H0 ;  /* 0x20000035ff047230 */ /* 0x000fe40000004100 */
[-C--:B------:R-:W-:Y:S01]  /*8e00*/  FMUL.FTZ R34, R31, R49.reuse ;  /* 0x000000311f227220 */ /* 0x080fe20000410000 */
[C---:B------:R-:W-:Y:S01]  /*8e10*/  FMUL.FTZ R7, R5.reuse, R32 ;  /* 0x0000002005077220 */ /* 0x040fe20000410000 */
[C---:B------:R-:W-:Y:S01]  /*8e20*/  FFMA.FTZ R37, R30.reuse, R49, -R37 ;  /* 0x000000311e257223 */ /* 0x040fe20000010825 */
[-C--:B------:R-:W-:Y:S01]  /*8e30*/  FMUL.FTZ R31, R5, R4.reuse ;  /* 0x00000004051f7220 */ /* 0x080fe20000410000 */
[----:B------:R-:W-:Y:S01]  /*8e40*/  FFMA.FTZ R34, R30, R33, R34 ;  /* 0x000000211e227223 */ /* 0x000fe20000010022 */
[----:B------:R-:W-:Y:S01]  /*8e50*/  FFMA.FTZ R5, R6, R4, -R7 ;  /* 0x0000000406057223 */ /* 0x000fe20000010807 */
[----:B------:R-:W-:Y:S01]  /*8e60*/  F2FP.F16.F32.PACK_AB R7, R52, R41 ;  /* 0x000000293407723e */ /* 0x000fe200000000ff */
[----:B------:R-:W-:Y:S01]  /*8e70*/  FFMA.FTZ R32, R6, R32, R31 ;  /* 0x0000002006207223 */ /* 0x000fe2000001001f */
[----:B------:R-:W-:-:S02]  /*8e80*/  F2FP.F16.F32.PACK_AB R4, R35, R40 ;  /* 0x000000282304723e */ /* 0x000fc400000000ff */
[----:B------:R-:W-:Y:S02]  /*8e90*/  F2FP.F16.F32.PACK_AB R6, R34, R37 ;  /* 0x000000252206723e */ /* 0x000fe400000000ff */
[----:B------:R-:W-:-:S05]  /*8ea0*/  F2FP.F16.F32.PACK_AB R5, R32, R5 ;  /* 0x000000052005723e */ /* 0x000fca00000000ff */
[----:B------:R1:W-:Y:S02]  /*8eb0*/  STS.128 [R0+0xc400], R4 ;  /* 0x00c4000400007388 */ /* 0x0003e40000000c00 */
.L_x_490:
[----:B------:R-:W-:Y:S05]  /*8ec0*/  BSYNC B1 ;  /* 0x0000000000017941 */ /* 0x000fea0003800000 */
.L_x_489:
[----:B------:R-:W-:Y:S04]  /*8ed0*/  BSSY B1, `(.L_x_491) ;  /* 0x000002c000017945 */ /* 0x000fe80003800000 */
[----:B------:R-:W-:Y:S05]  /*8ee0*/  @P2 BRA `(.L_x_492) ;  /* 0x0000000000a82947 */ /* 0x000fea0003800000 */
[----:B01----:R-:W0:Y:S01]  /*8ef0*/  LDS.128 R4, [R3+0xf400] ;  /* 0x00f4000003047984 */ /* 0x003e220000000c00 */
        /* <DEDUP_REMOVED lines=18> */
[----:B------:R-:W-:Y:S02]  /*9020*/  HADD2.F32 R29, -RZ, R47.H1_H1 ;  /* 0x3000002fff1d7230 */ /* 0x000fe40000004100 */
[----:B------:R-:W-:Y:S01]  /*9030*/  FFMA.FTZ R35, R28, R31, -R33 ;  /* 0x0000001f1c237223 */ /* 0x000fe20000010821 */
[----:B------:R-:W-:Y:S02]  /*9040*/  HADD2.F32 R6, -RZ, R5.H0_H0 ;  /* 0x20000005ff067230 */ /* 0x000fe40000004100 */
[-C--:B------:R-:W-:Y:S01]  /*9050*/  FMUL.FTZ R32, R4, R30.reuse ;  /* 0x0000001e04207220 */ /* 0x080fe20000410000 */
[----:B------:R-:W-:Y:S02]  /*9060*/  HADD2.F32 R47, -RZ, R47.H0_H0 ;  /* 0x2000002fff2f7230 */ /* 0x000fe40000004100 */
        /* <DEDUP_REMOVED lines=18> */
.L_x_492:
[----:B------:R-:W-:Y:S05]  /*9190*/  BSYNC B1 ;  /* 0x0000000000017941 */ /* 0x000fea0003800000 */
.L_x_491:
[----:B------:R-:W-:Y:S04]  /*91a0*/  BSSY B1, `(.L_x_493) ;  /* 0x000002c000017945 */ /* 0x000fe80003800000 */
[----:B------:R-:W-:Y:S05]  /*91b0*/  @P3 BRA `(.L_x_494) ;  /* 0x0000000000a83947 */ /* 0x000fea0003800000 */
[----:B012---:R-:W0:Y:S01]  /*91c0*/  LDS.128 R4, [R0+0xf400] ;  /* 0x00f4000000047984 */ /* 0x007e220000000c00 */
[----:B------:R-:W-:Y:S01]  /*91d0*/  SHF.R.U32.HI R27, RZ, 0x10, R25 ;  /* 0x00000010ff1b7819 */ /* 0x000fe20000011619 */
[----:B------:R-:W-:Y:S01]  /*91e0*/  HADD2.F32 R26, -RZ, R46.H0_H0 ;  /* 0x2000002eff1a7230 */ /* 0x000fe20000004100 */
[----:B------:R-:W-:Y:S01]  /*91f0*/  SHF.R.U32.HI R29, RZ, 0x10, R21 ;  /* 0x00000010ff1d7819 */ /* 0x000fe20000011615 */
[----:B------:R-:W-:Y:S01]  /*9200*/  HADD2.F32 R28, -RZ, R45.H0_H0 ;  /* 0x2000002dff1c7230 */ /* 0x000fe20000004100 */
[----:B------:R-:W-:Y:S01]  /*9210*/  SHF.R.U64 R35, R24, 0x10, R25 ;  /* 0x0000001018237819 */ /* 0x000fe20000001219 */
[----:B------:R-:W-:Y:S01]  /*9220*/  HADD2.F32 R27, -RZ, R27.H0_H0 ;  /* 0x2000001bff1b7230 */ /* 0x000fe20000004100 */
[----:B------:R-:W-:Y:S01]  /*9230*/  SHF.R.U64 R33, R20, 0x10, R21 ;  /* 0x0000001014217819 */ /* 0x000fe20000001215 */
[----:B------:R-:W-:Y:S02]  /*9240*/  HADD2.F32 R29, -RZ, R29.H0_H0 ;  /* 0x2000001dff1d7230 */ /* 0x000fe40000004100 */
[----:B------:R-:W-:-:S02]  /*9250*/  HADD2.F32 R45, -RZ, R45.H1_H1 ;  /* 0x3000002dff2d7230 */ /* 0x000fc40000004100 */
[----:B------:R-:W-:Y:S02]  /*9260*/  HADD2.F32 R46, -RZ, R46.H1_H1 ;  /* 0x3000002eff2e7230 */ /* 0x000fe40000004100 */
[--C-:B0-----:R-:W-:Y:S02]  /*9270*/  HADD2.F32 R25, -RZ, R7.reuse.H1_H1 ;  /* 0x30000007ff197230 */ /* 0x101fe40000004100 */
[----:B------:R-:W-:Y:S02]  /*9280*/  HADD2.F32 R24, -RZ, R7.H0_H0 ;  /* 0x20000007ff187230 */ /* 0x000fe40000004100 */
[--C-:B------:R-:W-:Y:S02]  /*9290*/  HADD2.F32 R7, -RZ, R4.reuse.H0_H0 ;  /* 0x20000004ff077230 */ /* 0x100fe40000004100 */
[C---:B------:R-:W-:Y:S01]  /*92a0*/  FMUL.FTZ R32, R25.reuse, R27 ;  /* 0x0000001b19207220 */ /* 0x040fe20000410000 */
[----:B------:R-:W-:Y:S02]  /*92b0*/  HADD2.F32 R4, -RZ, R4.H1_H1 ;  /* 0x30000004ff047230 */ /* 0x000fe40000004100 */
[----:B------:R-:W-:Y:S01]  /*92c0*/  FMUL.FTZ R31, R25, R29 ;  /* 0x0000001d191f7220 */ /* 0x000fe20000410000 */
[----:B------:R-:W-:-:S02]  /*92d0*/  HADD2.F32 R20, -RZ, R6.H0_H0 ;  /* 0x20000006ff147230 */ /* 0x000fc40000004100 */
[----:B------:R-:W-:Y:S01]  /*92e0*/  FFMA.FTZ R34, R24, R29, R32 ;  /* 0x0000001d18227223 */ /* 0x000fe20000010020 */
[----:B------:R-:W-:Y:S02]  /*92f0*/  HADD2.F32 R21, -RZ, R6.H1_H1 ;  /* 0x30000006ff157230 */ /* 0x000fe40000004100 */
[----:B------:R-:W-:Y:S01]  /*9300*/  FMUL.FTZ R30, R4, R28 ;  /* 0x0000001c041e7220 */ /* 0x000fe20000410000 */
[--C-:B------:R-:W-:Y:S02]  /*9310*/  HADD2.F32 R6, -RZ, R5.reuse.H0_H0 ;  /* 0x20000005ff067230 */ /* 0x100fe40000004100 */
[----:B------:R-:W-:Y:S01]  /*9320*/  FFMA.FTZ R31, R24, R27, -R31 ;  /* 0x0000001b181f7223 */ /* 0x000fe2000001081f */
[-C--:B------:R-:W-:Y:S01]  /*9330*/  FMUL.FTZ R32, R4, R26.reuse ;  /* 0x0000001a04207220 */ /* 0x080fe20000410000 */
[----:B------:R-:W-:Y:S02]  /*9340*/  HADD2.F32 R5, -RZ, R5.H1_H1 ;  /* 0x30000005ff057230 */ /* 0x000fe40000004100 */
[----:B------:R-:W-:Y:S01]  /*9350*/  FFMA.FTZ R30, R7, R26, -R30 ;  /* 0x0000001a071e7223 */ /* 0x000fe2000001081e */
[----:B------:R-:W-:-:S02]  /*9360*/  HADD2.F32 R24, -RZ, R33.H0_H0 ;  /* 0x20000021ff187230 */ /* 0x000fc40000004100 */
[----:B------:R-:W-:Y:S01]  /*9370*/  FFMA.FTZ R25, R7, R28, R32 ;  /* 0x0000001c07197223 */ /* 0x000fe20000010020 */
[----:B------:R-:W-:Y:S02]  /*9380*/  HADD2.F32 R4, -RZ, R35.H0_H0 ;  /* 0x20000023ff047230 */ /* 0x000fe40000004100 */
[CC--:B------:R-:W-:Y:S01]  /*9390*/  FMUL.FTZ R27, R21.reuse, R45.reuse ;  /* 0x0000002d151b7220 */ /* 0x0c0fe20000410000 */
[----:B------:R-:W-:Y:S01]  /*93a0*/  FMUL.FTZ R26, R21, R46 ;  /* 0x0000002e151a7220 */ /* 0x000fe20000410000 */
[C---:B------:R-:W-:Y:S01]  /*93b0*/  FMUL.FTZ R7, R5.reuse, R24 ;  /* 0x0000001805077220 */ /* 0x040fe20000410000 */
[----:B------:R-:W-:Y:S01]  /*93c0*/  FMUL.FTZ R21, R5, R4 ;  /* 0x0000000405157220 */ /* 0x000fe20000410000 */
[C---:B------:R-:W-:Y:S01]  /*93d0*/  FFMA.FTZ R27, R20.reuse, R46, -R27 ;  /* 0x0000002e141b7223 */ /* 0x040fe2000001081b */
[----:B------:R-:W-:Y:S01]  /*93e0*/  FFMA.FTZ R26, R20, R45, R26 ;  /* 0x0000002d141a7223 */ /* 0x000fe2000001001a */
[C---:B------:R-:W-:Y:S01]  /*93f0*/  FFMA.FTZ R5, R6.reuse, R4, -R7 ;  /* 0x0000000406057223 */ /* 0x040fe20000010807 */
[----:B------:R-:W-:Y:S01]  /*9400*/  FFMA.FTZ R24, R6, R24, R21 ;  /* 0x0000001806187223 */ /* 0x000fe20000010015 */
[----:B------:R-:W-:-:S02]  /*9410*/  F2FP.F16.F32.PACK_AB R7, R34, R31 ;  /* 0x0000001f2207723e */ /* 0x000fc400000000ff */
[----:B------:R-:W-:Y:S02]  /*9420*/  F2FP.F16.F32.PACK_AB R6, R26, R27 ;  /* 0x0000001b1a06723e */ /* 0x000fe400000000ff */
[----:B------:R-:W-:Y:S02]  /*9430*/  F2FP.F16.F32.PACK_AB R4, R25, R30 ;  /* 0x0000001e1904723e */ /* 0x000fe400000000ff */
[----:B------:R-:W-:-:S05]  /*9440*/  F2FP.F16.F32.PACK_AB R5, R24, R5 ;  /* 0x000000051805723e */ /* 0x000fca00000000ff */
[----:B------:R3:W-:Y:S02]  /*9450*/  STS.128 [R0+0xf400], R4 ;  /* 0x00f4000400007388 */ /* 0x0007e40000000c00 */
.L_x_494:
[----:B------:R-:W-:Y:S05]  /*9460*/  BSYNC B1 ;  /* 0x0000000000017941 */ /* 0x000fea0003800000 */
.L_x_493:
[----:B------:R-:W-:Y:S04]  /*9470*/  BSSY B1, `(.L_x_495) ;  /* 0x000002c000017945 */ /* 0x000fe80003800000 */
[----:B------:R-:W-:Y:S05]  /*9480*/  @P4 BRA `(.L_x_496) ;  /* 0x0000000000a84947 */ /* 0x000fea0003800000 */
[----:B0123--:R-:W0:Y:S01]  /*9490*/  LDS.128 R4, [R3+0x12400] ;  /* 0x0124000003047984 */ /* 0x00fe220000000c00 */
[----:B------:R-:W-:Y:S01]  /*94a0*/  SHF.R.U32.HI R21, RZ, 0x10, R15 ;  /* 0x00000010ff157819 */ /* 0x000fe2000001160f */
[----:B------:R-:W-:Y:S01]  /*94b0*/  HADD2.F32 R20, -RZ, R43.H0_H0 ;  /* 0x2000002bff147230 */ /* 0x000fe20000004100 */
[----:B------:R-:W-:Y:S01]  /*94c0*/  SHF.R.U32.HI R25, RZ, 0x10, R13 ;  /* 0x00000010ff197819 */ /* 0x000fe2000001160d */
[--C-:B------:R-:W-:Y:S01]  /*94d0*/  HADD2.F32 R24, -RZ, R42.reuse.H0_H0 ;  /* 0x2000002aff187230 */ /* 0x100fe20000004100 */
        /* <DEDUP_REMOVED lines=24> */
[C---:B------:R-:W-:Y:S01]  /*9660*/  FMUL.FTZ R21, R13.reuse, R42 ;  /* 0x0000002a0d157220 */ /* 0x040fe20000410000 */
[-C--:B------:R-:W-:Y:S01]  /*9670*/  FMUL.FTZ R25, R13, R43.reuse ;  /* 0x0000002b0d197220 */ /* 0x080fe20000410000 */
        /* <DEDUP_REMOVED lines=11> */
.L_x_496:
[----:B------:R-:W-:Y:S05]  /*9730*/  BSYNC B1 ;  /* 0x0000000000017941 */ /* 0x000fea0003800000 */
.L_x_495:
[----:B------:R-:W-:Y:S05]  /*9740*/  @P5 BRA `(.L_x_486) ;  /* 0x0000001c00805947 */ /* 0x000fea0003800000 */
[----:B01234-:R-:W0:Y:S01]  /*9750*/  LDS.128 R4, [R0+0x12400] ;  /* 0x0124000000047984 */ /* 0x01fe220000000c00 */
[----:B------:R-:W-:Y:S01]  /*9760*/  SHF.R.U32.HI R14, RZ, 0x10, R9 ;  /* 0x00000010ff0e7819 */ /* 0x000fe20000011609 */
[--C-:B------:R-:W-:Y:S01]  /*9770*/  HADD2.F32 R13, -RZ, R38.reuse.H0_H0 ;  /* 0x20000026ff0d7230 */ /* 0x100fe20000004100 */
[--C-:B------:R-:W-:Y:S01]  /*9780*/  SHF.R.U32.HI R12, RZ, 0x10, R11.reuse ;  /* 0x00000010ff0c7819 */ /* 0x100fe2000001160b */
[----:B------:R-:W-:Y:S01]  /*9790*/  HADD2.F32 R38, -RZ, R38.H1_H1 ;  /* 0x30000026ff267230 */ /* 0x000fe20000004100 */
[----:B------:R-:W-:Y:S01]  /*97a0*/  SHF.R.U64 R24, R10, 0x10, R11 ;  /* 0x000000100a187819 */ /* 0x000fe2000000120b */
[----:B------:R-:W-:Y:S01]  /*97b0*/  HADD2.F32 R14, -RZ, R14.H0_H0 ;  /* 0x2000000eff0e7230 */ /* 0x000fe20000004100 */
[----:B------:R-:W-:Y:S01]  /*97c0*/  SHF.R.U64 R21, R8, 0x10, R9 ;  /* 0x0000001008157819 */ /* 0x000fe20000001209 */
[----:B------:R-:W-:Y:S02]  /*97d0*/  HADD2.F32 R12, -RZ, R12.H0_H0 ;  /* 0x2000000cff0c7230 */ /* 0x000fe40000004100 */
[----:B------:R-:W-:-:S02]  /*97e0*/  HADD2.F32 R11, -RZ, R39.H0_H0 ;  /* 0x20000027ff0b7230 */ /* 0x000fc40000004100 */
[----:B------:R-:W-:Y:S02]  /*97f0*/  HADD2.F32 R39, -RZ, R39.H1_H1 ;  /* 0x30000027ff277230 */ /* 0x000fe40000004100 */
[--C-:B0-----:R-:W-:Y:S02]  /*9800*/  HADD2.F32 R10, -RZ, R7.reuse.H1_H1 ;  /* 0x30000007ff0a7230 */ /* 0x101fe40000004100 */
[--C-:B------:R-:W-:Y:S02]  /*9810*/  HADD2.F32 R3, -RZ, R4.reuse.H0_H0 ;  /* 0x20000004ff037230 */ /* 0x100fe40000004100 */
[----:B------:R-:W-:Y:S02]  /*9820*/  HADD2.F32 R9, -RZ, R7.H0_H0 ;  /* 0x20000007ff097230 */ /* 0x000fe40000004100 */
[C---:B------:R-:W-:Y:S01]  /*9830*/  FMUL.FTZ R20, R10.reuse, R14 ;  /* 0x0000000e0a147220 */ /* 0x040fe20000410000 */
[----:B------:R-:W-:Y:S02]  /*9840*/  HADD2.F32 R4, -RZ, R4.H1_H1 ;  /* 0x30000004ff047230 */ /* 0x000fe40000004100 */
[----:B------:R-:W-:Y:S01]  /*9850*/  FMUL.FTZ R15, R10, R12 ;  /* 0x0000000c0a0f7220 */ /* 0x000fe20000410000 */
[----:B------:R-:W-:-:S02]  /*9860*/  HADD2.F32 R7, -RZ, R6.H0_H0 ;  /* 0x20000006ff077230 */ /* 0x000fc40000004100 */
[C---:B------:R-:W-:Y:S01]  /*9870*/  FFMA.FTZ R20, R9.reuse, R12, -R20 ;  /* 0x0000000c09147223 */ /* 0x040fe20000010814 */
[----:B------:R-:W-:Y:S02]  /*9880*/  HADD2.F32 R8, -RZ, R6.H1_H1 ;  /* 0x30000006ff087230 */ /* 0x000fe40000004100 */
[C---:B------:R-:W-:Y:S01]  /*9890*/  FMUL.FTZ R10, R4.reuse, R13 ;  /* 0x0000000d040a7220 */ /* 0x040fe20000410000 */
[--C-:B------:R-:W-:Y:S02]  /*98a0*/  HADD2.F32 R6, -RZ, R5.reuse.H0_H0 ;  /* 0x20000005ff067230 */ /* 0x100fe40000004100 */
[----:B------:R-:W-:Y:S01]  /*98b0*/  FFMA.FTZ R15, R9, R14, R15 ;  /* 0x0000000e090f7223 */ /* 0x000fe2000001000f */
[-C--:B------:R-:W-:Y:S01]  /*98c0*/  FMUL.FTZ R12, R4, R11.reuse ;  /* 0x0000000b040c7220 */ /* 0x080fe20000410000 */
[----:B------:R-:W-:Y:S02]  /*98d0*/  HADD2.F32 R5, -RZ, R5.H1_H1 ;  /* 0x30000005ff057230 */ /* 0x000fe40000004100 */
[----:B------:R-:W-:Y:S01]  /*98e0*/  FFMA.FTZ R10, R3, R11, -R10 ;  /* 0x0000000b030a7223 */ /* 0x000fe2000001080a */
[----:B------:R-:W-:-:S02]  /*98f0*/  HADD2.F32 R9, -RZ, R21.H0_H0 ;  /* 0x20000015ff097230 */ /* 0x000fc40000004100 */
[----:B------:R-:W-:Y:S01]  /*9900*/  FFMA.FTZ R3, R3, R13, R12 ;  /* 0x0000000d03037223 */ /* 0x000fe2000001000c */
[----:B------:R-:W-:Y:S02]  /*9910*/  HADD2.F32 R4, -RZ, R24.H0_H0 ;  /* 0x20000018ff047230 */ /* 0x000fe40000004100 */
[C---:B------:R-:W-:Y:S01]  /*9920*/  FMUL.FTZ R12, R8.reuse, R38 ;  /* 0x00000026080c7220 */ /* 0x040fe20000410000 */
        /* <DEDUP_REMOVED lines=11> */
[----:B------:R0:W-:Y:S01]  /*99e0*/  STS.128 [R0+0x12400], R4 ;  /* 0x0124000400007388 */ /* 0x0001e20000000c00 */
[----:B------:R-:W-:Y:S05]  /*99f0*/  BRA `(.L_x_486) ;  /* 0x0000001800d47947 */ /* 0x000fea0003800000 */
.L_x_480:
[----:B------:R-:W-:-:S03]  /*9a00*/  UMOV UR4, 0xffffffff ;  /* 0xffffffff00047882 */ /* 0x000fc60000000000 */
[----:B------:R-:W-:Y:S05]  /*9a10*/  BRA.DIV UR4, `(.L_x_497) ;  /* 0x0000012a04087947 */ /* 0x000fea000b800000 */
[----:B------:R1:W2:Y:S04]  /*9a20*/  SHFL.IDX PT, R0, R25, RZ, 0x1e1f ;  /* 0x001e1fff19007589 */ /* 0x0002a800000e0000 */
[----:B------:R1:W3:Y:S04]  /*9a30*/  SHFL.IDX PT, R3, R24, RZ, 0x1e1f ;  /* 0x001e1fff18037589 */ /* 0x0002e800000e0000 */
[----:B------:R-:W4:Y:S04]  /*9a40*/  SHFL.IDX PT, R37, R37, RZ, 0x1e1f ;  /* 0x001e1fff25257589 */ /* 0x000f2800000e0000 */
[----:B------:R1:W0:Y:S02]  /*9a50*/  SHFL.IDX PT, R38, R39, RZ, 0x1e1f ;  /* 0x001e1fff27267589 */ /* 0x00022400000e0000 */
.L_x_703:
        /* <DEDUP_REMOVED lines=10> */
[----:B0-----:R-:W-:Y:S02]  /*9b00*/  CS2R R14, SRZ ;  /* 0x00000000000e7805 */ /* 0x001fe4000001ff00 */
[----:B-1----:R-:W-:Y:S02]  /*9b10*/  CS2R R24, SRZ ;  /* 0x0000000000187805 */ /* 0x002fe4000001ff00 */
[----:B------:R-:W-:Y:S02]  /*9b20*/  CS2R R26, SRZ ;  /* 0x00000000001a7805 */ /* 0x000fe4000001ff00 */
[----:B------:R-:W-:Y:S02]  /*9b30*/  CS2R R28, SRZ ;  /* 0x00000000001c7805 */ /* 0x000fe4000001ff00 */
[----:B------:R-:W-:Y:S02]  /*9b40*/  CS2R R30, SRZ ;  /* 0x00000000001e7805 */ /* 0x000fe4000001ff00 */
[----:B------:R-:W-:-:S02]  /*9b50*/  CS2R R32, SRZ ;  /* 0x0000000000207805 */ /* 0x000fc4000001ff00 */
[----:B------:R-:W-:Y:S01]  /*9b60*/  CS2R R34, SRZ ;  /* 0x0000000000227805 */ /* 0x000fe2000001ff00 */
[----:B------:R-:W-:Y:S06]  /*9b70*/  @P0 BRA `(.L_x_499) ;  /* 0x0000000000a00947 */ /* 0x000fec0003800000 */
[C---:B------:R-:W-:Y:S01]  /*9b80*/  VIADD R4, R16.reuse, 0x10 ;  /* 0x0000001010047836 */ /* 0x040fe20000000000 */
[----:B------:R-:W-:Y:S01]  /*9b90*/  ULDC UR4, c[0x0][0x3f4] ;  /* 0x0000fd0000047ab9 */ /* 0x000fe20000000800 */
[C---:B------:R-:W-:Y:S01]  /*9ba0*/  VIADD R5, R16.reuse, 0x20 ;  /* 0x0000002010057836 */ /* 0x040fe20000000000 */
[----:B------:R-:W-:Y:S01]  /*9bb0*/  ISETP.GE.AND P2, PT, R16, UR4, PT ;  /* 0x0000000410007c0c */ /* 0x000fe2000bf46270 */
[----:B---3--:R-:W-:Y:S01]  /*9bc0*/  IMAD.MOV.U32 R6, RZ, RZ, R3 ;  /* 0x000000ffff067224 */ /* 0x008fe200078e0003 */
[----:B------:R-:W-:Y:S01]  /*9bd0*/  ISETP.GE.AND P3, PT, R4, UR4, PT ;  /* 0x0000000404007c0c */ /* 0x000fe2000bf66270 */
[----:B------:R-:W-:Y:S01]  /*9be0*/  IMAD.MOV.U32 R8, RZ, RZ, R38 ;  /* 0x000000ffff087224 */ /* 0x000fe200078e0026 */
[----:B------:R-:W-:Y:S01]  /*9bf0*/  ISETP.GE.AND P4, PT, R5, UR4, PT ;  /* 0x0000000405007c0c */ /* 0x000fe2000bf86270 */
[----:B----4-:R-:W-:Y:S01]  /*9c00*/  IMAD.MOV.U32 R9, RZ, RZ, R37 ;  /* 0x000000ffff097224 */ /* 0x010fe200078e0025 */
[----:B--2---:R-:W-:Y:S02]  /*9c10*/  MOV R7, R0 ;  /* 0x0000000000077202 */ /* 0x004fe40000000f00 */
[----:B------:R-:W-:-:S02]  /*9c20*/  CS2R R28, SRZ ;  /* 0x00000000001c7805 */ /* 0x000fc4000001ff00 */
[----:B------:R-:W-:Y:S02]  /*9c30*/  CS2R R30, SRZ ;  /* 0x00000000001e7805 */ /* 0x000fe4000001ff00 */
[----:B------:R-:W-:Y:S02]  /*9c40*/  CS2R R10, SRZ ;  /* 0x00000000000a7805 */ /* 0x000fe4000001ff00 */
[----:B------:R-:W-:Y:S02]  /*9c50*/  CS2R R32, SRZ ;  /* 0x0000000000207805 */ /* 0x000fe4000001ff00 */
[----:B------:R-:W-:Y:S01]  /*9c60*/  CS2R R34, SRZ ;  /* 0x0000000000227805 */ /* 0x000fe2000001ff00 */
[----:B------:R-:W-:Y:S02]  /*9c70*/  @!P2 IMAD.SHL.U32 R36, R16, 0x2, RZ ;  /* 0x000000021024a824 */ /* 0x000fe400078e00ff */
[----:B------:R-:W-:Y:S02]  /*9c80*/  @!P3 IMAD.SHL.U32 R13, R156, 0x8, RZ ;  /* 0x000000089c0db824 */ /* 0x000fe400078e00ff */
[----:B------:R-:W-:Y:S01]  /*9c90*/  @!P4 IMAD.SHL.U32 R39, R157, 0x8, RZ ;  /* 0x000000089d27c824 */ /* 0x000fe200078e00ff */
[-C--:B------:R-:W-:Y:S01]  /*9ca0*/  @!P2 IADD3 R20, P0, R3, R36.reuse, RZ ;  /* 0x000000240314a210 */ /* 0x080fe20007f1e0ff */
[----:B------:R-:W-:Y:S01]  /*9cb0*/  @!P3 IMAD.WIDE R4, R13, 0x2, R6 ;  /* 0x000000020d04b825 */ /* 0x000fe200078e0206 */
[----:B------:R-:W-:-:S02]  /*9cc0*/  @!P2 IADD3 R36, P1, R38, R36, RZ ;  /* 0x000000242624a210 */ /* 0x000fc40007f3e0ff */
[----:B------:R-:W-:Y:S01]  /*9cd0*/  @!P2 SHF.L.U64.HI R3, R16, 0x1, R17 ;  /* 0x000000011003a819 */ /* 0x000fe20000010211 */
[----:B------:R-:W-:Y:S01]  /*9ce0*/  @!P4 IMAD.WIDE R6, R39, 0x2, R6 ;  /* 0x000000022706c825 */ /* 0x000fe200078e0206 */
[----:B------:R0:W5:Y:S01]  /*9cf0*/  @!P3 LD.E.128 R28, desc[UR42][R4.64] ;  /* 0x0000002a041cb980 */ /* 0x000162000c101d00 */
[----:B------:R-:W-:Y:S02]  /*9d00*/  CS2R R14, SRZ ;  /* 0x00000000000e7805 */ /* 0x000fe4000001ff00 */
[----:B------:R-:W-:Y:S01]  /*9d10*/  CS2R R24, SRZ ;  /* 0x0000000000187805 */ /* 0x000fe2000001ff00 */
[--C-:B------:R-:W-:Y:S01]  /*9d20*/  @!P3 IMAD.WIDE R12, R13, 0x2, R8.reuse ;  /* 0x000000020d0cb825 */ /* 0x100fe200078e0208 */
[----:B------:R1:W5:Y:S01]  /*9d30*/  @!P4 LD.E.128 R32, desc[UR42][R6.64] ;  /* 0x0000002a0620c980 */ /* 0x000362000c101d00 */
[----:B------:R-:W-:Y:S02]  /*9d40*/  CS2R R26, SRZ ;  /* 0x00000000001a7805 */ /* 0x000fe4000001ff00 */
[----:B------:R-:W-:Y:S01]  /*9d50*/  @!P2 IADD3.X R21, R0, R3, RZ, P0, !PT ;  /* 0x000000030015a210 */ /* 0x000fe200007fe4ff */
[----:B------:R-:W-:Y:S01]  /*9d60*/  @!P4 IMAD.WIDE R38, R39, 0x2, R8 ;  /* 0x000000022726c825 */ /* 0x000fe200078e0208 */
[----:B------:R-:W-:-:S02]  /*9d70*/  CS2R R8, SRZ ;  /* 0x0000000000087805 */ /* 0x000fc4000001ff00 */
[----:B0-----:R-:W-:Y:S01]  /*9d80*/  CS2R R4, SRZ ;  /* 0x0000000000047805 */ /* 0x001fe2000001ff00 */
[----:B------:R-:W-:Y:S01]  /*9d90*/  @!P2 IMAD.X R37, R37, 0x1, R3, P1 ;  /* 0x000000012525a824 */ /* 0x000fe200008e0603 */
[----:B------:R-:W5:Y:S01]  /*9da0*/  @!P2 LD.E.128 R24, desc[UR42][R20.64] ;  /* 0x0000002a1418a980 */ /* 0x000f62000c101d00 */
[----:B-1----:R-:W-:-:S03]  /*9db0*/  CS2R R6, SRZ ;  /* 0x0000000000067805 */ /* 0x002fc6000001ff00 */
[----:B------:R0:W5:Y:S04]  /*9dc0*/  @!P3 LD.E.128 R8, desc[UR42][R12.64] ;  /* 0x0000002a0c08b980 */ /* 0x000168000c101d00 */
[----:B------:R1:W5:Y:S01]  /*9dd0*/  @!P2 LD.E.128 R4, desc[UR42][R36.64] ;  /* 0x0000002a2404a980 */ /* 0x000362000c101d00 */
[----:B0-----:R-:W-:-:S06]  /*9de0*/  CS2R R12, SRZ ;  /* 0x00000000000c7805 */ /* 0x001fcc000001ff00 */
[----:B------:R1:W5:Y:S02]  /*9df0*/  @!P4 LD.E.128 R12, desc[UR42][R38.64] ;  /* 0x0000002a260cc980 */ /* 0x000364000c101d00 */
.L_x_499:
[----:B------:R-:W-:Y:S05]  /*9e00*/  BSYNC B1 ;  /* 0x0000000000017941 */ /* 0x000fea0003800000 */
.L_x_498:
[----:B------:R-:W-:Y:S01]  /*9e10*/  ULEA.HI UR4, UR37, UR37, URZ, 0x1 ;  /* 0x0000002525047291 */ /* 0x000fe2000f8f083f */
[----:B---3-5:R-:W-:Y:S01]  /*9e20*/  IMAD.MOV.U32 R3, RZ, RZ, R5 ;  /* 0x000000ffff037224 */ /* 0x028fe200078e0005 */
[----:B-1--4-:R-:W-:Y:S01]  /*9e30*/  MOV R37, R24 ;  /* 0x0000001800257202 */ /* 0x012fe20000000f00 */
[----:B--2---:R-:W-:Y:S01]  /*9e40*/  IMAD.MOV.U32 R0, RZ, RZ, R4 ;  /* 0x000000ffff007224 */ /* 0x004fe200078e0004 */
[----:B------:R-:W-:Y:S01]  /*9e50*/  ULOP3.LUT UR4, UR4, 0xfffffffe, URZ, 0xc0, !UPT ;  /* 0xfffffffe04047892 */ /* 0x000fe2000f8ec03f */
[----:B------:R-:W-:Y:S01]  /*9e60*/  IMAD.MOV.U32 R20, RZ, RZ, R6 ;  /* 0x000000ffff147224 */ /* 0x000fe200078e0006 */
[----:B------:R-:W-:Y:S01]  /*9e70*/  PRMT R62, R3, 0x7610, R62 ;  /* 0x00007610033e7816 */ /* 0x000fe2000000003e */
        /* <DEDUP_REMOVED lines=13> */
[----:B------:R-:W-:Y:S01]  /*9f50*/  IMAD.MOV.U32 R38, RZ, RZ, R25 ;  /* 0x000000ffff267224 */ /* 0x000fe200078e0019 */
[----:B------:R-:W-:Y:S01]  /*9f60*/  PRMT R49, R49, 0x5410, R20 ;  /* 0x0000541031317816 */ /* 0x000fe20000000014 */
[----:B------:R-:W-:Y:S01]  /*9f70*/  BSSY B1, `(.L_x_500) ;  /* 0x000001c000017945 */ /* 0x000fe20003800000 */
[----:B------:R-:W0:Y:S01]  /*9f80*/  SYNCS.PHASECHK.TRANS64.TRYWAIT P0, [R2+URZ+0x2d800], R3 ;  /* 0x02d80003020075a7 */ /* 0x000e22000800017f */
[----:B------:R-:W-:-:S02]  /*9f90*/  MOV R20, R11 ;  /* 0x0000000b00147202 */ /* 0x000fc40000000f00 */
[----:B------:R-:W-:Y:S01]  /*9fa0*/  PRMT R67, R37, 0x7610, R67 ;  /* 0x0000761025437816 */ /* 0x000fe20000000043 */
[----:B------:R-:W-:Y:S01]  /*9fb0*/  IMAD.MOV.U32 R37, RZ, RZ, R28 ;  /* 0x000000ffff257224 */ /* 0x000fe200078e001c */
[----:B------:R-:W-:Y:S01]  /*9fc0*/  PRMT R47, R0, 0x5410, R20 ;  /* 0x00005410002f7816 */ /* 0x000fe20000000014 */
[----:B------:R-:W-:Y:S01]  /*9fd0*/  IMAD.MOV.U32 R0, RZ, RZ, R14 ;  /* 0x000000ffff007224 */ /* 0x000fe200078e000e */
[----:B------:R-:W-:Y:S01]  /*9fe0*/  PRMT R20, R21, 0x5410, R36 ;  /* 0x0000541015147816 */ /* 0x000fe20000000024 */
[----:B------:R-:W-:Y:S01]  /*9ff0*/  IMAD.MOV.U32 R36, RZ, RZ, R15 ;  /* 0x000000ffff247224 */ /* 0x000fe200078e000f */
[----:B------:R-:W-:Y:S02]  /*a000*/  PRMT R60, R38, 0x7610, R60 ;  /* 0x00007610263c7816 */ /* 0x000fe4000000003c */
[----:B------:R-:W-:Y:S02]  /*a010*/  MOV R38, R29 ;  /* 0x0000001d00267202 */ /* 0x000fe40000000f00 */
[----:B------:R-:W-:Y:S01]  /*a020*/  PRMT R21, R0, 0x5410, R36 ;  /* 0x0000541000157816 */ /* 0x000fe20000000024 */
[----:B------:R-:W-:Y:S01]  /*a030*/  IMAD.MOV.U32 R0, RZ, RZ, R26 ;  /* 0x000000ffff007224 */ /* 0x000fe200078e001a */
[----:B------:R-:W-:Y:S01]  /*a040*/  PRMT R49, R37, 0x7610, R49 ;  /* 0x0000761025317816 */ /* 0x000fe20000000031 */
[----:B------:R-:W-:Y:S01]  /*a050*/  IMAD.MOV.U32 R36, RZ, RZ, R27 ;  /* 0x000000ffff247224 */ /* 0x000fe200078e001b */
[----:B------:R-:W-:Y:S01]  /*a060*/  PRMT R50, R50, 0x5410, R38 ;  /* 0x0000541032327816 */ /* 0x000fe20000000026 */
[----:B------:R-:W-:Y:S01]  /*a070*/  IMAD.MOV.U32 R37, RZ, RZ, R32 ;  /* 0x000000ffff257224 */ /* 0x000fe200078e0020 */
[----:B------:R-:W-:Y:S01]  /*a080*/  VIMNMX R40, R40, 0xc0, PT ;  /* 0x000000c028287848 */ /* 0x000fe20003fe0100 */
[----:B------:R-:W-:Y:S01]  /*a090*/  IMAD.MOV.U32 R38, RZ, RZ, R33 ;  /* 0x000000ffff267224 */ /* 0x000fe200078e0021 */
[----:B------:R-:W-:Y:S01]  /*a0a0*/  PRMT R68, R0, 0x5410, R36 ;  /* 0x0000541000447816 */ /* 0x000fe20000000024 */
[----:B------:R-:W-:Y:S01]  /*a0b0*/  IMAD.MOV.U32 R0, RZ, RZ, R30 ;  /* 0x000000ffff007224 */ /* 0x000fe200078e001e */
[----:B------:R-:W-:Y:S01]  /*a0c0*/  ISETP.GE.AND P1, PT, R141, R40, PT ;  /* 0x000000288d00720c */ /* 0x000fe20003f26270 */
[----:B------:R-:W-:Y:S01]  /*a0d0*/  IMAD.MOV.U32 R36, RZ, RZ, R31 ;  /* 0x000000ffff247224 */ /* 0x000fe200078e001f */
[----:B------:R-:W-:-:S04]  /*a0e0*/  PRMT R45, R37, 0x5410, R38 ;  /* 0x00005410252d7816 */ /* 0x000fc80000000026 */
[----:B------:R-:W-:Y:S01]  /*a0f0*/  PRMT R48, R0, 0x5410, R36 ;  /* 0x0000541000307816 */ /* 0x000fe20000000024 */
[----:B------:R-:W-:Y:S01]  /*a100*/  IMAD.MOV.U32 R36, RZ, RZ, R35 ;  /* 0x000000ffff247224 */ /* 0x000fe200078e0023 */
[----:B------:R-:W-:Y:S01]  /*a110*/  MOV R0, R34 ;  /* 0x0000002200007202 */ /* 0x000fe20000000f00 */
[----:B0-----:R-:W-:Y:S06]  /*a120*/  @!P0 BRA `(.L_x_501) ;  /* 0x0000012000b88947 */ /* 0x001fec0003800000 */
.L_x_704:
[----:B------:R-:W-:Y:S05]  /*a130*/  BSYNC B1 ;  /* 0x0000000000017941 */ /* 0x000fea0003800000 */
.L_x_500:
[----:B------:R-:W-:Y:S01]  /*a140*/  PRMT R46, R0, 0x5410, R36 ;  /* 0x00005410002e7816 */ /* 0x000fe20000000024 */
[----:B------:R-:W-:Y:S06]  /*a150*/  @P1 BRA `(.L_x_486) ;  /* 0x0000001000fc1947 */ /* 0x000fec0003800000 */
[----:B0-----:R-:W0:Y:S01]  /*a160*/  LDC R3, c[0x0][0x3f4] ;  /* 0x0000fd00ff037b82 */ /* 0x001e220000000800 */
[C---:B------:R-:W-:Y:S01]  /*a170*/  VIADD R0, R16.reuse, 0x10 ;  /* 0x0000001010007836 */ /* 0x040fe20000000000 */
[----:B------:R-:W-:Y:S01]  /*a180*/  BSSY B1, `(.L_x_502) ;  /* 0x0000066000017945 */ /* 0x000fe20003800000 */
[C---:B------:R-:W-:Y:S01]  /*a190*/  VIADD R36, R16.reuse, 0x20 ;  /* 0x0000002010247836 */ /* 0x040fe20000000000 */
[-C--:B0-----:R-:W-:Y:S02]  /*a1a0*/  ISETP.GE.AND P0, PT, R16, R3.reuse, PT ;  /* 0x000000031000720c */ /* 0x081fe40003f06270 */
[-C--:B------:R-:W-:Y:S02]  /*a1b0*/  ISETP.GE.AND P1, PT, R0, R3.reuse, PT ;  /* 0x000000030000720c */ /* 0x080fe40003f26270 */
[----:B------:R-:W-:-:S09]  /*a1c0*/  ISETP.GE.AND P2, PT, R36, R3, PT ;  /* 0x000000032400720c */ /* 0x000fd20003f46270 */
[----:B------:R-:W-:Y:S05]  /*a1d0*/  @P0 BRA `(.L_x_503) ;  /* 0x0000000400800947 */ /* 0x000fea0003800000 */
[----:B------:R-:W2:Y:S04]  /*a1e0*/  LDL R37, [R1+0xdc] ;  /* 0x0000dc0001257983 */ /* 0x000ea80000100800 */
[----:B------:R-:W3:Y:S01]  /*a1f0*/  LDL R69, [R1+0x108] ;  /* 0x0001080001457983 */ /* 0x000ee20000100800 */
[----:B------:R-:W-:Y:S01]  /*a200*/  HADD2.F32 R60, -RZ, R60.H0_H0 ;  /* 0x2000003cff3c7230 */ /* 0x000fe20000004100 */
[----:B------:R-:W-:Y:S01]  /*a210*/  SHF.R.U32.HI R54, RZ, 0x10, R25 ;  /* 0x00000010ff367819 */ /* 0x000fe20000011619 */
[----:B------:R-:W-:Y:S01]  /*a220*/  HADD2.F32 R62, -RZ, R62.H0_H0 ;  /* 0x2000003eff3e7230 */ /* 0x000fe20000004100 */
[--C-:B------:R-:W-:Y:S01]  /*a230*/  SHF.R.U32.HI R63, RZ, 0x10, R5.reuse ;  /* 0x00000010ff3f7819 */ /* 0x100fe20000011605 */
[----:B------:R-:W-:Y:S01]  /*a240*/  HADD2.F32 R61, -RZ, R61.H0_H0 ;  /* 0x2000003dff3d7230 */ /* 0x000fe20000004100 */
[----:B------:R-:W-:Y:S01]  /*a250*/  SHF.R.U64 R4, R4, 0x10, R5 ;  /* 0x0000001004047819 */ /* 0x000fe20000001205 */
[----:B------:R-:W-:Y:S01]  /*a260*/  HADD2.F32 R54, -RZ, R54.H0_H0 ;  /* 0x20000036ff367230 */ /* 0x000fe20000004100 */
[--C-:B------:R-:W-:Y:S01]  /*a270*/  SHF.R.U64 R5, R26, 0x10, R27.reuse ;  /* 0x000000101a057819 */ /* 0x100fe2000000121b */
[----:B------:R-:W-:Y:S01]  /*a280*/  HADD2.F32 R63, -RZ, R63.H0_H0 ;  /* 0x2000003fff3f7230 */ /* 0x000fe20000004100 */
[----:B------:R-:W-:-:S02]  /*a290*/  SHF.R.U32.HI R26, RZ, 0x10, R27 ;  /* 0x00000010ff1a7819 */ /* 0x000fc4000001161b */
[--C-:B------:R-:W-:Y:S01]  /*a2a0*/  SHF.R.U64 R6, R6, 0x10, R7.reuse ;  /* 0x0000001006067819 */ /* 0x100fe20000001207 */
[----:B------:R-:W-:Y:S01]  /*a2b0*/  HADD2.F32 R5, -RZ, R5.H0_H0 ;  /* 0x20000005ff057230 */ /* 0x000fe20000004100 */
[----:B------:R-:W-:Y:S02]  /*a2c0*/  SHF.R.U32.HI R7, RZ, 0x10, R7 ;  /* 0x00000010ff077819 */ /* 0x000fe40000011607 */
[----:B------:R-:W-:Y:S02]  /*a2d0*/  SHF.R.U64 R24, R24, 0x10, R25 ;  /* 0x0000001018187819 */ /* 0x000fe40000001219 */
[----:B--2---:R-:W-:-:S04]  /*a2e0*/  LEA.HI R0, R3, R37, RZ, 0x1d ;  /* 0x0000002503007211 */ /* 0x004fc800078fe8ff */
[----:B------:R-:W-:-:S04]  /*a2f0*/  SHF.R.S32.HI R37, RZ, 0x1f, R0 ;  /* 0x0000001fff257819 */ /* 0x000fc80000011400 */
[----:B------:R-:W-:Y:S01]  /*a300*/  LEA.HI R37, R37, R0, RZ, 0x2 ;  /* 0x0000000025257211 */ /* 0x000fe200078f10ff */
[----:B------:R-:W-:-:S03]  /*a310*/  IMAD.SHL.U32 R0, R0, 0x8, RZ ;  /* 0x0000000800007824 */ /* 0x000fc600078e00ff */
[----:B------:R-:W-:Y:S02]  /*a320*/  SHF.R.S32.HI R36, RZ, 0x2, R37 ;  /* 0x00000002ff247819 */ /* 0x000fe40000011425 */
[----:B------:R-:W-:-:S03]  /*a330*/  LOP3.LUT R37, R143, 0x18, R0, 0xf8, !PT ;  /* 0x000000188f257812 */ /* 0x000fc600078ef800 */
[----:B------:R-:W-:Y:S01]  /*a340*/  IMAD R0, R36, 0x1800, R153 ;  /* 0x0000180024007824 */ /* 0x000fe200078e0299 */
[----:B------:R-:W-:Y:S02]  /*a350*/  LOP3.LUT R41, R37, R144, RZ, 0x3c, !PT ;  /* 0x0000009025297212 */ /* 0x000fe400078e3cff */
[----:B---3--:R-:W0:Y:S02]  /*a360*/  LDS.128 R36, [R69] ;  /* 0x0000000045247984 */ /* 0x008e240000000c00 */
[----:B------:R-:W-:-:S05]  /*a370*/  IADD3 R41, R0, R41, RZ ;  /* 0x0000002900297210 */ /* 0x000fca0007ffe0ff */
[----:B------:R-:W-:-:S05]  /*a380*/  IMAD R0, R41, 0x2, R2 ;  /* 0x0000000229007824 */ /* 0x000fca00078e0202 */
[----:B------:R-:W1:Y:S01]  /*a390*/  LDS.128 R40, [R0+0xc400] ;  /* 0x00c4000000287984 */ /* 0x000e620000000c00 */
[--C-:B0-----:R-:W-:Y:S02]  /*a3a0*/  HADD2.F32 R55, -RZ, R37.reuse.H0_H0 ;  /* 0x20000025ff377230 */ /* 0x101fe40000004100 */
[----:B------:R-:W-:Y:S02]  /*a3b0*/  HADD2.F32 R56, -RZ, R37.H1_H1 ;  /* 0x30000025ff387230 */ /* 0x000fe40000004100 */
[----:B------:R-:W-:Y:S02]  /*a3c0*/  HADD2.F32 R52, -RZ, R36.H0_H0 ;  /* 0x20000024ff347230 */ /* 0x000fe40000004100 */
[----:B------:R-:W-:Y:S02]  /*a3d0*/  HADD2.F32 R27, -RZ, R38.H0_H0 ;  /* 0x20000026ff1b7230 */ /* 0x000fe40000004100 */
[--C-:B------:R-:W-:Y:S02]  /*a3e0*/  HADD2.F32 R25, -RZ, R39.reuse.H0_H0 ;  /* 0x20000027ff197230 */ /* 0x100fe40000004100 */
[----:B------:R-:W-:-:S02]  /*a3f0*/  HADD2.F32 R39, -RZ, R39.H1_H1 ;  /* 0x30000027ff277230 */ /* 0x000fc40000004100 */
[--C-:B-1----:R-:W-:Y:S02]  /*a400*/  HADD2.F32 R37, -RZ, R41.reuse.H0_H0 ;  /* 0x20000029ff257230 */ /* 0x102fe40000004100 */
[----:B------:R-:W-:Y:S02]  /*a410*/  HADD2.F32 R59, -RZ, R41.H1_H1 ;  /* 0x30000029ff3b7230 */ /* 0x000fe40000004100 */
[----:B------:R-:W-:Y:S02]  /*a420*/  HADD2.F32 R58, -RZ, R40.H0_H0 ;  /* 0x20000028ff3a7230 */ /* 0x000fe40000004100 */
[C---:B------:R-:W-:Y:S01]  /*a430*/  FMUL.FTZ R64, R37.reuse, R62 ;  /* 0x0000003e25407220 */ /* 0x040fe20000410000 */
[-C--:B------:R-:W-:Y:S01]  /*a440*/  FMUL.FTZ R66, R37, R60.reuse ;  /* 0x0000003c25427220 */ /* 0x080fe20000410000 */
[----:B------:R-:W-:Y:S01]  /*a450*/  FMUL.FTZ R65, R59, R63 ;  /* 0x0000003f3b417220 */ /* 0x000fe20000410000 */
[----:B------:R-:W-:Y:S02]  /*a460*/  HADD2.F32 R53, -RZ, R42.H0_H0 ;  /* 0x2000002aff357230 */ /* 0x000fe40000004100 */
[C---:B------:R-:W-:Y:S01]  /*a470*/  FFMA.FTZ R37, R55.reuse, R60, -R64 ;  /* 0x0000003c37257223 */ /* 0x040fe20000010840 */
[----:B------:R-:W-:Y:S01]  /*a480*/  FFMA.FTZ R41, R55, R62, R66 ;  /* 0x0000003e37297223 */ /* 0x000fe20000010042 */
[----:B------:R-:W-:-:S02]  /*a490*/  HADD2.F32 R55, -RZ, R67.H0_H0 ;  /* 0x20000043ff377230 */ /* 0x000fc40000004100 */
[-C--:B------:R-:W-:Y:S01]  /*a4a0*/  FMUL.FTZ R67, R59, R54.reuse ;  /* 0x000000363b437220 */ /* 0x080fe20000410000 */
[----:B------:R-:W-:Y:S01]  /*a4b0*/  FMUL.FTZ R59, R58, R61 ;  /* 0x0000003d3a3b7220 */ /* 0x000fe20000410000 */
[----:B------:R-:W-:Y:S02]  /*a4c0*/  HADD2.F32 R62, -RZ, R57.H1_H1 ;  /* 0x30000039ff3e7230 */ /* 0x000fe40000004100 */
[----:B------:R-:W-:Y:S01]  /*a4d0*/  FFMA.FTZ R54, R56, R54, -R65 ;  /* 0x0000003638367223 */ /* 0x000fe20000010841 */
[-C--:B------:R-:W-:Y:S01]  /*a4e0*/  FMUL.FTZ R60, R58, R55.reuse ;  /* 0x000000373a3c7220 */ /* 0x080fe20000410000 */
[----:B------:R-:W-:Y:S01]  /*a4f0*/  FFMA.FTZ R55, R52, R55, -R59 ;  /* 0x0000003734377223 */ /* 0x000fe2000001083b */
[----:B------:R-:W-:Y:S02]  /*a500*/  HADD2.F32 R58, -RZ, R68.H0_H0 ;  /* 0x20000044ff3a7230 */ /* 0x000fe40000004100 */
[----:B------:R-:W-:Y:S01]  /*a510*/  FMUL.FTZ R66, R53, R62 ;  /* 0x0000003e35427220 */ /* 0x000fe20000410000 */
[----:B------:R-:W-:-:S02]  /*a520*/  HADD2.F32 R51, -RZ, R43.H0_H0 ;  /* 0x2000002bff337230 */ /* 0x000fc40000004100 */
[----:B------:R-:W-:Y:S01]  /*a530*/  FFMA.FTZ R52, R52, R61, R60 ;  /* 0x0000003d34347223 */ /* 0x000fe2000001003c */
[----:B------:R-:W-:Y:S02]  /*a540*/  HADD2.F32 R64, -RZ, R57.H0_H0 ;  /* 0x20000039ff407230 */ /* 0x000fe40000004100 */
[----:B------:R-:W-:Y:S01]  /*a550*/  FFMA.FTZ R56, R56, R63, R67 ;  /* 0x0000003f38387223 */ /* 0x000fe20000010043 */
[----:B------:R-:W-:Y:S02]  /*a560*/  HADD2.F32 R60, -RZ, R68.H1_H1 ;  /* 0x30000044ff3c7230 */ /* 0x000fe40000004100 */
[-C--:B------:R-:W-:Y:S01]  /*a570*/  FMUL.FTZ R68, R53, R58.reuse ;  /* 0x0000003a35447220 */ /* 0x080fe20000410000 */
[----:B------:R-:W-:Y:S01]  /*a580*/  FFMA.FTZ R53, R27, R58, -R66 ;  /* 0x0000003a1b357223 */ /* 0x000fe20000010842 */
[C---:B------:R-:W-:Y:S01]  /*a590*/  FMUL.FTZ R70, R51.reuse, R64 ;  /* 0x0000004033467220 */ /* 0x040fe20000410000 */
[----:B------:R-:W-:Y:S02]  /*a5a0*/  HADD2.F32 R43, -RZ, R43.H1_H1 ;  /* 0x3000002bff2b7230 */ /* 0x000fe40000004100 */
[----:B------:R-:W-:Y:S01]  /*a5b0*/  FMUL.FTZ R51, R51, R60 ;  /* 0x0000003c33337220 */ /* 0x000fe20000410000 */
[----:B------:R-:W-:-:S02]  /*a5c0*/  HADD2.F32 R66, -RZ, R7.H0_H0 ;  /* 0x20000007ff427230 */ /* 0x000fc40000004100 */
[----:B------:R-:W-:Y:S01]  /*a5d0*/  FFMA.FTZ R70, R25, R60, -R70 ;  /* 0x0000003c19467223 */ /* 0x000fe20000010846 */
[----:B------:R-:W-:Y:S02]  /*a5e0*/  HADD2.F32 R58, -RZ, R26.H0_H0 ;  /* 0x2000001aff3a7230 */ /* 0x000fe40000004100 */
[----:B------:R-:W-:Y:S01]  /*a5f0*/  FFMA.FTZ R26, R27, R62, R68 ;  /* 0x0000003e1b1a7223 */ /* 0x000fe20000010044 */
[----:B------:R-:W-:Y:S01]  /*a600*/  FFMA.FTZ R51, R25, R64, R51 ;  /* 0x0000004019337223 */ /* 0x000fe20000010033 */
[----:B------:R-:W-:Y:S02]  /*a610*/  HADD2.F32 R40, -RZ, R40.H1_H1 ;  /* 0x30000028ff287230 */ /* 0x000fe40000004100 */
[C---:B------:R-:W-:Y:S01]  /*a620*/  FMUL.FTZ R62, R43.reuse, R66 ;  /* 0x000000422b3e7220 */ /* 0x040fe20000410000 */
[----:B------:R-:W-:Y:S02]  /*a630*/  HADD2.F32 R42, -RZ, R42.H1_H1 ;  /* 0x3000002aff2a7230 */ /* 0x000fe40000004100 */
[----:B------:R-:W-:Y:S01]  /*a640*/  FMUL.FTZ R60, R43, R58 ;  /* 0x0000003a2b3c7220 */ /* 0x000fe20000410000 */
[----:B------:R-:W-:-:S02]  /*a650*/  HADD2.F32 R25, -RZ, R4.H0_H0 ;  /* 0x20000004ff197230 */ /* 0x000fc40000004100 */
[C---:B------:R-:W-:Y:S01]  /*a660*/  FFMA.FTZ R57, R39.reuse, R58, -R62 ;  /* 0x0000003a27397223 */ /* 0x040fe2000001083e */
[----:B------:R-:W-:Y:S02]  /*a670*/  HADD2.F32 R27, -RZ, R6.H0_H0 ;  /* 0x20000006ff1b7230 */ /* 0x000fe40000004100 */
[----:B------:R-:W-:Y:S01]  /*a680*/  FFMA.FTZ R60, R39, R66, R60 ;  /* 0x00000042273c7223 */ /* 0x000fe2000001003c */
[----:B------:R-:W-:Y:S02]  /*a690*/  HADD2.F32 R7, -RZ, R24.H0_H0 ;  /* 0x20000018ff077230 */ /* 0x000fe40000004100 */
[----:B------:R-:W-:Y:S01]  /*a6a0*/  FMUL.FTZ R39, R40, R25 ;  /* 0x0000001928277220 */ /* 0x000fe20000410000 */
[----:B------:R-:W-:Y:S02]  /*a6b0*/  HADD2.F32 R36, -RZ, R36.H1_H1 ;  /* 0x30000024ff247230 */ /* 0x000fe40000004100 */
[----:B------:R-:W-:Y:S01]  /*a6c0*/  FMUL.FTZ R43, R42, R27 ;  /* 0x0000001b2a2b7220 */ /* 0x000fe20000410000 */
[----:B------:R-:W-:-:S02]  /*a6d0*/  HADD2.F32 R38, -RZ, R38.H1_H1 ;  /* 0x30000026ff267230 */ /* 0x000fc40000004100 */
[----:B------:R-:W-:Y:S01]  /*a6e0*/  FMUL.FTZ R40, R40, R7 ;  /* 0x0000000728287220 */ /* 0x000fe20000410000 */
[----:B------:R-:W-:Y:S01]  /*a6f0*/  FMUL.FTZ R42, R42, R5 ;  /* 0x000000052a2a7220 */ /* 0x000fe20000410000 */
[----:B------:R-:W-:Y:S01]  /*a700*/  FFMA.FTZ R4, R36, R7, -R39 ;  /* 0x0000000724047223 */ /* 0x000fe20000010827 */
[----:B------:R-:W-:Y:S01]  /*a710*/  F2FP.F16.F32.PACK_AB R7, R57, R70 ;  /* 0x000000463907723e */ /* 0x000fe200000000ff */
[----:B------:R-:W-:Y:S01]  /*a720*/  FFMA.FTZ R6, R38, R5, -R43 ;  /* 0x0000000526067223 */ /* 0x000fe2000001082b */
[----:B------:R-:W-:Y:S01]  /*a730*/  FFMA.FTZ R39, R36, R25, R40 ;  /* 0x0000001924277223 */ /* 0x000fe20000010028 */
[----:B------:R-:W-:Y:S01]  /*a740*/  FFMA.FTZ R43, R38, R27, R42 ;  /* 0x0000001b262b7223 */ /* 0x000fe2000001002a */
[----:B------:R-:W-:Y:S02]  /*a750*/  F2FP.F16.F32.PACK_AB R5, R54, R37 ;  /* 0x000000253605723e */ /* 0x000fe400000000ff */
[----:B------:R-:W-:Y:S02]  /*a760*/  F2FP.F16.F32.PACK_AB R4, R4, R55 ;  /* 0x000000370404723e */ /* 0x000fe400000000ff */
[----:B------:R-:W-:-:S02]  /*a770*/  F2FP.F16.F32.PACK_AB R6, R6, R53 ;  /* 0x000000350606723e */ /* 0x000fc400000000ff */
[----:B------:R-:W-:Y:S02]  /*a780*/  F2FP.F16.F32.PACK_AB R27, R60, R51 ;  /* 0x000000333c1b723e */ /* 0x000fe400000000ff */
[----:B------:R-:W-:Y:S01]  /*a790*/  F2FP.F16.F32.PACK_AB R25, R56, R41 ;  /* 0x000000293819723e */ /* 0x000fe200000000ff */
[----:B------:R0:W-:Y:S01]  /*a7a0*/  STS.128 [R69], R4 ;  /* 0x0000000445007388 */ /* 0x0001e20000000c00 */
[----:B------:R-:W-:Y:S02]  /*a7b0*/  F2FP.F16.F32.PACK_AB R24, R39, R52 ;  /* 0x000000342718723e */ /* 0x000fe400000000ff */
[----:B------:R-:W-:-:S05]  /*a7c0*/  F2FP.F16.F32.PACK_AB R26, R43, R26 ;  /* 0x0000001a2b1a723e */ /* 0x000fca00000000ff */
[----:B------:R0:W-:Y:S02]  /*a7d0*/  STS.128 [R0+0xc400], R24 ;  /* 0x00c4001800007388 */ /* 0x0001e40000000c00 */
.L_x_503:
[----:B------:R-:W-:Y:S05]  /*a7e0*/  BSYNC B1 ;  /* 0x0000000000017941 */ /* 0x000fea0003800000 */
.L_x_502:
[----:B------:R-:W-:Y:S04]  /*a7f0*/  BSSY B1, `(.L_x_504) ;  /* 0x000006b000017945 */ /* 0x000fe80003800000 */
[----:B------:R-:W-:Y:S05]  /*a800*/  @P1 BRA `(.L_x_505) ;  /* 0x0000000400a41947 */ /* 0x000fea0003800000 */
[----:B0-----:R-:W2:Y:S01]  /*a810*/  LDL R0, [R1+0x4c] ;  /* 0x00004c0001007983 */ /* 0x001ea20000100800 */
[--C-:B------:R-:W-:Y:S01]  /*a820*/  SHF.R.U64 R28, R28, 0x10, R29.reuse ;  /* 0x000000101c1c7819 */ /* 0x100fe2000000121d */
[--C-:B------:R-:W-:Y:S01]  /*a830*/  HADD2.F32 R43, -RZ, R50.reuse.H1_H1 ;  /* 0x30000032ff2b7230 */ /* 0x100fe20000004100 */
[----:B------:R-:W-:Y:S01]  /*a840*/  SHF.R.U32.HI R52, RZ, 0x10, R29 ;  /* 0x00000010ff347819 */ /* 0x000fe2000001161d */
[----:B------:R-:W-:Y:S01]  /*a850*/  HADD2.F32 R50, -RZ, R50.H0_H0 ;  /* 0x20000032ff327230 */ /* 0x000fe20000004100 */
[--C-:B------:R-:W-:Y:S01]  /*a860*/  SHF.R.U64 R29, R8, 0x10, R9.reuse ;  /* 0x00000010081d7819 */ /* 0x100fe20000001209 */
[--C-:B------:R-:W-:Y:S01]  /*a870*/  HADD2.F32 R54, -RZ, R47.reuse.H0_H0 ;  /* 0x2000002fff367230 */ /* 0x100fe20000004100 */
[----:B------:R-:W-:Y:S01]  /*a880*/  SHF.R.U32.HI R51, RZ, 0x10, R9 ;  /* 0x00000010ff337819 */ /* 0x000fe20000011609 */
[----:B------:R-:W-:Y:S01]  /*a890*/  HADD2.F32 R47, -RZ, R47.H1_H1 ;  /* 0x3000002fff2f7230 */ /* 0x000fe20000004100 */
[----:B------:R-:W-:Y:S01]  /*a8a0*/  SHF.R.U64 R9, R10, 0x10, R11 ;  /* 0x000000100a097819 */ /* 0x000fe2000000120b */
[----:B------:R-:W-:Y:S01]  /*a8b0*/  HADD2.F32 R29, -RZ, R29.H0_H0 ;  /* 0x2000001dff1d7230 */ /* 0x000fe20000004100 */
[--C-:B------:R-:W-:Y:S01]  /*a8c0*/  SHF.R.U64 R8, R30, 0x10, R31.reuse ;  /* 0x000000101e087819 */ /* 0x100fe2000000121f */
[----:B------:R-:W-:Y:S01]  /*a8d0*/  HADD2.F32 R51, -RZ, R51.H0_H0 ;  /* 0x20000033ff337230 */ /* 0x000fe20000004100 */
[----:B------:R-:W-:-:S02]  /*a8e0*/  SHF.R.U32.HI R30, RZ, 0x10, R31 ;  /* 0x00000010ff1e7819 */ /* 0x000fc4000001161f */
[----:B------:R-:W-:-:S03]  /*a8f0*/  SHF.R.U32.HI R37, RZ, 0x10, R11 ;  /* 0x00000010ff257819 */ /* 0x000fc6000001160b */
[----:B------:R-:W-:Y:S02]  /*a900*/  HADD2.F32 R30, -RZ, R30.H0_H0 ;  /* 0x2000001eff1e7230 */ /* 0x000fe40000004100 */
[----:B--2---:R-:W-:Y:S01]  /*a910*/  IMAD.IADD R4, R138, 0x1, R0 ;  /* 0x000000018a047824 */ /* 0x004fe200078e0200 */
[----:B------:R-:W-:-:S04]  /*a920*/  LEA.HI R0, R3, R156, RZ, 0x1d ;  /* 0x0000009c03007211 */ /* 0x000fc800078fe8ff */
[----:B------:R-:W-:-:S04]  /*a930*/  SHF.R.S32.HI R5, RZ, 0x1f, R4 ;  /* 0x0000001fff057819 */ /* 0x000fc80000011404 */
[CC--:B------:R-:W-:Y:S02]  /*a940*/  LEA.HI R6, R5.reuse, R4.reuse, RZ, 0x5 ;  /* 0x0000000405067211 */ /* 0x0c0fe400078f28ff */
[----:B------:R-:W-:Y:S02]  /*a950*/  LEA.HI R4, R5, R4, RZ, 0x3 ;  /* 0x0000000405047211 */ /* 0x000fe400078f18ff */
[----:B------:R-:W-:Y:S02]  /*a960*/  SHF.R.S32.HI R5, RZ, 0x1f, R0 ;  /* 0x0000001fff057819 */ /* 0x000fe40000011400 */
[----:B------:R-:W-:Y:S02]  /*a970*/  LOP3.LUT R7, R143, 0x18, R4, 0xf8, !PT ;  /* 0x000000188f077812 */ /* 0x000fe400078ef804 */
[----:B------:R-:W-:Y:S01]  /*a980*/  LEA.HI R5, R5, R0, RZ, 0x2 ;  /* 0x0000000005057211 */ /* 0x000fe200078f10ff */
[----:B------:R-:W-:Y:S01]  /*a990*/  IMAD.SHL.U32 R0, R0, 0x8, RZ ;  /* 0x0000000800007824 */ /* 0x000fe200078e00ff */
[----:B------:R-:W-:-:S02]  /*a9a0*/  SHF.R.S32.HI R6, RZ, 0x5, R6 ;  /* 0x00000005ff067819 */ /* 0x000fc40000011406 */
[----:B------:R-:W-:Y:S02]  /*a9b0*/  SHF.R.S32.HI R4, RZ, 0x2, R5 ;  /* 0x00000002ff047819 */ /* 0x000fe40000011405 */
[----:B------:R-:W-:Y:S01]  /*a9c0*/  LOP3.LUT R5, R143, 0x18, R0, 0xf8, !PT ;  /* 0x000000188f057812 */ /* 0x000fe200078ef800 */
[--C-:B------:R-:W-:Y:S01]  /*a9d0*/  IMAD R6, R6, 0x1800, R153.reuse ;  /* 0x0000180006067824 */ /* 0x100fe200078e0299 */
[-C--:B------:R-:W-:Y:S01]  /*a9e0*/  LOP3.LUT R7, R7, R144.reuse, RZ, 0x3c, !PT ;  /* 0x0000009007077212 */ /* 0x080fe200078e3cff */
[----:B------:R-:W-:Y:S01]  /*a9f0*/  IMAD R24, R4, 0x1800, R153 ;  /* 0x0000180004187824 */ /* 0x000fe200078e0299 */
[----:B------:R-:W-:-:S03]  /*aa00*/  LOP3.LUT R25, R5, R144, RZ, 0x3c, !PT ;  /* 0x0000009005197212 */ /* 0x000fc600078e3cff */
[----:B------:R-:W-:Y:S01]  /*aa10*/  IMAD.IADD R6, R6, 0x1, R7 ;  /* 0x0000000106067824 */ /* 0x000fe200078e0207 */
[----:B------:R-:W-:-:S04]  /*aa20*/  IADD3 R25, R24, R25, RZ ;  /* 0x0000001918197210 */ /* 0x000fc80007ffe0ff */
[----:B------:R-:W-:Y:S01]  /*aa30*/  LEA R0, R6, UR40, 0x1 ;  /* 0x0000002806007c11 */ /* 0x000fe2000f8e08ff */
[----:B------:R-:W-:-:S04]  /*aa40*/  IMAD R36, R25, 0x2, R2 ;  /* 0x0000000219247824 */ /* 0x000fc800078e0202 */
[----:B------:R-:W0:Y:S04]  /*aa50*/  LDS.128 R4, [R0] ;  /* 0x0000000000047984 */ /* 0x000e280000000c00 */
[----:B------:R-:W1:Y:S01]  /*aa60*/  LDS.128 R24, [R36+0xc400] ;  /* 0x00c4000024187984 */ /* 0x000e620000000c00 */
[--C-:B0-----:R-:W-:Y:S02]  /*aa70*/  HADD2.F32 R10, -RZ, R5.reuse.H0_H0 ;  /* 0x20000005ff0a7230 */ /* 0x101fe40000004100 */
[----:B------:R-:W-:Y:S02]  /*aa80*/  HADD2.F32 R40, -RZ, R5.H1_H1 ;  /* 0x30000005ff287230 */ /* 0x000fe40000004100 */
[--C-:B-1----:R-:W-:Y:S02]  /*aa90*/  HADD2.F32 R5, -RZ, R25.reuse.H0_H0 ;  /* 0x20000019ff057230 */ /* 0x102fe40000004100 */
[----:B------:R-:W-:-:S02]  /*aaa0*/  HADD2.F32 R38, -RZ, R25.H1_H1 ;  /* 0x30000019ff267230 */ /* 0x000fc40000004100 */
[----:B------:R-:W-:Y:S02]  /*aab0*/  HADD2.F32 R25, -RZ, R24.H0_H0 ;  /* 0x20000018ff197230 */ /* 0x000fe40000004100 */
[CC--:B------:R-:W-:Y:S01]  /*aac0*/  FMUL.FTZ R53, R5.reuse, R50.reuse ;  /* 0x0000003205357220 */ /* 0x0c0fe20000410000 */
[-C--:B------:R-:W-:Y:S01]  /*aad0*/  FMUL.FTZ R55, R5, R43.reuse ;  /* 0x0000002b05377220 */ /* 0x080fe20000410000 */
[----:B------:R-:W-:Y:S02]  /*aae0*/  HADD2.F32 R39, -RZ, R4.H0_H0 ;  /* 0x20000004ff277230 */ /* 0x000fe40000004100 */
[C---:B------:R-:W-:Y:S01]  /*aaf0*/  FFMA.FTZ R5, R10.reuse, R43, -R53 ;  /* 0x0000002b0a057223 */ /* 0x040fe20000010835 */
[----:B------:R-:W-:Y:S02]  /*ab00*/  HADD2.F32 R43, -RZ, R52.H0_H0 ;  /* 0x20000034ff2b7230 */ /* 0x000fe40000004100 */
[----:B------:R-:W-:Y:S01]  /*ab10*/  FFMA.FTZ R10, R10, R50, R55 ;  /* 0x000000320a0a7223 */ /* 0x000fe20000010037 */
[----:B------:R-:W-:-:S02]  /*ab20*/  HADD2.F32 R52, -RZ, R49.H1_H1 ;  /* 0x30000031ff347230 */ /* 0x000fc40000004100 */
[C---:B------:R-:W-:Y:S01]  /*ab30*/  FMUL.FTZ R53, R38.reuse, R51 ;  /* 0x0000003326357220 */ /* 0x040fe20000410000 */
[----:B------:R-:W-:Y:S02]  /*ab40*/  HADD2.F32 R50, -RZ, R49.H0_H0 ;  /* 0x20000031ff327230 */ /* 0x000fe40000004100 */
[-C--:B------:R-:W-:Y:S01]  /*ab50*/  FMUL.FTZ R49, R38, R43.reuse ;  /* 0x0000002b26317220 */ /* 0x080fe20000410000 */
[----:B------:R-:W-:Y:S02]  /*ab60*/  HADD2.F32 R41, -RZ, R26.H0_H0 ;  /* 0x2000001aff297230 */ /* 0x000fe40000004100 */
[C---:B------:R-:W-:Y:S01]  /*ab70*/  FMUL.FTZ R56, R25.reuse, R52 ;  /* 0x0000003419387220 */ /* 0x040fe20000410000 */
[C---:B------:R-:W-:Y:S01]  /*ab80*/  FFMA.FTZ R38, R40.reuse, R43, -R53 ;  /* 0x0000002b28267223 */ /* 0x040fe20000010835 */
[----:B------:R-:W-:Y:S01]  /*ab90*/  FFMA.FTZ R49, R40, R51, R49 ;  /* 0x0000003328317223 */ /* 0x000fe20000010031 */
[----:B------:R-:W-:Y:S02]  /*aba0*/  HADD2.F32 R31, -RZ, R6.H0_H0 ;  /* 0x20000006ff1f7230 */ /* 0x000fe40000004100 */
[-C--:B------:R-:W-:Y:S01]  /*abb0*/  FMUL.FTZ R25, R25, R50.reuse ;  /* 0x0000003219197220 */ /* 0x080fe20000410000 */
[----:B------:R-:W-:Y:S01]  /*abc0*/  FFMA.FTZ R56, R39, R50, -R56 ;  /* 0x0000003227387223 */ /* 0x000fe20000010838 */
[----:B------:R-:W-:-:S02]  /*abd0*/  HADD2.F32 R40, -RZ, R48.H0_H0 ;  /* 0x20000030ff287230 */ /* 0x000fc40000004100 */
[----:B------:R-:W-:Y:S01]  /*abe0*/  FMUL.FTZ R50, R41, R54 ;  /* 0x0000003629327220 */ /* 0x000fe20000410000 */
[----:B------:R-:W-:Y:S02]  /*abf0*/  HADD2.F32 R42, -RZ, R27.H0_H0 ;  /* 0x2000001bff2a7230 */ /* 0x000fe40000004100 */
[----:B------:R-:W-:Y:S01]  /*ac00*/  FFMA.FTZ R39, R39, R52, R25 ;  /* 0x0000003427277223 */ /* 0x000fe20000010019 */
[----:B------:R-:W-:Y:S02]  /*ac10*/  HADD2.F32 R48, -RZ, R48.H1_H1 ;  /* 0x30000030ff307230 */ /* 0x000fe40000004100 */
[-C--:B------:R-:W-:Y:S01]  /*ac20*/  FMUL.FTZ R52, R41, R40.reuse ;  /* 0x0000002829347220 */ /* 0x080fe20000410000 */
[----:B------:R-:W-:Y:S02]  /*ac30*/  HADD2.F32 R11, -RZ, R7.H0_H0 ;  /* 0x20000007ff0b7230 */ /* 0x000fe40000004100 */
[----:B------:R-:W-:Y:S01]  /*ac40*/  FFMA.FTZ R50, R31, R40, -R50 ;  /* 0x000000281f327223 */ /* 0x000fe20000010832 */
[----:B------:R-:W-:-:S02]  /*ac50*/  HADD2.F32 R27, -RZ, R27.H1_H1 ;  /* 0x3000001bff1b7230 */ /* 0x000fc40000004100 */
[C---:B------:R-:W-:Y:S01]  /*ac60*/  FMUL.FTZ R58, R42.reuse, R47 ;  /* 0x0000002f2a3a7220 */ /* 0x040fe20000410000 */
[----:B------:R-:W-:Y:S02]  /*ac70*/  HADD2.F32 R40, -RZ, R37.H0_H0 ;  /* 0x20000025ff287230 */ /* 0x000fe40000004100 */
[----:B------:R-:W-:Y:S01]  /*ac80*/  FMUL.FTZ R42, R42, R48 ;  /* 0x000000302a2a7220 */ /* 0x000fe20000410000 */
[----:B------:R-:W-:Y:S02]  /*ac90*/  HADD2.F32 R7, -RZ, R7.H1_H1 ;  /* 0x30000007ff077230 */ /* 0x000fe40000004100 */
[----:B------:R-:W-:Y:S01]  /*aca0*/  FFMA.FTZ R52, R31, R54, R52 ;  /* 0x000000361f347223 */ /* 0x000fe20000010034 */
[----:B------:R-:W-:Y:S01]  /*acb0*/  FFMA.FTZ R58, R11, R48, -R58 ;  /* 0x000000300b3a7223 */ /* 0x000fe2000001083a */
[----:B------:R-:W-:Y:S02]  /*acc0*/  HADD2.F32 R24, -RZ, R24.H1_H1 ;  /* 0x30000018ff187230 */ /* 0x000fe40000004100 */
[----:B------:R-:W-:Y:S01]  /*acd0*/  FMUL.FTZ R54, R27, R40 ;  /* 0x000000281b367220 */ /* 0x000fe20000410000 */
[----:B------:R-:W-:-:S02]  /*ace0*/  HADD2.F32 R26, -RZ, R26.H1_H1 ;  /* 0x3000001aff1a7230 */ /* 0x000fc40000004100 */
[----:B------:R-:W-:Y:S01]  /*acf0*/  FFMA.FTZ R42, R11, R47, R42 ;  /* 0x0000002f0b2a7223 */ /* 0x000fe2000001002a */
[-C--:B------:R-:W-:Y:S01]  /*ad00*/  FMUL.FTZ R48, R27, R30.reuse ;  /* 0x0000001e1b307220 */ /* 0x080fe20000410000 */
[----:B------:R-:W-:Y:S02]  /*ad10*/  HADD2.F32 R25, -RZ, R9.H0_H0 ;  /* 0x20000009ff197230 */ /* 0x000fe40000004100 */
[C---:B------:R-:W-:Y:S01]  /*ad20*/  FFMA.FTZ R37, R7.reuse, R30, -R54 ;  /* 0x0000001e07257223 */ /* 0x040fe20000010836 */
[----:B------:R-:W-:Y:S02]  /*ad30*/  HADD2.F32 R11, -RZ, R28.H0_H0 ;  /* 0x2000001cff0b7230 */ /* 0x000fe40000004100 */
[----:B------:R-:W-:Y:S01]  /*ad40*/  FFMA.FTZ R41, R7, R40, R48 ;  /* 0x0000002807297223 */ /* 0x000fe20000010030 */
[----:B------:R-:W-:Y:S02]  /*ad50*/  HADD2.F32 R9, -RZ, R8.H0_H0 ;  /* 0x20000008ff097230 */ /* 0x000fe40000004100 */
[----:B------:R-:W-:Y:S01]  /*ad60*/  FMUL.FTZ R7, R24, R29 ;  /* 0x0000001d18077220 */ /* 0x000fe20000410000 */
[----:B------:R-:W-:-:S02]  /*ad70*/  HADD2.F32 R4, -RZ, R4.H1_H1 ;  /* 0x30000004ff047230 */ /* 0x000fc40000004100 */
[----:B------:R-:W-:Y:S01]  /*ad80*/  FMUL.FTZ R31, R26, R25 ;  /* 0x000000191a1f7220 */ /* 0x000fe20000410000 */
[----:B------:R-:W-:Y:S02]  /*ad90*/  HADD2.F32 R6, -RZ, R6.H1_H1 ;  /* 0x30000006ff067230 */ /* 0x000fe40000004100 */
[----:B------:R-:W-:Y:S01]  /*ada0*/  FMUL.FTZ R24, R24, R11 ;  /* 0x0000000b18187220 */ /* 0x000fe20000410000 */
[----:B------:R-:W-:Y:S01]  /*adb0*/  FMUL.FTZ R26, R26, R9 ;  /* 0x000000091a1a7220 */ /* 0x000fe20000410000 */
[----:B------:R-:W-:Y:S01]  /*adc0*/  FFMA.FTZ R27, R4, R11, -R7 ;  /* 0x0000000b041b7223 */ /* 0x000fe20000010807 */
[----:B------:R-:W-:Y:S01]  /*add0*/  F2FP.F16.F32.PACK_AB R7, R37, R58 ;  /* 0x0000003a2507723e */ /* 0x000fe200000000ff */
[----:B------:R-:W-:Y:S01]  /*ade0*/  FFMA.FTZ R31, R6, R9, -R31 ;  /* 0x00000009061f7223 */ /* 0x000fe2000001081f */
[----:B------:R-:W-:Y:S01]  /*adf0*/  FFMA.FTZ R8, R4, R29, R24 ;  /* 0x0000001d04087223 */ /* 0x000fe20000010018 */
[----:B------:R-:W-:Y:S01]  /*ae00*/  FFMA.FTZ R25, R6, R25, R26 ;  /* 0x0000001906197223 */ /* 0x000fe2000001001a */
[----:B------:R-:W-:-:S02]  /*ae10*/  F2FP.F16.F32.PACK_AB R5, R38, R5 ;  /* 0x000000052605723e */ /* 0x000fc400000000ff */
[----:B------:R-:W-:Y:S02]  /*ae20*/  F2FP.F16.F32.PACK_AB R9, R49, R10 ;  /* 0x0000000a3109723e */ /* 0x000fe400000000ff */
[----:B------:R-:W-:Y:S02]  /*ae30*/  F2FP.F16.F32.PACK_AB R4, R27, R56 ;  /* 0x000000381b04723e */ /* 0x000fe400000000ff */
[----:B------:R-:W-:Y:S02]  /*ae40*/  F2FP.F16.F32.PACK_AB R6, R31, R50 ;  /* 0x000000321f06723e */ /* 0x000fe400000000ff */
[----:B------:R-:W-:Y:S02]  /*ae50*/  F2FP.F16.F32.PACK_AB R11, R41, R42 ;  /* 0x0000002a290b723e */ /* 0x000fe400000000ff */
[----:B------:R-:W-:Y:S01]  /*ae60*/  F2FP.F16.F32.PACK_AB R8, R8, R39 ;  /* 0x000000270808723e */ /* 0x000fe200000000ff */
[----:B------:R1:W-:Y:S01]  /*ae70*/  STS.128 [R0], R4 ;  /* 0x0000000400007388 */ /* 0x0003e20000000c00 */
[----:B------:R-:W-:-:S05]  /*ae80*/  F2FP.F16.F32.PACK_AB R10, R25, R52 ;  /* 0x00000034190a723e */ /* 0x000fca00000000ff */
[----:B------:R1:W-:Y:S02]  /*ae90*/  STS.128 [R36+0xc400], R8 ;  /* 0x00c4000824007388 */ /* 0x0003e40000000c00 */
.L_x_505:
[----:B------:R-:W-:Y:S05]  /*aea0*/  BSYNC B1 ;  /* 0x0000000000017941 */ /* 0x000fea0003800000 */
.L_x_504:
[----:B------:R-:W-:Y:S05]  /*aeb0*/  @P2 BRA `(.L_x_486) ;  /* 0x0000000400a42947 */ /* 0x000fea0003800000 */
[----:B01----:R-:W2:Y:S01]  /*aec0*/  LDL R0, [R1+0x48] ;  /* 0x0000480001007983 */ /* 0x003ea20000100800 */
[----:B------:R-:W-:Y:S02]  /*aed0*/  LEA.HI R3, R3, R157, RZ, 0x1d ;  /* 0x0000009d03037211 */ /* 0x000fe400078fe8ff */
[----:B------:R-:W-:Y:S02]  /*aee0*/  SHF.R.U64 R25, R12, 0x10, R13 ;  /* 0x000000100c197819 */ /* 0x000fe4000000120d */
[----:B------:R-:W-:Y:S01]  /*aef0*/  SHF.R.U64 R12, R34, 0x10, R35 ;  /* 0x00000010220c7819 */ /* 0x000fe20000001223 */
[----:B------:R-:W-:Y:S01]  /*af00*/  HADD2.F32 R34, -RZ, R20.H1_H1 ;  /* 0x30000014ff227230 */ /* 0x000fe20000004100 */
[----:B------:R-:W-:Y:S01]  /*af10*/  SHF.R.U64 R24, R32, 0x10, R33 ;  /* 0x0000001020187819 */ /* 0x000fe20000001221 */
[----:B------:R-:W-:Y:S01]  /*af20*/  HADD2.F32 R32, -RZ, R45.H1_H1 ;  /* 0x3000002dff207230 */ /* 0x000fe20000004100 */
[----:B------:R-:W-:Y:S01]  /*af30*/  SHF.R.U32.HI R31, RZ, 0x10, R13 ;  /* 0x00000010ff1f7819 */ /* 0x000fe2000001160d */
[----:B------:R-:W-:Y:S01]  /*af40*/  HADD2.F32 R25, -RZ, R25.H0_H0 ;  /* 0x20000019ff197230 */ /* 0x000fe20000004100 */
[----:B------:R-:W-:-:S02]  /*af50*/  SHF.R.U32.HI R33, RZ, 0x10, R33 ;  /* 0x00000010ff217819 */ /* 0x000fc40000011621 */
[----:B------:R-:W-:Y:S01]  /*af60*/  SHF.R.U64 R37, R14, 0x10, R15 ;  /* 0x000000100e257819 */ /* 0x000fe2000000120f */
[----:B------:R-:W-:Y:S01]  /*af70*/  HADD2.F32 R31, -RZ, R31.H0_H0 ;  /* 0x2000001fff1f7230 */ /* 0x000fe20000004100 */
[----:B------:R-:W-:Y:S02]  /*af80*/  SHF.R.U32.HI R39, RZ, 0x10, R35 ;  /* 0x00000010ff277819 */ /* 0x000fe40000011623 */
[----:B------:R-:W-:Y:S01]  /*af90*/  SHF.R.U32.HI R35, RZ, 0x10, R15 ;  /* 0x00000010ff237819 */ /* 0x000fe2000001160f */
[----:B--2---:R-:W-:-:S05]  /*afa0*/  IMAD.IADD R0, R138, 0x1, R0 ;  /* 0x000000018a007824 */ /* 0x004fca00078e0200 */
        /* <DEDUP_REMOVED lines=25> */
[C---:B------:R-:W-:Y:S01]  /*b140*/  FMUL.FTZ R36, R27.reuse, R34 ;  /* 0x000000221b247220 */ /* 0x040fe20000410000 */
[-C--:B------:R-:W-:Y:S01]  /*b150*/  FMUL.FTZ R38, R27, R32.reuse ;  /* 0x000000201b267220 */ /* 0x080fe20000410000 */
[----:B------:R-:W-:Y:S02]  /*b160*/  HADD2.F32 R27, -RZ, R33.H0_H0 ;  /* 0x20000021ff1b7230 */ /* 0x000fe40000004100 */
[----:B------:R-:W-:Y:S01]  /*b170*/  FMUL.FTZ R33, R28, R31 ;  /* 0x0000001f1c217220 */ /* 0x000fe20000410000 */
[C---:B------:R-:W-:Y:S01]  /*b180*/  FFMA.FTZ R36, R13.reuse, R32, -R36 ;  /* 0x000000200d247223 */ /* 0x040fe20000010824 */
[----:B------:R-:W-:Y:S02]  /*b190*/  HADD2.F32 R32, -RZ, R20.H0_H0 ;  /* 0x20000014ff207230 */ /* 0x000fe40000004100 */
[----:B------:R-:W-:Y:S01]  /*b1a0*/  FFMA.FTZ R38, R13, R34, R38 ;  /* 0x000000220d267223 */ /* 0x000fe20000010026 */
[----:B------:R-:W-:-:S02]  /*b1b0*/  HADD2.F32 R20, -RZ, R45.H0_H0 ;  /* 0x2000002dff147230 */ /* 0x000fc40000004100 */
[-C--:B------:R-:W-:Y:S01]  /*b1c0*/  FMUL.FTZ R13, R28, R27.reuse ;  /* 0x0000001b1c0d7220 */ /* 0x080fe20000410000 */
[----:B------:R-:W-:Y:S02]  /*b1d0*/  HADD2.F32 R5, -RZ, R4.H0_H0 ;  /* 0x20000004ff057230 */ /* 0x000fe40000004100 */
[C---:B------:R-:W-:Y:S01]  /*b1e0*/  FMUL.FTZ R34, R9.reuse, R32 ;  /* 0x0000002009227220 */ /* 0x040fe20000410000 */
[----:B------:R-:W-:Y:S02]  /*b1f0*/  HADD2.F32 R29, -RZ, R10.H0_H0 ;  /* 0x2000000aff1d7230 */ /* 0x000fe40000004100 */
[----:B------:R-:W-:Y:S01]  /*b200*/  FMUL.FTZ R9, R9, R20 ;  /* 0x0000001409097220 */ /* 0x000fe20000410000 */
[----:B------:R-:W-:Y:S02]  /*b210*/  HADD2.F32 R28, -RZ, R21.H0_H0 ;  /* 0x20000015ff1c7230 */ /* 0x000fe40000004100 */
[C---:B------:R-:W-:Y:S01]  /*b220*/  FFMA.FTZ R33, R14.reuse, R27, -R33 ;  /* 0x0000001b0e217223 */ /* 0x040fe20000010821 */
[----:B------:R-:W-:Y:S01]  /*b230*/  FFMA.FTZ R31, R14, R31, R13 ;  /* 0x0000001f0e1f7223 */ /* 0x000fe2000001000d */
[----:B------:R-:W-:-:S02]  /*b240*/  HADD2.F32 R15, -RZ, R6.H0_H0 ;  /* 0x20000006ff0f7230 */ /* 0x000fc40000004100 */
[C---:B------:R-:W-:Y:S01]  /*b250*/  FFMA.FTZ R34, R5.reuse, R20, -R34 ;  /* 0x0000001405227223 */ /* 0x040fe20000010822 */
[----:B------:R-:W-:Y:S02]  /*b260*/  HADD2.F32 R30, -RZ, R11.H0_H0 ;  /* 0x2000000bff1e7230 */ /* 0x000fe40000004100 */
[----:B------:R-:W-:Y:S01]  /*b270*/  FFMA.FTZ R32, R5, R32, R9 ;  /* 0x0000002005207223 */ /* 0x000fe20000010009 */
[--C-:B------:R-:W-:Y:S02]  /*b280*/  HADD2.F32 R14, -RZ, R46.reuse.H0_H0 ;  /* 0x2000002eff0e7230 */ /* 0x100fe40000004100 */
[C---:B------:R-:W-:Y:S01]  /*b290*/  FMUL.FTZ R20, R29.reuse, R28 ;  /* 0x0000001c1d147220 */ /* 0x040fe20000410000 */
[----:B------:R-:W-:Y:S02]  /*b2a0*/  HADD2.F32 R21, -RZ, R21.H1_H1 ;  /* 0x30000015ff157230 */ /* 0x000fe40000004100 */
[----:B------:R-:W-:Y:S02]  /*b2b0*/  HADD2.F32 R5, -RZ, R46.H1_H1 ;  /* 0x3000002eff057230 */ /* 0x000fe40000004100 */
[----:B------:R-:W-:Y:S01]  /*b2c0*/  FMUL.FTZ R40, R29, R14 ;  /* 0x0000000e1d287220 */ /* 0x000fe20000410000 */
[----:B------:R-:W-:-:S02]  /*b2d0*/  HADD2.F32 R26, -RZ, R7.H0_H0 ;  /* 0x20000007ff1a7230 */ /* 0x000fc40000004100 */
[C---:B------:R-:W-:Y:S01]  /*b2e0*/  FFMA.FTZ R27, R15.reuse, R14, -R20 ;  /* 0x0000000e0f1b7223 */ /* 0x040fe20000010814 */
[C---:B------:R-:W-:Y:S01]  /*b2f0*/  FMUL.FTZ R9, R30.reuse, R21 ;  /* 0x000000151e097220 */ /* 0x040fe20000410000 */
[----:B------:R-:W-:Y:S02]  /*b300*/  HADD2.F32 R11, -RZ, R11.H1_H1 ;  /* 0x3000000bff0b7230 */ /* 0x000fe40000004100 */
[-C--:B------:R-:W-:Y:S01]  /*b310*/  FMUL.FTZ R30, R30, R5.reuse ;  /* 0x000000051e1e7220 */ /* 0x080fe20000410000 */
[----:B------:R-:W-:Y:S02]  /*b320*/  HADD2.F32 R20, -RZ, R35.H0_H0 ;  /* 0x20000023ff147230 */ /* 0x000fe40000004100 */
[----:B------:R-:W-:Y:S01]  /*b330*/  FFMA.FTZ R40, R15, R28, R40 ;  /* 0x0000001c0f287223 */ /* 0x000fe20000010028 */
[----:B------:R-:W-:Y:S02]  /*b340*/  HADD2.F32 R14, -RZ, R39.H0_H0 ;  /* 0x20000027ff0e7230 */ /* 0x000fe40000004100 */
[C---:B------:R-:W-:Y:S01]  /*b350*/  FFMA.FTZ R28, R26.reuse, R5, -R9 ;  /* 0x000000051a1c7223 */ /* 0x040fe20000010809 */
[----:B------:R-:W-:Y:S01]  /*b360*/  FFMA.FTZ R30, R26, R21, R30 ;  /* 0x000000151a1e7223 */ /* 0x000fe2000001001e */
[----:B------:R-:W-:-:S02]  /*b370*/  HADD2.F32 R7, -RZ, R7.H1_H1 ;  /* 0x30000007ff077230 */ /* 0x000fc40000004100 */
[C---:B------:R-:W-:Y:S01]  /*b380*/  FMUL.FTZ R42, R11.reuse, R20 ;  /* 0x000000140b2a7220 */ /* 0x040fe20000410000 */
[-C--:B------:R-:W-:Y:S01]  /*b390*/  FMUL.FTZ R26, R11, R14.reuse ;  /* 0x0000000e0b1a7220 */ /* 0x080fe20000410000 */
[----:B------:R-:W-:Y:S02]  /*b3a0*/  HADD2.F32 R8, -RZ, R8.H1_H1 ;  /* 0x30000008ff087230 */ /* 0x000fe40000004100 */
[----:B------:R-:W-:Y:S02]  /*b3b0*/  HADD2.F32 R10, -RZ, R10.H1_H1 ;  /* 0x3000000aff0a7230 */ /* 0x000fe40000004100 */
[C---:B------:R-:W-:Y:S01]  /*b3c0*/  FFMA.FTZ R21, R7.reuse, R14, -R42 ;  /* 0x0000000e07157223 */ /* 0x040fe2000001082a */
[----:B------:R-:W-:Y:S02]  /*b3d0*/  HADD2.F32 R11, -RZ, R37.H0_H0 ;  /* 0x20000025ff0b7230 */ /* 0x000fe40000004100 */
[----:B------:R-:W-:Y:S01]  /*b3e0*/  FFMA.FTZ R29, R7, R20, R26 ;  /* 0x00000014071d7223 */ /* 0x000fe2000001001a */
[----:B------:R-:W-:-:S02]  /*b3f0*/  HADD2.F32 R5, -RZ, R24.H0_H0 ;  /* 0x20000018ff057230 */ /* 0x000fc40000004100 */
[----:B------:R-:W-:Y:S01]  /*b400*/  FMUL.FTZ R7, R8, R25 ;  /* 0x0000001908077220 */ /* 0x000fe20000410000 */
[----:B------:R-:W-:Y:S02]  /*b410*/  HADD2.F32 R9, -RZ, R12.H0_H0 ;  /* 0x2000000cff097230 */ /* 0x000fe40000004100 */
[----:B------:R-:W-:Y:S01]  /*b420*/  FMUL.FTZ R15, R10, R11 ;  /* 0x0000000b0a0f7220 */ /* 0x000fe20000410000 */
[----:B------:R-:W-:Y:S02]  /*b430*/  HADD2.F32 R4, -RZ, R4.H1_H1 ;  /* 0x30000004ff047230 */ /* 0x000fe40000004100 */
[----:B------:R-:W-:Y:S01]  /*b440*/  FMUL.FTZ R8, R8, R5 ;  /* 0x0000000508087220 */ /* 0x000fe20000410000 */
[----:B------:R-:W-:Y:S02]  /*b450*/  HADD2.F32 R6, -RZ, R6.H1_H1 ;  /* 0x30000006ff067230 */ /* 0x000fe40000004100 */
        /* <DEDUP_REMOVED lines=12> */
[----:B------:R-:W-:-:S02]  /*b520*/  F2FP.F16.F32.PACK_AB R8, R25, R32 ;  /* 0x000000201908723e */ /* 0x000fc400000000ff */
[----:B------:R-:W-:-:S05]  /*b530*/  F2FP.F16.F32.PACK_AB R10, R15, R40 ;  /* 0x000000280f0a723e */ /* 0x000fca00000000ff */
[----:B------:R0:W-:Y:S02]  /*b540*/  STS.128 [R3+0xc400], R8 ;  /* 0x00c4000803007388 */ /* 0x0001e40000000c00 */
.L_x_486:
[----:B------:R-:W-:Y:S05]  /*b550*/  BSYNC B0 ;  /* 0x0000000000007941 */ /* 0x000fea0003800000 */
.L_x_479:
[----:B------:R-:W-:Y:S01]  /*b560*/  @!PT LDS RZ, [RZ] ;  /* 0x00000000fffff984 */ /* 0x000fe20000000800 */
[----:B------:R-:W-:Y:S01]  /*b570*/  @!PT LDS RZ, [RZ] ;  /* 0x00000000fffff984 */ /* 0x000fe20000000800 */
[----:B------:R-:W-:Y:S01]  /*b580*/  @!PT LDS RZ, [RZ] ;  /* 0x00000000fffff984 */ /* 0x000fe20000000800 */
[----:B------:R-:W-:Y:S01]  /*b590*/  @!PT LDS RZ, [RZ] ;  /* 0x00000000fffff984 */ /* 0x000fe20000000800 */
[----:B------:R5:W-:Y:S06]  /*b5a0*/  MEMBAR.ALL.CTA ;  /* 0x0000000000007992 */ /* 0x000bec0000008000 */
[----:B-----5:R-:W5:Y:S01]  /*b5b0*/  FENCE.VIEW.ASYNC.S ;  /* 0x00000000000073c6 */ /* 0x020f620000000000 */
[----:B------:R-:W-:Y:S05]  /*b5c0*/  WARPSYNC.ALL ;  /* 0x0000000000007948 */ /* 0x000fea0003800000 */
[----:B-----5:R-:W-:Y:S06]  /*b5d0*/  BAR.SYNC.DEFER_BLOCKING 0xd, 0x180 ;  /* 0x0346000000007b1d */ /* 0x020fec0000010000 */
.L_x_477:
[----:B01-3--:R-:W-:-:S05]  /*b5e0*/  IMAD.U32 R0, RZ, RZ, UR39 ;  /* 0x00000027ff007e24 */ /* 0x00bfca000f8e00ff */
[----:B------:R-:W-:-:S13]  /*b5f0*/  ISETP.NE.AND P0, PT, R0, 0x3, PT ;  /* 0x000000030000780c */ /* 0x000fda0003f05270 */
[----:B------:R-:W-:Y:S05]  /*b600*/  @!P0 BRA `(.L_x_506) ;  /* 0x0000000000048947 */ /* 0x000fea0003800000 */
[----:B------:R-:W-:Y:S01]  /*b610*/  BPT.TRAP 0x1 ;  /* 0x000000040000795c */ /* 0x000fe20000300000 */
.L_x_506:
[----:B--2-4-:R-:W2:Y:S01]  /*b620*/  LDL R3, [R1] ;  /* 0x0000000001037983 */ /* 0x014ea20000100800 */
[----:B------:R-:W-:Y:S01]  /*b630*/  IMAD R0, R142, 0x8, R2 ;  /* 0x000000088e007824 */ /* 0x000fe200078e0202 */
[----:B--2---:R-:W-:-:S04]  /*b640*/  SHF.L.U32 R5, R3, 0x1f, RZ ;  /* 0x0000001f03057819 */ /* 0x004fc800000006ff */
[----:B------:R0:W1:Y:S01]  /*b650*/  SYNCS.PHASECHK.TRANS64.TRYWAIT P1, [R0+URZ+0x2d830], R5 ;  /* 0x02d83005000075a7 */ /* 0x000062000802017f */
[----:B------:R-:W-:Y:S05]  /*b660*/  @!P0 BRA `(.L_x_507) ;  /* 0x0000000000048947 */ /* 0x000fea0003800000 */
[----:B------:R-:W-:Y:S01]  /*b670*/  BPT.TRAP 0x1 ;  /* 0x000000040000795c */ /* 0x000fe20000300000 */
.L_x_507:
[----:B------:R-:W-:Y:S01]  /*b680*/  IADD3 R3, R2, 0x15400, RZ ;  /* 0x0001540002037810 */ /* 0x000fe20007ffe0ff */
[----:B------:R-:W-:-:S03]  /*b690*/  IMAD R44, R44, 0x1000, R2 ;  /* 0x000010002c2c7824 */ /* 0x000fc600078e0202 */
[----:B------:R-:W-:Y:S01]  /*b6a0*/  SHF.R.U32.HI R3, RZ, 0x4, R3 ;  /* 0x00000004ff037819 */ /* 0x000fe20000011603 */
[----:B------:R-:W-:-:S03]  /*b6b0*/  VIADD R44, R44, 0xc400 ;  /* 0x0000c4002c2c7836 */ /* 0x000fc60000000000 */
[----:B------:R-:W-:Y:S02]  /*b6c0*/  LOP3.LUT R3, R3, 0x3fff, RZ, 0xc0, !PT ;  /* 0x00003fff03037812 */ /* 0x000fe400078ec0ff */
[----:B------:R-:W-:Y:S02]  /*b6d0*/  SHF.R.U32.HI R44, RZ, 0x4, R44 ;  /* 0x00000004ff2c7819 */ /* 0x000fe4000001162c */
[----:B------:R-:W-:Y:S02]  /*b6e0*/  LOP3.LUT R3, R3, 0x10000, RZ, 0xfc, !PT ;  /* 0x0001000003037812 */ /* 0x000fe400078efcff */
[----:B------:R-:W-:-:S03]  /*b6f0*/  LOP3.LUT R44, R44, 0x3fff, RZ, 0xc0, !PT ;  /* 0x00003fff2c2c7812 */ /* 0x000fc600078ec0ff */
[----:B------:R2:W-:Y:S01]  /*b700*/  STL [R1+0x80], R3 ;  /* 0x0000800301007387 */ /* 0x0005e20000100800 */
[----:B-1----:R-:W-:Y:S05]  /*b710*/  @P1 BRA `(.L_x_508) ;  /* 0x0000000000081947 */ /* 0x002fea0003800000 */
[----:B------:R-:W1:Y:S02]  /*b720*/  SYNCS.PHASECHK.TRANS64.TRYWAIT P1, [R0+URZ+0x2d830], R5 ;  /* 0x02d83005000075a7 */ /* 0x000e64000802017f */
[----:B-1----:R-:W-:Y:S05]  /*b730*/  @!P1 BRA `(.L_x_509) ;  /* 0x0000010c00489947 */ /* 0x002fea0003800000 */
.L_x_508:
[----:B--2---:R-:W2:Y:S01]  /*b740*/  LDL R3, [R1+0x80] ;  /* 0x0000800001037983 */ /* 0x004ea20000100800 */
[----:B01----:R-:W-:Y:S01]  /*b750*/  IMAD.MOV.U32 R5, RZ, RZ, -0x7fffffe0 ;  /* 0x80000020ff057424 */ /* 0x003fe200078e00ff */
[----:B------:R-:W-:Y:S01]  /*b760*/  LOP3.LUT R8, R44, 0x10000, RZ, 0xfc, !PT ;  /* 0x000100002c087812 */ /* 0x000fe200078efcff */
[----:B------:R-:W-:Y:S01]  /*b770*/  IMAD.MOV.U32 R9, RZ, RZ, -0x7fffffe0 ;  /* 0x80000020ff097424 */ /* 0x000fe200078e00ff */
[----:B------:R-:W-:Y:S05]  /*b780*/  WARPSYNC.ALL ;  /* 0x0000000000007948 */ /* 0x000fea0003800000 */
[----:B------:R-:W-:Y:S01]  /*b790*/  R2UR UR7, R5 ;  /* 0x00000000050772ca */ /* 0x000fe200000e0000 */
[----:B------:R-:W-:Y:S01]  /*b7a0*/  WARPGROUP.ARRIVE ;  /* 0x00000000000079c5 */ /* 0x000fe20000000000 */
[C---:B------:R-:W-:Y:S01]  /*b7b0*/  R2UR UR4, R8.reuse ;  /* 0x00000000080472ca */ /* 0x040fe200000e0000 */
[----:B------:R-:W-:Y:S01]  /*b7c0*/  IMAD.MOV.U32 R7, RZ, RZ, -0x7fffffe0 ;  /* 0x80000020ff077424 */ /* 0x000fe200078e00ff */
[----:B------:R-:W-:Y:S01]  /*b7d0*/  R2UR UR5, R9 ;  /* 0x00000000090572ca */ /* 0x000fe200000e0000 */
[----:B------:R-:W-:Y:S01]  /*b7e0*/  IMAD.MOV.U32 R21, RZ, RZ, -0x7fffffe0 ;  /* 0x80000020ff157424 */ /* 0x000fe200078e00ff */
[C---:B------:R-:W-:Y:S01]  /*b7f0*/  IADD3 R20, R8.reuse, 0x2, RZ ;  /* 0x0000000208147810 */ /* 0x040fe20007ffe0ff */
[----:B------:R-:W-:Y:S01]  /*b800*/  IMAD.MOV.U32 R15, RZ, RZ, -0x7fffffe0 ;  /* 0x80000020ff0f7424 */ /* 0x000fe200078e00ff */
[C---:B------:R-:W-:Y:S01]  /*b810*/  IADD3 R14, R8.reuse, 0x300, RZ ;  /* 0x00000300080e7810 */ /* 0x040fe20007ffe0ff */
[C---:B------:R-:W-:Y:S01]  /*b820*/  VIADD R12, R8.reuse, 0x302 ;  /* 0x00000302080c7836 */ /* 0x040fe20000000000 */
[----:B------:R-:W-:Y:S01]  /*b830*/  MOV R13, 0x80000020 ;  /* 0x80000020000d7802 */ /* 0x000fe20000000f00 */
[----:B------:R-:W-:Y:S01]  /*b840*/  VIADD R10, R8, 0x600 ;  /* 0x00000600080a7836 */ /* 0x000fe20000000000 */
[----:B------:R0:W-:Y:S01]  /*b850*/  STL.64 [R1+0x18], R8 ;  /* 0x0000180801007387 */ /* 0x0001e20000100a00 */
[----:B------:R-:W-:-:S02]  /*b860*/  IMAD.MOV.U32 R11, RZ, RZ, -0x7fffffe0 ;  /* 0x80000020ff0b7424 */ /* 0x000fc400078e00ff */
[----:B------:R-:W-:Y:S01]  /*b870*/  IMAD.MOV.U32 R5, RZ, RZ, -0x7fffffe0 ;  /* 0x80000020ff057424 */ /* 0x000fe200078e00ff */
[----:B------:R0:W-:Y:S01]  /*b880*/  STL.64 [R1+0x68], R20 ;  /* 0x0000681401007387 */ /* 0x0001e20000100a00 */
[----:B------:R-:W-:-:S03]  /*b890*/  IMAD.MOV.U32 R135, RZ, RZ, RZ ;  /* 0x000000ffff877224 */ /* 0x000fc600078e00ff */
[----:B------:R0:W-:Y:S04]  /*b8a0*/  STL.64 [R1+0x60], R14 ;  /* 0x0000600e01007387 */ /* 0x0001e80000100a00 */
[----:B------:R0:W-:Y:S04]  /*b8b0*/  STL.64 [R1+0x40], R12 ;  /* 0x0000400c01007387 */ /* 0x0001e80000100a00 */
[----:B------:R0:W-:Y:S01]  /*b8c0*/  STL.64 [R1+0x38], R10 ;  /* 0x0000380a01007387 */ /* 0x0001e20000100a00 */
[----:B--2---:R-:W-:-:S04]  /*b8d0*/  IMAD R4, R142, 0x600, R3 ;  /* 0x000006008e047824 */ /* 0x004fc800078e0203 */
[C---:B------:R-:W-:Y:S01]  /*b8e0*/  VIADD R6, R4.reuse, 0x2 ;  /* 0x0000000204067836 */ /* 0x040fe20000000000 */
[----:B------:R-:W-:-:S13]  /*b8f0*/  R2UR UR6, R4 ;  /* 0x00000000040672ca */ /* 0x000fda00000e0000 */
[----:B------:R-:W-:Y:S01]  /*b900*/  HGMMA.64x128x16.F32 R24, gdesc[UR4], RZ, !UPT, gsb0 ;  /* 0x01e00000041879f0 */ /* 0x000fe2000c0008ff */
[----:B------:R-:W-:Y:S01]  /*b910*/  R2UR UR6, R6 ;  /* 0x00000000060672ca */ /* 0x000fe200000e0000 */
[----:B------:R-:W-:Y:S01]  /*b920*/  VIADD R6, R4, 0x200 ;  /* 0x0000020004067836 */ /* 0x000fe20000000000 */
[----:B------:R-:W-:Y:S01]  /*b930*/  R2UR UR7, R7 ;  /* 0x00000000070772ca */ /* 0x000fe200000e0000 */
[----:B------:R-:W-:Y:S01]  /*b940*/  IMAD.MOV.U32 R7, RZ, RZ, -0x7fffffe0 ;  /* 0x80000020ff077424 */ /* 0x000fe200078e00ff */
[----:B------:R-:W-:Y:S02]  /*b950*/  R2UR UR4, R20 ;  /* 0x00000000140472ca */ /* 0x000fe400000e0000 */
[----:B------:R-:W-:Y:S01]  /*b960*/  R2UR UR5, R21 ;  /* 0x00000000150572ca */ /* 0x000fe200000e0000 */
[----:B------:R-:W-:Y:S02]  /*b970*/  WARPGROUP.DEPBAR.LE gsb0, 0x0 ;  /* 0x00008000000079c5 */ /* 0x000fe40000010000 */
[----:B------:R-:W-:-:S10]  /*b980*/  WARPGROUP.ARRIVE ;  /* 0x00000000000079c5 */ /* 0x000fd40000000000 */
[----:B------:R-:W-:Y:S01]  /*b990*/  HGMMA.64x128x16.F32 R24, gdesc[UR4], R24, gsb0 ;  /* 0x01e00000041879f0 */ /* 0x000fe20008000818 */
        /* <DEDUP_REMOVED lines=14> */
[----:B------:R-:W-:Y:S02]  /*ba80*/  R2UR UR5, R13 ;  /* 0x000000000d0572ca */ /* 0x000fe400000e0000 */
[----:B------:R-:W-:Y:S01]  /*ba90*/  IADD3 R4, R4, 0x402, RZ ;  /* 0x0000040204047810 */ /* 0x000fe20007ffe0ff */
[----:B------:R-:W-:-:S02]  /*baa0*/  WARPGROUP.DEPBAR.LE gsb0, 0x0 ;  /* 0x00008000000079c5 */ /* 0x000fc40000010000 */
[----:B------:R-:W-:-:S08]  /*bab0*/  WARPGROUP.ARRIVE ;  /* 0x00000000000079c5 */ /* 0x000fd00000000000 */
[----:B------:R-:W-:Y:S01]  /*bac0*/  HGMMA.64x128x16.F32 R24, gdesc[UR4], R24, gsb0 ;  /* 0x01e00000041879f0 */ /* 0x000fe20008000818 */
[----:B------:R-:W-:Y:S01]  /*bad0*/  R2UR UR6, R6 ;  /* 0x00000000060672ca */ /* 0x000fe200000e0000 */
[----:B------:R-:W-:Y:S01]  /*bae0*/  VIADD R6, R8, 0x602 ;  /* 0x0000060208067836 */ /* 0x000fe20000000000 */
[----:B------:R-:W-:Y:S01]  /*baf0*/  R2UR UR7, R7 ;  /* 0x00000000070772ca */ /* 0x000fe200000e0000 */
[----:B------:R-:W-:Y:S01]  /*bb00*/  IMAD.MOV.U32 R7, RZ, RZ, -0x7fffffe0 ;  /* 0x80000020ff077424 */ /* 0x000fe200078e00ff */
[----:B------:R-:W-:Y:S02]  /*bb10*/  R2UR UR4, R10 ;  /* 0x000000000a0472ca */ /* 0x000fe400000e0000 */
[----:B------:R-:W-:Y:S02]  /*bb20*/  R2UR UR5, R11 ;  /* 0x000000000b0572ca */ /* 0x000fe400000e0000 */
[----:B------:R0:W-:Y:S01]  /*bb30*/  STL.64 [R1+0x30], R6 ;  /* 0x0000300601007387 */ /* 0x0001e20000100a00 */
[----:B------:R-:W-:-:S02]  /*bb40*/  WARPGROUP.DEPBAR.LE gsb0, 0x0 ;  /* 0x00008000000079c5 */ /* 0x000fc40000010000 */
[----:B------:R-:W-:-:S08]  /*bb50*/  WARPGROUP.ARRIVE ;  /* 0x00000000000079c5 */ /* 0x000fd00000000000 */
[----:B------:R-:W-:Y:S01]  /*bb60*/  HGMMA.64x128x16.F32 R24, gdesc[UR4], R24, gsb0 ;  /* 0x01e00000041879f0 */ /* 0x000fe20008000818 */
[----:B------:R-:W-:Y:S02]  /*bb70*/  R2UR UR6, R4 ;  /* 0x00000000040672ca */ /* 0x000fe400000e0000 */
[----:B------:R-:W-:Y:S02]  /*bb80*/  R2UR UR7, R5 ;  /* 0x00000000050772ca */ /* 0x000fe400000e0000 */
[----:B------:R-:W-:Y:S02]  /*bb90*/  R2UR UR4, R6 ;  /* 0x00000000060472ca */ /* 0x000fe400000e0000 */
[----:B------:R-:W-:Y:S01]  /*bba0*/  R2UR UR5, R7 ;  /* 0x00000000070572ca */ /* 0x000fe200000e0000 */
[----:B------:R-:W-:Y:S02]  /*bbb0*/  WARPGROUP.DEPBAR.LE gsb0, 0x0 ;  /* 0x00008000000079c5 */ /* 0x000fe40000010000 */
[----:B------:R-:W-:-:S10]  /*bbc0*/  WARPGROUP.ARRIVE ;  /* 0x00000000000079c5 */ /* 0x000fd40000000000 */
[----:B------:R-:W-:Y:S03]  /*bbd0*/  HGMMA.64x128x16.F32 R24, gdesc[UR4], R24, gsb0 ;  /* 0x01e00000041879f0 */ /* 0x000fe60008000818 */
[----:B------:R-:W-:Y:S02]  /*bbe0*/  WARPGROUP.DEPBAR.LE gsb0, 0x0 ;  /* 0x00008000000079c5 */ /* 0x000fe40000010000 */
[----:B0-----:R-:W-:Y:S05]  /*bbf0*/  @!P0 BRA `(.L_x_510) ;  /* 0x0000000000048947 */ /* 0x001fea0003800000 */
[----:B------:R-:W-:Y:S01]  /*bc00*/  BPT.TRAP 0x1 ;  /* 0x000000040000795c */ /* 0x000fe20000300000 */
.L_x_510:
[----:B------:R-:W2:Y:S01]  /*bc10*/  LDL R89, [R1+0xac] ;  /* 0x0000ac0001597983 */ /* 0x000ea20000100800 */
[----:B------:R-:W-:Y:S01]  /*bc20*/  ULDC UR4, c[0x0][0x9d8] ;  /* 0x0002760000047ab9 */ /* 0x000fe20000000800 */
[----:B------:R-:W-:Y:S01]  /*bc30*/  ULDC UR45, c[0x0][0x988] ;  /* 0x00026200002d7ab9 */ /* 0x000fe20000000800 */
[----:B------:R-:W-:Y:S01]  /*bc40*/  FMUL.FTZ R3, R24, UR4 ;  /* 0x0000000418037c20 */ /* 0x000fe20008410000 */
[----:B------:R-:W3:Y:S01]  /*bc50*/  LDL R91, [R1+0x5c] ;  /* 0x00005c00015b7983 */ /* 0x000ee20000100800 */
        /* <DEDUP_REMOVED lines=20> */
[----:B------:R-:W4:Y:S01]  /*bda0*/  MUFU.TANH R9, R9 ;  /* 0x0000000900097308 */ /* 0x000f220000002400 */
        /* <DEDUP_REMOVED lines=25> */
[----:B------:R-:W3:Y:S01]  /*bf40*/  LDL R92, [R1+0x8c] ;  /* 0x00008c00015c7983 */ /* 0x000ee20000100800 */
        /* <DEDUP_REMOVED lines=14> */
[----:B------:R-:W3:Y:S01]  /*c030*/  LDL R90, [R1+0x74] ;  /* 0x00007400015a7983 */ /* 0x000ee20000100800 */
[----:B------:R-:W-:Y:S01]  /*c040*/  IADD3 R0, R0, 0x2d840, RZ ;  /* 0x0002d84000007810 */ /* 0x000fe20007ffe0ff */
[----:B------:R-:W-:Y:S01]  /*c050*/  ULDC UR41, c[0x0][0x9d8] ;  /* 0x0002760000297ab9 */ /* 0x000fe20000000800 */
[----:B------:R-:W-:-:S04]  /*c060*/  ULDC UR44, c[0x0][0x988] ;  /* 0x00026200002c7ab9 */ /* 0x000fc80000000800 */
[----:B------:R-:W4:Y:S08]  /*c070*/  MUFU.TANH R12, R12 ;  /* 0x0000000c000c7308 */ /* 0x000f300000002400 */
        /* <DEDUP_REMOVED lines=19> */
[----:B------:R-:W3:Y:S08]  /*c1b0*/  MUFU.TANH R35, R35 ;  /* 0x0000002300237308 */ /* 0x000ef00000002400 */
[----:B------:R-:W3:Y:S08]  /*c1c0*/  MUFU.TANH R41, R41 ;  /* 0x0000002900297308 */ /* 0x000ef00000002400 */
[----:B------:R-:W3:Y:S08]  /*c1d0*/  MUFU.TANH R36, R36 ;  /* 0x0000002400247308 */ /* 0x000ef00000002400 */
[----:B------:R-:W3:Y:S08]  /*c1e0*/  MUFU.TANH R42, R42 ;  /* 0x0000002a002a7308 */ /* 0x000ef00000002400 */
[----:B------:R-:W3:Y:S08]  /*c1f0*/  MUFU.TANH R39, R39 ;  /* 0x0000002700277308 */ /* 0x000ef00000002400 */
[----:B------:R-:W3:Y:S01]  /*c200*/  MUFU.TANH R45, R45 ;  /* 0x0000002d002d7308 */ /* 0x000ee20000002400 */
[----:B--2---:R-:W-:-:S07]  /*c210*/  IADD3 R65, R102, 0x80, -R89 ;  /* 0x0000008066417810 */ /* 0x004fce0007ffe859 */
[----:B------:R-:W2:Y:S01]  /*c220*/  MUFU.TANH R40, R40 ;  /* 0x0000002800287308 */ /* 0x000ea20000002400 */
[----:B------:R-:W-:Y:S01]  /*c230*/  FMUL.FTZ R63, R78, UR4 ;  /* 0x000000044e3f7c20 */ /* 0x000fe20008410000 */
[----:B------:R-:W2:Y:S01]  /*c240*/  LDL R89, [R1+0x70] ;  /* 0x0000700001597983 */ /* 0x000ea20000100800 */
[----:B------:R-:W-:-:S05]  /*c250*/  IMAD R62, R88, -0x80, R65 ;  /* 0xffffff80583e7824 */ /* 0x000fca00078e0241 */
[----:B------:R-:W2:Y:S01]  /*c260*/  MUFU.TANH R46, R46 ;  /* 0x0000002e002e7308 */ /* 0x000ea20000002400 */
[C---:B------:R-:W-:Y:S02]  /*c270*/  ISETP.GT.AND P1, PT, R62.reuse, RZ, PT ;  /* 0x000000ff3e00720c */ /* 0x040fe40003f24270 */
[C---:B------:R-:W-:Y:S02]  /*c280*/  ISETP.GT.AND P3, PT, R62.reuse, 0x1, PT ;  /* 0x000000013e00780c */ /* 0x040fe40003f64270 */
[----:B------:R-:W-:Y:S02]  /*c290*/  ISETP.GT.AND P2, PT, R62, 0x8, PT ;  /* 0x000000083e00780c */ /* 0x000fe40003f44270 */
[----:B0-----:R-:W-:Y:S01]  /*c2a0*/  FSEL R3, R3, -INF , P1 ;  /* 0xff80000003037808 */ /* 0x001fe20000800000 */
[----:B------:R-:W0:Y:S01]  /*c2b0*/  MUFU.TANH R43, R43 ;  /* 0x0000002b002b7308 */ /* 0x000e220000002400 */
[----:B-1----:R-:W-:Y:S02]  /*c2c0*/  FSEL R4, R4, -INF , P3 ;  /* 0xff80000004047808 */ /* 0x002fe40001800000 */
[----:B----4-:R-:W-:-:S02]  /*c2d0*/  FSEL R65, R9, -INF , P2 ;  /* 0xff80000009417808 */ /* 0x010fc40001000000 */
[----:B------:R-:W-:Y:S02]  /*c2e0*/  ISETP.GT.AND P5, PT, R62, 0x9, PT ;  /* 0x000000093e00780c */ /* 0x000fe40003fa4270 */
[----:B------:R-:W-:Y:S01]  /*c2f0*/  FSEL R66, R7, -INF , P2 ;  /* 0xff80000007427808 */ /* 0x000fe20001000000 */
[----:B------:R-:W1:Y:S01]  /*c300*/  MUFU.TANH R49, R49 ;  /* 0x0000003100317308 */ /* 0x000e620000002400 */
[----:B------:R-:W-:Y:S02]  /*c310*/  FMNMX.FTZ R9, R3, R4, !PT ;  /* 0x0000000403097209 */ /* 0x000fe40007810000 */
[----:B------:R-:W-:Y:S02]  /*c320*/  FSEL R64, R6, -INF , P3 ;  /* 0xff80000006407808 */ /* 0x000fe40001800000 */
[----:B------:R-:W-:Y:S02]  /*c330*/  ISETP.GT.AND P4, PT, R62, 0x10, PT ;  /* 0x000000103e00780c */ /* 0x000fe40003f84270 */
[----:B------:R-:W-:Y:S01]  /*c340*/  FSEL R67, R8, -INF , P5 ;  /* 0xff80000008437808 */ /* 0x000fe20002800000 */
[----:B------:R-:W4:Y:S01]  /*c350*/  MUFU.TANH R44, R44 ;  /* 0x0000002c002c7308 */ /* 0x000f220000002400 */
[----:B------:R-:W-:-:S02]  /*c360*/  FMNMX.FTZ R6, R66, R9, !PT ;  /* 0x0000000942067209 */ /* 0x000fc40007810000 */
[----:B------:R-:W-:Y:S02]  /*c370*/  FSEL R5, R5, -INF , P1 ;  /* 0xff80000005057808 */ /* 0x000fe40000800000 */
[C---:B------:R-:W-:Y:S02]  /*c380*/  ISETP.GT.AND P1, PT, R62.reuse, 0x11, PT ;  /* 0x000000113e00780c */ /* 0x040fe40003f24270 */
[----:B------:R-:W-:Y:S01]  /*c390*/  FSEL R11, R11, -INF , P4 ;  /* 0xff8000000b0b7808 */ /* 0x000fe20002000000 */
[----:B------:R-:W4:Y:S01]  /*c3a0*/  MUFU.TANH R47, R47 ;  /* 0x0000002f002f7308 */ /* 0x000f220000002400 */
[----:B------:R-:W-:Y:S02]  /*c3b0*/  FMNMX.FTZ R6, R67, R6, !PT ;  /* 0x0000000643067209 */ /* 0x000fe40007810000 */
[----:B------:R-:W-:Y:S02]  /*c3c0*/  ISETP.GT.AND P3, PT, R62, 0x18, PT ;  /* 0x000000183e00780c */ /* 0x000fe40003f64270 */
[----:B------:R-:W-:-:S02]  /*c3d0*/  FSEL R68, R12, -INF , P1 ;  /* 0xff8000000c447808 */ /* 0x000fc40000800000 */
[----:B------:R-:W-:Y:S01]  /*c3e0*/  FMNMX.FTZ R9, R11, R6, !PT ;  /* 0x000000060b097209 */ /* 0x000fe20007810000 */
[----:B------:R-:W4:Y:S01]  /*c3f0*/  MUFU.TANH R48, R48 ;  /* 0x0000003000307308 */ /* 0x000f220000002400 */
[----:B------:R-:W-:Y:S02]  /*c400*/  FSEL R69, R15, -INF , P3 ;  /* 0xff8000000f457808 */ /* 0x000fe40001800000 */
[----:B------:R-:W-:Y:S02]  /*c410*/  FMNMX.FTZ R6, R68, R9, !PT ;  /* 0x0000000944067209 */ /* 0x000fe40007810000 */
[----:B------:R-:W-:Y:S02]  /*c420*/  FSEL R7, R13, -INF , P4 ;  /* 0xff8000000d077808 */ /* 0x000fe40002000000 */
[----:B------:R-:W-:Y:S01]  /*c430*/  ISETP.GT.AND P2, PT, R62, 0x19, PT ;  /* 0x000000193e00780c */ /* 0x000fe20003f44270 */
[----:B------:R-:W-:Y:S01]  /*c440*/  MUFU.TANH R50, R50 ;  /* 0x0000003200327308 */ /* 0x000fe20000002400 */
[----:B------:R-:W-:-:S02]  /*c450*/  FMNMX.FTZ R13, R69, R6, !PT ;  /* 0x00000006450d7209 */ /* 0x000fc40007810000 */
[----:B------:R-:W-:Y:S02]  /*c460*/  FMNMX.FTZ R6, R5, R64, !PT ;  /* 0x0000004005067209 */ /* 0x000fe40007810000 */
[----:B------:R-:W-:Y:S02]  /*c470*/  FSEL R10, R10, -INF , P5 ;  /* 0xff8000000a0a7808 */ /* 0x000fe40002800000 */
[----:B------:R-:W-:Y:S01]  /*c480*/  ISETP.GT.AND P5, PT, R62, 0x20, PT ;  /* 0x000000203e00780c */ /* 0x000fe20003fa4270 */
[----:B------:R-:W4:Y:S01]  /*c490*/  MUFU.TANH R51, R51 ;  /* 0x0000003300337308 */ /* 0x000f220000002400 */
[----:B------:R-:W-:Y:S02]  /*c4a0*/  FSEL R20, R20, -INF , P2 ;  /* 0xff80000014147808 */ /* 0x000fe40001000000 */
[----:B------:R-:W-:Y:S02]  /*c4b0*/  FMNMX.FTZ R9, R65, R6, !PT ;  /* 0x0000000641097209 */ /* 0x000fe40007810000 */
[----:B------:R-:W-:-:S02]  /*c4c0*/  ISETP.GT.AND P4, PT, R62, 0x21, PT ;  /* 0x000000213e00780c */ /* 0x000fc40003f84270 */
[----:B------:R-:W-:Y:S01]  /*c4d0*/  FSEL R25, R25, -INF , P5 ;  /* 0xff80000019197808 */ /* 0x000fe20002800000 */
[----:B------:R-:W4:Y:S01]  /*c4e0*/  MUFU.TANH R52, R52 ;  /* 0x0000003400347308 */ /* 0x000f220000002400 */
[----:B------:R-:W-:Y:S02]  /*c4f0*/  FMNMX.FTZ R12, R20, R13, !PT ;  /* 0x0000000d140c7209 */ /* 0x000fe40007810000 */
[----:B------:R-:W-:Y:S02]  /*c500*/  FMNMX.FTZ R6, R10, R9, !PT ;  /* 0x000000090a067209 */ /* 0x000fe40007810000 */
[----:B------:R-:W-:Y:S02]  /*c510*/  FSEL R8, R14, -INF , P1 ;  /* 0xff8000000e087808 */ /* 0x000fe40000800000 */
[----:B------:R-:W-:Y:S01]  /*c520*/  ISETP.GT.AND P1, PT, R62, 0x28, PT ;  /* 0x000000283e00780c */ /* 0x000fe20003f24270 */
[----:B------:R-:W-:Y:S01]  /*c530*/  MUFU.TANH R53, R53 ;  /* 0x0000003500357308 */ /* 0x000fe20000002400 */
[----:B------:R-:W-:-:S02]  /*c540*/  FSEL R26, R26, -INF , P4 ;  /* 0xff8000001a1a7808 */ /* 0x000fc40002000000 */
[----:B------:R-:W-:Y:S02]  /*c550*/  FMNMX.FTZ R13, R25, R12, !PT ;  /* 0x0000000c190d7209 */ /* 0x000fe40007810000 */
[----:B------:R-:W-:Y:S02]  /*c560*/  FMNMX.FTZ R9, R7, R6, !PT ;  /* 0x0000000607097209 */ /* 0x000fe40007810000 */
[----:B------:R-:W-:Y:S01]  /*c570*/  FSEL R21, R21, -INF , P3 ;  /* 0xff80000015157808 */ /* 0x000fe20001800000 */
[----:B------:R-:W-:Y:S01]  /*c580*/  MUFU.TANH R54, R54 ;  /* 0x0000003600367308 */ /* 0x000fe20000002400 */
[----:B------:R-:W-:Y:S02]  /*c590*/  ISETP.GT.AND P3, PT, R62, 0x29, PT ;  /* 0x000000293e00780c */ /* 0x000fe40003f64270 */
[----:B------:R-:W-:Y:S02]  /*c5a0*/  FSEL R29, R29, -INF , P1 ;  /* 0xff8000001d1d7808 */ /* 0x000fe40000800000 */
[----:B------:R-:W-:-:S02]  /*c5b0*/  FMNMX.FTZ R12, R26, R13, !PT ;  /* 0x0000000d1a0c7209 */ /* 0x000fc40007810000 */
[----:B------:R-:W-:Y:S01]  /*c5c0*/  FMNMX.FTZ R6, R8, R9, !PT ;  /* 0x0000000908067209 */ /* 0x000fe20007810000 */
[----:B------:R-:W4:Y:S01]  /*c5d0*/  MUFU.TANH R55, R55 ;  /* 0x0000003700377308 */ /* 0x000f220000002400 */
[----:B------:R-:W-:Y:S02]  /*c5e0*/  FSEL R24, R24, -INF , P2 ;  /* 0xff80000018187808 */ /* 0x000fe40001000000 */
[----:B------:R-:W-:Y:S02]  /*c5f0*/  ISETP.GT.AND P2, PT, R62, 0x30, PT ;  /* 0x000000303e00780c */ /* 0x000fe40003f44270 */
[----:B------:R-:W-:Y:S02]  /*c600*/  FSEL R30, R30, -INF , P3 ;  /* 0xff8000001e1e7808 */ /* 0x000fe40001800000 */
[----:B------:R-:W-:Y:S01]  /*c610*/  FMNMX.FTZ R13, R29, R12, !PT ;  /* 0x0000000c1d0d7209 */ /* 0x000fe20007810000 */
[----:B------:R-:W4:Y:S01]  /*c620*/  MUFU.TANH R56, R56 ;  /* 0x0000003800387308 */ /* 0x000f220000002400 */
[----:B------:R-:W-:-:S02]  /*c630*/  FMNMX.FTZ R9, R21, R6, !PT ;  /* 0x0000000615097209 */ /* 0x000fc40007810000 */
[----:B------:R-:W-:Y:S02]  /*c640*/  FSEL R27, R27, -INF , P5 ;  /* 0xff8000001b1b7808 */ /* 0x000fe40002800000 */
[----:B------:R-:W-:Y:S02]  /*c650*/  ISETP.GT.AND P5, PT, R62, 0x31, PT ;  /* 0x000000313e00780c */ /* 0x000fe40003fa4270 */
[----:B------:R-:W-:Y:S01]  /*c660*/  FSEL R33, R33, -INF , P2 ;  /* 0xff80000021217808 */ /* 0x000fe20001000000 */
[----:B------:R-:W-:Y:S01]  /*c670*/  MUFU.TANH R57, R57 ;  /* 0x0000003900397308 */ /* 0x000fe20000002400 */
[----:B------:R-:W-:Y:S02]  /*c680*/  FMNMX.FTZ R12, R30, R13, !PT ;  /* 0x0000000d1e0c7209 */ /* 0x000fe40007810000 */
[----:B------:R-:W-:Y:S02]  /*c690*/  FMNMX.FTZ R6, R24, R9, !PT ;  /* 0x0000000918067209 */ /* 0x000fe40007810000 */
[----:B------:R-:W-:-:S02]  /*c6a0*/  FSEL R28, R28, -INF , P4 ;  /* 0xff8000001c1c7808 */ /* 0x000fc40002000000 */
[----:B------:R-:W-:Y:S01]  /*c6b0*/  ISETP.GT.AND P4, PT, R62, 0x38, PT ;  /* 0x000000383e00780c */ /* 0x000fe20003f84270 */
[----:B------:R-:W-:Y:S01]  /*c6c0*/  MUFU.TANH R58, R58 ;  /* 0x0000003a003a7308 */ /* 0x000fe20000002400 */
[----:B------:R-:W-:Y:S02]  /*c6d0*/  FSEL R34, R34, -INF , P5 ;  /* 0xff80000022227808 */ /* 0x000fe40002800000 */
[----:B------:R-:W-:Y:S02]  /*c6e0*/  FMNMX.FTZ R13, R33, R12, !PT ;  /* 0x0000000c210d7209 */ /* 0x000fe40007810000 */
[----:B------:R-:W-:Y:S02]  /*c6f0*/  FMNMX.FTZ R9, R27, R6, !PT ;  /* 0x000000061b097209 */ /* 0x000fe40007810000 */
[----:B------:R-:W-:Y:S01]  /*c700*/  FSEL R31, R31, -INF , P1 ;  /* 0xff8000001f1f7808 */ /* 0x000fe20000800000 */
[----:B------:R-:W4:Y:S01]  /*c710*/  MUFU.TANH R59, R59 ;  /* 0x0000003b003b7308 */ /* 0x000f220000002400 */
[----:B------:R-:W-:-:S02]  /*c720*/  ISETP.GT.AND P1, PT, R62, 0x39, PT ;  /* 0x000000393e00780c */ /* 0x000fc40003f24270 */
[----:B------:R-:W-:Y:S02]  /*c730*/  FSEL R37, R37, -INF , P4 ;  /* 0xff80000025257808 */ /* 0x000fe40002000000 */
[----:B------:R-:W-:Y:S02]  /*c740*/  FMNMX.FTZ R12, R34, R13, !PT ;  /* 0x0000000d220c7209 */ /* 0x000fe40007810000 */
[----:B------:R-:W-:Y:S01]  /*c750*/  FMNMX.FTZ R6, R28, R9, !PT ;  /* 0x000000091c067209 */ /* 0x000fe20007810000 */
[----:B------:R-:W4:Y:S01]  /*c760*/  MUFU.TANH R60, R60 ;  /* 0x0000003c003c7308 */ /* 0x000f220000002400 */
[----:B------:R-:W-:Y:S02]  /*c770*/  FSEL R32, R32, -INF , P3 ;  /* 0xff80000020207808 */ /* 0x000fe40001800000 */
[----:B------:R-:W-:Y:S02]  /*c780*/  ISETP.GT.AND P3, PT, R62, 0x40, PT ;  /* 0x000000403e00780c */ /* 0x000fe40003f64270 */
[----:B------:R-:W-:-:S02]  /*c790*/  FSEL R38, R38, -INF , P1 ;  /* 0xff80000026267808 */ /* 0x000fc40000800000 */
[----:B------:R-:W-:Y:S02]  /*c7a0*/  FMNMX.FTZ R13, R37, R12, !PT ;  /* 0x0000000c250d7209 */ /* 0x000fe40007810000 */
[----:B------:R-:W-:Y:S02]  /*c7b0*/  FMNMX.FTZ R9, R31, R6, !PT ;  /* 0x000000061f097209 */ /* 0x000fe40007810000 */
[----:B---3--:R-:W-:Y:S02]  /*c7c0*/  FSEL R35, R35, -INF , P2 ;  /* 0xff80000023237808 */ /* 0x008fe40001000000 */
[----:B------:R-:W-:Y:S02]  /*c7d0*/  ISETP.GT.AND P2, PT, R62, 0x41, PT ;  /* 0x000000413e00780c */ /* 0x000fe40003f44270 */
[----:B------:R-:W-:Y:S02]  /*c7e0*/  FSEL R41, R41, -INF , P3 ;  /* 0xff80000029297808 */ /* 0x000fe40001800000 */
[----:B------:R-:W-:-:S02]  /*c7f0*/  FMNMX.FTZ R12, R38, R13, !PT ;  /* 0x0000000d260c7209 */ /* 0x000fc40007810000 */
[----:B------:R-:W-:Y:S02]  /*c800*/  FMNMX.FTZ R6, R32, R9, !PT ;  /* 0x0000000920067209 */ /* 0x000fe40007810000 */
[----:B------:R-:W-:Y:S02]  /*c810*/  FSEL R36, R36, -INF , P5 ;  /* 0xff80000024247808 */ /* 0x000fe40002800000 */
[----:B------:R-:W-:Y:S02]  /*c820*/  ISETP.GT.AND P5, PT, R62, 0x48, PT ;  /* 0x000000483e00780c */ /* 0x000fe40003fa4270 */
[----:B------:R-:W-:Y:S02]  /*c830*/  FSEL R42, R42, -INF , P2 ;  /* 0xff8000002a2a7808 */ /* 0x000fe40001000000 */
[----:B------:R-:W-:Y:S01]  /*c840*/  FMNMX.FTZ R13, R41, R12, !PT ;  /* 0x0000000c290d7209 */ /* 0x000fe20007810000 */
[----:B------:R-:W-:Y:S01]  /*c850*/  MUFU.TANH R61, R61 ;  /* 0x0000003d003d7308 */ /* 0x000fe20000002400 */
[----:B------:R-:W-:-:S02]  /*c860*/  FMNMX.FTZ R9, R35, R6, !PT ;  /* 0x0000000623097209 */ /* 0x000fc40007810000 */
[----:B------:R-:W-:Y:S02]  /*c870*/  FSEL R39, R39, -INF , P4 ;  /* 0xff80000027277808 */ /* 0x000fe40002000000 */
[----:B------:R-:W-:-:S03]  /*c880*/  ISETP.GT.AND P4, PT, R62, 0x49, PT ;  /* 0x000000493e00780c */ /* 0x000fc60003f84270 */
[----:B------:R-:W3:Y:S01]  /*c890*/  MUFU.TANH R63, R63 ;  /* 0x0000003f003f7308 */ /* 0x000ee20000002400 */
[----:B------:R-:W-:Y:S02]  /*c8a0*/  FSEL R45, R45, -INF , P5 ;  /* 0xff8000002d2d7808 */ /* 0x000fe40002800000 */
[----:B------:R-:W-:Y:S02]  /*c8b0*/  FMNMX.FTZ R12, R42, R13, !PT ;  /* 0x0000000d2a0c7209 */ /* 0x000fe40007810000 */
[----:B------:R-:W-:Y:S02]  /*c8c0*/  FMNMX.FTZ R6, R36, R9, !PT ;  /* 0x0000000924067209 */ /* 0x000fe40007810000 */
[----:B--2---:R-:W-:Y:S02]  /*c8d0*/  FSEL R40, R40, -INF , P1 ;  /* 0xff80000028287808 */ /* 0x004fe40000800000 */
[----:B------:R-:W-:Y:S02]  /*c8e0*/  ISETP.GT.AND P1, PT, R62, 0x50, PT ;  /* 0x000000503e00780c */ /* 0x000fe40003f24270 */
[----:B------:R-:W-:-:S02]  /*c8f0*/  FSEL R46, R46, -INF , P4 ;  /* 0xff8000002e2e7808 */ /* 0x000fc40002000000 */
[----:B------:R-:W-:Y:S02]  /*c900*/  FMNMX.FTZ R13, R45, R12, !PT ;  /* 0x0000000c2d0d7209 */ /* 0x000fe40007810000 */
[----:B0-----:R-:W-:Y:S02]  /*c910*/  FSEL R43, R43, -INF , P3 ;  /* 0xff8000002b2b7808 */ /* 0x001fe40001800000 */
[----:B------:R-:W-:Y:S02]  /*c920*/  FMNMX.FTZ R9, R39, R6, !PT ;  /* 0x0000000627097209 */ /* 0x000fe40007810000 */
[----:B------:R-:W-:Y:S02]  /*c930*/  ISETP.GT.AND P3, PT, R62, 0x51, PT ;  /* 0x000000513e00780c */ /* 0x000fe40003f64270 */
[----:B-1----:R-:W-:Y:S02]  /*c940*/  FSEL R49, R49, -INF , P1 ;  /* 0xff80000031317808 */ /* 0x002fe40000800000 */
[----:B------:R-:W-:-:S02]  /*c950*/  FMNMX.FTZ R12, R46, R13, !PT ;  /* 0x0000000d2e0c7209 */ /* 0x000fc40007810000 */
[----:B------:R-:W-:Y:S02]  /*c960*/  FMNMX.FTZ R6, R40, R9, !PT ;  /* 0x0000000928067209 */ /* 0x000fe40007810000 */
[----:B----4-:R-:W-:Y:S02]  /*c970*/  FSEL R44, R44, -INF , P2 ;  /* 0xff8000002c2c7808 */ /* 0x010fe40001000000 */
[----:B------:R-:W-:Y:S02]  /*c980*/  FSEL R47, R47, -INF , P5 ;  /* 0xff8000002f2f7808 */ /* 0x000fe40002800000 */
[----:B------:R-:W-:Y:S02]  /*c990*/  FSEL R48, R48, -INF , P4 ;  /* 0xff80000030307808 */ /* 0x000fe40002000000 */
[----:B------:R-:W-:Y:S02]  /*c9a0*/  FSEL R51, R51, -INF , P1 ;  /* 0xff80000033337808 */ /* 0x000fe40000800000 */
[----:B------:R-:W-:-:S02]  /*c9b0*/  FSEL R52, R52, -INF , P3 ;  /* 0xff80000034347808 */ /* 0x000fc40001800000 */
[----:B------:R-:W-:Y:S02]  /*c9c0*/  FSEL R50, R50, -INF , P3 ;  /* 0xff80000032327808 */ /* 0x000fe40001800000 */
[C---:B------:R-:W-:Y:S02]  /*c9d0*/  ISETP.GT.AND P2, PT, R62.reuse, 0x58, PT ;  /* 0x000000583e00780c */ /* 0x040fe40003f44270 */
[C---:B------:R-:W-:Y:S02]  /*c9e0*/  ISETP.GT.AND P5, PT, R62.reuse, 0x59, PT ;  /* 0x000000593e00780c */ /* 0x040fe40003fa4270 */
[C---:B------:R-:W-:Y:S02]  /*c9f0*/  ISETP.GT.AND P4, PT, R62.reuse, 0x60, PT ;  /* 0x000000603e00780c */ /* 0x040fe40003f84270 */
[C---:B------:R-:W-:Y:S02]  /*ca00*/  ISETP.GT.AND P1, PT, R62.reuse, 0x61, PT ;  /* 0x000000613e00780c */ /* 0x040fe40003f24270 */
[----:B------:R-:W-:Y:S01]  /*ca10*/  ISETP.GT.AND P3, PT, R62, 0x68, PT ;  /* 0x000000683e00780c */ /* 0x000fe20003f64270 */
[----:B------:R-:W-:Y:S01]  /*ca20*/  FMUL.FTZ R70, R77, UR4 ;  /* 0x000000044d467c20 */ /* 0x000fe20008410000 */
[----:B------:R-:W-:-:S02]  /*ca30*/  FMNMX.FTZ R13, R49, R12, !PT ;  /* 0x0000000c310d7209 */ /* 0x000fc40007810000 */
[----:B------:R-:W-:Y:S02]  /*ca40*/  FMNMX.FTZ R9, R43, R6, !PT ;  /* 0x000000062b097209 */ /* 0x000fe40007810000 */
[----:B------:R-:W-:Y:S02]  /*ca50*/  FSEL R55, R55, -INF , P2 ;  /* 0xff80000037377808 */ /* 0x000fe40001000000 */
[----:B------:R-:W-:Y:S02]  /*ca60*/  FSEL R53, R53, -INF , P2 ;  /* 0xff80000035357808 */ /* 0x000fe40001000000 */
[----:B------:R-:W-:Y:S02]  /*ca70*/  FSEL R56, R56, -INF , P5 ;  /* 0xff80000038387808 */ /* 0x000fe40002800000 */
[----:B------:R-:W-:Y:S02]  /*ca80*/  FSEL R54, R54, -INF , P5 ;  /* 0xff80000036367808 */ /* 0x000fe40002800000 */
[----:B------:R-:W-:-:S02]  /*ca90*/  FSEL R59, R59, -INF , P4 ;  /* 0xff8000003b3b7808 */ /* 0x000fc40002000000 */
[----:B------:R-:W-:Y:S02]  /*caa0*/  FSEL R57, R57, -INF , P4 ;  /* 0xff80000039397808 */ /* 0x000fe40002000000 */
[----:B------:R-:W-:Y:S02]  /*cab0*/  FSEL R60, R60, -INF , P1 ;  /* 0xff8000003c3c7808 */ /* 0x000fe40000800000 */
[----:B------:R-:W-:Y:S02]  /*cac0*/  FSEL R58, R58, -INF , P1 ;  /* 0xff8000003a3a7808 */ /* 0x000fe40000800000 */
[----:B---3--:R-:W-:Y:S02]  /*cad0*/  FSEL R63, R63, -INF , P3 ;  /* 0xff8000003f3f7808 */ /* 0x008fe40001800000 */
[----:B------:R-:W-:Y:S02]  /*cae0*/  FSEL R61, R61, -INF , P3 ;  /* 0xff8000003d3d7808 */ /* 0x000fe40001800000 */
[----:B------:R-:W-:-:S02]  /*caf0*/  ISETP.GT.AND P2, PT, R62, 0x69, PT ;  /* 0x000000693e00780c */ /* 0x000fc40003f44270 */
[C---:B------:R-:W-:Y:S02]  /*cb00*/  ISETP.GT.AND P5, PT, R62.reuse, 0x70, PT ;  /* 0x000000703e00780c */ /* 0x040fe40003fa4270 */
[C---:B------:R-:W-:Y:S02]  /*cb10*/  ISETP.GT.AND P4, PT, R62.reuse, 0x71, PT ;  /* 0x000000713e00780c */ /* 0x040fe40003f84270 */
[C---:B------:R-:W-:Y:S02]  /*cb20*/  ISETP.GT.AND P1, PT, R62.reuse, 0x78, PT ;  /* 0x000000783e00780c */ /* 0x040fe40003f24270 */
[----:B------:R-:W-:Y:S01]  /*cb30*/  ISETP.GT.AND P3, PT, R62, 0x79, PT ;  /* 0x000000793e00780c */ /* 0x000fe20003f64270 */
[----:B------:R-:W-:Y:S01]  /*cb40*/  FMUL.FTZ R62, R80, UR4 ;  /* 0x00000004503e7c20 */ /* 0x000fe20008410000 */
[----:B------:R-:W-:Y:S02]  /*cb50*/  FMNMX.FTZ R12, R50, R13, !PT ;  /* 0x0000000d320c7209 */ /* 0x000fe40007810000 */
[----:B------:R-:W-:Y:S01]  /*cb60*/  FMNMX.FTZ R6, R44, R9, !PT ;  /* 0x000000092c067209 */ /* 0x000fe20007810000 */
[----:B------:R-:W0:Y:S01]  /*cb70*/  MUFU.TANH R70, R70 ;  /* 0x0000004600467308 */ /* 0x000e220000002400 */
[----:B------:R-:W-:Y:S01]  /*cb80*/  FMNMX.FTZ R13, R53, R12, !PT ;  /* 0x0000000c350d7209 */ /* 0x000fe20007810000 */
[----:B------:R-:W-:Y:S01]  /*cb90*/  FMUL.FTZ R72, R81, UR4 ;  /* 0x0000000451487c20 */ /* 0x000fe20008410000 */
[----:B------:R-:W-:Y:S01]  /*cba0*/  FMNMX.FTZ R9, R47, R6, !PT ;  /* 0x000000062f097209 */ /* 0x000fe20007810000 */
[----:B------:R-:W-:Y:S01]  /*cbb0*/  FMUL.FTZ R71, R84, UR4 ;  /* 0x0000000454477c20 */ /* 0x000fe20008410000 */
[----:B------:R-:W-:-:S03]  /*cbc0*/  FMNMX.FTZ R12, R54, R13, !PT ;  /* 0x0000000d360c7209 */ /* 0x000fc60007810000 */
[----:B------:R-:W1:Y:S01]  /*cbd0*/  MUFU.TANH R62, R62 ;  /* 0x0000003e003e7308 */ /* 0x000e620000002400 */
[----:B------:R-:W-:Y:S01]  /*cbe0*/  FMNMX.FTZ R6, R48, R9, !PT ;  /* 0x0000000930067209 */ /* 0x000fe20007810000 */
[----:B------:R-:W-:Y:S01]  /*cbf0*/  FMUL.FTZ R76, R79, UR4 ;  /* 0x000000044f4c7c20 */ /* 0x000fe20008410000 */
[----:B------:R-:W-:Y:S01]  /*cc00*/  FMNMX.FTZ R13, R57, R12, !PT ;  /* 0x0000000c390d7209 */ /* 0x000fe20007810000 */
[----:B------:R-:W-:Y:S01]  /*cc10*/  FMUL.FTZ R79, R85, UR4 ;  /* 0x00000004554f7c20 */ /* 0x000fe20008410000 */
[----:B------:R-:W-:-:S03]  /*cc20*/  FMNMX.FTZ R9, R51, R6, !PT ;  /* 0x0000000633097209 */ /* 0x000fc60007810000 */
[----:B------:R-:W2:Y:S01]  /*cc30*/  MUFU.TANH R72, R72 ;  /* 0x0000004800487308 */ /* 0x000ea20000002400 */
[----:B------:R-:W-:Y:S01]  /*cc40*/  FMNMX.FTZ R12, R58, R13, !PT ;  /* 0x0000000d3a0c7209 */ /* 0x000fe20007810000 */
[----:B------:R-:W-:Y:S01]  /*cc50*/  FMUL.FTZ R75, R82, UR4 ;  /* 0x00000004524b7c20 */ /* 0x000fe20008410000 */
[----:B------:R-:W-:-:S05]  /*cc60*/  FMNMX.FTZ R6, R52, R9, !PT ;  /* 0x0000000934067209 */ /* 0x000fca0007810000 */
[----:B------:R-:W3:Y:S01]  /*cc70*/  MUFU.TANH R71, R71 ;  /* 0x0000004700477308 */ /* 0x000ee20000002400 */
[----:B0-----:R-:W-:Y:S02]  /*cc80*/  FSEL R70, R70, -INF , P2 ;  /* 0xff80000046467808 */ /* 0x001fe40001000000 */
[----:B------:R-:W-:Y:S01]  /*cc90*/  FMNMX.FTZ R13, R61, R12, !PT ;  /* 0x0000000c3d0d7209 */ /* 0x000fe20007810000 */
[----:B------:R-:W-:Y:S01]  /*cca0*/  FMUL.FTZ R74, R83, UR4 ;  /* 0x00000004534a7c20 */ /* 0x000fe20008410000 */
[----:B------:R-:W-:-:S03]  /*ccb0*/  FMNMX.FTZ R9, R55, R6, !PT ;  /* 0x0000000637097209 */ /* 0x000fc60007810000 */
[----:B------:R-:W0:Y:S01]  /*ccc0*/  MUFU.TANH R79, R79 ;  /* 0x0000004f004f7308 */ /* 0x000e220000002400 */
[----:B-1----:R-:W-:Y:S02]  /*ccd0*/  FSEL R62, R62, -INF , P5 ;  /* 0xff8000003e3e7808 */ /* 0x002fe40002800000 */
[----:B------:R-:W-:-:S05]  /*cce0*/  FMNMX.FTZ R13, R70, R13, !PT ;  /* 0x0000000d460d7209 */ /* 0x000fca0007810000 */
[----:B------:R-:W1:Y:S01]  /*ccf0*/  MUFU.TANH R76, R76 ;  /* 0x0000004c004c7308 */ /* 0x000e620000002400 */
[----:B------:R-:W-:Y:S01]  /*cd00*/  FMNMX.FTZ R6, R56, R9, !PT ;  /* 0x0000000938067209 */ /* 0x000fe20007810000 */
[----:B------:R-:W-:Y:S01]  /*cd10*/  FMUL.FTZ R73, R86, UR4 ;  /* 0x0000000456497c20 */ /* 0x000fe20008410000 */
[----:B--2---:R-:W-:-:S05]  /*cd20*/  FSEL R72, R72, -INF , P4 ;  /* 0xff80000048487808 */ /* 0x004fca0002000000 */
[----:B------:R-:W2:Y:S01]  /*cd30*/  MUFU.TANH R75, R75 ;  /* 0x0000004b004b7308 */ /* 0x000ea20000002400 */
[----:B------:R-:W-:Y:S01]  /*cd40*/  FMNMX.FTZ R13, R62, R13, !PT ;  /* 0x0000000d3e0d7209 */ /* 0x000fe20007810000 */
[----:B------:R-:W-:Y:S01]  /*cd50*/  FMUL.FTZ R77, R87, UR4 ;  /* 0x00000004574d7c20 */ /* 0x000fe20008410000 */
[----:B------:R-:W-:-:S05]  /*cd60*/  FMNMX.FTZ R9, R59, R6, !PT ;  /* 0x000000063b097209 */ /* 0x000fca0007810000 */
[----:B------:R-:W4:Y:S01]  /*cd70*/  MUFU.TANH R74, R74 ;  /* 0x0000004a004a7308 */ /* 0x000f220000002400 */
[----:B---3--:R-:W-:Y:S02]  /*cd80*/  FSEL R71, R71, -INF , P1 ;  /* 0xff80000047477808 */ /* 0x008fe40000800000 */
[----:B------:R-:W-:Y:S02]  /*cd90*/  FMNMX.FTZ R12, R72, R13, !PT ;  /* 0x0000000d480c7209 */ /* 0x000fe40007810000 */
[----:B------:R-:W-:-:S03]  /*cda0*/  FMNMX.FTZ R6, R60, R9, !PT ;  /* 0x000000093c067209 */ /* 0x000fc60007810000 */
[----:B------:R-:W3:Y:S01]  /*cdb0*/  MUFU.TANH R73, R73 ;  /* 0x0000004900497308 */ /* 0x000ee20000002400 */
[----:B0-----:R-:W-:Y:S02]  /*cdc0*/  FSEL R79, R79, -INF , P3 ;  /* 0xff8000004f4f7808 */ /* 0x001fe40001800000 */
[----:B------:R-:W-:Y:S02]  /*cdd0*/  FMNMX.FTZ R12, R71, R12, !PT ;  /* 0x0000000c470c7209 */ /* 0x000fe40007810000 */
[----:B-1----:R-:W-:Y:S02]  /*cde0*/  FSEL R76, R76, -INF , P2 ;  /* 0xff8000004c4c7808 */ /* 0x002fe40001000000 */
[----:B------:R-:W-:Y:S01]  /*cdf0*/  FMNMX.FTZ R9, R63, R6, !PT ;  /* 0x000000063f097209 */ /* 0x000fe20007810000 */
[----:B------:R-:W0:Y:S01]  /*ce00*/  MUFU.TANH R77, R77 ;  /* 0x0000004d004d7308 */ /* 0x000e220000002400 */
[----:B------:R-:W-:Y:S02]  /*ce10*/  FMNMX.FTZ R6, R79, R12, !PT ;  /* 0x0000000c4f067209 */ /* 0x000fe40007810000 */
[----:B--2---:R-:W-:-:S02]  /*ce20*/  FSEL R75, R75, -INF , P5 ;  /* 0xff8000004b4b7808 */ /* 0x004fc40002800000 */
[----:B------:R-:W-:Y:S02]  /*ce30*/  FMNMX.FTZ R12, R76, R9, !PT ;  /* 0x000000094c0c7209 */ /* 0x000fe40007810000 */
[----:B----4-:R-:W-:Y:S02]  /*ce40*/  FSEL R74, R74, -INF , P4 ;  /* 0xff8000004a4a7808 */ /* 0x010fe40002000000 */
[----:B------:R-:W-:Y:S02]  /*ce50*/  FMNMX.FTZ R13, R75, R12, !PT ;  /* 0x0000000c4b0d7209 */ /* 0x000fe40007810000 */
[----:B---3--:R-:W-:Y:S02]  /*ce60*/  FSEL R73, R73, -INF , P1 ;  /* 0xff80000049497808 */ /* 0x008fe40000800000 */
[----:B------:R-:W-:Y:S01]  /*ce70*/  FMNMX.FTZ R12, R74, R13, !PT ;  /* 0x0000000d4a0c7209 */ /* 0x000fe20007810000 */
[----:B------:R-:W1:Y:S01]  /*ce80*/  SHFL.BFLY PT, R9, R6, 0x2, 0x1f ;  /* 0x0c401f0006097f89 */ /* 0x000e6200000e0000 */
[----:B0-----:R-:W-:-:S02]  /*ce90*/  FSEL R77, R77, -INF , P3 ;  /* 0xff8000004d4d7808 */ /* 0x001fc40001800000 */
[----:B------:R-:W-:-:S04]  /*cea0*/  FMNMX.FTZ R12, R73, R12, !PT ;  /* 0x0000000c490c7209 */ /* 0x000fc80007810000 */
[----:B------:R-:W-:-:S05]  /*ceb0*/  FMNMX.FTZ R12, R77, R12, !PT ;  /* 0x0000000c4d0c7209 */ /* 0x000fca0007810000 */
[----:B------:R-:W0:Y:S01]  /*cec0*/  SHFL.BFLY PT, R13, R12, 0x2, 0x1f ;  /* 0x0c401f000c0d7f89 */ /* 0x000e2200000e0000 */
[----:B-1----:R-:W-:-:S05]  /*ced0*/  FMNMX.FTZ R6, R6, R9, !PT ;  /* 0x0000000906067209 */ /* 0x002fca0007810000 */
[----:B------:R-:W1:Y:S01]  /*cee0*/  SHFL.BFLY PT, R14, R6, 0x1, 0x1f ;  /* 0x0c201f00060e7f89 */ /* 0x000e6200000e0000 */
[----:B0-----:R-:W-:-:S05]  /*cef0*/  FMNMX.FTZ R9, R12, R13, !PT ;  /* 0x0000000d0c097209 */ /* 0x001fca0007810000 */
[----:B------:R-:W0:Y:S01]  /*cf00*/  SHFL.BFLY PT, R12, R9, 0x1, 0x1f ;  /* 0x0c201f00090c7f89 */ /* 0x000e2200000e0000 */
[----:B-1----:R-:W-:-:S04]  /*cf10*/  FMNMX.FTZ R6, R6, R14, !PT ;  /* 0x0000000e06067209 */ /* 0x002fc80007810000 */
[C---:B------:R-:W-:Y:S01]  /*cf20*/  FSETP.NEU.FTZ.AND P1, PT, R6.reuse, -INF , PT ;  /* 0xff8000000600780b */ /* 0x040fe20003f3d000 */
[----:B------:R-:W-:-:S05]  /*cf30*/  FMUL.FTZ R78, R6, UR45 ;  /* 0x0000002d064e7c20 */ /* 0x000fca0008410000 */
[----:B------:R-:W-:Y:S02]  /*cf40*/  FSEL R78, R78, RZ, P1 ;  /* 0x000000ff4e4e7208 */ /* 0x000fe40000800000 */
[----:B0-----:R-:W-:-:S03]  /*cf50*/  FMNMX.FTZ R9, R9, R12, !PT ;  /* 0x0000000c09097209 */ /* 0x001fc60007810000 */
[----:B------:R-:W-:Y:S01]  /*cf60*/  FFMA.FTZ R80, R66, UR45, -R78 ;  /* 0x0000002d42507c23 */ /* 0x000fe2000801084e */
[C---:B------:R-:W-:Y:S01]  /*cf70*/  FSETP.NEU.FTZ.AND P1, PT, R9.reuse, -INF , PT ;  /* 0xff8000000900780b */ /* 0x040fe20003f3d000 */
[----:B------:R-:W-:-:S05]  /*cf80*/  FMUL.FTZ R66, R9, UR45 ;  /* 0x0000002d09427c20 */ /* 0x000fca0008410000 */
[----:B------:R-:W-:Y:S01]  /*cf90*/  FSEL R66, R66, RZ, P1 ;  /* 0x000000ff42427208 */ /* 0x000fe20000800000 */
[--C-:B------:R-:W-:Y:S01]  /*cfa0*/  FFMA.FTZ R3, R3, UR45, -R78.reuse ;  /* 0x0000002d03037c23 */ /* 0x100fe2000801084e */
[--C-:B------:R-:W-:Y:S01]  /*cfb0*/  FFMA.FTZ R4, R4, UR45, -R78.reuse ;  /* 0x0000002d04047c23 */ /* 0x100fe2000801084e */
[----:B------:R-:W-:Y:S02]  /*cfc0*/  FFMA.FTZ R67, R67, UR45, -R78 ;  /* 0x0000002d43437c23 */ /* 0x000fe4000801084e */
[--C-:B------:R-:W-:Y:S01]  /*cfd0*/  FFMA.FTZ R5, R5, UR45, -R66.reuse ;  /* 0x0000002d05057c23 */ /* 0x100fe20008010842 */
[--C-:B------:R-:W-:Y:S01]  /*cfe0*/  FFMA.FTZ R64, R64, UR45, -R66.reuse ;  /* 0x0000002d40407c23 */ /* 0x100fe20008010842 */
[--C-:B------:R-:W-:Y:S01]  /*cff0*/  FFMA.FTZ R65, R65, UR45, -R66.reuse ;  /* 0x0000002d41417c23 */ /* 0x100fe20008010842 */
[----:B------:R-:W-:Y:S01]  /*d000*/  FFMA.FTZ R10, R10, UR45, -R66 ;  /* 0x0000002d0a0a7c23 */ /* 0x000fe20008010842 */
[----:B------:R-:W-:Y:S08]  /*d010*/  MUFU.EX2 R3, R3 ;  /* 0x0000000300037308 */ /* 0x000ff00000000800 */
[----:B------:R-:W0:Y:S08]  /*d020*/  MUFU.EX2 R4, R4 ;  /* 0x0000000400047308 */ /* 0x000e300000000800 */
[----:B------:R-:W-:Y:S08]  /*d030*/  MUFU.EX2 R80, R80 ;  /* 0x0000005000507308 */ /* 0x000ff00000000800 */
[----:B------:R-:W1:Y:S08]  /*d040*/  MUFU.EX2 R67, R67 ;  /* 0x0000004300437308 */ /* 0x000e700000000800 */
[----:B------:R-:W-:Y:S08]  /*d050*/  MUFU.EX2 R5, R5 ;  /* 0x0000000500057308 */ /* 0x000ff00000000800 */
[----:B------:R-:W2:Y:S08]  /*d060*/  MUFU.EX2 R64, R64 ;  /* 0x0000004000407308 */ /* 0x000eb00000000800 */
[----:B------:R-:W-:Y:S08]  /*d070*/  MUFU.EX2 R65, R65 ;  /* 0x0000004100417308 */ /* 0x000ff00000000800 */
[----:B------:R-:W3:Y:S01]  /*d080*/  MUFU.EX2 R10, R10 ;  /* 0x0000000a000a7308 */ /* 0x000ee20000000800 */
[----:B------:R-:W-:Y:S01]  /*d090*/  IMAD.U32 R13, RZ, RZ, UR38 ;  /* 0x00000026ff0d7e24 */ /* 0x000fe2000f8e00ff */
[----:B0-----:R-:W-:-:S02]  /*d0a0*/  F2FP.F16.F32.PACK_AB R12, R4, R3 ;  /* 0x00000003040c723e */ /* 0x001fc400000000ff */
[----:B-1----:R-:W-:Y:S02]  /*d0b0*/  F2FP.F16.F32.PACK_AB R14, R67, R80 ;  /* 0x00000050430e723e */ /* 0x002fe400000000ff */
[----:B------:R-:W-:Y:S02]  /*d0c0*/  PRMT R0, R13, 0x654, R0 ;  /* 0x000006540d007816 */ /* 0x000fe40000000000 */
[----:B--2---:R-:W-:Y:S01]  /*d0d0*/  F2FP.F16.F32.PACK_AB R13, R64, R5 ;  /* 0x00000005400d723e */ /* 0x004fe200000000ff */
[--C-:B------:R-:W-:Y:S01]  /*d0e0*/  FFMA.FTZ R11, R11, UR45, -R78.reuse ;  /* 0x0000002d0b0b7c23 */ /* 0x100fe2000801084e */
[--C-:B------:R-:W-:Y:S01]  /*d0f0*/  FFMA.FTZ R69, R69, UR45, -R78.reuse ;  /* 0x0000002d45457c23 */ /* 0x100fe2000801084e */
[----:B------:R0:W-:Y:S01]  /*d100*/  SYNCS.ARRIVE.TRANS64.RED.A1T0 RZ, [R0+URZ], RZ ;  /* 0x000000ff00ff79a7 */ /* 0x0001e2000810043f */
[----:B---3--:R-:W-:Y:S01]  /*d110*/  F2FP.F16.F32.PACK_AB R15, R10, R65 ;  /* 0x000000410a0f723e */ /* 0x008fe200000000ff */
[----:B------:R-:W-:Y:S01]  /*d120*/  FFMA.FTZ R68, R68, UR45, -R78 ;  /* 0x0000002d44447c23 */ /* 0x000fe2000801084e */
[----:B------:R-:W-:-:S03]  /*d130*/  FFMA.FTZ R7, R7, UR45, -R66 ;  /* 0x0000002d07077c23 */ /* 0x000fc60008010842 */
[----:B------:R1:W-:Y:S01]  /*d140*/  STSM.16.M88.4 [R91+0x21800], R12 ;  /* 0x0218000c5b007844 */ /* 0x0003e20000000200 */
[----:B------:R-:W-:Y:S02]  /*d150*/  FFMA.FTZ R20, R20, UR45, -R78 ;  /* 0x0000002d14147c23 */ /* 0x000fe4000801084e */
[----:B------:R-:W-:Y:S01]  /*d160*/  MUFU.EX2 R7, R7 ;  /* 0x0000000700077308 */ /* 0x000fe20000000800 */
[----:B------:R-:W-:Y:S01]  /*d170*/  FFMA.FTZ R21, R21, UR45, -R66 ;  /* 0x0000002d15157c23 */ /* 0x000fe20008010842 */
[----:B------:R-:W-:-:S06]  /*d180*/  FFMA.FTZ R25, R25, UR45, -R78 ;  /* 0x0000002d19197c23 */ /* 0x000fcc000801084e */
[----:B-1----:R-:W1:Y:S08]  /*d190*/  MUFU.EX2 R12, R11 ;  /* 0x0000000b000c7308 */ /* 0x002e700000000800 */
[----:B------:R2:W-:Y:S02]  /*d1a0*/  MUFU.EX2 R14, R69 ;  /* 0x00000045000e7308 */ /* 0x0005e40000000800 */
[--C-:B--2---:R-:W-:Y:S01]  /*d1b0*/  FFMA.FTZ R69, R45, UR45, -R78.reuse ;  /* 0x0000002d2d457c23 */ /* 0x104fe2000801084e */
[----:B------:R-:W-:Y:S01]  /*d1c0*/  FFMA.FTZ R45, R57, UR45, -R78 ;  /* 0x0000002d392d7c23 */ /* 0x000fe2000801084e */
[----:B------:R-:W-:-:S04]  /*d1d0*/  FFMA.FTZ R57, R8, UR45, -R66 ;  /* 0x0000002d08397c23 */ /* 0x000fc80008010842 */
[----:B------:R-:W2:Y:S01]  /*d1e0*/  MUFU.EX2 R13, R68 ;  /* 0x00000044000d7308 */ /* 0x000ea20000000800 */
[----:B------:R-:W-:Y:S01]  /*d1f0*/  FFMA.FTZ R8, R35, UR45, -R66 ;  /* 0x0000002d23087c23 */ /* 0x000fe20008010842 */
[----:B------:R-:W-:Y:S01]  /*d200*/  FADD.FTZ R35, R3, R4 ;  /* 0x0000000403237221 */ /* 0x000fe20000010000 */
[----:B------:R-:W-:-:S03]  /*d210*/  FFMA.FTZ R83, R46, UR45, -R78 ;  /* 0x0000002d2e537c23 */ /* 0x000fc6000801084e */
[----:B------:R-:W-:Y:S01]  /*d220*/  FADD.FTZ R80, R80, R35 ;  /* 0x0000002350507221 */ /* 0x000fe20000010000 */
[----:B------:R-:W-:Y:S01]  /*d230*/  FFMA.FTZ R46, R58, UR45, -R78 ;  /* 0x0000002d3a2e7c23 */ /* 0x000fe2000801084e */
[----:B------:R-:W3:Y:S01]  /*d240*/  MUFU.EX2 R57, R57 ;  /* 0x0000003900397308 */ /* 0x000ee20000000800 */
[----:B------:R-:W-:Y:S01]  /*d250*/  FADD.FTZ R64, R5, R64 ;  /* 0x0000004005407221 */ /* 0x000fe20000010000 */
[----:B------:R-:W-:Y:S01]  /*d260*/  FFMA.FTZ R58, R24, UR45, -R66 ;  /* 0x0000002d183a7c23 */ /* 0x000fe20008010842 */
[----:B------:R-:W-:Y:S01]  /*d270*/  FADD.FTZ R67, R67, R80 ;  /* 0x0000005043437221 */ /* 0x000fe20000010000 */
[----:B------:R-:W-:-:S04]  /*d280*/  FFMA.FTZ R26, R26, UR45, -R78 ;  /* 0x0000002d1a1a7c23 */ /* 0x000fc8000801084e */
[----:B------:R4:W0:Y:S01]  /*d290*/  MUFU.EX2 R15, R20 ;  /* 0x00000014000f7308 */ /* 0x0008220000000800 */
[----:B------:R-:W-:Y:S01]  /*d2a0*/  FADD.FTZ R65, R65, R64 ;  /* 0x0000004041417221 */ /* 0x000fe20000010000 */
[----:B------:R-:W-:Y:S01]  /*d2b0*/  FFMA.FTZ R27, R27, UR45, -R66 ;  /* 0x0000002d1b1b7c23 */ /* 0x000fe20008010842 */
[----:B-1----:R-:W-:Y:S01]  /*d2c0*/  FADD.FTZ R24, R12, R67 ;  /* 0x000000430c187221 */ /* 0x002fe20000010000 */
[----:B------:R-:W-:-:S04]  /*d2d0*/  FFMA.FTZ R81, R29, UR45, -R78 ;  /* 0x0000002d1d517c23 */ /* 0x000fc8000801084e */
[----:B------:R-:W1:Y:S01]  /*d2e0*/  MUFU.EX2 R21, R21 ;  /* 0x0000001500157308 */ /* 0x000e620000000800 */
[--C-:B------:R-:W-:Y:S01]  /*d2f0*/  FFMA.FTZ R35, R47, UR45, -R66.reuse ;  /* 0x0000002d2f237c23 */ /* 0x100fe20008010842 */
[----:B------:R-:W-:Y:S01]  /*d300*/  FADD.FTZ R10, R10, R65 ;  /* 0x000000410a0a7221 */ /* 0x000fe20000010000 */
[----:B------:R-:W-:-:S05]  /*d310*/  FFMA.FTZ R28, R28, UR45, -R66 ;  /* 0x0000002d1c1c7c23 */ /* 0x000fca0008010842 */
[----:B------:R-:W1:Y:S01]  /*d320*/  MUFU.EX2 R25, R25 ;  /* 0x0000001900197308 */ /* 0x000e620000000800 */
[----:B--2---:R-:W-:Y:S01]  /*d330*/  FADD.FTZ R47, R13, R24 ;  /* 0x000000180d2f7221 */ /* 0x004fe20000010000 */
[--C-:B------:R-:W-:Y:S01]  /*d340*/  FFMA.FTZ R82, R30, UR45, -R78.reuse ;  /* 0x0000002d1e527c23 */ /* 0x100fe2000801084e */
[----:B----4-:R-:W-:-:S05]  /*d350*/  FFMA.FTZ R20, R49, UR45, -R78 ;  /* 0x0000002d31147c23 */ /* 0x010fca000801084e */
[----:B------:R-:W2:Y:S01]  /*d360*/  MUFU.EX2 R58, R58 ;  /* 0x0000003a003a7308 */ /* 0x000ea20000000800 */
[----:B------:R-:W-:Y:S01]  /*d370*/  FFMA.FTZ R49, R61, UR45, -R78 ;  /* 0x0000002d3d317c23 */ /* 0x000fe2000801084e */
[----:B------:R-:W-:Y:S01]  /*d380*/  FADD.FTZ R10, R7, R10 ;  /* 0x0000000a070a7221 */ /* 0x000fe20000010000 */
[----:B------:R-:W-:-:S05]  /*d390*/  FFMA.FTZ R61, R31, UR45, -R66 ;  /* 0x0000002d1f3d7c23 */ /* 0x000fca0008010842 */
[----:B------:R-:W4:Y:S01]  /*d3a0*/  MUFU.EX2 R26, R26 ;  /* 0x0000001a001a7308 */ /* 0x000f220000000800 */
[----:B------:R-:W-:Y:S01]  /*d3b0*/  FADD.FTZ R24, R14, R47 ;  /* 0x0000002f0e187221 */ /* 0x000fe20000010000 */
[--C-:B------:R-:W-:Y:S01]  /*d3c0*/  FFMA.FTZ R11, R33, UR45, -R78.reuse ;  /* 0x0000002d210b7c23 */ /* 0x100fe2000801084e */
[--C-:B------:R-:W-:Y:S01]  /*d3d0*/  FFMA.FTZ R29, R34, UR45, -R78.reuse ;  /* 0x0000002d221d7c23 */ /* 0x100fe2000801084e */
[----:B------:R-:W-:-:S04]  /*d3e0*/  FFMA.FTZ R34, R53, UR45, -R78 ;  /* 0x0000002d35227c23 */ /* 0x000fc8000801084e */
[----:B------:R-:W4:Y:S01]  /*d3f0*/  MUFU.EX2 R27, R27 ;  /* 0x0000001b001b7308 */ /* 0x000f220000000800 */
[----:B------:R-:W-:Y:S01]  /*d400*/  FFMA.FTZ R53, R62, UR45, -R78 ;  /* 0x0000002d3e357c23 */ /* 0x000fe2000801084e */
[----:B---3--:R-:W-:Y:S01]  /*d410*/  FADD.FTZ R10, R57, R10 ;  /* 0x0000000a390a7221 */ /* 0x008fe20000010000 */
[----:B------:R-:W-:-:S05]  /*d420*/  FFMA.FTZ R62, R32, UR45, -R66 ;  /* 0x0000002d203e7c23 */ /* 0x000fca0008010842 */
[----:B------:R-:W3:Y:S01]  /*d430*/  MUFU.EX2 R81, R81 ;  /* 0x0000005100517308 */ /* 0x000ee20000000800 */
[----:B0-----:R-:W-:Y:S01]  /*d440*/  FADD.FTZ R24, R15, R24 ;  /* 0x000000180f187221 */ /* 0x001fe20000010000 */
[--C-:B------:R-:W-:Y:S01]  /*d450*/  FFMA.FTZ R32, R39, UR45, -R66.reuse ;  /* 0x0000002d27207c23 */ /* 0x100fe20008010842 */
[----:B------:R-:W-:-:S05]  /*d460*/  FFMA.FTZ R39, R51, UR45, -R66 ;  /* 0x0000002d33277c23 */ /* 0x000fca0008010842 */
[----:B------:R-:W0:Y:S01]  /*d470*/  MUFU.EX2 R28, R28 ;  /* 0x0000001c001c7308 */ /* 0x000e220000000800 */
[----:B-1----:R-:W-:Y:S01]  /*d480*/  FADD.FTZ R47, R21, R10 ;  /* 0x0000000a152f7221 */ /* 0x002fe20000010000 */
[----:B------:R-:W-:-:S06]  /*d490*/  FADD.FTZ R51, R25, R24 ;  /* 0x0000001819337221 */ /* 0x000fcc0000010000 */
[----:B------:R-:W1:Y:S01]  /*d4a0*/  MUFU.EX2 R82, R82 ;  /* 0x0000005200527308 */ /* 0x000e620000000800 */
[----:B------:R-:W-:Y:S01]  /*d4b0*/  FFMA.FTZ R30, R37, UR45, -R78 ;  /* 0x0000002d251e7c23 */ /* 0x000fe2000801084e */
[--C-:B------:R-:W-:Y:S01]  /*d4c0*/  FFMA.FTZ R5, R44, UR45, -R66.reuse ;  /* 0x0000002d2c057c23 */ /* 0x100fe20008010842 */
[----:B------:R-:W-:-:S05]  /*d4d0*/  FFMA.FTZ R44, R48, UR45, -R66 ;  /* 0x0000002d302c7c23 */ /* 0x000fca0008010842 */
[----:B------:R-:W1:Y:S01]  /*d4e0*/  MUFU.EX2 R61, R61 ;  /* 0x0000003d003d7308 */ /* 0x000e620000000800 */
[----:B--2---:R-:W-:Y:S01]  /*d4f0*/  FADD.FTZ R24, R58, R47 ;  /* 0x0000002f3a187221 */ /* 0x004fe20000010000 */
[----:B------:R-:W-:Y:S01]  /*d500*/  FFMA.FTZ R31, R36, UR45, -R66 ;  /* 0x0000002d241f7c23 */ /* 0x000fe20008010842 */
[----:B----4-:R-:W-:-:S05]  /*d510*/  FADD.FTZ R48, R26, R51 ;  /* 0x000000331a307221 */ /* 0x010fca0000010000 */
[----:B------:R-:W2:Y:S01]  /*d520*/  MUFU.EX2 R11, R11 ;  /* 0x0000000b000b7308 */ /* 0x000ea20000000800 */
[----:B------:R-:W-:Y:S01]  /*d530*/  FFMA.FTZ R38, R38, UR45, -R78 ;  /* 0x0000002d26267c23 */ /* 0x000fe2000801084e */
[----:B------:R-:W-:-:S06]  /*d540*/  FADD.FTZ R47, R27, R24 ;  /* 0x000000181b2f7221 */ /* 0x000fcc0000010000 */
[----:B------:R-:W4:Y:S01]  /*d550*/  MUFU.EX2 R62, R62 ;  /* 0x0000003e003e7308 */ /* 0x000f220000000800 */
[----:B---3--:R-:W-:Y:S01]  /*d560*/  FADD.FTZ R51, R81, R48 ;  /* 0x0000003051337221 */ /* 0x008fe20000010000 */
[----:B------:R-:W-:-:S06]  /*d570*/  FFMA.FTZ R41, R41, UR45, -R78 ;  /* 0x0000002d29297c23 */ /* 0x000fcc000801084e */
[----:B------:R-:W3:Y:S01]  /*d580*/  MUFU.EX2 R29, R29 ;  /* 0x0000001d001d7308 */ /* 0x000ee20000000800 */
[----:B0-----:R-:W-:Y:S01]  /*d590*/  FADD.FTZ R24, R28, R47 ;  /* 0x0000002f1c187221 */ /* 0x001fe20000010000 */
[----:B------:R-:W-:-:S06]  /*d5a0*/  FFMA.FTZ R3, R40, UR45, -R66 ;  /* 0x0000002d28037c23 */ /* 0x000fcc0008010842 */
[----:B------:R-:W0:Y:S01]  /*d5b0*/  MUFU.EX2 R8, R8 ;  /* 0x0000000800087308 */ /* 0x000e220000000800 */
[----:B-1----:R-:W-:Y:S01]  /*d5c0*/  FADD.FTZ R48, R82, R51 ;  /* 0x0000003352307221 */ /* 0x002fe20000010000 */
[----:B------:R-:W-:-:S06]  /*d5d0*/  FFMA.FTZ R68, R42, UR45, -R78 ;  /* 0x0000002d2a447c23 */ /* 0x000fcc000801084e */
[----:B------:R-:W1:Y:S01]  /*d5e0*/  MUFU.EX2 R30, R30 ;  /* 0x0000001e001e7308 */ /* 0x000e620000000800 */
[----:B------:R-:W-:Y:S01]  /*d5f0*/  FADD.FTZ R47, R61, R24 ;  /* 0x000000183d2f7221 */ /* 0x000fe20000010000 */
[----:B--2---:R-:W-:-:S06]  /*d600*/  FADD.FTZ R48, R11, R48 ;  /* 0x000000300b307221 */ /* 0x004fcc0000010000 */
[----:B------:R-:W2:Y:S08]  /*d610*/  MUFU.EX2 R31, R31 ;  /* 0x0000001f001f7308 */ /* 0x000eb00000000800 */
[----:B------:R-:W2:Y:S01]  /*d620*/  MUFU.EX2 R38, R38 ;  /* 0x0000002600267308 */ /* 0x000ea20000000800 */
[----:B------:R-:W-:Y:S01]  /*d630*/  FFMA.FTZ R4, R43, UR45, -R66 ;  /* 0x0000002d2b047c23 */ /* 0x000fe20008010842 */
[----:B------:R-:W-:Y:S01]  /*d640*/  F2FP.F16.F32.PACK_AB R12, R13, R12 ;  /* 0x0000000c0d0c723e */ /* 0x000fe200000000ff */
[----:B----4-:R-:W-:-:S05]  /*d650*/  FADD.FTZ R47, R62, R47 ;  /* 0x0000002f3e2f7221 */ /* 0x010fca0000010000 */
[----:B------:R-:W4:Y:S01]  /*d660*/  MUFU.EX2 R32, R32 ;  /* 0x0000002000207308 */ /* 0x000f220000000800 */
[----:B---3--:R-:W-:-:S07]  /*d670*/  FADD.FTZ R13, R29, R48 ;  /* 0x000000301d0d7221 */ /* 0x008fce0000010000 */
[----:B------:R-:W3:Y:S01]  /*d680*/  MUFU.EX2 R41, R41 ;  /* 0x0000002900297308 */ /* 0x000ee20000000800 */
[----:B0-----:R-:W-:Y:S01]  /*d690*/  FADD.FTZ R48, R8, R47 ;  /* 0x0000002f08307221 */ /* 0x001fe20000010000 */
[----:B-1----:R-:W-:-:S06]  /*d6a0*/  FADD.FTZ R47, R30, R13 ;  /* 0x0000000d1e2f7221 */ /* 0x002fcc0000010000 */
[----:B------:R-:W0:Y:S08]  /*d6b0*/  MUFU.EX2 R3, R3 ;  /* 0x0000000300037308 */ /* 0x000e300000000800 */
[----:B------:R-:W1:Y:S01]  /*d6c0*/  MUFU.EX2 R68, R68 ;  /* 0x0000004400447308 */ /* 0x000e620000000800 */
[----:B------:R-:W-:Y:S01]  /*d6d0*/  FFMA.FTZ R40, R52, UR45, -R66 ;  /* 0x0000002d34287c23 */ /* 0x000fe20008010842 */
[----:B--2---:R-:W-:Y:S01]  /*d6e0*/  FADD.FTZ R13, R31, R48 ;  /* 0x000000301f0d7221 */ /* 0x004fe20000010000 */
[----:B------:R-:W-:-:S05]  /*d6f0*/  FADD.FTZ R52, R38, R47 ;  /* 0x0000002f26347221 */ /* 0x000fca0000010000 */
[----:B------:R-:W2:Y:S01]  /*d700*/  MUFU.EX2 R69, R69 ;  /* 0x0000004500457308 */ /* 0x000ea20000000800 */
[----:B------:R-:W-:Y:S01]  /*d710*/  FFMA.FTZ R37, R50, UR45, -R78 ;  /* 0x0000002d32257c23 */ /* 0x000fe2000801084e */
[----:B------:R-:W-:-:S06]  /*d720*/  F2FP.F16.F32.PACK_AB R24, R26, R25 ;  /* 0x000000191a18723e */ /* 0x000fcc00000000ff */
[----:B------:R-:W2:Y:S01]  /*d730*/  MUFU.EX2 R4, R4 ;  /* 0x0000000400047308 */ /* 0x000ea20000000800 */
[----:B----4-:R-:W-:Y:S01]  /*d740*/  FADD.FTZ R48, R32, R13 ;  /* 0x0000000d20307221 */ /* 0x010fe20000010000 */
[----:B---3--:R-:W-:-:S06]  /*d750*/  FADD.FTZ R25, R41, R52 ;  /* 0x0000003429197221 */ /* 0x008fcc0000010000 */
[----:B------:R-:W3:Y:S01]  /*d760*/  MUFU.EX2 R83, R83 ;  /* 0x0000005300537308 */ /* 0x000ee20000000800 */
[----:B------:R-:W-:Y:S01]  /*d770*/  F2FP.F16.F32.PACK_AB R13, R57, R7 ;  /* 0x00000007390d723e */ /* 0x000fe200000000ff */
[----:B0-----:R-:W-:-:S06]  /*d780*/  FADD.FTZ R7, R3, R48 ;  /* 0x0000003003077221 */ /* 0x001fcc0000010000 */
[----:B------:R-:W0:Y:S01]  /*d790*/  MUFU.EX2 R5, R5 ;  /* 0x0000000500057308 */ /* 0x000e220000000800 */
[----:B-1----:R-:W-:Y:S01]  /*d7a0*/  FADD.FTZ R48, R68, R25 ;  /* 0x0000001944307221 */ /* 0x002fe20000010000 */
[----:B------:R-:W-:-:S06]  /*d7b0*/  FFMA.FTZ R42, R54, UR45, -R78 ;  /* 0x0000002d362a7c23 */ /* 0x000fcc000801084e */
[----:B------:R-:W1:Y:S01]  /*d7c0*/  MUFU.EX2 R20, R20 ;  /* 0x0000001400147308 */ /* 0x000e620000000800 */
[----:B--2---:R-:W-:-:S07]  /*d7d0*/  FADD.FTZ R48, R69, R48 ;  /* 0x0000003045307221 */ /* 0x004fce0000010000 */
[----:B------:R-:W2:Y:S01]  /*d7e0*/  MUFU.EX2 R35, R35 ;  /* 0x0000002300237308 */ /* 0x000ea20000000800 */
[----:B------:R-:W-:Y:S02]  /*d7f0*/  F2FP.F16.F32.PACK_AB R25, R28, R27 ;  /* 0x0000001b1c19723e */ /* 0x000fe400000000ff */
[----:B------:R-:W-:-:S05]  /*d800*/  F2FP.F16.F32.PACK_AB R14, R15, R14 ;  /* 0x0000000e0f0e723e */ /* 0x000fca00000000ff */
[----:B------:R-:W-:Y:S01]  /*d810*/  MUFU.EX2 R45, R45 ;  /* 0x0000002d002d7308 */ /* 0x000fe20000000800 */
[----:B------:R-:W-:-:S07]  /*d820*/  FADD.FTZ R28, R4, R7 ;  /* 0x00000007041c7221 */ /* 0x000fce0000010000 */
[----:B------:R-:W-:Y:S08]  /*d830*/  MUFU.EX2 R46, R46 ;  /* 0x0000002e002e7308 */ /* 0x000ff00000000800 */
[----:B------:R-:W-:Y:S01]  /*d840*/  MUFU.EX2 R49, R49 ;  /* 0x0000003100317308 */ /* 0x000fe20000000800 */
[--C-:B------:R-:W-:Y:S01]  /*d850*/  FFMA.FTZ R0, R71, UR45, -R78.reuse ;  /* 0x0000002d47007c23 */ /* 0x100fe2000801084e */
[----:B------:R-:W-:Y:S01]  /*d860*/  FFMA.FTZ R33, R79, UR45, -R78 ;  /* 0x0000002d4f217c23 */ /* 0x000fe2000801084e */
[----:B------:R-:W4:Y:S05]  /*d870*/  LDL R47, [R1+0x90] ;  /* 0x00009000012f7983 */ /* 0x000f2a0000100800 */
[----:B------:R-:W2:Y:S01]  /*d880*/  MUFU.EX2 R37, R37 ;  /* 0x0000002500257308 */ /* 0x000ea20000000800 */
[----:B------:R-:W-:Y:S01]  /*d890*/  F2FP.F16.F32.PACK_AB R15, R58, R21 ;  /* 0x000000153a0f723e */ /* 0x000fe200000000ff */
[----:B---3--:R-:W-:-:S06]  /*d8a0*/  FADD.FTZ R21, R83, R48 ;  /* 0x0000003053157221 */ /* 0x008fcc0000010000 */
[----:B------:R-:W3:Y:S01]  /*d8b0*/  MUFU.EX2 R34, R34 ;  /* 0x0000002200227308 */ /* 0x000ee20000000800 */
[----:B0-----:R-:W-:Y:S01]  /*d8c0*/  FADD.FTZ R28, R5, R28 ;  /* 0x0000001c051c7221 */ /* 0x001fe20000010000 */
[----:B-1----:R-:W-:-:S06]  /*d8d0*/  FADD.FTZ R48, R20, R21 ;  /* 0x0000001514307221 */ /* 0x002fcc0000010000 */
[----:B------:R-:W0:Y:S01]  /*d8e0*/  MUFU.EX2 R42, R42 ;  /* 0x0000002a002a7308 */ /* 0x000e220000000800 */
[----:B--2---:R-:W-:Y:S01]  /*d8f0*/  FADD.FTZ R7, R35, R28 ;  /* 0x0000001c23077221 */ /* 0x004fe20000010000 */
[----:B------:R-:W-:Y:S01]  /*d900*/  F2FP.F16.F32.PACK_AB R28, R29, R11 ;  /* 0x0000000b1d1c723e */ /* 0x000fe200000000ff */
[----:B------:R-:W-:Y:S01]  /*d910*/  FADD.FTZ R11, R37, R48 ;  /* 0x00000030250b7221 */ /* 0x000fe20000010000 */
[----:B------:R-:W-:Y:S01]  /*d920*/  FFMA.FTZ R50, R70, UR45, -R78 ;  /* 0x0000002d46327c23 */ /* 0x000fe2000801084e */
[----:B------:R-:W-:Y:S02]  /*d930*/  F2FP.F16.F32.PACK_AB R29, R31, R8 ;  /* 0x000000081f1d723e */ /* 0x000fe400000000ff */
[----:B---3--:R-:W-:-:S03]  /*d940*/  FADD.FTZ R11, R34, R11 ;  /* 0x0000000b220b7221 */ /* 0x008fc60000010000 */
[----:B------:R-:W1:Y:S01]  /*d950*/  MUFU.EX2 R50, R50 ;  /* 0x0000003200327308 */ /* 0x000e620000000800 */
[----:B------:R-:W-:Y:S01]  /*d960*/  FFMA.FTZ R54, R72, UR45, -R78 ;  /* 0x0000002d48367c23 */ /* 0x000fe2000801084e */
[----:B------:R-:W-:Y:S01]  /*d970*/  F2FP.F16.F32.PACK_AB R31, R3, R32 ;  /* 0x00000020031f723e */ /* 0x000fe200000000ff */
[----:B0-----:R-:W-:-:S05]  /*d980*/  FADD.FTZ R8, R42, R11 ;  /* 0x0000000b2a087221 */ /* 0x001fca0000010000 */
[----:B------:R-:W0:Y:S01]  /*d990*/  MUFU.EX2 R53, R53 ;  /* 0x0000003500357308 */ /* 0x000e220000000800 */
[----:B------:R-:W-:Y:S01]  /*d9a0*/  FADD.FTZ R3, R45, R8 ;  /* 0x000000082d037221 */ /* 0x000fe20000010000 */
[----:B------:R2:W-:Y:S03]  /*d9b0*/  STSM.16.M88.4 [R92], R12 ;  /* 0x0000000c5c007844 */ /* 0x0005e60000000200 */
[----:B------:R-:W-:-:S03]  /*d9c0*/  FADD.FTZ R8, R46, R3 ;  /* 0x000000032e087221 */ /* 0x000fc60000010000 */
[----:B------:R-:W3:Y:S08]  /*d9d0*/  MUFU.EX2 R54, R54 ;  /* 0x0000003600367308 */ /* 0x000ef00000000800 */
[----:B------:R-:W-:Y:S01]  /*d9e0*/  MUFU.EX2 R0, R0 ;  /* 0x0000000000007308 */ /* 0x000fe20000000800 */
[----:B--2---:R-:W-:Y:S01]  /*d9f0*/  F2FP.F16.F32.PACK_AB R13, R5, R4 ;  /* 0x00000004050d723e */ /* 0x004fe200000000ff */
[----:B------:R-:W-:-:S06]  /*da00*/  FADD.FTZ R5, R49, R8 ;  /* 0x0000000831057221 */ /* 0x000fcc0000010000 */
[----:B------:R-:W2:Y:S01]  /*da10*/  MUFU.EX2 R33, R33 ;  /* 0x0000002100217308 */ /* 0x000ea20000000800 */
[----:B-1----:R-:W-:Y:S01]  /*da20*/  FADD.FTZ R8, R50, R5 ;  /* 0x0000000532087221 */ /* 0x002fe20000010000 */
[----:B------:R-:W-:Y:S02]  /*da30*/  F2FP.F16.F32.PACK_AB R26, R82, R81 ;  /* 0x00000051521a723e */ /* 0x000fe400000000ff */
[----:B------:R-:W-:Y:S01]  /*da40*/  F2FP.F16.F32.PACK_AB R27, R62, R61 ;  /* 0x0000003d3e1b723e */ /* 0x000fe200000000ff */
[----:B0-----:R-:W-:Y:S01]  /*da50*/  FADD.FTZ R5, R53, R8 ;  /* 0x0000000835057221 */ /* 0x001fe20000010000 */
[----:B------:R-:W-:-:S03]  /*da60*/  F2FP.F16.F32.PACK_AB R30, R38, R30 ;  /* 0x0000001e261e723e */ /* 0x000fc600000000ff */
[----:B---3--:R-:W-:Y:S01]  /*da70*/  FADD.FTZ R5, R54, R5 ;  /* 0x0000000536057221 */ /* 0x008fe20000010000 */
[----:B------:R-:W-:Y:S04]  /*da80*/  STSM.16.M88.4 [R90], R24 ;  /* 0x000000185a007844 */ /* 0x000fe80000000200 */
[----:B------:R2:W-:Y:S02]  /*da90*/  STSM.16.M88.4 [R89], R28 ;  /* 0x0000001c59007844 */ /* 0x0005e40000000200 */
[----:B--2---:R-:W-:Y:S01]  /*daa0*/  F2FP.F16.F32.PACK_AB R30, R33, R0 ;  /* 0x00000000211e723e */ /* 0x004fe200000000ff */
[----:B------:R-:W-:Y:S02]  /*dab0*/  FADD.FTZ R0, R0, R5 ;  /* 0x0000000500007221 */ /* 0x000fe40000010000 */
[----:B------:R-:W2:Y:S01]  /*dac0*/  LDL R5, [R1+0x78] ;  /* 0x0000780001057983 */ /* 0x000ea20000100800 */
[----:B------:R-:W0:Y:S01]  /*dad0*/  MUFU.EX2 R44, R44 ;  /* 0x0000002c002c7308 */ /* 0x000e220000000800 */
[--C-:B------:R-:W-:Y:S01]  /*dae0*/  FFMA.FTZ R55, R55, UR45, -R66.reuse ;  /* 0x0000002d37377c23 */ /* 0x100fe20008010842 */
[----:B------:R-:W-:-:S06]  /*daf0*/  FFMA.FTZ R36, R56, UR45, -R66 ;  /* 0x0000002d38247c23 */ /* 0x000fcc0008010842 */
[----:B------:R-:W1:Y:S01]  /*db00*/  MUFU.EX2 R39, R39 ;  /* 0x0000002700277308 */ /* 0x000e620000000800 */
[----:B------:R-:W-:-:S07]  /*db10*/  FFMA.FTZ R43, R59, UR45, -R66 ;  /* 0x0000002d3b2b7c23 */ /* 0x000fce0008010842 */
[----:B------:R-:W3:Y:S01]  /*db20*/  MUFU.EX2 R40, R40 ;  /* 0x0000002800287308 */ /* 0x000ee20000000800 */
[----:B0-----:R-:W-:Y:S01]  /*db30*/  FADD.FTZ R38, R44, R7 ;  /* 0x000000072c267221 */ /* 0x001fe20000010000 */
[----:B------:R-:W-:-:S06]  /*db40*/  FFMA.FTZ R60, R60, UR45, -R66 ;  /* 0x0000002d3c3c7c23 */ /* 0x000fcc0008010842 */
[----:B------:R-:W0:Y:S01]  /*db50*/  MUFU.EX2 R10, R55 ;  /* 0x00000037000a7308 */ /* 0x000e220000000800 */
[----:B-1----:R-:W-:Y:S01]  /*db60*/  FADD.FTZ R7, R39, R38 ;  /* 0x0000002627077221 */ /* 0x002fe20000010000 */
[----:B------:R-:W-:-:S06]  /*db70*/  FFMA.FTZ R63, R63, UR45, -R66 ;  /* 0x0000002d3f3f7c23 */ /* 0x000fcc0008010842 */
[----:B------:R-:W1:Y:S01]  /*db80*/  MUFU.EX2 R36, R36 ;  /* 0x0000002400247308 */ /* 0x000e620000000800 */
[--C-:B------:R-:W-:Y:S01]  /*db90*/  FFMA.FTZ R76, R76, UR45, -R66.reuse ;  /* 0x0000002d4c4c7c23 */ /* 0x100fe20008010842 */
[--C-:B------:R-:W-:Y:S01]  /*dba0*/  FFMA.FTZ R75, R75, UR45, -R66.reuse ;  /* 0x0000002d4b4b7c23 */ /* 0x100fe20008010842 */
[--C-:B------:R-:W-:Y:S01]  /*dbb0*/  FFMA.FTZ R74, R74, UR45, -R66.reuse ;  /* 0x0000002d4a4a7c23 */ /* 0x100fe20008010842 */
[--C-:B------:R-:W-:Y:S01]  /*dbc0*/  FFMA.FTZ R73, R73, UR45, -R66.reuse ;  /* 0x0000002d49497c23 */ /* 0x100fe20008010842 */
[----:B------:R-:W-:-:S03]  /*dbd0*/  FFMA.FTZ R66, R77, UR45, -R66 ;  /* 0x0000002d4d427c23 */ /* 0x000fc60008010842 */
[----:B------:R-:W1:Y:S01]  /*dbe0*/  MUFU.EX2 R43, R43 ;  /* 0x0000002b002b7308 */ /* 0x000e620000000800 */
[----:B---3--:R-:W-:-:S07]  /*dbf0*/  FADD.FTZ R7, R40, R7 ;  /* 0x0000000728077221 */ /* 0x008fce0000010000 */
[----:B------:R-:W3:Y:S01]  /*dc00*/  MUFU.EX2 R60, R60 ;  /* 0x0000003c003c7308 */ /* 0x000ee20000000800 */
[----:B0-----:R-:W-:-:S07]  /*dc10*/  FADD.FTZ R7, R10, R7 ;  /* 0x000000070a077221 */ /* 0x001fce0000010000 */
[----:B------:R-:W0:Y:S01]  /*dc20*/  MUFU.EX2 R63, R63 ;  /* 0x0000003f003f7308 */ /* 0x000e220000000800 */
[----:B-1----:R-:W-:-:S07]  /*dc30*/  FADD.FTZ R4, R36, R7 ;  /* 0x0000000724047221 */ /* 0x002fce0000010000 */
[----:B------:R-:W1:Y:S08]  /*dc40*/  MUFU.EX2 R76, R76 ;  /* 0x0000004c004c7308 */ /* 0x000e700000000800 */
[----:B------:R-:W-:Y:S08]  /*dc50*/  MUFU.EX2 R75, R75 ;  /* 0x0000004b004b7308 */ /* 0x000ff00000000800 */
[----:B------:R-:W1:Y:S08]  /*dc60*/  MUFU.EX2 R74, R74 ;  /* 0x0000004a004a7308 */ /* 0x000e700000000800 */
[----:B------:R-:W-:Y:S08]  /*dc70*/  MUFU.EX2 R73, R73 ;  /* 0x0000004900497308 */ /* 0x000ff00000000800 */
[----:B------:R-:W1:Y:S01]  /*dc80*/  MUFU.EX2 R66, R66 ;  /* 0x0000004200427308 */ /* 0x000e620000000800 */
[----:B------:R-:W-:Y:S01]  /*dc90*/  FADD.FTZ R3, R43, R4 ;  /* 0x000000042b037221 */ /* 0x000fe20000010000 */
[----:B------:R-:W-:-:S02]  /*dca0*/  F2FP.F16.F32.PACK_AB R12, R68, R41 ;  /* 0x00000029440c723e */ /* 0x000fc400000000ff */
[----:B------:R-:W-:Y:S02]  /*dcb0*/  F2FP.F16.F32.PACK_AB R14, R83, R69 ;  /* 0x00000045530e723e */ /* 0x000fe400000000ff */
[----:B------:R-:W-:Y:S01]  /*dcc0*/  F2FP.F16.F32.PACK_AB R15, R44, R35 ;  /* 0x000000232c0f723e */ /* 0x000fe200000000ff */
[----:B---3--:R-:W-:Y:S01]  /*dcd0*/  FADD.FTZ R4, R60, R3 ;  /* 0x000000033c047221 */ /* 0x008fe20000010000 */
[----:B------:R-:W-:-:S03]  /*dce0*/  F2FP.F16.F32.PACK_AB R24, R46, R45 ;  /* 0x0000002d2e18723e */ /* 0x000fc600000000ff */
[----:B------:R3:W-:Y:S01]  /*dcf0*/  STSM.16.M88.4 [R91+0x27800], R12 ;  /* 0x0278000c5b007844 */ /* 0x0007e20000000200 */
[----:B0-----:R-:W-:Y:S01]  /*dd00*/  FADD.FTZ R3, R63, R4 ;  /* 0x000000043f037221 */ /* 0x001fe20000010000 */
[----:B------:R-:W-:Y:S02]  /*dd10*/  F2FP.F16.F32.PACK_AB R26, R50, R49 ;  /* 0x00000031321a723e */ /* 0x000fe400000000ff */
[----:B------:R-:W-:Y:S02]  /*dd20*/  F2FP.F16.F32.PACK_AB R25, R60, R43 ;  /* 0x0000002b3c19723e */ /* 0x000fe400000000ff */
[----:B-1----:R-:W-:Y:S02]  /*dd30*/  F2FP.F16.F32.PACK_AB R27, R76, R63 ;  /* 0x0000003f4c1b723e */ /* 0x002fe400000000ff */
[----:B------:R-:W-:Y:S02]  /*dd40*/  F2FP.F16.F32.PACK_AB R28, R54, R53 ;  /* 0x00000035361c723e */ /* 0x000fe400000000ff */
[----:B------:R-:W-:-:S02]  /*dd50*/  F2FP.F16.F32.PACK_AB R29, R74, R75 ;  /* 0x0000004b4a1d723e */ /* 0x000fc400000000ff */
[----:B------:R-:W-:Y:S02]  /*dd60*/  F2FP.F16.F32.PACK_AB R31, R66, R73 ;  /* 0x00000049421f723e */ /* 0x000fe400000000ff */
[----:B---3--:R-:W-:Y:S02]  /*dd70*/  F2FP.F16.F32.PACK_AB R12, R37, R20 ;  /* 0x00000014250c723e */ /* 0x008fe400000000ff */
[----:B------:R-:W-:Y:S02]  /*dd80*/  F2FP.F16.F32.PACK_AB R14, R42, R34 ;  /* 0x000000222a0e723e */ /* 0x000fe400000000ff */
[----:B------:R-:W-:Y:S02]  /*dd90*/  F2FP.F16.F32.PACK_AB R13, R40, R39 ;  /* 0x00000027280d723e */ /* 0x000fe400000000ff */
[----:B------:R-:W-:Y:S01]  /*dda0*/  F2FP.F16.F32.PACK_AB R15, R36, R10 ;  /* 0x0000000a240f723e */ /* 0x000fe200000000ff */
[----:B------:R-:W-:-:S04]  /*ddb0*/  FADD.FTZ R4, R76, R3 ;  /* 0x000000034c047221 */ /* 0x000fc80000010000 */
[----:B------:R-:W-:-:S04]  /*ddc0*/  FADD.FTZ R3, R75, R4 ;  /* 0x000000044b037221 */ /* 0x000fc80000010000 */
[----:B------:R-:W-:Y:S01]  /*ddd0*/  FADD.FTZ R4, R74, R3 ;  /* 0x000000034a047221 */ /* 0x000fe20000010000 */
[----:B------:R-:W-:Y:S01]  /*dde0*/  FADD.FTZ R3, R33, R0 ;  /* 0x0000000021037221 */ /* 0x000fe20000010000 */
[----:B------:R-:W-:Y:S02]  /*ddf0*/  VIADD R0, R88, 0xfffffffe ;  /* 0xfffffffe58007836 */ /* 0x000fe40000000000 */
[----:B------:R-:W-:Y:S01]  /*de00*/  FADD.FTZ R73, R73, R4 ;  /* 0x0000000449497221 */ /* 0x000fe20000010000 */
[--C-:B------:R-:W-:Y:S01]  /*de10*/  IMAD.MOV.U32 R134, RZ, RZ, R135.reuse ;  /* 0x000000ffff867224 */ /* 0x100fe200078e0087 */
[-C--:B------:R-:W-:Y:S01]  /*de20*/  MOV R132, R135.reuse ;  /* 0x0000008700847202 */ /* 0x080fe20000000f00 */
[----:B------:R-:W-:Y:S02]  /*de30*/  IMAD.MOV.U32 R133, RZ, RZ, R135 ;  /* 0x000000ffff857224 */ /* 0x000fe400078e0087 */
[----:B------:R-:W-:Y:S01]  /*de40*/  FADD.FTZ R4, R66, R73 ;  /* 0x0000004942047221 */ /* 0x000fe20000010000 */
[--C-:B------:R-:W-:Y:S01]  /*de50*/  IMAD.MOV.U32 R131, RZ, RZ, R135.reuse ;  /* 0x000000ffff837224 */ /* 0x100fe200078e0087 */
[-C--:B------:R-:W-:Y:S01]  /*de60*/  MOV R127, R135.reuse ;  /* 0x00000087007f7202 */ /* 0x080fe20000000f00 */
        /* <DEDUP_REMOVED lines=13> */
[----:B------:R-:W-:Y:S01]  /*df40*/  MOV R92, R135 ;  /* 0x00000087005c7202 */ /* 0x000fe20000000f00 */
[----:B------:R-:W-:-:S02]  /*df50*/  IMAD.MOV.U32 R121, RZ, RZ, R135 ;  /* 0x000000ffff797224 */ /* 0x000fc400078e0087 */
[--C-:B------:R-:W-:Y:S02]  /*df60*/  IMAD.MOV.U32 R120, RZ, RZ, R135.reuse ;  /* 0x000000ffff787224 */ /* 0x100fe400078e0087 */
[--C-:B------:R-:W-:Y:S02]  /*df70*/  IMAD.MOV.U32 R119, RZ, RZ, R135.reuse ;  /* 0x000000ffff777224 */ /* 0x100fe400078e0087 */
[--C-:B------:R-:W-:Y:S02]  /*df80*/  IMAD.MOV.U32 R118, RZ, RZ, R135.reuse ;  /* 0x000000ffff767224 */ /* 0x100fe400078e0087 */
[--C-:B------:R-:W-:Y:S02]  /*df90*/  IMAD.MOV.U32 R116, RZ, RZ, R135.reuse ;  /* 0x000000ffff747224 */ /* 0x100fe400078e0087 */
[--C-:B------:R-:W-:Y:S01]  /*dfa0*/  IMAD.MOV.U32 R115, RZ, RZ, R135.reuse ;  /* 0x000000ffff737224 */ /* 0x100fe200078e0087 */
[----:B----4-:R-:W-:Y:S04]  /*dfb0*/  STSM.16.M88.4 [R47], R12 ;  /* 0x0000000c2f007844 */ /* 0x010fe80000000200 */
[----:B------:R0:W-:Y:S04]  /*dfc0*/  STSM.16.M88.4 [R90+0x6000], R24 ;  /* 0x006000185a007844 */ /* 0x0001e80000000200 */
[----:B------:R1:W-:Y:S01]  /*dfd0*/  STSM.16.M88.4 [R89+0x6000], R28 ;  /* 0x0060001c59007844 */ /* 0x0003e20000000200 */
[----:B------:R3:W-:Y:S06]  /*dfe0*/  MEMBAR.ALL.CTA ;  /* 0x0000000000007992 */ /* 0x0007ec0000008000 */
[----:B---3--:R-:W3:Y:S01]  /*dff0*/  FENCE.VIEW.ASYNC.S ;  /* 0x00000000000073c6 */ /* 0x008ee20000000000 */
[----:B------:R-:W-:-:S02]  /*e000*/  IMAD.MOV.U32 R114, RZ, RZ, R135 ;  /* 0x000000ffff727224 */ /* 0x000fc400078e0087 */
[--C-:B------:R-:W-:Y:S02]  /*e010*/  IMAD.MOV.U32 R113, RZ, RZ, R135.reuse ;  /* 0x000000ffff717224 */ /* 0x100fe400078e0087 */
[--C-:B------:R-:W-:Y:S02]  /*e020*/  IMAD.MOV.U32 R111, RZ, RZ, R135.reuse ;  /* 0x000000ffff6f7224 */ /* 0x100fe400078e0087 */
[--C-:B------:R-:W-:Y:S02]  /*e030*/  IMAD.MOV.U32 R110, RZ, RZ, R135.reuse ;  /* 0x000000ffff6e7224 */ /* 0x100fe400078e0087 */
[--C-:B------:R-:W-:Y:S02]  /*e040*/  IMAD.MOV.U32 R109, RZ, RZ, R135.reuse ;  /* 0x000000ffff6d7224 */ /* 0x100fe400078e0087 */
[--C-:B------:R-:W-:Y:S02]  /*e050*/  IMAD.MOV.U32 R108, RZ, RZ, R135.reuse ;  /* 0x000000ffff6c7224 */ /* 0x100fe400078e0087 */
        /* <DEDUP_REMOVED lines=9> */
[--C-:B-----5:R-:W-:Y:S02]  /*e0f0*/  IMAD.MOV.U32 R95, RZ, RZ, R135.reuse ;  /* 0x000000ffff5f7224 */ /* 0x120fe400078e0087 */
[--C-:B------:R-:W-:Y:S02]  /*e100*/  IMAD.MOV.U32 R94, RZ, RZ, R135.reuse ;  /* 0x000000ffff5e7224 */ /* 0x100fe400078e0087 */
[--C-:B------:R-:W-:Y:S02]  /*e110*/  IMAD.MOV.U32 R93, RZ, RZ, R135.reuse ;  /* 0x000000ffff5d7224 */ /* 0x100fe400078e0087 */
[----:B------:R-:W-:-:S02]  /*e120*/  IMAD.MOV.U32 R91, RZ, RZ, R135 ;  /* 0x000000ffff5b7224 */ /* 0x000fc400078e0087 */
[--C-:B0-----:R-:W-:Y:S02]  /*e130*/  IMAD.MOV.U32 R90, RZ, RZ, R135.reuse ;  /* 0x000000ffff5a7224 */ /* 0x101fe400078e0087 */
[--C-:B-1----:R-:W-:Y:S02]  /*e140*/  IMAD.MOV.U32 R89, RZ, RZ, R135.reuse ;  /* 0x000000ffff597224 */ /* 0x102fe400078e0087 */
[----:B------:R-:W-:Y:S01]  /*e150*/  IMAD.MOV.U32 R88, RZ, RZ, R135 ;  /* 0x000000ffff587224 */ /* 0x000fe200078e0087 */
[----:B--2---:R-:W-:Y:S01]  /*e160*/  ISETP.GE.AND P1, PT, R0, R5, PT ;  /* 0x000000050000720c */ /* 0x004fe20003f26270 */
[----:B---3--:R-:W-:-:S12]  /*e170*/  NOP ;  /* 0x0000000000007918 */ /* 0x008fd80000000000 */
[----:B------:R-:W-:Y:S05]  /*e180*/  @!P1 BRA `(.L_x_511) ;  /* 0x0000002c00c49947 */ /* 0x000fea0003800000 */
[----:B------:R0:W5:Y:S01]  /*e190*/  LDL.LU R10, [R1] ;  /* 0x00000000010a7983 */ /* 0x0001620000300800 */
[----:B------:R-:W-:Y:S01]  /*e1a0*/  MOV R8, R9 ;  /* 0x0000000900087202 */ /* 0x000fe20000000f00 */
[----:B------:R-:W-:Y:S01]  /*e1b0*/  IMAD.MOV.U32 R7, RZ, RZ, R6 ;  /* 0x000000ffff077224 */ /* 0x000fe200078e0006 */
[----:B------:R-:W-:Y:S01]  /*e1c0*/  CS2R R134, SRZ ;  /* 0x0000000000867805 */ /* 0x000fe2000001ff00 */
[----:B------:R-:W-:Y:S01]  /*e1d0*/  IMAD.MOV.U32 R5, RZ, RZ, R142 ;  /* 0x000000ffff057224 */ /* 0x000fe200078e008e */
        /* <DEDUP_REMOVED lines=22> */
[----:B0-----:R-:W-:-:S07]  /*e340*/  CS2R R88, SRZ ;  /* 0x0000000000587805 */ /* 0x001fce000001ff00 */
.L_x_523:
[----:B------:R-:W2:Y:S01]  /*e350*/  LDL R6, [R1+0x7c] ;  /* 0x00007c0001067983 */ /* 0x000ea20000100800 */
[----:B------:R-:W-:Y:S01]  /*e360*/  ISETP.NE.AND P1, PT, R5, 0x1, PT ;  /* 0x000000010500780c */ /* 0x000fe20003f25270 */
[----:B------:R-:W-:Y:S05]  /*e370*/  YIELD ;  /* 0x0000000000007946 */ /* 0x000fea0003800000 */
[----:B------:R-:W-:-:S04]  /*e380*/  SEL R9, RZ, 0x1, P1 ;  /* 0x00000001ff097807 */ /* 0x000fc80000800000 */
[----:B-----5:R-:W-:-:S05]  /*e390*/  LOP3.LUT R11, R10, R9, RZ, 0x3c, !PT ;  /* 0x000000090a0b7212 */ /* 0x020fca00078e3cff */
[----:B------:R0:W-:Y:S01]  /*e3a0*/  STL [R1], R11 ;  /* 0x0000000b01007387 */ /* 0x0001e20000100800 */
[----:B--2---:R-:W-:-:S13]  /*e3b0*/  ISETP.NE.AND P1, PT, R6, RZ, PT ;  /* 0x000000ff0600720c */ /* 0x004fda0003f25270 */
[----:B0-----:R-:W-:Y:S05]  /*e3c0*/  @P1 BRA `(.L_x_512) ;  /* 0x00000000003c1947 */ /* 0x001fea0003800000 */
[----:B------:R-:W-:Y:S05]  /*e3d0*/  @!P0 BRA `(.L_x_513) ;  /* 0x0000000000048947 */ /* 0x000fea0003800000 */
[----:B------:R-:W-:Y:S01]  /*e3e0*/  BPT.TRAP 0x1 ;  /* 0x000000040000795c */ /* 0x000fe20000300000 */
.L_x_513:
[----:B------:R-:W-:-:S05]  /*e3f0*/  VIADD R6, R5, 0x1 ;  /* 0x0000000105067836 */ /* 0x000fca0000000000 */
[----:B------:R-:W-:-:S04]  /*e400*/  ISETP.NE.AND P2, PT, R6, 0x2, PT ;  /* 0x000000020600780c */ /* 0x000fc80003f45270 */
[----:B------:R-:W-:Y:S02]  /*e410*/  SEL R9, R6, RZ, P2 ;  /* 0x000000ff06097207 */ /* 0x000fe40001000000 */
[----:B------:R-:W-:-:S03]  /*e420*/  SHF.L.U32 R6, R11, 0x1f, RZ ;  /* 0x0000001f0b067819 */ /* 0x000fc600000006ff */
[----:B------:R-:W-:-:S04]  /*e430*/  IMAD R9, R9, 0x8, R2 ;  /* 0x0000000809097824 */ /* 0x000fc800078e0202 */
[----:B------:R0:W1:Y:S01]  /*e440*/  SYNCS.PHASECHK.TRANS64.TRYWAIT P2, [R9+URZ+0x2d830], R6 ;  /* 0x02d83006090075a7 */ /* 0x000062000804017f */
[----:B------:R-:W-:Y:S05]  /*e450*/  @!P0 BRA `(.L_x_514) ;  /* 0x0000000000048947 */ /* 0x000fea0003800000 */
[----:B------:R-:W-:Y:S01]  /*e460*/  BPT.TRAP 0x1 ;  /* 0x000000040000795c */ /* 0x000fe20000300000 */
.L_x_514:
[----:B------:R-:W-:Y:S04]  /*e470*/  BSSY B0, `(.L_x_512) ;  /* 0x0000004000007945 */ /* 0x000fe80003800000 */
[----:B-1----:R-:W-:Y:S05]  /*e480*/  @P2 BRA `(.L_x_515) ;  /* 0x0000000000082947 */ /* 0x002fea0003800000 */
[----:B------:R-:W1:Y:S02]  /*e490*/  SYNCS.PHASECHK.TRANS64.TRYWAIT P2, [R9+URZ+0x2d830], R6 ;  /* 0x02d83006090075a7 */ /* 0x000e64000804017f */
[----:B-1----:R-:W-:Y:S05]  /*e4a0*/  @!P2 BRA `(.L_x_516) ;  /* 0x000000e00000a947 */ /* 0x002fea0003800000 */
.L_x_515:
[----:B------:R-:W-:Y:S05]  /*e4b0*/  BSYNC B0 ;  /* 0x0000000000007941 */ /* 0x000fea0003800000 */
.L_x_512:
[----:B01----:R-:W2:Y:S04]  /*e4c0*/  LDL R9, [R1+0x80] ;  /* 0x0000800001097983 */ /* 0x003ea80000100800 */
[----:B------:R-:W3:Y:S01]  /*e4d0*/  LDL.64 R26, [R1+0x18] ;  /* 0x00001800011a7983 */ /* 0x000ee20000100a00 */
[----:B------:R-:W-:Y:S01]  /*e4e0*/  IADD3 R142, R5, 0x1, RZ ;  /* 0x00000001058e7810 */ /* 0x000fe20007ffe0ff */
[----:B------:R-:W-:Y:S05]  /*e4f0*/  WARPSYNC.ALL ;  /* 0x0000000000007948 */ /* 0x000fea0003800000 */
[C---:B------:R-:W-:Y:S01]  /*e500*/  ISETP.NE.AND P2, PT, R142.reuse, 0x2, PT ;  /* 0x000000028e00780c */ /* 0x040fe20003f45270 */
[----:B------:R-:W4:Y:S03]  /*e510*/  LDL.64 R154, [R1+0x60] ;  /* 0x00006000019a7983 */ /* 0x000f260000100a00 */
[----:B------:R-:W-:Y:S01]  /*e520*/  SEL R142, R142, RZ, P2 ;  /* 0x000000ff8e8e7207 */ /* 0x000fe20001000000 */
[----:B------:R-:W-:Y:S01]  /*e530*/  IMAD.MOV.U32 R15, RZ, RZ, -0x7fffffe0 ;  /* 0x80000020ff0f7424 */ /* 0x000fe200078e00ff */
[----:B------:R-:W0:Y:S04]  /*e540*/  S2R R6, SR_TID.X ;  /* 0x0000000000067919 */ /* 0x000e280000002100 */
[----:B------:R-:W-:Y:S01]  /*e550*/  R2UR UR15, R15 ;  /* 0x000000000f0f72ca */ /* 0x000fe200000e0000 */
[----:B------:R-:W-:Y:S01]  /*e560*/  IMAD.MOV.U32 R13, RZ, RZ, -0x7fffffe0 ;  /* 0x80000020ff0d7424 */ /* 0x000fe200078e00ff */
[----:B------:R-:W5:Y:S04]  /*e570*/  LDL.64 R150, [R1+0x40] ;  /* 0x0000400001967983 */ /* 0x000f680000100a00 */
[----:B------:R-:W5:Y:S04]  /*e580*/  LDL.64 R148, [R1+0x38] ;  /* 0x0000380001947983 */ /* 0x000f680000100a00 */
[----:B------:R-:W5:Y:S01]  /*e590*/  LDL.64 R146, [R1+0x30] ;  /* 0x0000300001927983 */ /* 0x000f620000100a00 */
[----:B0-----:R-:W-:-:S05]  /*e5a0*/  SHF.R.U32.HI R6, RZ, 0x7, R6 ;  /* 0x00000007ff067819 */ /* 0x001fca0000011606 */
[----:B------:R-:W-:Y:S01]  /*e5b0*/  VIADD R6, R6, 0x8 ;  /* 0x0000000806067836 */ /* 0x000fe20000000000 */
[----:B------:R-:W-:Y:S02]  /*e5c0*/  R2UR UR7, R13 ;  /* 0x000000000d0772ca */ /* 0x000fe400000e0000 */
[----:B------:R-:W-:-:S04]  /*e5d0*/  MOV R25, 0x80000020 ;  /* 0x8000002000197802 */ /* 0x000fc80000000f00 */
[----:B------:R-:W-:Y:S02]  /*e5e0*/  R2UR UR23, R25 ;  /* 0x00000000191772ca */ /* 0x000fe400000e0000 */
[----:B------:R-:W-:Y:S01]  /*e5f0*/  MOV R21, 0x80000020 ;  /* 0x8000002000157802 */ /* 0x000fe20000000f00 */
[----:B--2---:R-:W-:-:S04]  /*e600*/  IMAD R12, R142, 0x600, R9 ;  /* 0x000006008e0c7824 */ /* 0x004fc800078e0209 */
[----:B------:R-:W-:-:S05]  /*e610*/  VIADD R14, R12, 0x200 ;  /* 0x000002000c0e7836 */ /* 0x000fca0000000000 */
[----:B------:R-:W-:Y:S02]  /*e620*/  R2UR UR14, R14 ;  /* 0x000000000e0e72ca */ /* 0x000fe400000e0000 */
[----:B------:R-:W2:Y:S01]  /*e630*/  LDL.64 R14, [R1+0x68] ;  /* 0x00006800010e7983 */ /* 0x000ea20000100a00 */
[C---:B------:R-:W-:Y:S01]  /*e640*/  R2UR UR6, R12.reuse ;  /* 0x000000000c0672ca */ /* 0x040fe200000e0000 */
[----:B------:R-:W-:Y:S01]  /*e650*/  VIADD R24, R12, 0x400 ;  /* 0x000004000c187836 */ /* 0x000fe20000000000 */
[----:B---3--:R-:W-:Y:S02]  /*e660*/  R2UR UR4, R26 ;  /* 0x000000001a0472ca */ /* 0x008fe400000e0000 */
[----:B------:R-:W-:Y:S02]  /*e670*/  R2UR UR5, R27 ;  /* 0x000000001b0572ca */ /* 0x000fe400000e0000 */
[----:B------:R-:W-:Y:S01]  /*e680*/  R2UR UR22, R24 ;  /* 0x00000000181672ca */ /* 0x000fe200000e0000 */
[----:B------:R0:W-:Y:S06]  /*e690*/  BAR.SYNC.DEFER_BLOCKING R6, 0x100 ;  /* 0x000400060000751d */ /* 0x0001ec0000010000 */
[----:B------:R-:W-:-:S06]  /*e6a0*/  WARPGROUP.ARRIVE ;  /* 0x00000000000079c5 */ /* 0x000fcc0000000000 */
[----:B------:R-:W-:Y:S01]  /*e6b0*/  HGMMA.64x128x16.F32 R24, gdesc[UR4], RZ, !UPT, gsb0 ;  /* 0x01e00000041879f0 */ /* 0x000fe2000c0008ff */
[----:B------:R-:W-:Y:S01]  /*e6c0*/  VIADD R20, R12, 0x2 ;  /* 0x000000020c147836 */ /* 0x000fe20000000000 */
[----:B------:R-:W-:-:S04]  /*e6d0*/  R2UR UR11, R21 ;  /* 0x00000000150b72ca */ /* 0x000fc800000e0000 */
[----:B------:R-:W-:Y:S02]  /*e6e0*/  R2UR UR10, R20 ;  /* 0x00000000140a72ca */ /* 0x000fe400000e0000 */
[----:B----4-:R-:W-:Y:S02]  /*e6f0*/  R2UR UR12, R154 ;  /* 0x000000009a0c72ca */ /* 0x010fe400000e0000 */
[----:B------:R-:W-:Y:S01]  /*e700*/  R2UR UR13, R155 ;  /* 0x000000009b0d72ca */ /* 0x000fe200000e0000 */
[----:B------:R-:W-:Y:S02]  /*e710*/  WARPGROUP.DEPBAR.LE gsb0, 0x0 ;  /* 0x00008000000079c5 */ /* 0x000fe40000010000 */
[----:B------:R-:W-:Y:S01]  /*e720*/  WARPGROUP.ARRIVE ;  /* 0x00000000000079c5 */ /* 0x000fe20000000000 */
[----:B--2---:R-:W-:Y:S02]  /*e730*/  R2UR UR8, R14 ;  /* 0x000000000e0872ca */ /* 0x004fe400000e0000 */
[----:B------:R-:W-:-:S13]  /*e740*/  R2UR UR9, R15 ;  /* 0x000000000f0972ca */ /* 0x000fda00000e0000 */
[----:B------:R-:W-:Y:S01]  /*e750*/  HGMMA.64x128x16.F32 R24, gdesc[UR8], R24, gsb0 ;  /* 0x01e00000081879f0 */ /* 0x000fe20008000818 */
[----:B------:R-:W-:Y:S01]  /*e760*/  VIADD R20, R12, 0x202 ;  /* 0x000002020c147836 */ /* 0x000fe20000000000 */
[----:B------:R-:W-:Y:S02]  /*e770*/  R2UR UR19, R21 ;  /* 0x00000000151372ca */ /* 0x000fe400000e0000 */
[----:B-----5:R-:W-:Y:S02]  /*e780*/  R2UR UR16, R150 ;  /* 0x00000000961072ca */ /* 0x020fe400000e0000 */
[----:B------:R-:W-:Y:S02]  /*e790*/  R2UR UR18, R20 ;  /* 0x00000000141272ca */ /* 0x000fe400000e0000 */
[----:B------:R-:W-:Y:S01]  /*e7a0*/  R2UR UR17, R151 ;  /* 0x00000000971172ca */ /* 0x000fe200000e0000 */
[----:B------:R-:W-:Y:S02]  /*e7b0*/  WARPGROUP.DEPBAR.LE gsb0, 0x0 ;  /* 0x00008000000079c5 */ /* 0x000fe40000010000 */
[----:B------:R-:W-:-:S06]  /*e7c0*/  WARPGROUP.ARRIVE ;  /* 0x00000000000079c5 */ /* 0x000fcc0000000000 */
[----:B------:R-:W-:Y:S01]  /*e7d0*/  HGMMA.64x128x16.F32 R24, gdesc[UR12], R24, gsb0 ;  /* 0x01e000000c1879f0 */ /* 0x000fe20008000818 */
[----:B------:R-:W-:Y:S02]  /*e7e0*/  R2UR UR20, R148 ;  /* 0x00000000941472ca */ /* 0x000fe400000e0000 */
[----:B------:R-:W-:Y:S01]  /*e7f0*/  R2UR UR21, R149 ;  /* 0x00000000951572ca */ /* 0x000fe200000e0000 */
[----:B------:R-:W-:Y:S02]  /*e800*/  WARPGROUP.DEPBAR.LE gsb0, 0x0 ;  /* 0x00008000000079c5 */ /* 0x000fe40000010000 */
[----:B------:R-:W-:-:S06]  /*e810*/  WARPGROUP.ARRIVE ;  /* 0x00000000000079c5 */ /* 0x000fcc0000000000 */
[----:B------:R-:W-:Y:S01]  /*e820*/  HGMMA.64x128x16.F32 R24, gdesc[UR16], R24, gsb0 ;  /* 0x01e00000101879f0 */ /* 0x000fe20008000818 */
[----:B------:R-:W-:Y:S01]  /*e830*/  VIADD R12, R12, 0x402 ;  /* 0x000004020c0c7836 */ /* 0x000fe20000000000 */
[----:B------:R-:W-:Y:S02]  /*e840*/  R2UR UR27, R13 ;  /* 0x000000000d1b72ca */ /* 0x000fe400000e0000 */
[----:B------:R-:W-:Y:S02]  /*e850*/  R2UR UR24, R146 ;  /* 0x00000000921872ca */ /* 0x000fe400000e0000 */
[----:B------:R-:W-:Y:S02]  /*e860*/  R2UR UR26, R12 ;  /* 0x000000000c1a72ca */ /* 0x000fe400000e0000 */
[----:B------:R-:W-:Y:S01]  /*e870*/  R2UR UR25, R147 ;  /* 0x00000000931972ca */ /* 0x000fe200000e0000 */
[----:B------:R-:W-:Y:S02]  /*e880*/  WARPGROUP.DEPBAR.LE gsb0, 0x0 ;  /* 0x00008000000079c5 */ /* 0x000fe40000010000 */
[----:B------:R-:W-:-:S06]  /*e890*/  WARPGROUP.ARRIVE ;  /* 0x00000000000079c5 */ /* 0x000fcc0000000000 */
        /* <DEDUP_REMOVED lines=8> */
.L_x_518:
[----:B------:R-:W-:Y:S01]  /*e920*/  SHF.L.U32 R6, R10, 0x1f, RZ ;  /* 0x0000001f0a067819 */ /* 0x000fe200000006ff */
[----:B------:R-:W-:-:S04]  /*e930*/  IMAD R9, R5, 0x8, R2 ;  /* 0x0000000805097824 */ /* 0x000fc800078e0202 */
[----:B------:R0:W1:Y:S01]  /*e940*/  SYNCS.PHASECHK.TRANS64.TRYWAIT P1, [R9+URZ+0x2d850], R6 ;  /* 0x02d85006090075a7 */ /* 0x000062000802017f */
[----:B------:R-:W-:Y:S05]  /*e950*/  @!P0 BRA `(.L_x_519) ;  /* 0x0000000000048947 */ /* 0x000fea0003800000 */
[----:B------:R-:W-:Y:S01]  /*e960*/  BPT.TRAP 0x1 ;  /* 0x000000040000795c */ /* 0x000fe20000300000 */
.L_x_519:
[----:B-1----:R-:W-:Y:S05]  /*e970*/  @P1 BRA `(.L_x_517) ;  /* 0x0000000000081947 */ /* 0x002fea0003800000 */
[----:B------:R-:W1:Y:S02]  /*e980*/  SYNCS.PHASECHK.TRANS64.TRYWAIT P1, [R9+URZ+0x2d850], R6 ;  /* 0x02d85006090075a7 */ /* 0x000e64000802017f */
[----:B-1----:R-:W-:Y:S05]  /*e990*/  @!P1 BRA `(.L_x_520) ;  /* 0x000000d800d89947 */ /* 0x002fea0003800000 */
.L_x_517:
[----:B------:R-:W2:Y:S01]  /*e9a0*/  LDL R14, [R1+0x84] ;  /* 0x00008400010e7983 */ /* 0x000ea20000100800 */
[----:B01----:R-:W-:Y:S01]  /*e9b0*/  VIADD R6, R2, 0x400 ;  /* 0x0000040002067836 */ /* 0x003fe20000000000 */
[----:B------:R-:W-:Y:S05]  /*e9c0*/  WARPSYNC.ALL ;  /* 0x0000000000007948 */ /* 0x000fea0003800000 */
[----:B------:R-:W-:Y:S01]  /*e9d0*/  SHF.R.U32.HI R6, RZ, 0x4, R6 ;  /* 0x00000004ff067819 */ /* 0x000fe20000011606 */
[----:B------:R-:W-:Y:S01]  /*e9e0*/  IMAD.MOV.U32 R11, RZ, RZ, -0x7fffffe0 ;  /* 0x80000020ff0b7424 */ /* 0x000fe200078e00ff */
[----:B------:R-:W-:Y:S01]  /*e9f0*/  WARPGROUP.ARRIVE ;  /* 0x00000000000079c5 */ /* 0x000fe20000000000 */
[----:B------:R-:W-:-:S02]  /*ea00*/  MOV R13, 0x80000020 ;  /* 0x80000020000d7802 */ /* 0x000fc40000000f00 */
[----:B------:R-:W-:Y:S02]  /*ea10*/  LOP3.LUT R6, R6, 0x3fff, RZ, 0xc0, !PT ;  /* 0x00003fff06067812 */ /* 0x000fe400078ec0ff */
[C---:B------:R-:W-:Y:S02]  /*ea20*/  R2UR UR7, R11.reuse ;  /* 0x000000000b0772ca */ /* 0x040fe400000e0000 */
[----:B------:R-:W-:Y:S02]  /*ea30*/  LOP3.LUT R6, R6, 0x2000000, RZ, 0xfc, !PT ;  /* 0x0200000006067812 */ /* 0x000fe400078efcff */
[----:B------:R-:W-:Y:S01]  /*ea40*/  R2UR UR35, R11 ;  /* 0x000000000b2372ca */ /* 0x000fe200000e0000 */
[----:B------:R-:W-:Y:S01]  /*ea50*/  IMAD.MOV.U32 R11, RZ, RZ, 0x40000040 ;  /* 0x40000040ff0b7424 */ /* 0x000fe200078e00ff */
[----:B------:R-:W-:Y:S01]  /*ea60*/  R2UR UR11, R13 ;  /* 0x000000000d0b72ca */ /* 0x000fe200000e0000 */
[----:B------:R-:W-:Y:S01]  /*ea70*/  IMAD R10, R5, 0x600, R6 ;  /* 0x00000600050a7824 */ /* 0x000fe200078e0206 */
[----:B------:R-:W-:-:S02]  /*ea80*/  R2UR UR15, R13 ;  /* 0x000000000d0f72ca */ /* 0x000fc400000e0000 */
[----:B------:R-:W-:Y:S01]  /*ea90*/  R2UR UR5, R11 ;  /* 0x000000000b0572ca */ /* 0x000fe200000e0000 */
[C---:B------:R-:W-:Y:S01]  /*eaa0*/  VIADD R12, R10.reuse, 0x40 ;  /* 0x000000400a0c7836 */ /* 0x040fe20000000000 */
[----:B------:R-:W-:Y:S01]  /*eab0*/  R2UR UR6, R10 ;  /* 0x000000000a0672ca */ /* 0x000fe200000e0000 */
[----:B------:R-:W-:Y:S01]  /*eac0*/  IMAD.MOV.U32 R11, RZ, RZ, 0x40000040 ;  /* 0x40000040ff0b7424 */ /* 0x000fe200078e00ff */
[C---:B------:R-:W-:Y:S02]  /*ead0*/  R2UR UR19, R13.reuse ;  /* 0x000000000d1372ca */ /* 0x040fe400000e0000 */
[----:B------:R-:W-:Y:S01]  /*eae0*/  R2UR UR10, R12 ;  /* 0x000000000c0a72ca */ /* 0x000fe200000e0000 */
[----:B------:R-:W-:Y:S01]  /*eaf0*/  VIADD R12, R10, 0x80 ;  /* 0x000000800a0c7836 */ /* 0x000fe20000000000 */
[C---:B------:R-:W-:Y:S02]  /*eb00*/  R2UR UR23, R13.reuse ;  /* 0x000000000d1772ca */ /* 0x040fe400000e0000 */
[----:B------:R-:W-:-:S02]  /*eb10*/  R2UR UR27, R13 ;  /* 0x000000000d1b72ca */ /* 0x000fc400000e0000 */
[----:B------:R-:W-:Y:S01]  /*eb20*/  R2UR UR14, R12 ;  /* 0x000000000c0e72ca */ /* 0x000fe200000e0000 */
[----:B------:R-:W-:Y:S01]  /*eb30*/  VIADD R12, R10, 0xc0 ;  /* 0x000000c00a0c7836 */ /* 0x000fe20000000000 */
[----:B------:R-:W-:Y:S01]  /*eb40*/  R2UR UR31, R13 ;  /* 0x000000000d1f72ca */ /* 0x000fe200000e0000 */
[----:B------:R-:W-:Y:S01]  /*eb50*/  IMAD.MOV.U32 R13, RZ, RZ, 0x40000040 ;  /* 0x40000040ff0d7424 */ /* 0x000fe200078e00ff */
[----:B------:R-:W-:Y:S02]  /*eb60*/  R2UR UR33, R11 ;  /* 0x000000000b2172ca */ /* 0x000fe400000e0000 */
[----:B------:R-:W-:Y:S01]  /*eb70*/  R2UR UR18, R12 ;  /* 0x000000000c1272ca */ /* 0x000fe200000e0000 */
[----:B------:R-:W-:Y:S01]  /*eb80*/  VIADD R12, R10, 0x100 ;  /* 0x000001000a0c7836 */ /* 0x000fe20000000000 */
[----:B------:R-:W-:Y:S01]  /*eb90*/  R2UR UR9, R13 ;  /* 0x000000000d0972ca */ /* 0x000fe200000e0000 */
[----:B------:R-:W-:-:S03]  /*eba0*/  IMAD.MOV.U32 R13, RZ, RZ, 0x40000040 ;  /* 0x40000040ff0d7424 */ /* 0x000fc600078e00ff */
[----:B------:R-:W-:Y:S01]  /*ebb0*/  R2UR UR22, R12 ;  /* 0x000000000c1672ca */ /* 0x000fe200000e0000 */
[----:B------:R-:W-:Y:S01]  /*ebc0*/  VIADD R12, R10, 0x140 ;  /* 0x000001400a0c7836 */ /* 0x000fe20000000000 */
[----:B------:R-:W-:Y:S01]  /*ebd0*/  R2UR UR13, R13 ;  /* 0x000000000d0d72ca */ /* 0x000fe200000e0000 */
[----:B------:R-:W-:-:S03]  /*ebe0*/  IMAD.MOV.U32 R13, RZ, RZ, 0x40000040 ;  /* 0x40000040ff0d7424 */ /* 0x000fc600078e00ff */
[----:B------:R-:W-:Y:S02]  /*ebf0*/  R2UR UR26, R12 ;  /* 0x000000000c1a72ca */ /* 0x000fe400000e0000 */
[C---:B------:R-:W-:Y:S01]  /*ec00*/  IADD3 R12, R10.reuse, 0x180, RZ ;  /* 0x000001800a0c7810 */ /* 0x040fe20007ffe0ff */
[----:B------:R-:W-:Y:S01]  /*ec10*/  VIADD R10, R10, 0x1c0 ;  /* 0x000001c00a0a7836 */ /* 0x000fe20000000000 */
[----:B------:R-:W-:Y:S02]  /*ec20*/  R2UR UR17, R13 ;  /* 0x000000000d1172ca */ /* 0x000fe400000e0000 */
[----:B------:R-:W-:Y:S02]  /*ec30*/  R2UR UR30, R12 ;  /* 0x000000000c1e72ca */ /* 0x000fe400000e0000 */
[----:B------:R-:W-:Y:S02]  /*ec40*/  R2UR UR34, R10 ;  /* 0x000000000a2272ca */ /* 0x000fe400000e0000 */
[----:B------:R-:W-:-:S04]  /*ec50*/  MOV R13, 0x40000040 ;  /* 0x40000040000d7802 */ /* 0x000fc80000000f00 */
[----:B------:R-:W-:Y:S01]  /*ec60*/  R2UR UR21, R13 ;  /* 0x000000000d1572ca */ /* 0x000fe200000e0000 */
[----:B------:R-:W-:-:S05]  /*ec70*/  IMAD.MOV.U32 R13, RZ, RZ, 0x40000040 ;  /* 0x40000040ff0d7424 */ /* 0x000fca00078e00ff */
[----:B------:R-:W-:Y:S01]  /*ec80*/  R2UR UR25, R13 ;  /* 0x000000000d1972ca */ /* 0x000fe200000e0000 */
[----:B------:R-:W-:-:S05]  /*ec90*/  IMAD.MOV.U32 R13, RZ, RZ, 0x40000040 ;  /* 0x40000040ff0d7424 */ /* 0x000fca00078e00ff */
[----:B------:R-:W-:Y:S02]  /*eca0*/  R2UR UR29, R13 ;  /* 0x000000000d1d72ca */ /* 0x000fe400000e0000 */
[----:B--2---:R-:W-:Y:S02]  /*ecb0*/  LOP3.LUT R10, R14, 0x10000, RZ, 0xfc, !PT ;  /* 0x000100000e0a7812 */ /* 0x004fe400078efcff */
[----:B------:R-:W0:Y:S02]  /*ecc0*/  S2R R14, SR_TID.X ;  /* 0x00000000000e7919 */ /* 0x000e240000002100 */
[C---:B------:R-:W-:Y:S01]  /*ecd0*/  R2UR UR4, R10.reuse ;  /* 0x000000000a0472ca */ /* 0x040fe200000e0000 */
[----:B------:R-:W-:-:S05]  /*ece0*/  VIADD R12, R10, 0x2 ;  /* 0x000000020a0c7836 */ /* 0x000fca0000000000 */
[----:B------:R-:W-:Y:S02]  /*ecf0*/  R2UR UR8, R12 ;  /* 0x000000000c0872ca */ /* 0x000fe400000e0000 */
[----:B------:R-:W-:-:S04]  /*ed00*/  IADD3 R12, R10, 0x4, RZ ;  /* 0x000000040a0c7810 */ /* 0x000fc80007ffe0ff */
[----:B------:R-:W-:Y:S01]  /*ed10*/  R2UR UR12, R12 ;  /* 0x000000000c0c72ca */ /* 0x000fe200000e0000 */
[----:B------:R-:W-:Y:S01]  /*ed20*/  HGMMA.64x96x16.F32 R88, gdesc[UR4].tnspB, R88, gsb0 ;  /* 0x41600000045879f0 */ /* 0x000fe20008000858 */
[----:B------:R-:W-:-:S05]  /*ed30*/  VIADD R12, R10, 0x6 ;  /* 0x000000060a0c7836 */ /* 0x000fca0000000000 */
[----:B------:R-:W-:Y:S01]  /*ed40*/  R2UR UR16, R12 ;  /* 0x000000000c1072ca */ /* 0x000fe200000e0000 */
[----:B------:R-:W-:-:S05]  /*ed50*/  VIADD R12, R10, 0x600 ;  /* 0x000006000a0c7836 */ /* 0x000fca0000000000 */
[----:B------:R-:W-:Y:S01]  /*ed60*/  R2UR UR20, R12 ;  /* 0x000000000c1472ca */ /* 0x000fe200000e0000 */
[----:B------:R-:W-:Y:S01]  /*ed70*/  VIADD R12, R10, 0x602 ;  /* 0x000006020a0c7836 */ /* 0x000fe20000000000 */
[----:B0-----:R-:W-:-:S04]  /*ed80*/  SHF.R.U32.HI R6, RZ, 0x7, R14 ;  /* 0x00000007ff067819 */ /* 0x001fc8000001160e */
[----:B------:R-:W-:Y:S01]  /*ed90*/  R2UR UR24, R12 ;  /* 0x000000000c1872ca */ /* 0x000fe200000e0000 */
[C---:B------:R-:W-:Y:S01]  /*eda0*/  VIADD R12, R10.reuse, 0x604 ;  /* 0x000006040a0c7836 */ /* 0x040fe20000000000 */
[----:B------:R-:W-:Y:S01]  /*edb0*/  IADD3 R10, R10, 0x606, RZ ;  /* 0x000006060a0a7810 */ /* 0x000fe20007ffe0ff */
[----:B------:R-:W-:Y:S01]  /*edc0*/  VIADD R6, R6, 0x9 ;  /* 0x0000000906067836 */ /* 0x000fe20000000000 */
[----:B------:R-:W-:Y:S02]  /*edd0*/  ISETP.GE.U32.AND P1, PT, R14, 0x180, PT ;  /* 0x000001800e00780c */ /* 0x000fe40003f26070 */
[----:B------:R-:W-:Y:S02]  /*ede0*/  R2UR UR28, R12 ;  /* 0x000000000c1c72ca */ /* 0x000fe400000e0000 */
[----:B------:R-:W-:Y:S02]  /*edf0*/  R2UR UR32, R10 ;  /* 0x000000000a2072ca */ /* 0x000fe400000e0000 */
[----:B------:R-:W-:Y:S01]  /*ee00*/  SEL R6, R6, 0x9, !P1 ;  /* 0x0000000906067807 */ /* 0x000fe20004800000 */
[----:B------:R-:W-:-:S02]  /*ee10*/  WARPGROUP.DEPBAR.LE gsb0, 0x0 ;  /* 0x00008000000079c5 */ /* 0x000fc40000010000 */
[----:B------:R-:W-:-:S06]  /*ee20*/  WARPGROUP.ARRIVE ;  /* 0x00000000000079c5 */ /* 0x000fcc0000000000 */
[----:B------:R-:W-:Y:S03]  /*ee30*/  HGMMA.64x96x16.F32 R88, gdesc[UR8].tnspB, R88, gsb0 ;  /* 0x41600000085879f0 */ /* 0x000fe60008000858 */
[----:B------:R-:W-:Y:S02]  /*ee40*/  WARPGROUP.DEPBAR.LE gsb0, 0x0 ;  /* 0x00008000000079c5 */ /* 0x000fe40000010000 */
        /* <DEDUP_REMOVED lines=18> */
[----:B------:R0:W-:Y:S06]  /*ef70*/  BAR.ARV R6, 0x100 ;  /* 0x000400060000751d */ /* 0x0001ec0000002000 */
[----:B------:R-:W-:Y:S05]  /*ef80*/  @!P0 BRA `(.L_x_521) ;  /* 0x0000000000048947 */ /* 0x000fea0003800000 */
[----:B------:R-:W-:Y:S01]  /*ef90*/  BPT.TRAP 0x1 ;  /* 0x000000040000795c */ /* 0x000fe20000300000 */
.L_x_521:
[----:B------:R-:W-:Y:S01]  /*efa0*/  FMUL.FTZ R12, R24, UR41 ;  /* 0x00000029180c7c20 */ /* 0x000fe20008410000 */
[----:B------:R-:W-:Y:S01]  /*efb0*/  FMUL.FTZ R13, R25, UR41 ;  /* 0x00000029190d7c20 */ /* 0x000fe20008410000 */
[----:B------:R-:W-:Y:S01]  /*efc0*/  FMUL.FTZ R14, R28, UR41 ;  /* 0x000000291c0e7c20 */ /* 0x000fe20008410000 */
[----:B0-----:R-:W-:Y:S02]  /*efd0*/  IMAD R6, R142, 0x8, R2 ;  /* 0x000000088e067824 */ /* 0x001fe400078e0202 */
[----:B------:R-:W-:Y:S01]  /*efe0*/  FMUL.FTZ R15, R29, UR41 ;  /* 0x000000291d0f7c20 */ /* 0x000fe20008410000 */
[----:B------:R-:W-:Y:S01]  /*eff0*/  MOV R9, UR38 ;  /* 0x0000002600097c02 */ /* 0x000fe20008000f00 */
[----:B------:R-:W0:Y:S01]  /*f000*/  MUFU.TANH R12, R12 ;  /* 0x0000000c000c7308 */ /* 0x000e220000002400 */
[----:B------:R-:W-:Y:S02]  /*f010*/  VIADD R6, R6, 0x2d840 ;  /* 0x0002d84006067836 */ /* 0x000fe40000000000 */
[----:B------:R-:W-:Y:S01]  /*f020*/  FMUL.FTZ R26, R26, UR41 ;  /* 0x000000291a1a7c20 */ /* 0x000fe20008410000 */
[----:B------:R-:W-:Y:S01]  /*f030*/  FMUL.FTZ R24, R32, UR41 ;  /* 0x0000002920187c20 */ /* 0x000fe20008410000 */
[----:B------:R-:W-:Y:S01]  /*f040*/  FMUL.FTZ R30, R30, UR41 ;  /* 0x000000291e1e7c20 */ /* 0x000fe20008410000 */
[----:B------:R-:W-:Y:S01]  /*f050*/  FMUL.FTZ R28, R36, UR41 ;  /* 0x00000029241c7c20 */ /* 0x000fe20008410000 */
[----:B------:R-:W-:Y:S01]  /*f060*/  PRMT R6, R9, 0x654, R6 ;  /* 0x0000065409067816 */ /* 0x000fe20000000006 */
[----:B------:R-:W-:Y:S01]  /*f070*/  FMUL.FTZ R32, R40, UR41 ;  /* 0x0000002928207c20 */ /* 0x000fe20008410000 */
[----:B------:R-:W1:Y:S01]  /*f080*/  MUFU.TANH R13, R13 ;  /* 0x0000000d000d7308 */ /* 0x000e620000002400 */
[----:B------:R-:W-:Y:S01]  /*f090*/  FMUL.FTZ R34, R34, UR41 ;  /* 0x0000002922227c20 */ /* 0x000fe20008410000 */
[----:B------:R0:W-:Y:S01]  /*f0a0*/  SYNCS.ARRIVE.TRANS64.RED.A1T0 RZ, [R6+URZ], RZ ;  /* 0x000000ff06ff79a7 */ /* 0x0001e2000810043f */
[----:B------:R-:W-:Y:S01]  /*f0b0*/  FMUL.FTZ R36, R45, UR41 ;  /* 0x000000292d247c20 */ /* 0x000fe20008410000 */
[----:B------:R-:W-:Y:S01]  /*f0c0*/  FMUL.FTZ R40, R48, UR41 ;  /* 0x0000002930287c20 */ /* 0x000fe20008410000 */
[----:B------:R-:W-:Y:S01]  /*f0d0*/  FMUL.FTZ R45, R53, UR41 ;  /* 0x00000029352d7c20 */ /* 0x000fe20008410000 */
[----:B------:R-:W-:Y:S01]  /*f0e0*/  FMUL.FTZ R145, R56, UR41 ;  /* 0x0000002938917c20 */ /* 0x000fe20008410000 */
[----:B------:R-:W-:Y:S01]  /*f0f0*/  FMUL.FTZ R147, R57, UR41 ;  /* 0x0000002939937c20 */ /* 0x000fe20008410000 */
[----:B------:R-:W2:Y:S01]  /*f100*/  MUFU.TANH R14, R14 ;  /* 0x0000000e000e7308 */ /* 0x000ea20000002400 */
[----:B------:R-:W-:Y:S01]  /*f110*/  FMUL.FTZ R146, R60, UR41 ;  /* 0x000000293c927c20 */ /* 0x000fe20008410000 */
[----:B0-----:R-:W-:Y:S01]  /*f120*/  FMNMX.FTZ R6, R12, R7, !PT ;  /* 0x000000070c067209 */ /* 0x001fe20007810000 */
        /* <DEDUP_REMOVED lines=13> */
[----:B------:R1:W-:Y:S01]  /*f200*/  MUFU.TANH R11, R26 ;  /* 0x0000001a000b7308 */ /* 0x0003e20000002400 */
        /* <DEDUP_REMOVED lines=8> */
[----:B-1----:R-:W-:Y:S01]  /*f290*/  FMUL.FTZ R26, R33, UR41 ;  /* 0x00000029211a7c20 */ /* 0x002fe20008410000 */
[----:B0-----:R-:W-:Y:S01]  /*f2a0*/  FMNMX.FTZ R6, R15, R6, !PT ;  /* 0x000000060f067209 */ /* 0x001fe20007810000 */
        /* <DEDUP_REMOVED lines=18> */
[----:B------:R-:W-:-:S03]  /*f3d0*/  UMOV UR45, UR44 ;  /* 0x0000002c002d7c82 */ /* 0x000fc60008000000 */
[----:B------:R-:W2:Y:S01]  /*f3e0*/  MUFU.TANH R28, R28 ;  /* 0x0000001c001c7308 */ /* 0x000ea20000002400 */
[----:B-1----:R-:W-:Y:S01]  /*f3f0*/  FMUL.FTZ R30, R37, UR41 ;  /* 0x00000029251e7c20 */ /* 0x002fe20008410000 */
[----:B0-----:R-:W-:Y:S01]  /*f400*/  FMNMX.FTZ R6, R26, R6, !PT ;  /* 0x000000061a067209 */ /* 0x001fe20007810000 */
[----:B------:R-:W-:-:S05]  /*f410*/  FMUL.FTZ R37, R74, UR41 ;  /* 0x000000294a257c20 */ /* 0x000fca0008410000 */
[----:B------:R-:W0:Y:S08]  /*f420*/  MUFU.TANH R30, R30 ;  /* 0x0000001e001e7308 */ /* 0x000e300000002400 */
[----:B------:R-:W1:Y:S01]  /*f430*/  MUFU.TANH R32, R32 ;  /* 0x0000002000207308 */ /* 0x000e620000002400 */
[----:B--2---:R-:W-:-:S07]  /*f440*/  FMNMX.FTZ R6, R28, R6, !PT ;  /* 0x000000061c067209 */ /* 0x004fce0007810000 */
[----:B------:R2:W3:Y:S01]  /*f450*/  MUFU.TANH R154, R34 ;  /* 0x00000022009a7308 */ /* 0x0004e20000002400 */
[----:B0-----:R-:W-:-:S07]  /*f460*/  FMNMX.FTZ R6, R30, R6, !PT ;  /* 0x000000061e067209 */ /* 0x001fce0007810000 */
[----:B------:R-:W0:Y:S01]  /*f470*/  MUFU.TANH R33, R33 ;  /* 0x0000002100217308 */ /* 0x000e220000002400 */
[----:B--2---:R-:W-:Y:S01]  /*f480*/  FMUL.FTZ R34, R44, UR41 ;  /* 0x000000292c227c20 */ /* 0x004fe20008410000 */
[----:B-1----:R-:W-:Y:S01]  /*f490*/  FMNMX.FTZ R6, R32, R6, !PT ;  /* 0x0000000620067209 */ /* 0x002fe20007810000 */
[----:B------:R-:W-:Y:S01]  /*f4a0*/  FMUL.FTZ R44, R52, UR41 ;  /* 0x00000029342c7c20 */ /* 0x000fe20008410000 */
[----:B------:R-:W-:-:S04]  /*f4b0*/  FMUL.FTZ R52, R67, UR41 ;  /* 0x0000002943347c20 */ /* 0x000fc80008410000 */
[----:B------:R-:W1:Y:S01]  /*f4c0*/  MUFU.TANH R34, R34 ;  /* 0x0000002200227308 */ /* 0x000e620000002400 */
[----:B---3--:R-:W-:-:S07]  /*f4d0*/  IMAD.MOV.U32 R70, RZ, RZ, R154 ;  /* 0x000000ffff467224 */ /* 0x008fce00078e009a */
        /* <DEDUP_REMOVED lines=42> */
[----:B------:R2:W3:Y:S01]  /*f780*/  MUFU.TANH R20, R27 ;  /* 0x0000001b00147308 */ /* 0x0004e20000002400 */
[----:B0-----:R-:W-:-:S07]  /*f790*/  FMNMX.FTZ R6, R84, R6, !PT ;  /* 0x0000000654067209 */ /* 0x001fce0007810000 */
[----:B------:R0:W4:Y:S01]  /*f7a0*/  MUFU.TANH R152, R31 ;  /* 0x0000001f00987308 */ /* 0x0001220000002400 */
[----:B-1----:R-:W-:Y:S01]  /*f7b0*/  FMNMX.FTZ R6, R85, R6, !PT ;  /* 0x0000000655067209 */ /* 0x002fe20007810000 */
[----:B--2---:R-:W-:-:S04]  /*f7c0*/  FMUL.FTZ R27, R47, UR41 ;  /* 0x000000292f1b7c20 */ /* 0x004fc80008410000 */
[----:B------:R-:W1:Y:S02]  /*f7d0*/  SHFL.BFLY PT, R9, R6, 0x2, 0x1f ;  /* 0x0c401f0006097f89 */ /* 0x000e6400000e0000 */
[----:B------:R2:W5:Y:S01]  /*f7e0*/  MUFU.TANH R155, R35 ;  /* 0x00000023009b7308 */ /* 0x0005620000002400 */
[----:B---3--:R-:W-:Y:S02]  /*f7f0*/  IMAD.MOV.U32 R38, RZ, RZ, R20 ;  /* 0x000000ffff267224 */ /* 0x008fe400078e0014 */
[----:B------:R-:W-:Y:S01]  /*f800*/  FMUL.FTZ R20, R50, UR41 ;  /* 0x0000002932147c20 */ /* 0x000fe20008410000 */
[----:B0-----:R-:W-:-:S04]  /*f810*/  FMUL.FTZ R31, R55, UR41 ;  /* 0x00000029371f7c20 */ /* 0x001fc80008410000 */
[----:B------:R-:W0:Y:S01]  /*f820*/  MUFU.TANH R72, R72 ;  /* 0x0000004800487308 */ /* 0x000e220000002400 */
[----:B--2---:R-:W-:Y:S01]  /*f830*/  FMUL.FTZ R35, R39, UR41 ;  /* 0x0000002927237c20 */ /* 0x004fe20008410000 */
[----:B----4-:R-:W-:-:S06]  /*f840*/  IMAD.MOV.U32 R74, RZ, RZ, R152 ;  /* 0x000000ffff4a7224 */ /* 0x010fcc00078e0098 */
[----:B------:R-:W2:Y:S01]  /*f850*/  MUFU.TANH R35, R35 ;  /* 0x0000002300237308 */ /* 0x000ea20000002400 */
[----:B-----5:R-:W-:Y:S02]  /*f860*/  IMAD.MOV.U32 R66, RZ, RZ, R155 ;  /* 0x000000ffff427224 */ /* 0x020fe400078e009b */
[----:B------:R-:W-:Y:S01]  /*f870*/  FMUL.FTZ R155, R78, UR41 ;  /* 0x000000294e9b7c20 */ /* 0x000fe20008410000 */
[----:B------:R-:W-:Y:S01]  /*f880*/  IMAD.MOV.U32 R78, RZ, RZ, R11 ;  /* 0x000000ffff4e7224 */ /* 0x000fe200078e000b */
[----:B-1----:R-:W-:-:S03]  /*f890*/  FMNMX.FTZ R6, R6, R9, !PT ;  /* 0x0000000906067209 */ /* 0x002fc60007810000 */
[----:B------:R-:W1:Y:S02]  /*f8a0*/  MUFU.TANH R21, R21 ;  /* 0x0000001500157308 */ /* 0x000e640000002400 */
[----:B------:R-:W3:Y:S06]  /*f8b0*/  SHFL.BFLY PT, R9, R6, 0x1, 0x1f ;  /* 0x0c201f0006097f89 */ /* 0x000eec00000e0000 */
[----:B------:R-:W4:Y:S08]  /*f8c0*/  MUFU.TANH R25, R25 ;  /* 0x0000001900197308 */ /* 0x000f300000002400 */
[----:B------:R-:W5:Y:S08]  /*f8d0*/  MUFU.TANH R68, R68 ;  /* 0x0000004400447308 */ /* 0x000f700000002400 */
[----:B------:R-:W5:Y:S01]  /*f8e0*/  MUFU.TANH R27, R27 ;  /* 0x0000001b001b7308 */ /* 0x000f620000002400 */
[----:B---3--:R-:W-:-:S02]  /*f8f0*/  FMNMX.FTZ R6, R6, R9, !PT ;  /* 0x0000000906067209 */ /* 0x008fc40007810000 */
[----:B------:R-:W-:Y:S01]  /*f900*/  FMNMX.FTZ R9, R11, R8, !PT ;  /* 0x000000080b097209 */ /* 0x000fe20007810000 */
[----:B------:R-:W-:-:S04]  /*f910*/  FMUL.FTZ R11, R87, UR41 ;  /* 0x00000029570b7c20 */ /* 0x000fc80008410000 */
[----:B------:R-:W3:Y:S01]  /*f920*/  MUFU.TANH R20, R20 ;  /* 0x0000001400147308 */ /* 0x000ee20000002400 */
[----:B------:R-:W-:Y:S01]  /*f930*/  FMNMX.FTZ R9, R38, R9, !PT ;  /* 0x0000000926097209 */ /* 0x000fe20007810000 */
[C---:B------:R-:W-:Y:S01]  /*f940*/  FMUL.FTZ R39, R6.reuse, UR45 ;  /* 0x0000002d06277c20 */ /* 0x040fe20008410000 */
[----:B------:R-:W-:Y:S02]  /*f950*/  FADD.FTZ R7, -R6, R7 ;  /* 0x0000000706077221 */ /* 0x000fe40000010100 */
[----:B------:R-:W-:Y:S01]  /*f960*/  FMNMX.FTZ R9, R10, R9, !PT ;  /* 0x000000090a097209 */ /* 0x000fe20007810000 */
[--C-:B------:R-:W-:Y:S01]  /*f970*/  FFMA.FTZ R43, R80, UR45, -R39.reuse ;  /* 0x0000002d502b7c23 */ /* 0x100fe20008010827 */
[--C-:B------:R-:W-:Y:S01]  /*f980*/  FFMA.FTZ R24, R24, UR45, -R39.reuse ;  /* 0x0000002d18187c23 */ /* 0x100fe20008010827 */
[----:B------:R-:W3:Y:S01]  /*f990*/  MUFU.TANH R29, R29 ;  /* 0x0000001d001d7308 */ /* 0x000ee20000002400 */
[----:B------:R-:W-:Y:S01]  /*f9a0*/  FMNMX.FTZ R9, R152, R9, !PT ;  /* 0x0000000998097209 */ /* 0x000fe20007810000 */
[----:B------:R-:W-:Y:S01]  /*f9b0*/  FMUL.FTZ R152, R82, UR41 ;  /* 0x0000002952987c20 */ /* 0x000fe20008410000 */
[----:B------:R-:W-:Y:S01]  /*f9c0*/  FMUL.FTZ R82, R83, UR41 ;  /* 0x0000002953527c20 */ /* 0x000fe20008410000 */
[----:B------:R-:W-:Y:S01]  /*f9d0*/  MOV R83, R10 ;  /* 0x0000000a00537202 */ /* 0x000fe20000000f00 */
[----:B------:R-:W-:Y:S01]  /*f9e0*/  FMUL.FTZ R10, R86, UR41 ;  /* 0x00000029560a7c20 */ /* 0x000fe20008410000 */
[----:B------:R-:W-:Y:S01]  /*f9f0*/  FMNMX.FTZ R9, R154, R9, !PT ;  /* 0x000000099a097209 */ /* 0x000fe20007810000 */
[----:B------:R-:W-:Y:S01]  /*fa00*/  FMUL.FTZ R154, R79, UR41 ;  /* 0x000000294f9a7c20 */ /* 0x000fe20008410000 */
[----:B------:R-:W3:Y:S01]  /*fa10*/  MUFU.TANH R64, R64 ;  /* 0x0000004000407308 */ /* 0x000ee20000002400 */
[----:B------:R-:W-:Y:S01]  /*fa20*/  IMAD.MOV.U32 R86, RZ, RZ, R38 ;  /* 0x000000ffff567224 */ /* 0x000fe200078e0026 */
[----:B------:R-:W-:Y:S01]  /*fa30*/  FMNMX.FTZ R9, R66, R9, !PT ;  /* 0x0000000942097209 */ /* 0x000fe20007810000 */
[--C-:B------:R-:W-:Y:S01]  /*fa40*/  FFMA.FTZ R79, R13, UR45, -R39.reuse ;  /* 0x0000002d0d4f7c23 */ /* 0x100fe20008010827 */
[--C-:B------:R-:W-:Y:S01]  /*fa50*/  FFMA.FTZ R13, R32, UR45, -R39.reuse ;  /* 0x0000002d200d7c23 */ /* 0x100fe20008010827 */
[--C-:B------:R-:W-:Y:S01]  /*fa60*/  FFMA.FTZ R12, R12, UR45, -R39.reuse ;  /* 0x0000002d0c0c7c23 */ /* 0x100fe20008010827 */
[----:B0-----:R-:W-:Y:S01]  /*fa70*/  FMNMX.FTZ R9, R72, R9, !PT ;  /* 0x0000000948097209 */ /* 0x001fe20007810000 */
[--C-:B------:R-:W-:Y:S01]  /*fa80*/  FFMA.FTZ R15, R15, UR45, -R39.reuse ;  /* 0x0000002d0f0f7c23 */ /* 0x100fe20008010827 */
[----:B------:R-:W0:Y:S01]  /*fa90*/  MUFU.TANH R31, R31 ;  /* 0x0000001f001f7308 */ /* 0x000e220000002400 */
[--C-:B------:R-:W-:Y:S01]  /*faa0*/  FFMA.FTZ R14, R14, UR45, -R39.reuse ;  /* 0x0000002d0e0e7c23 */ /* 0x100fe20008010827 */
[----:B--2---:R-:W-:Y:S01]  /*fab0*/  FMNMX.FTZ R9, R35, R9, !PT ;  /* 0x0000000923097209 */ /* 0x004fe20007810000 */
[--C-:B------:R-:W-:Y:S01]  /*fac0*/  FFMA.FTZ R67, R41, UR45, -R39.reuse ;  /* 0x0000002d29437c23 */ /* 0x100fe20008010827 */
[--C-:B------:R-:W-:Y:S01]  /*fad0*/  FFMA.FTZ R41, R77, UR45, -R39.reuse ;  /* 0x0000002d4d297c23 */ /* 0x100fe20008010827 */
[--C-:B------:R-:W-:Y:S01]  /*fae0*/  FFMA.FTZ R36, R36, UR45, -R39.reuse ;  /* 0x0000002d24247c23 */ /* 0x100fe20008010827 */
[----:B-1----:R-:W-:Y:S01]  /*faf0*/  FMNMX.FTZ R9, R21, R9, !PT ;  /* 0x0000000915097209 */ /* 0x002fe20007810000 */
[--C-:B------:R-:W-:Y:S01]  /*fb00*/  FFMA.FTZ R71, R33, UR45, -R39.reuse ;  /* 0x0000002d21477c23 */ /* 0x100fe20008010827 */
[----:B------:R-:W1:Y:S01]  /*fb10*/  MUFU.TANH R61, R61 ;  /* 0x0000003d003d7308 */ /* 0x000e620000002400 */
[--C-:B------:R-:W-:Y:S01]  /*fb20*/  FFMA.FTZ R33, R73, UR45, -R39.reuse ;  /* 0x0000002d49217c23 */ /* 0x100fe20008010827 */
[----:B----4-:R-:W-:Y:S01]  /*fb30*/  FMNMX.FTZ R9, R25, R9, !PT ;  /* 0x0000000919097209 */ /* 0x010fe20007810000 */
[--C-:B------:R-:W-:Y:S01]  /*fb40*/  FFMA.FTZ R51, R69, UR45, -R39.reuse ;  /* 0x0000002d45337c23 */ /* 0x100fe20008010827 */
[--C-:B------:R-:W-:Y:S01]  /*fb50*/  FFMA.FTZ R75, R26, UR45, -R39.reuse ;  /* 0x0000002d1a4b7c23 */ /* 0x100fe20008010827 */
[--C-:B------:R-:W-:Y:S01]  /*fb60*/  FFMA.FTZ R28, R28, UR45, -R39.reuse ;  /* 0x0000002d1c1c7c23 */ /* 0x100fe20008010827 */
[----:B-----5:R-:W-:Y:S01]  /*fb70*/  FMNMX.FTZ R9, R68, R9, !PT ;  /* 0x0000000944097209 */ /* 0x020fe20007810000 */
[--C-:B------:R-:W-:Y:S01]  /*fb80*/  FFMA.FTZ R26, R34, UR45, -R39.reuse ;  /* 0x0000002d221a7c23 */ /* 0x100fe20008010827 */
[----:B------:R-:W2:Y:S01]  /*fb90*/  MUFU.TANH R60, R60 ;  /* 0x0000003c003c7308 */ /* 0x000ea20000002400 */
[--C-:B------:R-:W-:Y:S01]  /*fba0*/  FFMA.FTZ R30, R30, UR45, -R39.reuse ;  /* 0x0000002d1e1e7c23 */ /* 0x100fe20008010827 */
[----:B------:R-:W-:Y:S01]  /*fbb0*/  FMNMX.FTZ R9, R27, R9, !PT ;  /* 0x000000091b097209 */ /* 0x000fe20007810000 */
[--C-:B------:R-:W-:Y:S01]  /*fbc0*/  FFMA.FTZ R40, R40, UR45, -R39.reuse ;  /* 0x0000002d28287c23 */ /* 0x100fe20008010827 */
[--C-:B------:R-:W-:Y:S01]  /*fbd0*/  FFMA.FTZ R44, R44, UR45, -R39.reuse ;  /* 0x0000002d2c2c7c23 */ /* 0x100fe20008010827 */
[--C-:B------:R-:W-:Y:S01]  /*fbe0*/  FFMA.FTZ R45, R45, UR45, -R39.reuse ;  /* 0x0000002d2d2d7c23 */ /* 0x100fe20008010827 */
[----:B---3--:R-:W-:Y:S01]  /*fbf0*/  FMNMX.FTZ R9, R20, R9, !PT ;  /* 0x0000000914097209 */ /* 0x008fe20007810000 */
[--C-:B------:R-:W-:Y:S01]  /*fc00*/  FFMA.FTZ R62, R145, UR45, -R39.reuse ;  /* 0x0000002d913e7c23 */ /* 0x100fe20008010827 */
[----:B------:R-:W3:Y:S01]  /*fc10*/  MUFU.TANH R57, R57 ;  /* 0x0000003900397308 */ /* 0x000ee20000002400 */
[--C-:B------:R-:W-:Y:S01]  /*fc20*/  FFMA.FTZ R55, R65, UR45, -R39.reuse ;  /* 0x0000002d41377c23 */ /* 0x100fe20008010827 */
[----:B------:R-:W-:Y:S01]  /*fc30*/  FMNMX.FTZ R9, R29, R9, !PT ;  /* 0x000000091d097209 */ /* 0x000fe20007810000 */
[--C-:B------:R-:W-:Y:S01]  /*fc40*/  FFMA.FTZ R63, R147, UR45, -R39.reuse ;  /* 0x0000002d933f7c23 */ /* 0x100fe20008010827 */
[--C-:B------:R-:W-:Y:S01]  /*fc50*/  FFMA.FTZ R58, R146, UR45, -R39.reuse ;  /* 0x0000002d923a7c23 */ /* 0x100fe20008010827 */
[--C-:B------:R-:W-:Y:S01]  /*fc60*/  FFMA.FTZ R59, R148, UR45, -R39.reuse ;  /* 0x0000002d943b7c23 */ /* 0x100fe20008010827 */
[----:B------:R-:W-:Y:S01]  /*fc70*/  FMNMX.FTZ R9, R64, R9, !PT ;  /* 0x0000000940097209 */ /* 0x000fe20007810000 */
[--C-:B------:R-:W-:Y:S01]  /*fc80*/  FFMA.FTZ R54, R149, UR45, -R39.reuse ;  /* 0x0000002d95367c23 */ /* 0x100fe20008010827 */
[----:B------:R-:W4:Y:S01]  /*fc90*/  MUFU.TANH R56, R56 ;  /* 0x0000003800387308 */ /* 0x000f220000002400 */
[--C-:B------:R-:W-:Y:S01]  /*fca0*/  FFMA.FTZ R50, R150, UR45, -R39.reuse ;  /* 0x0000002d96327c23 */ /* 0x100fe20008010827 */
[----:B0-----:R-:W-:Y:S01]  /*fcb0*/  FMNMX.FTZ R9, R31, R9, !PT ;  /* 0x000000091f097209 */ /* 0x001fe20007810000 */
[--C-:B------:R-:W-:Y:S01]  /*fcc0*/  FFMA.FTZ R47, R151, UR45, -R39.reuse ;  /* 0x0000002d972f7c23 */ /* 0x100fe20008010827 */
[--C-:B------:R-:W-:Y:S01]  /*fcd0*/  FFMA.FTZ R42, R81, UR45, -R39.reuse ;  /* 0x0000002d512a7c23 */ /* 0x100fe20008010827 */
[--C-:B------:R-:W-:Y:S01]  /*fce0*/  FFMA.FTZ R84, R84, UR45, -R39.reuse ;  /* 0x0000002d54547c23 */ /* 0x100fe20008010827 */
[----:B-1----:R-:W-:Y:S01]  /*fcf0*/  FMNMX.FTZ R9, R61, R9, !PT ;  /* 0x000000093d097209 */ /* 0x002fe20007810000 */
[----:B------:R-:W-:Y:S01]  /*fd00*/  FFMA.FTZ R85, R85, UR45, -R39 ;  /* 0x0000002d55557c23 */ /* 0x000fe20008010827 */
[----:B------:R-:W0:Y:S02]  /*fd10*/  MUFU.TANH R53, R53 ;  /* 0x0000003500357308 */ /* 0x000e240000002400 */
[----:B--2---:R-:W-:-:S04]  /*fd20*/  FMNMX.FTZ R9, R60, R9, !PT ;  /* 0x000000093c097209 */ /* 0x004fc80007810000 */
[----:B---3--:R-:W-:Y:S02]  /*fd30*/  FMNMX.FTZ R9, R57, R9, !PT ;  /* 0x0000000939097209 */ /* 0x008fe40007810000 */
[----:B------:R-:W1:Y:S02]  /*fd40*/  MUFU.TANH R52, R52 ;  /* 0x0000003400347308 */ /* 0x000e640000002400 */
[----:B----4-:R-:W-:-:S06]  /*fd50*/  FMNMX.FTZ R9, R56, R9, !PT ;  /* 0x0000000938097209 */ /* 0x010fcc0007810000 */
        /* <DEDUP_REMOVED lines=20> */
[----:B------:R-:W-:Y:S01]  /*fea0*/  MUFU.EX2 R32, R24 ;  /* 0x0000001800207308 */ /* 0x000fe20000000800 */
[----:B-1----:R-:W-:-:S07]  /*feb0*/  FMNMX.FTZ R9, R10, R9, !PT ;  /* 0x000000090a097209 */ /* 0x002fce0007810000 */
[----:B------:R0:W-:Y:S01]  /*fec0*/  MUFU.EX2 R24, R13 ;  /* 0x0000000d00187308 */ /* 0x0001e20000000800 */
[----:B--2---:R-:W-:-:S05]  /*fed0*/  FMNMX.FTZ R9, R11, R9, !PT ;  /* 0x000000090b097209 */ /* 0x004fca0007810000 */
[----:B------:R-:W1:Y:S02]  /*fee0*/  SHFL.BFLY PT, R38, R9, 0x2, 0x1f ;  /* 0x0c401f0009267f89 */ /* 0x000e6400000e0000 */
[----:B------:R-:W-:Y:S08]  /*fef0*/  MUFU.EX2 R12, R12 ;  /* 0x0000000c000c7308 */ /* 0x000ff00000000800 */
[----:B------:R-:W-:Y:S08]  /*ff00*/  MUFU.EX2 R79, R79 ;  /* 0x0000004f004f7308 */ /* 0x000ff00000000800 */
[----:B------:R2:W-:Y:S01]  /*ff10*/  MUFU.EX2 R77, R15 ;  /* 0x0000000f004d7308 */ /* 0x0005e20000000800 */
[----:B-1----:R-:W-:-:S07]  /*ff20*/  FMNMX.FTZ R9, R9, R38, !PT ;  /* 0x0000002609097209 */ /* 0x002fce0007810000 */
[----:B------:R-:W-:Y:S01]  /*ff30*/  MUFU.EX2 R14, R14 ;  /* 0x0000000e000e7308 */ /* 0x000fe20000000800 */
[----:B------:R-:W1:Y:S07]  /*ff40*/  SHFL.BFLY PT, R38, R9, 0x1, 0x1f ;  /* 0x0c201f0009267f89 */ /* 0x000e6e00000e0000 */
[----:B------:R-:W-:Y:S08]  /*ff50*/  MUFU.EX2 R69, R36 ;  /* 0x0000002400457308 */ /* 0x000ff00000000800 */
[----:B------:R3:W-:Y:S08]  /*ff60*/  MUFU.EX2 R36, R33 ;  /* 0x0000002100247308 */ /* 0x0007f00000000800 */
[----:B------:R-:W-:Y:S01]  /*ff70*/  MUFU.EX2 R75, R75 ;  /* 0x0000004b004b7308 */ /* 0x000fe20000000800 */
[----:B-1----:R-:W-:-:S05]  /*ff80*/  FMNMX.FTZ R9, R9, R38, !PT ;  /* 0x0000002609097209 */ /* 0x002fca0007810000 */
[C---:B------:R-:W-:Y:S01]  /*ff90*/  FADD.FTZ R38, -R9.reuse, R8 ;  /* 0x0000000809267221 */ /* 0x040fe20000010100 */
[----:B------:R-:W-:Y:S01]  /*ffa0*/  FMUL.FTZ R80, R9, UR45 ;  /* 0x0000002d09507c20 */ /* 0x000fe20008410000 */
[----:B------:R-:W-:Y:S01]  /*ffb0*/  FMUL.FTZ R8, R7, UR45 ;  /* 0x0000002d07087c20 */ /* 0x000fe20008410000 */
[----:B------:R-:W-:Y:S01]  /*ffc0*/  MUFU.EX2 R34, R28 ;  /* 0x0000001c00227308 */ /* 0x000fe20000000800 */
[----:B------:R-:W-:Y:S01]  /*ffd0*/  FMUL.FTZ R7, R38, UR45 ;  /* 0x0000002d26077c20 */ /* 0x000fe20008410000 */
[--C-:B------:R-:W-:Y:S01]  /*ffe0*/  FFMA.FTZ R78, R78, UR45, -R80.reuse ;  /* 0x0000002d4e4e7c23 */ /* 0x100fe20008010850 */
[--C-:B0-----:R-:W-:Y:S01]  /*fff0*/  FFMA.FTZ R13, R86, UR45, -R80.reuse ;  /* 0x0000002d560d7c23 */ /* 0x101fe20008010850 */
[----:B------:R-:W-:Y:S01]  /*10000*/  FFMA.FTZ R38, R76, UR45, -R39 ;  /* 0x0000002d4c267c23 */ /* 0x000fe20008010827 */
[--C-:B------:R-:W-:Y:S01]  /*10010*/  FFMA.FTZ R76, R83, UR45, -R80.reuse ;  /* 0x0000002d534c7c23 */ /* 0x100fe20008010850 */
[--C-:B--2---:R-:W-:Y:S01]  /*10020*/  FFMA.FTZ R15, R74, UR45, -R80.reuse ;  /* 0x0000002d4a0f7c23 */ /* 0x104fe20008010850 */
[--C-:B------:R-:W-:Y:S01]  /*10030*/  FFMA.FTZ R74, R70, UR45, -R80.reuse ;  /* 0x0000002d464a7c23 */ /* 0x100fe20008010850 */
[----:B------:R-:W0:Y:S01]  /*10040*/  MUFU.EX2 R8, R8 ;  /* 0x0000000800087308 */ /* 0x000e220000000800 */
[--C-:B---3--:R-:W-:Y:S01]  /*10050*/  FFMA.FTZ R33, R66, UR45, -R80.reuse ;  /* 0x0000002d42217c23 */ /* 0x108fe20008010850 */
        /* <DEDUP_REMOVED lines=19> */
[----:B------:R-:W-:Y:S01]  /*10190*/  FADD.FTZ R3, R79, R3 ;  /* 0x000000034f037221 */ /* 0x000fe20000010000 */
[--C-:B------:R-:W-:Y:S01]  /*101a0*/  FFMA.FTZ R48, R48, UR45, -R80.reuse ;  /* 0x0000002d30307c23 */ /* 0x100fe20008010850 */
[--C-:B------:R-:W-:Y:S01]  /*101b0*/  FFMA.FTZ R49, R49, UR45, -R80.reuse ;  /* 0x0000002d31317c23 */ /* 0x100fe20008010850 */
[----:B------:R-:W0:Y:S01]  /*101c0*/  MUFU.EX2 R13, R13 ;  /* 0x0000000d000d7308 */ /* 0x000e220000000800 */
[----:B------:R-:W-:Y:S01]  /*101d0*/  FADD.FTZ R3, R14, R3 ;  /* 0x000000030e037221 */ /* 0x000fe20000010000 */
[--C-:B------:R-:W-:Y:S01]  /*101e0*/  FFMA.FTZ R37, R37, UR45, -R80.reuse ;  /* 0x0000002d25257c23 */ /* 0x100fe20008010850 */
[--C-:B------:R-:W-:Y:S01]  /*101f0*/  FFMA.FTZ R46, R46, UR45, -R80.reuse ;  /* 0x0000002d2e2e7c23 */ /* 0x100fe20008010850 */
[--C-:B------:R-:W-:Y:S01]  /*10200*/  FFMA.FTZ R39, R155, UR45, -R80.reuse ;  /* 0x0000002d9b277c23 */ /* 0x100fe20008010850 */
[----:B------:R-:W-:Y:S01]  /*10210*/  FADD.FTZ R3, R77, R3 ;  /* 0x000000034d037221 */ /* 0x000fe20000010000 */
[--C-:B------:R-:W-:Y:S01]  /*10220*/  FFMA.FTZ R10, R10, UR45, -R80.reuse ;  /* 0x0000002d0a0a7c23 */ /* 0x100fe20008010850 */
[----:B------:R-:W-:Y:S01]  /*10230*/  FFMA.FTZ R11, R11, UR45, -R80 ;  /* 0x0000002d0b0b7c23 */ /* 0x000fe20008010850 */
[----:B------:R-:W2:Y:S01]  /*10240*/  MUFU.EX2 R76, R76 ;  /* 0x0000004c004c7308 */ /* 0x000ea20000000800 */
[----:B-1----:R-:W-:Y:S01]  /*10250*/  FFMA.FTZ R4, R7, R4, R78 ;  /* 0x0000000407047223 */ /* 0x002fe2000001004e */
[----:B------:R-:W-:-:S04]  /*10260*/  FADD.FTZ R3, R32, R3 ;  /* 0x0000000320037221 */ /* 0x000fc80000010000 */
[----:B------:R-:W-:Y:S02]  /*10270*/  FADD.FTZ R3, R75, R3 ;  /* 0x000000034b037221 */ /* 0x000fe40000010000 */
[----:B------:R-:W1:Y:S01]  /*10280*/  MUFU.EX2 R15, R15 ;  /* 0x0000000f000f7308 */ /* 0x000e620000000800 */
[----:B0-----:R-:W-:Y:S01]  /*10290*/  FADD.FTZ R4, R13, R4 ;  /* 0x000000040d047221 */ /* 0x001fe20000010000 */
[----:B------:R-:W-:-:S06]  /*102a0*/  FADD.FTZ R3, R34, R3 ;  /* 0x0000000322037221 */ /* 0x000fcc0000010000 */
        /* <DEDUP_REMOVED lines=11> */
[----:B0-----:R-:W-:-:S04]  /*10360*/  FADD.FTZ R3, R73, R3 ;  /* 0x0000000349037221 */ /* 0x001fc80000010000 */
[----:B------:R-:W-:-:S03]  /*10370*/  FADD.FTZ R3, R24, R3 ;  /* 0x0000000318037221 */ /* 0x000fc60000010000 */
        /* <DEDUP_REMOVED lines=9> */
[----:B-1----:R-:W-:-:S04]  /*10410*/  FADD.FTZ R3, R26, R3 ;  /* 0x000000031a037221 */ /* 0x002fc80000010000 */
[----:B------:R-:W-:-:S03]  /*10420*/  FADD.FTZ R3, R69, R3 ;  /* 0x0000000345037221 */ /* 0x000fc60000010000 */
[----:B------:R1:W3:Y:S01]  /*10430*/  MUFU.EX2 R28, R40 ;  /* 0x00000028001c7308 */ /* 0x0002e20000000800 */
[----:B0-----:R-:W-:-:S07]  /*10440*/  FADD.FTZ R4, R68, R4 ;  /* 0x0000000444047221 */ /* 0x001fce0000010000 */
[----:B------:R-:W0:Y:S01]  /*10450*/  MUFU.EX2 R66, R66 ;  /* 0x0000004200427308 */ /* 0x000e220000000800 */
[----:B--2---:R-:W-:Y:S01]  /*10460*/  FADD.FTZ R4, R27, R4 ;  /* 0x000000041b047221 */ /* 0x004fe20000010000 */
[----:B-1----:R-:W-:-:S06]  /*10470*/  FFMA.FTZ R40, R152, UR45, -R80 ;  /* 0x0000002d98287c23 */ /* 0x002fcc0008010850 */
[----:B------:R-:W1:Y:S01]  /*10480*/  MUFU.EX2 R67, R67 ;  /* 0x0000004300437308 */ /* 0x000e620000000800 */
[----:B---3--:R-:W-:-:S07]  /*10490*/  FADD.FTZ R3, R28, R3 ;  /* 0x000000031c037221 */ /* 0x008fce0000010000 */
[----:B------:R-:W2:Y:S01]  /*104a0*/  MUFU.EX2 R29, R29 ;  /* 0x0000001d001d7308 */ /* 0x000ea20000000800 */
[----:B0-----:R-:W-:-:S07]  /*104b0*/  FADD.FTZ R4, R66, R4 ;  /* 0x0000000442047221 */ /* 0x001fce0000010000 */
[----:B------:R0:W3:Y:S01]  /*104c0*/  MUFU.EX2 R30, R44 ;  /* 0x0000002c001e7308 */ /* 0x0000e20000000800 */
[----:B-1----:R-:W-:-:S07]  /*104d0*/  FADD.FTZ R3, R67, R3 ;  /* 0x0000000343037221 */ /* 0x002fce0000010000 */
[----:B------:R-:W1:Y:S01]  /*104e0*/  MUFU.EX2 R64, R64 ;  /* 0x0000004000407308 */ /* 0x000e620000000800 */
[----:B--2---:R-:W-:Y:S01]  /*104f0*/  FADD.FTZ R4, R29, R4 ;  /* 0x000000041d047221 */ /* 0x004fe20000010000 */
[----:B0-----:R-:W-:-:S06]  /*10500*/  FFMA.FTZ R44, R154, UR45, -R80 ;  /* 0x0000002d9a2c7c23 */ /* 0x001fcc0008010850 */
[----:B------:R-:W0:Y:S01]  /*10510*/  MUFU.EX2 R65, R45 ;  /* 0x0000002d00417308 */ /* 0x000e220000000800 */
[----:B---3--:R-:W-:-:S07]  /*10520*/  FADD.FTZ R3, R30, R3 ;  /* 0x000000031e037221 */ /* 0x008fce0000010000 */
        /* <DEDUP_REMOVED lines=45> */
[----:B------:R1:W3:Y:S01]  /*10800*/  MUFU.EX2 R45, R41 ;  /* 0x00000029002d7308 */ /* 0x0002e20000000800 */
[----:B0-----:R-:W-:-:S07]  /*10810*/  FADD.FTZ R3, R38, R3 ;  /* 0x0000000326037221 */ /* 0x001fce0000010000 */
[----:B------:R-:W0:Y:S01]  /*10820*/  MUFU.EX2 R44, R44 ;  /* 0x0000002c002c7308 */ /* 0x000e220000000800 */
[----:B-1----:R-:W-:Y:S01]  /*10830*/  FFMA.FTZ R41, R82, UR45, -R80 ;  /* 0x0000002d52297c23 */ /* 0x002fe20008010850 */
[----:B--2---:R-:W-:-:S06]  /*10840*/  FADD.FTZ R4, R39, R4 ;  /* 0x0000000427047221 */ /* 0x004fcc0000010000 */
[----:B------:R-:W1:Y:S01]  /*10850*/  MUFU.EX2 R43, R43 ;  /* 0x0000002b002b7308 */ /* 0x000e620000000800 */
[----:B---3--:R-:W-:-:S07]  /*10860*/  FADD.FTZ R3, R45, R3 ;  /* 0x000000032d037221 */ /* 0x008fce0000010000 */
        /* <DEDUP_REMOVED lines=13> */
[----:B0-----:R-:W-:Y:S01]  /*10940*/  FADD.FTZ R4, R10, R4 ;  /* 0x000000040a047221 */ /* 0x001fe20000010000 */
[----:B-1----:R-:W-:-:S03]  /*10950*/  FADD.FTZ R3, R21, R3 ;  /* 0x0000000315037221 */ /* 0x002fc60000010000 */
[----:B--2---:R-:W-:Y:S01]  /*10960*/  FADD.FTZ R4, R11, R4 ;  /* 0x000000040b047221 */ /* 0x004fe20000010000 */
[----:B------:R-:W-:Y:S06]  /*10970*/  @!P0 BRA `(.L_x_522) ;  /* 0x0000000000048947 */ /* 0x000fec0003800000 */
[----:B------:R-:W-:Y:S01]  /*10980*/  BPT.TRAP 0x1 ;  /* 0x000000040000795c */ /* 0x000fe20000300000 */
.L_x_522:
[----:B------:R-:W2:Y:S04]  /*10990*/  LDL R84, [R1+0x5c] ;  /* 0x00005c0001547983 */ /* 0x000ea80000100800 */
[----:B------:R-:W3:Y:S04]  /*109a0*/  LDL R85, [R1+0x8c] ;  /* 0x00008c0001557983 */ /* 0x000ee80000100800 */
[----:B------:R-:W4:Y:S01]  /*109b0*/  LDL R82, [R1+0x74] ;  /* 0x0000740001527983 */ /* 0x000f220000100800 */
[----:B------:R-:W-:-:S03]  /*109c0*/  IMAD R5, R5, 0x8, R2 ;  /* 0x0000000805057824 */ /* 0x000fc600078e0202 */
[----:B------:R-:W4:Y:S04]  /*109d0*/  LDL R81, [R1+0x70] ;  /* 0x0000700001517983 */ /* 0x000f280000100800 */
[----:B------:R-:W4:Y:S01]  /*109e0*/  LDL R83, [R1+0x90] ;  /* 0x0000900001537983 */ /* 0x000f220000100800 */
[----:B------:R-:W-:Y:S01]  /*109f0*/  VIADD R5, R5, 0x2d860 ;  /* 0x0002d86005057836 */ /* 0x000fe20000000000 */
[----:B------:R-:W-:-:S04]  /*10a00*/  MOV R80, UR38 ;  /* 0x0000002600507c02 */ /* 0x000fc80008000f00 */
[----:B------:R-:W-:-:S04]  /*10a10*/  PRMT R5, R80, 0x654, R5 ;  /* 0x0000065450057816 */ /* 0x000fc80000000005 */
[----:B------:R0:W-:Y:S02]  /*10a20*/  SYNCS.ARRIVE.TRANS64.RED.A1T0 RZ, [R5+URZ], RZ ;  /* 0x000000ff05ff79a7 */ /* 0x0001e4000810043f */
[----:B0-----:R-:W4:Y:S01]  /*10a30*/  LDL R5, [R1+0x78] ;  /* 0x0000780001057983 */ /* 0x001f220000100800 */
[----:B------:R-:W-:Y:S02]  /*10a40*/  F2FP.F16.F32.PACK_AB R12, R79, R12 ;  /* 0x0000000c4f0c723e */ /* 0x000fe400000000ff */
[----:B------:R-:W-:Y:S02]  /*10a50*/  F2FP.F16.F32.PACK_AB R13, R13, R78 ;  /* 0x0000004e0d0d723e */ /* 0x000fe400000000ff */
[----:B------:R-:W-:Y:S02]  /*10a60*/  F2FP.F16.F32.PACK_AB R14, R77, R14 ;  /* 0x0000000e4d0e723e */ /* 0x000fe400000000ff */
[----:B------:R-:W-:Y:S02]  /*10a70*/  F2FP.F16.F32.PACK_AB R15, R15, R76 ;  /* 0x0000004c0f0f723e */ /* 0x000fe400000000ff */
[----:B------:R-:W-:-:S02]  /*10a80*/  F2FP.F16.F32.PACK_AB R32, R75, R32 ;  /* 0x000000204b20723e */ /* 0x000fc400000000ff */
[----:B------:R-:W-:Y:S02]  /*10a90*/  F2FP.F16.F32.PACK_AB R33, R33, R74 ;  /* 0x0000004a2121723e */ /* 0x000fe400000000ff */
[----:B------:R-:W-:Y:S02]  /*10aa0*/  F2FP.F16.F32.PACK_AB R34, R73, R34 ;  /* 0x000000224922723e */ /* 0x000fe400000000ff */
[----:B------:R-:W-:Y:S02]  /*10ab0*/  F2FP.F16.F32.PACK_AB R35, R35, R72 ;  /* 0x000000482323723e */ /* 0x000fe400000000ff */
[----:B------:R-:W-:Y:S02]  /*10ac0*/  F2FP.F16.F32.PACK_AB R24, R71, R24 ;  /* 0x000000184718723e */ /* 0x000fe400000000ff */
[----:B------:R-:W-:Y:S02]  /*10ad0*/  F2FP.F16.F32.PACK_AB R25, R25, R70 ;  /* 0x000000461919723e */ /* 0x000fe400000000ff */
[----:B------:R-:W-:-:S02]  /*10ae0*/  F2FP.F16.F32.PACK_AB R26, R69, R26 ;  /* 0x0000001a451a723e */ /* 0x000fc400000000ff */
[----:B------:R-:W-:Y:S01]  /*10af0*/  F2FP.F16.F32.PACK_AB R27, R27, R68 ;  /* 0x000000441b1b723e */ /* 0x000fe200000000ff */
[----:B--2---:R-:W-:Y:S04]  /*10b00*/  STSM.16.M88.4 [R84+0x21800], R12 ;  /* 0x0218000c54007844 */ /* 0x004fe80000000200 */
[----:B---3--:R-:W-:Y:S04]  /*10b10*/  STSM.16.M88.4 [R85], R32 ;  /* 0x0000002055007844 */ /* 0x008fe80000000200 */
[----:B----4-:R0:W-:Y:S02]  /*10b20*/  STSM.16.M88.4 [R82], R24 ;  /* 0x0000001852007844 */ /* 0x0101e40000000200 */
[----:B0-----:R-:W-:-:S02]  /*10b30*/  F2FP.F16.F32.PACK_AB R27, R11, R10 ;  /* 0x0000000a0b1b723e */ /* 0x001fc400000000ff */
[----:B------:R0:W5:Y:S01]  /*10b40*/  LDL R10, [R1] ;  /* 0x00000000010a7983 */ /* 0x0001620000100800 */
[----:B------:R-:W-:Y:S02]  /*10b50*/  F2FP.F16.F32.PACK_AB R28, R67, R28 ;  /* 0x0000001c431c723e */ /* 0x000fe400000000ff */
        /* <DEDUP_REMOVED lines=14> */
[----:B------:R-:W-:Y:S01]  /*10c40*/  F2FP.F16.F32.PACK_AB R39, R44, R39 ;  /* 0x000000272c27723e */ /* 0x000fe200000000ff */
[----:B------:R0:W-:Y:S01]  /*10c50*/  STSM.16.M88.4 [R81], R28 ;  /* 0x0000001c51007844 */ /* 0x0001e20000000200 */
[----:B------:R-:W-:Y:S02]  /*10c60*/  F2FP.F16.F32.PACK_AB R24, R42, R43 ;  /* 0x0000002b2a18723e */ /* 0x000fe400000000ff */
[----:B------:R-:W-:-:S02]  /*10c70*/  F2FP.F16.F32.PACK_AB R25, R41, R40 ;  /* 0x000000282919723e */ /* 0x000fc400000000ff */
[----:B------:R-:W-:Y:S01]  /*10c80*/  F2FP.F16.F32.PACK_AB R26, R21, R20 ;  /* 0x00000014151a723e */ /* 0x000fe200000000ff */
[----:B------:R0:W-:Y:S04]  /*10c90*/  STSM.16.M88.4 [R84+0x27800], R12 ;  /* 0x0278000c54007844 */ /* 0x0001e80000000200 */
[----:B------:R0:W-:Y:S04]  /*10ca0*/  STSM.16.M88.4 [R83], R32 ;  /* 0x0000002053007844 */ /* 0x0001e80000000200 */
[----:B------:R0:W-:Y:S04]  /*10cb0*/  STSM.16.M88.4 [R82+0x6000], R36 ;  /* 0x0060002452007844 */ /* 0x0001e80000000200 */
[----:B------:R0:W-:Y:S01]  /*10cc0*/  STSM.16.M88.4 [R81+0x6000], R24 ;  /* 0x0060001851007844 */ /* 0x0001e20000000200 */
[----:B------:R-:W-:Y:S01]  /*10cd0*/  @!PT LDS RZ, [RZ] ;  /* 0x00000000fffff984 */ /* 0x000fe20000000800 */
[----:B------:R-:W-:Y:S01]  /*10ce0*/  @!PT LDS RZ, [RZ] ;  /* 0x00000000fffff984 */ /* 0x000fe20000000800 */
[----:B------:R-:W-:Y:S01]  /*10cf0*/  @!PT LDS RZ, [RZ] ;  /* 0x00000000fffff984 */ /* 0x000fe20000000800 */
[----:B------:R-:W-:Y:S01]  /*10d00*/  @!PT LDS RZ, [RZ] ;  /* 0x00000000fffff984 */ /* 0x000fe20000000800 */
[----:B------:R1:W-:Y:S06]  /*10d10*/  MEMBAR.ALL.CTA ;  /* 0x0000000000007992 */ /* 0x0003ec0000008000 */
[----:B-1----:R-:W1:Y:S01]  /*10d20*/  FENCE.VIEW.ASYNC.S ;  /* 0x00000000000073c6 */ /* 0x002e620000000000 */
[----:B------:R-:W-:Y:S01]  /*10d30*/  ISETP.GT.AND P1, PT, R0, R5, PT ;  /* 0x000000050000720c */ /* 0x000fe20003f24270 */
        /* <DEDUP_REMOVED lines=52> */
[----:B-1----:R-:W-:Y:S01]  /*11080*/  NOP ;  /* 0x0000000000007918 */ /* 0x002fe20000000000 */
[----:B0-----:R-:W-:Y:S05]  /*11090*/  @P1 BRA `(.L_x_523) ;  /* 0xffffffd000ac1947 */ /* 0x001fea000383ffff */
.L_x_511:
[----:B------:R-:W-:Y:S05]  /*110a0*/  WARPSYNC.ALL ;  /* 0x0000000000007948 */ /* 0x000fea0003800000 */
[----:B------:R-:W-:Y:S06]  /*110b0*/  BAR.ARV 0x8, 0x200 ;  /* 0x0208000000007b1d */ /* 0x000fec0000002000 */
[----:B------:R-:W-:Y:S05]  /*110c0*/  @!P0 BRA `(.L_x_524) ;  /* 0x0000000000048947 */ /* 0x000fea0003800000 */
[----:B------:R-:W-:Y:S01]  /*110d0*/  BPT.TRAP 0x1 ;  /* 0x000000040000795c */ /* 0x000fe20000300000 */
.L_x_524:
[----:B------:R-:W2:Y:S01]  /*110e0*/  LDL R0, [R1] ;  /* 0x0000000001007983 */ /* 0x000ea20000100800 */
[----:B------:R-:W-:Y:S02]  /*110f0*/  LEA R5, R142, R2, 0x3 ;  /* 0x000000028e057211 */ /* 0x000fe400078e18ff */
[----:B--2---:R-:W-:-:S04]  /*11100*/  SHF.L.U32 R0, R0, 0x1f, RZ ;  /* 0x0000001f00007819 */ /* 0x004fc800000006ff */
[----:B------:R0:W1:Y:S01]  /*11110*/  SYNCS.PHASECHK.TRANS64.TRYWAIT P1, [R5+URZ+0x2d850], R0 ;  /* 0x02d85000050075a7 */ /* 0x000062000802017f */
[----:B------:R-:W-:Y:S05]  /*11120*/  @!P0 BRA `(.L_x_525) ;  /* 0x0000000000048947 */ /* 0x000fea0003800000 */
[----:B------:R-:W-:Y:S01]  /*11130*/  BPT.TRAP 0x1 ;  /* 0x000000040000795c */ /* 0x000fe20000300000 */
.L_x_525:
[----:B------:R-:W2:Y:S01]  /*11140*/  LDL.LU R7, [R1+0x84] ;  /* 0x0000840001077983 */ /* 0x000ea20000300800 */
[----:B------:R-:W-:Y:S02]  /*11150*/  VIADD R2, R2, 0x400 ;  /* 0x0000040002027836 */ /* 0x000fe40000000000 */
[----:B------:R-:W-:-:S03]  /*11160*/  IMAD.MOV.U32 R11, RZ, RZ, 0x40000040 ;  /* 0x40000040ff0b7424 */ /* 0x000fc600078e00ff */
[----:B------:R-:W-:-:S04]  /*11170*/  SHF.R.U32.HI R2, RZ, 0x4, R2 ;  /* 0x00000004ff027819 */ /* 0x000fc80000011602 */
[----:B------:R-:W-:-:S04]  /*11180*/  LOP3.LUT R2, R2, 0x3fff, RZ, 0xc0, !PT ;  /* 0x00003fff02027812 */ /* 0x000fc800078ec0ff */
[----:B------:R-:W-:Y:S02]  /*11190*/  LOP3.LUT R13, R2, 0x2000000, RZ, 0xfc, !PT ;  /* 0x02000000020d7812 */ /* 0x000fe400078efcff */
[----:B--2--5:R-:W-:Y:S01]  /*111a0*/  LOP3.LUT R10, R7, 0x10000, RZ, 0xfc, !PT ;  /* 0x00010000070a7812 */ /* 0x024fe200078efcff */
[----:B-1----:R-:W-:Y:S06]  /*111b0*/  @P1 BRA `(.L_x_526) ;  /* 0x0000000000081947 */ /* 0x002fec0003800000 */
[----:B------:R-:W1:Y:S02]  /*111c0*/  SYNCS.PHASECHK.TRANS64.TRYWAIT P1, [R5+URZ+0x2d850], R0 ;  /* 0x02d85000050075a7 */ /* 0x000e64000802017f */
[----:B-1----:R-:W-:Y:S05]  /*111d0*/  @!P1 BRA `(.L_x_527) ;  /* 0x000000b000dc9947 */ /* 0x002fea0003800000 */
.L_x_526:
[----:B------:R-:W-:Y:S01]  /*111e0*/  IMAD R12, R142, 0x600, R13 ;  /* 0x000006008e0c7824 */ /* 0x000fe200078e020d */
[----:B------:R-:W-:Y:S05]  /*111f0*/  WARPSYNC.ALL ;  /* 0x0000000000007948 */ /* 0x000fea0003800000 */
[----:B------:R-:W-:Y:S01]  /*11200*/  IMAD.MOV.U32 R13, RZ, RZ, -0x7fffffe0 ;  /* 0x80000020ff0d7424 */ /* 0x000fe200078e00ff */
[C---:B------:R-:W-:Y:S01]  /*11210*/  R2UR UR4, R10.reuse ;  /* 0x000000000a0472ca */ /* 0x040fe200000e0000 */
[----:B------:R-:W-:Y:S01]  /*11220*/  WARPGROUP.ARRIVE ;  /* 0x00000000000079c5 */ /* 0x000fe20000000000 */
[----:B------:R-:W-:Y:S01]  /*11230*/  R2UR UR5, R11 ;  /* 0x000000000b0572ca */ /* 0x000fe200000e0000 */
[----:B------:R-:W-:Y:S01]  /*11240*/  VIADD R14, R10, 0x2 ;  /* 0x000000020a0e7836 */ /* 0x000fe20000000000 */
[C---:B------:R-:W-:Y:S01]  /*11250*/  R2UR UR6, R12.reuse ;  /* 0x000000000c0672ca */ /* 0x040fe200000e0000 */
[----:B------:R-:W-:Y:S01]  /*11260*/  IMAD.MOV.U32 R15, RZ, RZ, 0x40000040 ;  /* 0x40000040ff0f7424 */ /* 0x000fe200078e00ff */
[----:B------:R-:W-:Y:S01]  /*11270*/  R2UR UR7, R13 ;  /* 0x000000000d0772ca */ /* 0x000fe200000e0000 */
[----:B------:R-:W-:Y:S01]  /*11280*/  IMAD.MOV.U32 R21, RZ, RZ, -0x7fffffe0 ;  /* 0x80000020ff157424 */ /* 0x000fe200078e00ff */
[----:B------:R-:W-:Y:S01]  /*11290*/  IADD3 R20, R12, 0x40, RZ ;  /* 0x000000400c147810 */ /* 0x000fe20007ffe0ff */
[----:B------:R-:W-:Y:S01]  /*112a0*/  IMAD.MOV.U32 R13, RZ, RZ, -0x7fffffe0 ;  /* 0x80000020ff0d7424 */ /* 0x000fe200078e00ff */
[----:B------:R-:W-:Y:S01]  /*112b0*/  MOV R11, 0x40000040 ;  /* 0x40000040000b7802 */ /* 0x000fe20000000f00 */
[----:B01----:R-:W0:Y:S01]  /*112c0*/  SHFL.BFLY PT, R0, R3, 0x2, 0x1f ;  /* 0x0c401f0003007f89 */ /* 0x003e2200000e0000 */
[----:B------:R-:W-:-:S02]  /*112d0*/  IMAD.MOV.U32 R49, RZ, RZ, RZ ;  /* 0x000000ffff317224 */ /* 0x000fc400078e00ff */
[----:B------:R-:W-:Y:S01]  /*112e0*/  IMAD.MOV.U32 R2, RZ, RZ, RZ ;  /* 0x000000ffff027224 */ /* 0x000fe200078e00ff */
[----:B------:R-:W1:Y:S04]  /*112f0*/  SHFL.BFLY PT, R7, R4, 0x2, 0x1f ;  /* 0x0c401f0004077f89 */ /* 0x000e6800000e0000 */
[----:B------:R-:W-:Y:S01]  /*11300*/  HGMMA.64x96x16.F32 R88, gdesc[UR4].tnspB, R88, gsb0 ;  /* 0x41600000045879f0 */ /* 0x000fe20008000858 */
[----:B------:R-:W-:Y:S01]  /*11310*/  R2UR UR4, R14 ;  /* 0x000000000e0472ca */ /* 0x000fe200000e0000 */
[----:B------:R-:W-:Y:S01]  /*11320*/  VIADD R14, R10, 0x4 ;  /* 0x000000040a0e7836 */ /* 0x000fe20000000000 */
[----:B------:R-:W-:Y:S02]  /*11330*/  R2UR UR5, R15 ;  /* 0x000000000f0572ca */ /* 0x000fe400000e0000 */
[----:B------:R-:W-:Y:S01]  /*11340*/  R2UR UR6, R20 ;  /* 0x00000000140672ca */ /* 0x000fe200000e0000 */
[----:B------:R-:W-:Y:S01]  /*11350*/  VIADD R20, R12, 0x80 ;  /* 0x000000800c147836 */ /* 0x000fe20000000000 */
[----:B------:R-:W-:Y:S01]  /*11360*/  R2UR UR7, R21 ;  /* 0x00000000150772ca */ /* 0x000fe200000e0000 */
[----:B------:R-:W-:Y:S01]  /*11370*/  IMAD.MOV.U32 R21, RZ, RZ, -0x7fffffe0 ;  /* 0x80000020ff157424 */ /* 0x000fe200078e00ff */
[----:B------:R-:W-:Y:S01]  /*11380*/  MOV R15, 0x40000040 ;  /* 0x40000040000f7802 */ /* 0x000fe20000000f00 */
[----:B0-----:R-:W-:Y:S01]  /*11390*/  FADD.FTZ R0, R0, R3 ;  /* 0x0000000300007221 */ /* 0x001fe20000010000 */
[----:B------:R-:W-:-:S02]  /*113a0*/  IMAD.MOV.U32 R3, RZ, RZ, -0x800000 ;  /* 0xff800000ff037424 */ /* 0x000fc400078e00ff */
[----:B-1----:R-:W-:Y:S02]  /*113b0*/  FADD.FTZ R8, R7, R4 ;  /* 0x0000000407087221 */ /* 0x002fe40000010000 */
[----:B------:R-:W0:Y:S01]  /*113c0*/  SHFL.BFLY PT, R7, R0, 0x1, 0x1f ;  /* 0x0c201f0000077f89 */ /* 0x000e2200000e0000 */
[----:B------:R-:W-:Y:S02]  /*113d0*/  WARPGROUP.DEPBAR.LE gsb0, 0x0 ;  /* 0x00008000000079c5 */ /* 0x000fe40000010000 */
[----:B------:R-:W-:-:S06]  /*113e0*/  WARPGROUP.ARRIVE ;  /* 0x00000000000079c5 */ /* 0x000fcc0000000000 */
[----:B------:R-:W-:Y:S01]  /*113f0*/  HGMMA.64x96x16.F32 R88, gdesc[UR4].tnspB, R88, gsb0 ;  /* 0x41600000045879f0 */ /* 0x000fe20008000858 */
[----:B------:R-:W-:Y:S01]  /*11400*/  R2UR UR4, R14 ;  /* 0x000000000e0472ca */ /* 0x000fe200000e0000 */
[----:B------:R-:W-:Y:S01]  /*11410*/  VIADD R14, R10, 0x6 ;  /* 0x000000060a0e7836 */ /* 0x000fe20000000000 */
[----:B------:R-:W-:Y:S01]  /*11420*/  R2UR UR5, R15 ;  /* 0x000000000f0572ca */ /* 0x000fe200000e0000 */
[----:B------:R-:W-:Y:S01]  /*11430*/  IMAD.MOV.U32 R15, RZ, RZ, 0x40000040 ;  /* 0x40000040ff0f7424 */ /* 0x000fe200078e00ff */
[----:B------:R-:W-:Y:S01]  /*11440*/  R2UR UR6, R20 ;  /* 0x00000000140672ca */ /* 0x000fe200000e0000 */
[----:B------:R-:W-:Y:S01]  /*11450*/  VIADD R20, R12, 0xc0 ;  /* 0x000000c00c147836 */ /* 0x000fe20000000000 */
[----:B------:R-:W-:Y:S02]  /*11460*/  R2UR UR7, R21 ;  /* 0x00000000150772ca */ /* 0x000fe400000e0000 */
[----:B------:R-:W-:Y:S01]  /*11470*/  MOV R21, 0x80000020 ;  /* 0x8000002000157802 */ /* 0x000fe20000000f00 */
[----:B------:R-:W-:-:S02]  /*11480*/  WARPGROUP.DEPBAR.LE gsb0, 0x0 ;  /* 0x00008000000079c5 */ /* 0x000fc40000010000 */
[----:B------:R-:W-:-:S08]  /*11490*/  WARPGROUP.ARRIVE ;  /* 0x00000000000079c5 */ /* 0x000fd00000000000 */
[----:B------:R-:W-:Y:S01]  /*114a0*/  HGMMA.64x96x16.F32 R88, gdesc[UR4].tnspB, R88, gsb0 ;  /* 0x41600000045879f0 */ /* 0x000fe20008000858 */
[----:B------:R-:W-:Y:S01]  /*114b0*/  R2UR UR4, R14 ;  /* 0x000000000e0472ca */ /* 0x000fe200000e0000 */
[----:B------:R-:W-:Y:S01]  /*114c0*/  VIADD R14, R10, 0x600 ;  /* 0x000006000a0e7836 */ /* 0x000fe20000000000 */
[----:B------:R-:W-:Y:S01]  /*114d0*/  R2UR UR5, R15 ;  /* 0x000000000f0572ca */ /* 0x000fe200000e0000 */
[----:B------:R-:W-:Y:S01]  /*114e0*/  IMAD.MOV.U32 R15, RZ, RZ, 0x40000040 ;  /* 0x40000040ff0f7424 */ /* 0x000fe200078e00ff */
[----:B------:R-:W-:Y:S01]  /*114f0*/  R2UR UR6, R20 ;  /* 0x00000000140672ca */ /* 0x000fe200000e0000 */
[----:B------:R-:W-:Y:S01]  /*11500*/  VIADD R20, R12, 0x100 ;  /* 0x000001000c147836 */ /* 0x000fe20000000000 */
[----:B------:R-:W-:Y:S01]  /*11510*/  R2UR UR7, R21 ;  /* 0x00000000150772ca */ /* 0x000fe200000e0000 */
[----:B------:R-:W-:Y:S01]  /*11520*/  IMAD.MOV.U32 R21, RZ, RZ, -0x7fffffe0 ;  /* 0x80000020ff157424 */ /* 0x000fe200078e00ff */
[----:B------:R-:W-:Y:S02]  /*11530*/  WARPGROUP.DEPBAR.LE gsb0, 0x0 ;  /* 0x00008000000079c5 */ /* 0x000fe40000010000 */
[----:B------:R-:W-:-:S09]  /*11540*/  WARPGROUP.ARRIVE ;  /* 0x00000000000079c5 */ /* 0x000fd20000000000 */
[----:B------:R-:W-:Y:S01]  /*11550*/  HGMMA.64x96x16.F32 R88, gdesc[UR4].tnspB, R88, gsb0 ;  /* 0x41600000045879f0 */ /* 0x000fe20008000858 */
[----:B------:R-:W-:Y:S02]  /*11560*/  R2UR UR4, R14 ;  /* 0x000000000e0472ca */ /* 0x000fe400000e0000 */
[----:B------:R-:W-:Y:S01]  /*11570*/  R2UR UR5, R15 ;  /* 0x000000000f0572ca */ /* 0x000fe200000e0000 */
[----:B------:R-:W-:Y:S01]  /*11580*/  IMAD.MOV.U32 R15, RZ, RZ, 0x40000040 ;  /* 0x40000040ff0f7424 */ /* 0x000fe200078e00ff */
[----:B------:R-:W-:Y:S01]  /*11590*/  R2UR UR6, R20 ;  /* 0x00000000140672ca */ /* 0x000fe200000e0000 */
[----:B------:R-:W-:Y:S01]  /*115a0*/  VIADD R20, R12, 0x140 ;  /* 0x000001400c147836 */ /* 0x000fe20000000000 */
[----:B------:R-:W-:Y:S01]  /*115b0*/  R2UR UR7, R21 ;  /* 0x00000000150772ca */ /* 0x000fe200000e0000 */
[----:B------:R-:W-:Y:S01]  /*115c0*/  IMAD.MOV.U32 R21, RZ, RZ, -0x7fffffe0 ;  /* 0x80000020ff157424 */ /* 0x000fe200078e00ff */
[----:B------:R-:W-:Y:S01]  /*115d0*/  IADD3 R14, R10, 0x602, RZ ;  /* 0x000006020a0e7810 */ /* 0x000fe20007ffe0ff */
        /* <DEDUP_REMOVED lines=11> */
[C---:B------:R-:W-:Y:S01]  /*11690*/  IADD3 R20, R12.reuse, 0x180, RZ ;  /* 0x000001800c147810 */ /* 0x040fe20007ffe0ff */
[----:B------:R-:W-:Y:S01]  /*116a0*/  VIADD R12, R12, 0x1c0 ;  /* 0x000001c00c0c7836 */ /* 0x000fe20000000000 */
[----:B------:R-:W-:-:S02]  /*116b0*/  WARPGROUP.DEPBAR.LE gsb0, 0x0 ;  /* 0x00008000000079c5 */ /* 0x000fc40000010000 */
[----:B------:R-:W-:-:S07]  /*116c0*/  WARPGROUP.ARRIVE ;  /* 0x00000000000079c5 */ /* 0x000fce0000000000 */
[----:B------:R-:W-:Y:S01]  /*116d0*/  HGMMA.64x96x16.F32 R88, gdesc[UR4].tnspB, R88, gsb0 ;  /* 0x41600000045879f0 */ /* 0x000fe20008000858 */
[----:B------:R-:W-:Y:S02]  /*116e0*/  R2UR UR4, R14 ;  /* 0x000000000e0472ca */ /* 0x000fe400000e0000 */
[----:B------:R-:W-:Y:S02]  /*116f0*/  R2UR UR5, R15 ;  /* 0x000000000f0572ca */ /* 0x000fe400000e0000 */
[----:B------:R-:W-:Y:S02]  /*11700*/  R2UR UR6, R20 ;  /* 0x00000000140672ca */ /* 0x000fe400000e0000 */
[----:B------:R-:W-:Y:S01]  /*11710*/  R2UR UR7, R21 ;  /* 0x00000000150772ca */ /* 0x000fe200000e0000 */
[----:B------:R-:W-:Y:S02]  /*11720*/  WARPGROUP.DEPBAR.LE gsb0, 0x0 ;  /* 0x00008000000079c5 */ /* 0x000fe40000010000 */
[----:B------:R-:W-:-:S10]  /*11730*/  WARPGROUP.ARRIVE ;  /* 0x00000000000079c5 */ /* 0x000fd40000000000 */
[----:B------:R-:W-:Y:S01]  /*11740*/  HGMMA.64x96x16.F32 R88, gdesc[UR4].tnspB, R88, gsb0 ;  /* 0x41600000045879f0 */ /* 0x000fe20008000858 */
[----:B------:R-:W-:Y:S02]  /*11750*/  R2UR UR4, R10 ;  /* 0x000000000a0472ca */ /* 0x000fe400000e0000 */
[----:B------:R-:W-:Y:S02]  /*11760*/  R2UR UR5, R11 ;  /* 0x000000000b0572ca */ /* 0x000fe400000e0000 */
[----:B------:R-:W-:Y:S01]  /*11770*/  R2UR UR6, R12 ;  /* 0x000000000c0672ca */ /* 0x000fe200000e0000 */
[----:B------:R-:W1:Y:S01]  /*11780*/  SHFL.BFLY PT, R11, R8, 0x1, 0x1f ;  /* 0x0c201f00080b7f89 */ /* 0x000e6200000e0000 */
[----:B------:R-:W-:Y:S01]  /*11790*/  R2UR UR7, R13 ;  /* 0x000000000d0772ca */ /* 0x000fe200000e0000 */
[----:B0-----:R-:W-:Y:S01]  /*117a0*/  FADD.FTZ R12, R0, R7 ;  /* 0x00000007000c7221 */ /* 0x001fe20000010000 */
[----:B------:R-:W-:Y:S01]  /*117b0*/  MOV R13, UR45 ;  /* 0x0000002d000d7c02 */ /* 0x000fe20008000f00 */
[----:B------:R-:W-:-:S02]  /*117c0*/  IMAD.U32 R7, RZ, RZ, UR45 ;  /* 0x0000002dff077e24 */ /* 0x000fc4000f8e00ff */
[----:B------:R-:W-:Y:S01]  /*117d0*/  IMAD.MOV.U32 R0, RZ, RZ, -0x800000 ;  /* 0xff800000ff007424 */ /* 0x000fe200078e00ff */
[----:B------:R-:W-:-:S13]  /*117e0*/  FSETP.NE.FTZ.AND P1, PT, R12, RZ, PT ;  /* 0x000000ff0c00720b */ /* 0x000fda0003f35000 */
[----:B------:R-:W0:Y:S01]  /*117f0*/  @P1 MUFU.LG2 R10, R12 ;  /* 0x0000000c000a1308 */ /* 0x000e220000000c00 */
[----:B------:R-:W-:Y:S01]  /*11800*/  @P1 FMUL.FTZ R7, R7, 0.69314718246459960938 ;  /* 0x3f31721807071820 */ /* 0x000fe20000410000 */
[----:B-1----:R-:W-:-:S06]  /*11810*/  FADD.FTZ R11, R8, R11 ;  /* 0x0000000b080b7221 */ /* 0x002fcc0000010000 */
[----:B------:R-:W-:Y:S01]  /*11820*/  @P1 MUFU.RCP R49, R12 ;  /* 0x0000000c00311308 */ /* 0x000fe20000001000 */
[----:B------:R-:W-:Y:S01]  /*11830*/  FSETP.NE.FTZ.AND P2, PT, R11, RZ, PT ;  /* 0x000000ff0b00720b */ /* 0x000fe20003f55000 */
[----:B0-----:R-:W-:-:S04]  /*11840*/  @P1 FMUL.FTZ R10, R10, 0.69314718246459960938 ;  /* 0x3f3172180a0a1820 */ /* 0x001fc80000410000 */
[----:B------:R-:W-:-:S08]  /*11850*/  @P1 FFMA.FTZ R3, R7, R6, R10 ;  /* 0x0000000607031223 */ /* 0x000fd0000001000a */
[----:B------:R-:W0:Y:S01]  /*11860*/  @P2 MUFU.LG2 R4, R11 ;  /* 0x0000000b00042308 */ /* 0x000e220000000c00 */
[----:B------:R-:W-:-:S07]  /*11870*/  @P2 FMUL.FTZ R13, R13, 0.69314718246459960938 ;  /* 0x3f3172180d0d2820 */ /* 0x000fce0000410000 */
[----:B------:R1:W2:Y:S01]  /*11880*/  @P2 MUFU.RCP R2, R11 ;  /* 0x0000000b00022308 */ /* 0x0002a20000001000 */
[----:B0-----:R-:W-:-:S04]  /*11890*/  @P2 FMUL.FTZ R4, R4, 0.69314718246459960938 ;  /* 0x3f31721804042820 */ /* 0x001fc80000410000 */
[----:B------:R-:W-:Y:S01]  /*118a0*/  @P2 FFMA.FTZ R0, R13, R9, R4 ;  /* 0x000000090d002223 */ /* 0x000fe20000010004 */
[----:B------:R-:W-:Y:S02]  /*118b0*/  WARPGROUP.DEPBAR.LE gsb0, 0x0 ;  /* 0x00008000000079c5 */ /* 0x000fe40000010000 */
[----:B------:R-:W-:-:S06]  /*118c0*/  WARPGROUP.ARRIVE ;  /* 0x00000000000079c5 */ /* 0x000fcc0000000000 */
[----:B------:R-:W-:Y:S03]  /*118d0*/  HGMMA.64x96x16.F32 R88, gdesc[UR4].tnspB, R88, gsb0 ;  /* 0x41600000045879f0 */ /* 0x000fe60008000858 */
[----:B------:R-:W-:Y:S02]  /*118e0*/  WARPGROUP.DEPBAR.LE gsb0, 0x0 ;  /* 0x00008000000079c5 */ /* 0x000fe40000010000 */
[----:B-12---:R-:W-:Y:S05]  /*118f0*/  @!P0 BRA `(.L_x_528) ;  /* 0x0000000000048947 */ /* 0x006fea0003800000 */
[----:B------:R-:W-:Y:S01]  /*11900*/  BPT.TRAP 0x1 ;  /* 0x000000040000795c */ /* 0x000fe20000300000 */
.L_x_528:
[----:B------:R-:W2:Y:S01]  /*11910*/  LDL.LU R6, [R1] ;  /* 0x0000000001067983 */ /* 0x000ea20000300800 */
[----:B------:R-:W-:Y:S01]  /*11920*/  IADD3 R142, R142, 0x1, RZ ;  /* 0x000000018e8e7810 */ /* 0x000fe20007ffe0ff */
[----:B------:R-:W-:Y:S02]  /*11930*/  VIADD R5, R5, 0x2d860 ;  /* 0x0002d86005057836 */ /* 0x000fe40000000000 */
[-C--:B------:R-:W-:Y:S01]  /*11940*/  FMUL.FTZ R20, R88, R49.reuse ;  /* 0x0000003158147220 */ /* 0x080fe20000410000 */
[----:B------:R-:W-:Y:S01]  /*11950*/  IMAD.U32 R4, RZ, RZ, UR38 ;  /* 0x00000026ff047e24 */ /* 0x000fe2000f8e00ff */
[----:B------:R-:W-:Y:S01]  /*11960*/  ISETP.NE.AND P1, PT, R142, 0x2, PT ;  /* 0x000000028e00780c */ /* 0x000fe20003f25270 */
[-C--:B------:R-:W-:Y:S01]  /*11970*/  FMUL.FTZ R21, R89, R49.reuse ;  /* 0x0000003159157220 */ /* 0x080fe20000410000 */
[-C--:B------:R-:W-:Y:S01]  /*11980*/  FMUL.FTZ R28, R92, R49.reuse ;  /* 0x000000315c1c7220 */ /* 0x080fe20000410000 */
[-C--:B------:R-:W-:Y:S01]  /*11990*/  FMUL.FTZ R29, R93, R49.reuse ;  /* 0x000000315d1d7220 */ /* 0x080fe20000410000 */
[----:B------:R-:W-:Y:S01]  /*119a0*/  PRMT R5, R4, 0x654, R5 ;  /* 0x0000065404057816 */ /* 0x000fe20000000005 */
[-C--:B------:R-:W-:Y:S01]  /*119b0*/  FMUL.FTZ R30, R96, R49.reuse ;  /* 0x00000031601e7220 */ /* 0x080fe20000410000 */
[----:B------:R-:W-:Y:S01]  /*119c0*/  SEL R4, RZ, 0x1, P1 ;  /* 0x00000001ff047807 */ /* 0x000fe20000800000 */
[-C--:B------:R-:W-:Y:S01]  /*119d0*/  FMUL.FTZ R31, R97, R49.reuse ;  /* 0x00000031611f7220 */ /* 0x080fe20000410000 */
[----:B------:R0:W-:Y:S01]  /*119e0*/  SYNCS.ARRIVE.TRANS64.RED.A1T0 RZ, [R5+URZ], RZ ;  /* 0x000000ff05ff79a7 */ /* 0x0001e2000810043f */
        /* <DEDUP_REMOVED lines=43> */
[----:B------:R-:W-:Y:S01]  /*11ca0*/  SEL R142, R142, RZ, P1 ;  /* 0x000000ff8e8e7207 */ /* 0x000fe20000800000 */
[----:B------:R-:W-:Y:S01]  /*11cb0*/  UIADD3 UR37, UR37, 0x1, URZ ;  /* 0x0000000125257890 */ /* 0x000fe2000fffe03f */
[----:B--2---:R-:W-:-:S05]  /*11cc0*/  LOP3.LUT R6, R6, R4, RZ, 0x3c, !PT ;  /* 0x0000000406067212 */ /* 0x004fca00078e3cff */
[----:B------:R0:W-:Y:S06]  /*11cd0*/  STL [R1], R6 ;  /* 0x0000000601007387 */ /* 0x0001ec0000100800 */
.L_x_469:
[----:B------:R-:W-:Y:S05]  /*11ce0*/  WARPSYNC.ALL ;  /* 0x0000000000007948 */ /* 0x000fea0003800000 */
[----:B------:R-:W1:Y:S08]  /*11cf0*/  S2UR UR38, SR_CgaCtaId ;  /* 0x00000000002679c3 */ /* 0x000e700000008800 */
[----:B------:R-:W-:Y:S06]  /*11d00*/  BAR.SYNC.DEFER_BLOCKING 0x5, 0x200 ;  /* 0x0148000000007b1d */ /* 0x000fec0000010000 */
[----:B------:R-:W-:Y:S01]  /*11d10*/  UMOV UR4, 0x400 ;  /* 0x0000040000047882 */ /* 0x000fe20000000000 */
[----:B------:R-:W-:Y:S01]  /*11d20*/  BSSY B0, `(.L_x_529) ;  /* 0x00002b9000007945 */ /* 0x000fe20003800000 */
[----:B-1----:R-:W-:-:S06]  /*11d30*/  ULEA UR4, UR38, UR4, 0x18 ;  /* 0x0000000426047291 */ /* 0x002fcc000f8ec03f */
[----:B------:R-:W-:-:S05]  /*11d40*/  IMAD.U32 R2, RZ, RZ, UR4 ;  /* 0x00000004ff027e24 */ /* 0x000fca000f8e00ff */
[----:B------:R1:W2:Y:S01]  /*11d50*/  LDS.128 R96, [R2+0x2d8d0] ;  /* 0x02d8d00002607984 */ /* 0x0002a20000000c00 */
[----:B------:R-:W-:Y:S06]  /*11d60*/  BAR.ARV 0x4, 0x200 ;  /* 0x0108000000007b1d */ /* 0x000fec0000002000 */
[----:B------:R-:W-:Y:S05]  /*11d70*/  @P0 BRA `(.L_x_530) ;  /* 0x0000001c00f00947 */ /* 0x000fea0003800000 */
[----:B------:R-:W3:Y:S01]  /*11d80*/  LDL R4, [R1+0x114] ;  /* 0x0001140001047983 */ /* 0x000ee20000100800 */
[----:B------:R-:W-:-:S03]  /*11d90*/  ULDC UR4, c[0x0][0xad4] ;  /* 0x0002b50000047ab9 */ /* 0x000fc60000000800 */
[----:B------:R-:W4:Y:S04]  /*11da0*/  LDL.LU R74, [R1+0x94] ;  /* 0x00009400014a7983 */ /* 0x000f280000300800 */
[----:B------:R-:W2:Y:S04]  /*11db0*/  LDL.LU R81, [R1+0x9c] ;  /* 0x00009c0001517983 */ /* 0x000ea80000300800 */
[----:B------:R-:W2:Y:S01]  /*11dc0*/  LDL.LU R80, [R1+0xa0] ;  /* 0x0000a00001507983 */ /* 0x000ea20000300800 */
[----:B0-----:R-:W0:Y:S01]  /*11dd0*/  S2R R5, SR_SWINHI ;  /* 0x0000000000057919 */ /* 0x001e220000002f00 */
[----:B------:R-:W-:-:S02]  /*11de0*/  MOV R72, R2 ;  /* 0x0000000200487202 */ /* 0x000fc40000000f00 */
[----:B0-----:R-:W-:-:S03]  /*11df0*/  MOV R73, R5 ;  /* 0x0000000500497202 */ /* 0x001fc60000000f00 */
[----:B---3--:R-:W-:-:S03]  /*11e00*/  IMAD.WIDE R4, R4, 0x2, R72 ;  /* 0x0000000204047825 */ /* 0x008fc600078e0248 */
[----:B------:R-:W-:-:S04]  /*11e10*/  IADD3 R27, P4, R4, 0x20, RZ ;  /* 0x00000020041b7810 */ /* 0x000fc80007f9e0ff */
[----:B------:R-:W-:Y:S02]  /*11e20*/  LOP3.LUT R6, R27, 0x180, RZ, 0xc0, !PT ;  /* 0x000001801b067812 */ /* 0x000fe400078ec0ff */
[----:B------:R-:W-:Y:S02]  /*11e30*/  IADD3 R75, P3, R4, 0x3000, RZ ;  /* 0x00003000044b7810 */ /* 0x000fe40007f7e0ff */
[----:B------:R-:W-:Y:S02]  /*11e40*/  SHF.R.U64 R6, R6, 0x3, RZ ;  /* 0x0000000306067819 */ /* 0x000fe400000012ff */
[----:B------:R-:W-:Y:S02]  /*11e50*/  IADD3 R79, P0, R4, 0x6020, RZ ;  /* 0x00006020044f7810 */ /* 0x000fe40007f1e0ff */
[----:B------:R-:W-:Y:S02]  /*11e60*/  LOP3.LUT R12, R6, R27, RZ, 0x3c, !PT ;  /* 0x0000001b060c7212 */ /* 0x000fe400078e3cff */
[----:B------:R-:W-:Y:S01]  /*11e70*/  LOP3.LUT R6, R75, 0x180, RZ, 0xc0, !PT ;  /* 0x000001804b067812 */ /* 0x000fe200078ec0ff */
[----:B------:R-:W-:Y:S01]  /*11e80*/  IMAD.X R11, RZ, RZ, R5, P0 ;  /* 0x000000ffff0b7224 */ /* 0x000fe200000e0605 */
[----:B----4-:R-:W-:-:S02]  /*11e90*/  ISETP.NE.AND P0, PT, R74, RZ, PT ;  /* 0x000000ff4a00720c */ /* 0x010fc40003f05270 */
[----:B------:R-:W-:-:S04]  /*11ea0*/  SHF.R.U64 R6, R6, 0x3, RZ ;  /* 0x0000000306067819 */ /* 0x000fc800000012ff */
[----:B------:R-:W-:Y:S02]  /*11eb0*/  LOP3.LUT R14, R6, R75, RZ, 0x3c, !PT ;  /* 0x0000004b060e7212 */ /* 0x000fe400078e3cff */
[----:B------:R-:W-:Y:S01]  /*11ec0*/  SEL R75, R74, UR4, P0 ;  /* 0x000000044a4b7c07 */ /* 0x000fe20008000000 */
[----:B------:R-:W-:Y:S05]  /*11ed0*/  WARPSYNC.ALL ;  /* 0x0000000000007948 */ /* 0x000fea0003800000 */
[C---:B------:R-:W-:Y:S02]  /*11ee0*/  LOP3.LUT R7, R4.reuse, 0x180, RZ, 0xc0, !PT ;  /* 0x0000018004077812 */ /* 0x040fe400078ec0ff */
[----:B------:R-:W-:-:S02]  /*11ef0*/  IADD3 R8, P2, R4, 0x3020, RZ ;  /* 0x0000302004087810 */ /* 0x000fc40007f5e0ff */
[----:B------:R-:W-:Y:S01]  /*11f00*/  IADD3 R77, P1, R4, 0x6000, RZ ;  /* 0x00006000044d7810 */ /* 0x000fe20007f3e0ff */
[--C-:B------:R-:W-:Y:S01]  /*11f10*/  IMAD.X R13, RZ, RZ, R5.reuse, P4 ;  /* 0x000000ffff0d7224 */ /* 0x100fe200020e0605 */
[----:B------:R-:W-:Y:S01]  /*11f20*/  SHF.R.U64 R7, R7, 0x3, RZ ;  /* 0x0000000307077819 */ /* 0x000fe200000012ff */
[----:B------:R-:W-:Y:S01]  /*11f30*/  IMAD.X R15, RZ, RZ, R5, P3 ;  /* 0x000000ffff0f7224 */ /* 0x000fe200018e0605 */
[----:B------:R-:W-:Y:S01]  /*11f40*/  LOP3.LUT R10, R77, 0x180, RZ, 0xc0, !PT ;  /* 0x000001804d0a7812 */ /* 0x000fe200078ec0ff */
[----:B------:R-:W-:Y:S01]  /*11f50*/  ULDC.64 UR4, c[0x0][0xc00] ;  /* 0x0003000000047ab9 */ /* 0x000fe20000000a00 */
[----:B------:R-:W-:Y:S01]  /*11f60*/  LOP3.LUT R4, R7, R4, RZ, 0x3c, !PT ;  /* 0x0000000407047212 */ /* 0x000fe200078e3cff */
[----:B------:R-:W-:Y:S01]  /*11f70*/  ULDC.64 UR6, c[0x0][0xc08] ;  /* 0x0003020000067ab9 */ /* 0x000fe20000000a00 */
[----:B------:R-:W-:Y:S02]  /*11f80*/  LOP3.LUT R7, R8, 0x180, RZ, 0xc0, !PT ;  /* 0x0000018008077812 */ /* 0x000fe400078ec0ff */
[----:B------:R-:W-:-:S02]  /*11f90*/  LOP3.LUT R26, R79, 0x180, RZ, 0xc0, !PT ;  /* 0x000001804f1a7812 */ /* 0x000fc400078ec0ff */
[----:B------:R-:W-:Y:S02]  /*11fa0*/  SHF.R.U64 R7, R7, 0x3, RZ ;  /* 0x0000000307077819 */ /* 0x000fe400000012ff */
[----:B------:R-:W-:Y:S02]  /*11fb0*/  SHF.R.U64 R10, R10, 0x3, RZ ;  /* 0x000000030a0a7819 */ /* 0x000fe400000012ff */
[----:B------:R-:W-:Y:S01]  /*11fc0*/  SHF.R.U64 R26, R26, 0x3, RZ ;  /* 0x000000031a1a7819 */ /* 0x000fe200000012ff */
[----:B------:R-:W-:Y:S01]  /*11fd0*/  IMAD.X R25, RZ, RZ, R5, P2 ;  /* 0x000000ffff197224 */ /* 0x000fe200010e0605 */
[-C--:B------:R-:W-:Y:S02]  /*11fe0*/  IADD3.X R9, RZ, R5.reuse, RZ, P1, !PT ;  /* 0x00000005ff097210 */ /* 0x080fe40000ffe4ff */
[----:B------:R-:W-:Y:S02]  /*11ff0*/  LOP3.LUT R24, R7, R8, RZ, 0x3c, !PT ;  /* 0x0000000807187212 */ /* 0x000fe400078e3cff */
[----:B------:R-:W-:-:S02]  /*12000*/  MOV R27, R4 ;  /* 0x00000004001b7202 */ /* 0x000fc40000000f00 */
[----:B------:R-:W-:Y:S02]  /*12010*/  LOP3.LUT R8, R10, R77, RZ, 0x3c, !PT ;  /* 0x0000004d0a087212 */ /* 0x000fe400078e3cff */
[----:B------:R-:W-:Y:S02]  /*12020*/  F2FP.F16.F32.PACK_AB R4, R21, R20 ;  /* 0x000000141504723e */ /* 0x000fe400000000ff */
[----:B------:R-:W-:Y:S02]  /*12030*/  F2FP.F16.F32.PACK_AB R5, R51, R50 ;  /* 0x000000323305723e */ /* 0x000fe400000000ff */
[----:B------:R-:W-:Y:S02]  /*12040*/  F2FP.F16.F32.PACK_AB R6, R29, R28 ;  /* 0x0000001c1d06723e */ /* 0x000fe400000000ff */
[----:B------:R-:W-:Y:S01]  /*12050*/  F2FP.F16.F32.PACK_AB R7, R53, R52 ;  /* 0x000000343507723e */ /* 0x000fe200000000ff */
[----:B------:R-:W-:Y:S01]  /*12060*/  BAR.SYNC.DEFER_BLOCKING 0x1, 0x180 ;  /* 0x0046000000007b1d */ /* 0x000fe20000010000 */
[----:B------:R-:W-:-:S02]  /*12070*/  LOP3.LUT R10, R26, R79, RZ, 0x3c, !PT ;  /* 0x0000004f1a0a7212 */ /* 0x000fc400078e3cff */
[----:B------:R-:W-:Y:S02]  /*12080*/  MOV R79, R12 ;  /* 0x0000000c004f7202 */ /* 0x000fe40000000f00 */
[----:B------:R-:W-:Y:S02]  /*12090*/  MOV R74, R14 ;  /* 0x0000000e004a7202 */ /* 0x000fe40000000f00 */
[----:B------:R-:W-:Y:S02]  /*120a0*/  F2FP.F16.F32.PACK_AB R12, R31, R30 ;  /* 0x0000001e1f0c723e */ /* 0x000fe400000000ff */
[----:B------:R-:W-:Y:S02]  /*120b0*/  F2FP.F16.F32.PACK_AB R13, R55, R54 ;  /* 0x00000036370d723e */ /* 0x000fe400000000ff */
[----:B------:R-:W-:Y:S02]  /*120c0*/  F2FP.F16.F32.PACK_AB R14, R33, R32 ;  /* 0x00000020210e723e */ /* 0x000fe400000000ff */
[----:B------:R-:W-:-:S02]  /*120d0*/  F2FP.F16.F32.PACK_AB R15, R57, R56 ;  /* 0x00000038390f723e */ /* 0x000fc400000000ff */
[----:B------:R-:W-:Y:S02]  /*120e0*/  MOV R78, R24 ;  /* 0x00000018004e7202 */ /* 0x000fe40000000f00 */
[----:B------:R-:W-:Y:S02]  /*120f0*/  F2FP.F16.F32.PACK_AB R24, R35, R34 ;  /* 0x000000222318723e */ /* 0x000fe400000000ff */
[----:B------:R-:W-:Y:S02]  /*12100*/  F2FP.F16.F32.PACK_AB R25, R59, R58 ;  /* 0x0000003a3b19723e */ /* 0x000fe400000000ff */
[----:B------:R-:W-:Y:S01]  /*12110*/  F2FP.F16.F32.PACK_AB R26, R37, R36 ;  /* 0x00000024251a723e */ /* 0x000fe200000000ff */
[----:B------:R0:W-:Y:S01]  /*12120*/  STSM.16.M88.4 [R27], R4 ;  /* 0x000000041b007844 */ /* 0x0001e20000000200 */
[----:B------:R-:W-:Y:S02]  /*12130*/  MOV R77, R8 ;  /* 0x00000008004d7202 */ /* 0x000fe40000000f00 */
[----:B------:R-:W-:Y:S01]  /*12140*/  MOV R76, R10 ;  /* 0x0000000a004c7202 */ /* 0x000fe20000000f00 */
[----:B------:R3:W-:Y:S01]  /*12150*/  STSM.16.M88.4 [R79], R12 ;  /* 0x0000000c4f007844 */ /* 0x0007e20000000200 */
[----:B------:R-:W-:-:S02]  /*12160*/  F2FP.F16.F32.PACK_AB R8, R43, R42 ;  /* 0x0000002a2b08723e */ /* 0x000fc400000000ff */
[----:B------:R-:W-:Y:S02]  /*12170*/  F2FP.F16.F32.PACK_AB R9, R67, R66 ;  /* 0x000000424309723e */ /* 0x000fe400000000ff */
[----:B------:R-:W-:Y:S02]  /*12180*/  F2FP.F16.F32.PACK_AB R10, R45, R44 ;  /* 0x0000002c2d0a723e */ /* 0x000fe400000000ff */
[----:B------:R-:W-:Y:S02]  /*12190*/  F2FP.F16.F32.PACK_AB R11, R69, R68 ;  /* 0x00000044450b723e */ /* 0x000fe400000000ff */
[----:B0-----:R-:W-:Y:S02]  /*121a0*/  F2FP.F16.F32.PACK_AB R27, R61, R60 ;  /* 0x0000003c3d1b723e */ /* 0x001fe400000000ff */
[----:B------:R-:W-:Y:S02]  /*121b0*/  F2FP.F16.F32.PACK_AB R4, R39, R38 ;  /* 0x000000262704723e */ /* 0x000fe400000000ff */
[----:B------:R-:W-:-:S02]  /*121c0*/  F2FP.F16.F32.PACK_AB R5, R63, R62 ;  /* 0x0000003e3f05723e */ /* 0x000fc400000000ff */
[----:B------:R-:W-:Y:S02]  /*121d0*/  F2FP.F16.F32.PACK_AB R6, R41, R40 ;  /* 0x000000282906723e */ /* 0x000fe400000000ff */
[----:B------:R-:W-:Y:S02]  /*121e0*/  F2FP.F16.F32.PACK_AB R7, R65, R64 ;  /* 0x000000404107723e */ /* 0x000fe400000000ff */
[----:B---3--:R-:W-:Y:S02]  /*121f0*/  F2FP.F16.F32.PACK_AB R12, R47, R46 ;  /* 0x0000002e2f0c723e */ /* 0x008fe400000000ff */
[----:B------:R-:W-:Y:S02]  /*12200*/  F2FP.F16.F32.PACK_AB R13, R71, R70 ;  /* 0x00000046470d723e */ /* 0x000fe400000000ff */
[----:B------:R-:W-:Y:S02]  /*12210*/  F2FP.F16.F32.PACK_AB R14, R49, R48 ;  /* 0x00000030310e723e */ /* 0x000fe400000000ff */
[----:B------:R-:W-:Y:S01]  /*12220*/  F2FP.F16.F32.PACK_AB R15, R135, R134 ;  /* 0x00000086870f723e */ /* 0x000fe200000000ff */
[----:B------:R2:W-:Y:S04]  /*12230*/  STSM.16.M88.4 [R74], R24 ;  /* 0x000000184a007844 */ /* 0x0005e80000000200 */
[----:B------:R-:W-:Y:S04]  /*12240*/  STSM.16.M88.4 [R78], R4 ;  /* 0x000000044e007844 */ /* 0x000fe80000000200 */
[----:B------:R0:W-:Y:S04]  /*12250*/  STSM.16.M88.4 [R77], R8 ;  /* 0x000000084d007844 */ /* 0x0001e80000000200 */
[----:B------:R3:W-:Y:S01]  /*12260*/  STSM.16.M88.4 [R76], R12 ;  /* 0x0000000c4c007844 */ /* 0x0007e20000000200 */
[----:B------:R-:W-:Y:S01]  /*12270*/  BAR.SYNC.DEFER_BLOCKING 0x1, 0x180 ;  /* 0x0046000000007b1d */ /* 0x000fe20000010000 */
[----:B------:R-:W-:-:S04]  /*12280*/  ISETP.NE.U32.AND P0, PT, RZ, UR4, PT ;  /* 0x00000004ff007c0c */ /* 0x000fc8000bf05070 */
[----:B------:R-:W-:Y:S02]  /*12290*/  ISETP.NE.AND.EX P0, PT, RZ, UR5, PT, P0 ;  /* 0x00000005ff007c0c */ /* 0x000fe4000bf05300 */
[----:B--2---:R-:W-:Y:S01]  /*122a0*/  IADD3 R24, P1, R81, UR4, RZ ;  /* 0x0000000451187c10 */ /* 0x004fe2000ff3e0ff */
[----:B------:R-:W-:-:S03]  /*122b0*/  IMAD.MOV.U32 R74, RZ, RZ, RZ ;  /* 0x000000ffff4a7224 */ /* 0x000fc600078e00ff */
[----:B------:R-:W-:-:S07]  /*122c0*/  IADD3.X R25, R80, UR5, RZ, P1, !PT ;  /* 0x0000000550197c10 */ /* 0x000fce0008ffe4ff */
[----:B------:R-:W5:Y:S01]  /*122d0*/  @P0 LDG.E R74, desc[UR42][R24.64] ;  /* 0x0000002a184a0981 */ /* 0x000f62000c1e1900 */
[----:B------:R-:W-:-:S04]  /*122e0*/  ISETP.NE.U32.AND P3, PT, RZ, UR6, PT ;  /* 0x00000006ff007c0c */ /* 0x000fc8000bf65070 */
[----:B------:R-:W-:Y:S01]  /*122f0*/  ISETP.NE.AND.EX P3, PT, RZ, UR7, PT, P3 ;  /* 0x00000007ff007c0c */ /* 0x000fe2000bf65330 */
[----:B0-----:R-:W-:Y:S01]  /*12300*/  IMAD.MOV.U32 R10, RZ, RZ, 0x9b8 ;  /* 0x000009b8ff0a7424 */ /* 0x001fe200078e00ff */
[----:B------:R-:W-:Y:S02]  /*12310*/  ISETP.GT.AND P2, PT, R75, 0x1, PT ;  /* 0x000000014b00780c */ /* 0x000fe40003f44270 */
[----:B------:R-:W0:Y:S02]  /*12320*/  LDC R75, c[0x0][0xbe8] ;  /* 0x0002fa00ff4b7b82 */ /* 0x000e240000000800 */
[----:B------:R-:W-:-:S07]  /*12330*/  SEL R10, R10, 0x978, P2 ;  /* 0x000009780a0a7807 */ /* 0x000fce0001000000 */
[----:B------:R-:W-:Y:S01]  /*12340*/  @P3 IADD3 R4, P1, R81, UR6, RZ ;  /* 0x0000000651043c10 */ /* 0x000fe2000ff3e0ff */
[----:B------:R-:W-:Y:S02]  /*12350*/  ULDC UR6, c[0x0][0xa88] ;  /* 0x0002a20000067ab9 */ /* 0x000fe40000000800 */
[----:B------:R-:W-:Y:S01]  /*12360*/  IMAD.U32 R26, RZ, RZ, UR6 ;  /* 0x00000006ff1a7e24 */ /* 0x000fe2000f8e00ff */
[----:B------:R-:W-:Y:S01]  /*12370*/  @P3 IADD3.X R5, R80, UR7, RZ, P1, !PT ;  /* 0x0000000750053c10 */ /* 0x000fe20008ffe4ff */
[----:B------:R3:W2:Y:S04]  /*12380*/  LDC.64 R6, c[0x0][R10+0x218] ;  /* 0x000086000a067b82 */ /* 0x0006a80000000a00 */
[----:B------:R4:W5:Y:S04]  /*12390*/  @P3 LDG.E R26, desc[UR42][R4.64] ;  /* 0x0000002a041a3981 */ /* 0x000968000c1e1900 */
[----:B------:R3:W1:Y:S08]  /*123a0*/  LDC.64 R8, c[0x0][R10+0x228] ;  /* 0x00008a000a087b82 */ /* 0x0006700000000a00 */
[----:B----4-:R3:W4:Y:S01]  /*123b0*/  LDC.64 R4, c[0x0][R10+0x220] ;  /* 0x000088000a047b82 */ /* 0x0107220000000a00 */
[----:B0-----:R-:W-:Y:S01]  /*123c0*/  ISETP.NE.AND P1, PT, R75, 0x1, PT ;  /* 0x000000014b00780c */ /* 0x001fe20003f25270 */
[----:B---3--:R-:W-:-:S12]  /*123d0*/  @P3 BRA `(.L_x_531) ;  /* 0x0000000000103947 */ /* 0x008fd80003800000 */
[----:B------:R-:W-:Y:S05]  /*123e0*/  @!P0 BRA `(.L_x_531) ;  /* 0x00000000000c8947 */ /* 0x000fea0003800000 */
[----:B------:R-:W3:Y:S04]  /*123f0*/  LDG.E R11, desc[UR42][R24.64] ;  /* 0x0000002a180b7981 */ /* 0x000ee8000c1e1900 */
[----:B-----5:R-:W3:Y:S02]  /*12400*/  LDG.E R26, desc[UR42][R24.64+0x4] ;  /* 0x0000042a181a7981 */ /* 0x020ee4000c1e1900 */
[----:B---3--:R-:W-:-:S07]  /*12410*/  IADD3 R26, -R11, R26, RZ ;  /* 0x0000001a0b1a7210 */ /* 0x008fce0007ffe1ff */
.L_x_531:
[----:B------:R-:W3:Y:S01]  /*12420*/  LDL.LU R12, [R1+0x98] ;  /* 0x00009800010c7983 */ /* 0x000ee20000300800 */
[----:B------:R-:W0:Y:S03]  /*12430*/  LDC.64 R10, c[0x0][R10+0x210] ;  /* 0x000084000a0a7b82 */ /* 0x000e260000000a00 */
[----:B------:R-:W2:Y:S04]  /*12440*/  LDL.LU R15, [R1+0xd8] ;  /* 0x0000d800010f7983 */ /* 0x000ea80000300800 */
[----:B------:R-:W4:Y:S01]  /*12450*/  LDL R24, [R1+0x110] ;  /* 0x0001100001187983 */ /* 0x000f220000100800 */
[----:B------:R-:W-:Y:S01]  /*12460*/  ISETP.NE.U32.AND P0, PT, RZ, UR4, PT ;  /* 0x00000004ff007c0c */ /* 0x000fe2000bf05070 */
[----:B------:R-:W1:Y:S02]  /*12470*/  @P1 LDC R77, c[0x0][0xbec] ;  /* 0x0002fb00ff4d1b82 */ /* 0x000e640000000800 */
[----:B------:R-:W4:Y:S04]  /*12480*/  LDL R80, [R1+0xa4] ;  /* 0x0000a40001507983 */ /* 0x000f280000100800 */
[----:B------:R-:W4:Y:S01]  /*12490*/  LDL R78, [R1+0xb0] ;  /* 0x0000b000014e7983 */ /* 0x000f220000100800 */
[----:B------:R-:W-:Y:S01]  /*124a0*/  ISETP.NE.AND.EX P0, PT, RZ, UR5, PT, P0 ;  /* 0x00000005ff007c0c */ /* 0x000fe2000bf05300 */
[----:B------:R-:W0:Y:S02]  /*124b0*/  @P1 LDC R79, c[0x0][0xbf0] ;  /* 0x0002fc00ff4f1b82 */ /* 0x000e240000000800 */
[----:B------:R-:W4:Y:S04]  /*124c0*/  LDL R82, [R1+0x10c] ;  /* 0x00010c0001527983 */ /* 0x000f280000100800 */
[----:B------:R-:W4:Y:S01]  /*124d0*/  LDL R81, [R1+0xe0] ;  /* 0x0000e00001517983 */ /* 0x000f220000100800 */
[----:B---3--:R-:W-:-:S02]  /*124e0*/  SEL R14, R12, RZ, !P0 ;  /* 0x000000ff0c0e7207 */ /* 0x008fc40004000000 */
[----:B------:R-:W3:Y:S01]  /*124f0*/  LDC.64 R12, c[0x0][0xba8] ;  /* 0x0002ea00ff0c7b82 */ /* 0x000ee20000000a00 */
[----:B--2---:R-:W-:Y:S02]  /*12500*/  SEL R15, R15, RZ, !P0 ;  /* 0x000000ff0f0f7207 */ /* 0x004fe40004000000 */
[----:B----4-:R-:W-:-:S04]  /*12510*/  IMAD R5, R5, R14, RZ ;  /* 0x0000000e05057224 */ /* 0x010fc800078e02ff */
[----:B------:R-:W-:Y:S02]  /*12520*/  IMAD R27, R4, R15, R5 ;  /* 0x0000000f041b7224 */ /* 0x000fe400078e0205 */
[-C--:B------:R-:W-:Y:S02]  /*12530*/  IMAD R15, R7, R137.reuse, RZ ;  /* 0x00000089070f7224 */ /* 0x080fe400078e02ff */
[----:B------:R-:W-:-:S04]  /*12540*/  IMAD.WIDE.U32 R6, R6, R137, RZ ;  /* 0x0000008906067225 */ /* 0x000fc800078e00ff */
[----:B------:R-:W-:-:S04]  /*12550*/  IMAD.WIDE.U32 R4, R4, R14, RZ ;  /* 0x0000000e04047225 */ /* 0x000fc800078e00ff */
[----:B------:R-:W-:Y:S01]  /*12560*/  IMAD R24, R80, 0xc0, R24 ;  /* 0x000000c050187824 */ /* 0x000fe200078e0218 */
[----:B-----5:R-:W-:Y:S01]  /*12570*/  IADD3 R6, P0, P3, R4, R6, R74 ;  /* 0x0000000604067210 */ /* 0x020fe20007b1e04a */
[----:B------:R-:W-:Y:S02]  /*12580*/  IMAD.IADD R76, R7, 0x1, R15 ;  /* 0x00000001074c7824 */ /* 0x000fe400078e020f */
[----:B-1----:R-:W-:Y:S01]  /*12590*/  @P1 IMAD.HI.U32 R4, R24, R77, RZ ;  /* 0x0000004d18041227 */ /* 0x002fe200078e00ff */
[----:B------:R-:W-:Y:S01]  /*125a0*/  SEL R25, R78, RZ, P2 ;  /* 0x000000ff4e197207 */ /* 0x000fe20001000000 */
[----:B---3--:R-:W1:Y:S02]  /*125b0*/  @!P2 LDC R12, c[0x0][0xb50] ;  /* 0x0002d400ff0cab82 */ /* 0x008e640000000800 */
[----:B------:R-:W-:Y:S02]  /*125c0*/  IMAD.IADD R7, R5, 0x1, R27 ;  /* 0x0000000105077824 */ /* 0x000fe400078e021b */
[----:B------:R-:W-:Y:S01]  /*125d0*/  IMAD.MOV.U32 R5, RZ, RZ, R24 ;  /* 0x000000ffff057224 */ /* 0x000fe200078e0018 */
[----:B0-----:R-:W-:Y:S01]  /*125e0*/  @P1 SHF.R.U32.HI R5, RZ, R79, R4 ;  /* 0x0000004fff051219 */ /* 0x001fe20000011604 */
[-C--:B------:R-:W-:Y:S01]  /*125f0*/  IMAD R27, R9, R25.reuse, RZ ;  /* 0x00000019091b7224 */ /* 0x080fe200078e02ff */
[----:B------:R-:W-:Y:S01]  /*12600*/  SHF.R.S32.HI R15, RZ, 0x1f, R74 ;  /* 0x0000001fff0f7819 */ /* 0x000fe2000001144a */
[----:B------:R-:W-:Y:S01]  /*12610*/  IMAD.WIDE.U32 R8, R8, R25, RZ ;  /* 0x0000001908087225 */ /* 0x000fe200078e00ff */
[----:B------:R-:W0:Y:S03]  /*12620*/  @!P2 LDC R13, c[0x0][0xb54] ;  /* 0x0002d500ff0dab82 */ /* 0x000e260000000800 */
[----:B------:R-:W-:Y:S01]  /*12630*/  IMAD.MOV R25, RZ, RZ, -R5 ;  /* 0x000000ffff197224 */ /* 0x000fe200078e0a05 */
[----:B------:R-:W-:-:S02]  /*12640*/  IADD3.X R7, R7, R76, R15, P0, P3 ;  /* 0x0000004c07077210 */ /* 0x000fc400007e640f */
[----:B------:R-:W-:Y:S02]  /*12650*/  IADD3 R8, P0, P3, R5, R6, R8 ;  /* 0x0000000605087210 */ /* 0x000fe40007b1e008 */
[----:B------:R-:W-:Y:S01]  /*12660*/  SHF.R.S32.HI R4, RZ, 0x1f, R5 ;  /* 0x0000001fff047819 */ /* 0x000fe20000011405 */
[----:B------:R-:W-:Y:S01]  /*12670*/  IMAD R5, R75, R25, R24 ;  /* 0x000000194b057224 */ /* 0x000fe200078e0218 */
[----:B------:R-:W-:-:S04]  /*12680*/  IADD3 R27, R9, R27, RZ ;  /* 0x0000001b091b7210 */ /* 0x000fc80007ffe0ff */
[----:B------:R-:W-:Y:S01]  /*12690*/  IADD3.X R9, R4, R7, R27, P0, P3 ;  /* 0x0000000704097210 */ /* 0x000fe200007e641b */
[-C--:B------:R-:W-:Y:S01]  /*126a0*/  IMAD R4, R11, R5.reuse, RZ ;  /* 0x000000050b047224 */ /* 0x080fe200078e02ff */
[----:B------:R-:W-:Y:S01]  /*126b0*/  SHF.R.S32.HI R7, RZ, 0x1f, R5 ;  /* 0x0000001fff077819 */ /* 0x000fe20000011405 */
[----:B------:R-:W-:-:S04]  /*126c0*/  IMAD.WIDE.U32 R8, R10, R5, R8 ;  /* 0x000000050a087225 */ /* 0x000fc800078e0008 */
[----:B------:R-:W-:Y:S01]  /*126d0*/  IMAD R7, R10, R7, R4 ;  /* 0x000000070a077224 */ /* 0x000fe200078e0204 */
[----:B-1----:R-:W-:-:S03]  /*126e0*/  LEA R12, P0, R8, R12, 0x2 ;  /* 0x0000000c080c7211 */ /* 0x002fc600078010ff */
[----:B------:R-:W-:-:S05]  /*126f0*/  IMAD.IADD R4, R9, 0x1, R7 ;  /* 0x0000000109047824 */ /* 0x000fca00078e0207 */
[----:B0-----:R-:W-:Y:S01]  /*12700*/  LEA.HI.X R13, R8, R13, R4, 0x2, P0 ;  /* 0x0000000d080d7211 */ /* 0x001fe200000f1404 */
[----:B------:R-:W-:Y:S01]  /*12710*/  SHFL.IDX PT, R6, R12, 0x1, 0x1c1f ;  /* 0x003c1f000c067f89 */ /* 0x000fe200000e0000 */
[----:B------:R-:W-:-:S03]  /*12720*/  IMAD R10, R80, 0xc0, R82 ;  /* 0x000000c0500a7824 */ /* 0x000fc600078e0252 */
[----:B------:R-:W-:Y:S04]  /*12730*/  SHFL.IDX PT, R4, R12, RZ, 0x1c1f ;  /* 0x001c1fff0c047589 */ /* 0x000fe800000e0000 */
[----:B------:R-:W0:Y:S04]  /*12740*/  SHFL.IDX PT, R5, R13, RZ, 0x1c1f ;  /* 0x001c1fff0d057589 */ /* 0x000e2800000e0000 */
[----:B------:R-:W1:Y:S01]  /*12750*/  SHFL.IDX PT, R7, R13, 0x1, 0x1c1f ;  /* 0x003c1f000d077f89 */ /* 0x000e6200000e0000 */
[----:B------:R-:W-:Y:S01]  /*12760*/  IMAD R8, R26, R75, RZ ;  /* 0x0000004b1a087224 */ /* 0x000fe200078e02ff */
[----:B------:R-:W-:Y:S01]  /*12770*/  LOP3.LUT P0, RZ, R81, 0x3, RZ, 0xc0, !PT ;  /* 0x0000000351ff7812 */ /* 0x000fe2000780c0ff */
[----:B------:R-:W-:-:S03]  /*12780*/  VIADD R9, R10, 0x8 ;  /* 0x000000080a097836 */ /* 0x000fc60000000000 */
[-C--:B------:R-:W-:Y:S02]  /*12790*/  ISETP.GE.OR P3, PT, R10, R8.reuse, P0 ;  /* 0x000000080a00720c */ /* 0x080fe40000766670 */
[----:B------:R-:W-:-:S11]  /*127a0*/  ISETP.GE.OR P0, PT, R9, R8, P0 ;  /* 0x000000080900720c */ /* 0x000fd60000706670 */
[----:B0-----:R0:W-:Y:S04]  /*127b0*/  @!P3 ST.E desc[UR42][R4.64], R3 ;  /* 0x000000030400b985 */ /* 0x0011e8000c10192a */
[----:B-1----:R0:W-:Y:S01]  /*127c0*/  @!P0 ST.E desc[UR42][R6.64], R0 ;  /* 0x0000000006008985 */ /* 0x0021e2000c10192a */
[----:B------:R-:W-:Y:S05]  /*127d0*/  @P2 BRA `(.L_x_532) ;  /* 0x00000008002c2947 */ /* 0x000fea0003800000 */
[----:B------:R-:W0:Y:S01]  /*127e0*/  S2R R81, SR_TID.X ;  /* 0x0000000000517919 */ /* 0x000e220000002100 */
[----:B------:R-:W1:Y:S01]  /*127f0*/  @P1 LDC R12, c[0x0][0xbec] ;  /* 0x0002fb00ff0c1b82 */ /* 0x000e620000000800 */
[----:B------:R-:W-:-:S07]  /*12800*/  ULDC.64 UR4, c[0x0][0xaa0] ;  /* 0x0002a80000047ab9 */ /* 0x000fce0000000a00 */
[----:B------:R-:W2:Y:S01]  /*12810*/  @P1 LDC R45, c[0x0][0xbf0] ;  /* 0x0002fc00ff2d1b82 */ /* 0x000ea20000000800 */
[----:B0-----:R-:W-:-:S05]  /*12820*/  VIADD R0, R81, 0xffffff80 ;  /* 0xffffff8051007836 */ /* 0x001fca0000000000 */
[----:B------:R-:W-:-:S04]  /*12830*/  SHF.R.S32.HI R3, RZ, 0x1f, R0 ;  /* 0x0000001fff037819 */ /* 0x000fc80000011400 */
[----:B------:R-:W-:-:S04]  /*12840*/  LEA.HI R3, R3, R0, RZ, 0x2 ;  /* 0x0000000003037211 */ /* 0x000fc800078f10ff */
[----:B------:R-:W-:Y:S02]  /*12850*/  LOP3.LUT R5, R3, 0xfffffffc, RZ, 0xc0, !PT ;  /* 0xfffffffc03057812 */ /* 0x000fe400078ec0ff */
[----:B------:R-:W-:-:S03]  /*12860*/  SHF.R.S32.HI R20, RZ, 0x2, R3 ;  /* 0x00000002ff147819 */ /* 0x000fc60000011403 */
[----:B------:R-:W-:-:S05]  /*12870*/  IMAD.IADD R9, R0, 0x1, -R5 ;  /* 0x0000000100097824 */ /* 0x000fca00078e0a05 */
[----:B------:R-:W-:-:S05]  /*12880*/  SHF.L.U32 R21, R9, 0x3, RZ ;  /* 0x0000000309157819 */ /* 0x000fca00000006ff */
[----:B------:R-:W-:-:S04]  /*12890*/  IMAD R3, R20, 0x20, R21 ;  /* 0x0000002014037824 */ /* 0x000fc800078e0215 */
[----:B------:R-:W-:-:S03]  /*128a0*/  IMAD.WIDE R72, R3, 0x2, R72 ;  /* 0x0000000203487825 */ /* 0x000fc600078e0248 */
[C---:B------:R-:W-:Y:S01]  /*128b0*/  IADD3 R3, P5, R72.reuse, 0x7800, RZ ;  /* 0x0000780048037810 */ /* 0x040fe20007fbe0ff */
[----:B------:R-:W-:Y:S01]  /*128c0*/  IMAD R15, R15, UR4, RZ ;  /* 0x000000040f0f7c24 */ /* 0x000fe2000f8e02ff */
[----:B------:R-:W-:Y:S02]  /*128d0*/  IADD3 R25, P0, R72, 0x1800, RZ ;  /* 0x0000180048197810 */ /* 0x000fe40007f1e0ff */
[----:B------:R-:W-:Y:S01]  /*128e0*/  LOP3.LUT R0, R3, 0x180, RZ, 0xc0, !PT ;  /* 0x0000018003007812 */ /* 0x000fe200078ec0ff */
[----:B------:R-:W-:Y:S01]  /*128f0*/  IMAD R15, R74, UR5, R15 ;  /* 0x000000054a0f7c24 */ /* 0x000fe2000f8e020f */
[----:B------:R-:W-:Y:S01]  /*12900*/  IADD3 R29, P2, R72, 0x3000, RZ ;  /* 0x00003000481d7810 */ /* 0x000fe20007f5e0ff */
[----:B------:R-:W-:Y:S01]  /*12910*/  IMAD.WIDE.U32 R10, R74, UR4, RZ ;  /* 0x000000044a0a7c25 */ /* 0x000fe2000f8e00ff */
[----:B------:R-:W-:Y:S01]  /*12920*/  SHF.R.U64 R0, R0, 0x3, RZ ;  /* 0x0000000300007819 */ /* 0x000fe200000012ff */
[----:B------:R-:W-:Y:S01]  /*12930*/  ULDC.64 UR4, c[0x0][0xae8] ;  /* 0x0002ba0000047ab9 */ /* 0x000fe20000000a00 */
[C---:B------:R-:W-:Y:S01]  /*12940*/  IADD3 R33, P3, R72.reuse, 0x4800, RZ ;  /* 0x0000480048217810 */ /* 0x040fe20007f7e0ff */
[----:B------:R-:W-:Y:S01]  /*12950*/  IMAD.X R41, RZ, RZ, R73, P5 ;  /* 0x000000ffff297224 */ /* 0x000fe200028e0649 */
[----:B------:R-:W-:-:S02]  /*12960*/  IADD3 R37, P4, R72, 0x6000, RZ ;  /* 0x0000600048257810 */ /* 0x000fc40007f9e0ff */
[----:B------:R-:W-:Y:S01]  /*12970*/  LOP3.LUT R40, R0, R3, RZ, 0x3c, !PT ;  /* 0x0000000300287212 */ /* 0x000fe200078e3cff */
[----:B------:R-:W-:Y:S01]  /*12980*/  IMAD R0, R9, 0x60, R20 ;  /* 0x0000006009007824 */ /* 0x000fe200078e0214 */
[----:B------:R-:W-:Y:S01]  /*12990*/  LOP3.LUT R24, R25, 0x180, RZ, 0xc0, !PT ;  /* 0x0000018019187812 */ /* 0x000fe200078ec0ff */
[----:B------:R-:W-:Y:S01]  /*129a0*/  IMAD.IADD R11, R11, 0x1, R15 ;  /* 0x000000010b0b7824 */ /* 0x000fe200078e020f */
[----:B------:R-:W-:Y:S02]  /*129b0*/  LOP3.LUT R28, R29, 0x180, RZ, 0xc0, !PT ;  /* 0x000001801d1c7812 */ /* 0x000fe400078ec0ff */
[----:B------:R-:W-:Y:S02]  /*129c0*/  LOP3.LUT R32, R33, 0x180, RZ, 0xc0, !PT ;  /* 0x0000018021207812 */ /* 0x000fe400078ec0ff */
[----:B------:R-:W-:Y:S02]  /*129d0*/  LOP3.LUT R36, R37, 0x180, RZ, 0xc0, !PT ;  /* 0x0000018025247812 */ /* 0x000fe400078ec0ff */
[----:B------:R-:W-:Y:S01]  /*129e0*/  LOP3.LUT R5, R72, 0x180, RZ, 0xc0, !PT ;  /* 0x0000018048057812 */ /* 0x000fe200078ec0ff */
[----:B------:R-:W-:Y:S01]  /*129f0*/  IMAD R13, R80, 0xc0, R0 ;  /* 0x000000c0500d7824 */ /* 0x000fe200078e0200 */
[----:B------:R-:W-:Y:S01]  /*12a00*/  SHF.R.U64 R24, R24, 0x3, RZ ;  /* 0x0000000318187819 */ /* 0x000fe200000012ff */
[----:B------:R-:W-:Y:S01]  /*12a10*/  IMAD.WIDE.U32 R10, R137, UR4, R10 ;  /* 0x00000004890a7c25 */ /* 0x000fe2000f8e000a */
[----:B------:R-:W-:Y:S01]  /*12a20*/  SHF.R.U64 R28, R28, 0x3, RZ ;  /* 0x000000031c1c7819 */ /* 0x000fe200000012ff */
[----:B------:R-:W5:Y:S01]  /*12a30*/  LD.E.128 R40, desc[UR42][R40.64] ;  /* 0x0000002a28287980 */ /* 0x000f62000c101d00 */
[----:B------:R-:W-:-:S02]  /*12a40*/  SHF.R.U64 R32, R32, 0x3, RZ ;  /* 0x0000000320207819 */ /* 0x000fc400000012ff */
[----:B------:R-:W-:Y:S02]  /*12a50*/  SHF.R.U64 R36, R36, 0x3, RZ ;  /* 0x0000000324247819 */ /* 0x000fe400000012ff */
[----:B------:R-:W-:Y:S01]  /*12a60*/  SHF.R.U64 R5, R5, 0x3, RZ ;  /* 0x0000000305057819 */ /* 0x000fe200000012ff */
[----:B-1----:R-:W-:Y:S01]  /*12a70*/  @P1 IMAD.HI.U32 R0, R13, R12, RZ ;  /* 0x0000000c0d001227 */ /* 0x002fe200078e00ff */
[----:B------:R-:W-:Y:S02]  /*12a80*/  SHF.R.S32.HI R9, RZ, 0x1f, R14 ;  /* 0x0000001fff097819 */ /* 0x000fe4000001140e */
[----:B------:R-:W-:Y:S01]  /*12a90*/  LOP3.LUT R24, R24, R25, RZ, 0x3c, !PT ;  /* 0x0000001918187212 */ /* 0x000fe200078e3cff */
[--C-:B------:R-:W-:Y:S01]  /*12aa0*/  IMAD.X R25, RZ, RZ, R73.reuse, P0 ;  /* 0x000000ffff197224 */ /* 0x100fe200000e0649 */
[----:B------:R-:W-:Y:S01]  /*12ab0*/  LOP3.LUT R28, R28, R29, RZ, 0x3c, !PT ;  /* 0x0000001d1c1c7212 */ /* 0x000fe200078e3cff */
[--C-:B------:R-:W-:Y:S01]  /*12ac0*/  IMAD.X R29, RZ, RZ, R73.reuse, P2 ;  /* 0x000000ffff1d7224 */ /* 0x100fe200010e0649 */
[----:B------:R-:W-:Y:S01]  /*12ad0*/  LOP3.LUT R32, R32, R33, RZ, 0x3c, !PT ;  /* 0x0000002120207212 */ /* 0x000fe200078e3cff */
[----:B------:R-:W-:Y:S01]  /*12ae0*/  IMAD.X R33, RZ, RZ, R73, P3 ;  /* 0x000000ffff217224 */ /* 0x000fe200018e0649 */
[----:B------:R-:W-:Y:S01]  /*12af0*/  LOP3.LUT R36, R36, R37, RZ, 0x3c, !PT ;  /* 0x0000002524247212 */ /* 0x000fe200078e3cff */
[----:B------:R-:W-:Y:S01]  /*12b00*/  IMAD R11, R137, UR5, R11 ;  /* 0x00000005890b7c24 */ /* 0x000fe2000f8e020b */
[----:B------:R-:W-:Y:S01]  /*12b10*/  IADD3.X R37, RZ, R73, RZ, P4, !PT ;  /* 0x00000049ff257210 */ /* 0x000fe200027fe4ff */
[----:B------:R-:W-:Y:S01]  /*12b20*/  ULDC.64 UR4, c[0x0][0xaf0] ;  /* 0x0002bc0000047ab9 */ /* 0x000fe20000000a00 */
[----:B------:R-:W-:Y:S01]  /*12b30*/  LOP3.LUT R72, R5, R72, RZ, 0x3c, !PT ;  /* 0x0000004805487212 */ /* 0x000fe200078e3cff */
[----:B------:R-:W-:Y:S01]  /*12b40*/  IMAD.MOV.U32 R3, RZ, RZ, R13 ;  /* 0x000000ffff037224 */ /* 0x000fe200078e000d */
[----:B--2---:R-:W-:Y:S01]  /*12b50*/  @P1 SHF.R.U32.HI R3, RZ, R45, R0 ;  /* 0x0000002dff031219 */ /* 0x004fe20000011600 */
[----:B------:R-:W-:Y:S01]  /*12b60*/  IMAD R9, R9, UR4, RZ ;  /* 0x0000000409097c24 */ /* 0x000fe2000f8e02ff */
[----:B------:R-:W5:Y:S01]  /*12b70*/  LD.E.128 R24, desc[UR42][R24.64] ;  /* 0x0000002a18187980 */ /* 0x000f62000c101d00 */
[----:B------:R-:W-:Y:S01]  /*12b80*/  IMAD.WIDE.U32 R10, R14, UR4, R10 ;  /* 0x000000040e0a7c25 */ /* 0x000fe2000f8e000a */
[----:B------:R-:W-:-:S02]  /*12b90*/  SHF.R.S32.HI R0, RZ, 0x1f, R3 ;  /* 0x0000001fff007819 */ /* 0x000fc40000011403 */
[----:B------:R0:W5:Y:S01]  /*12ba0*/  LD.E.128 R4, desc[UR42][R72.64] ;  /* 0x0000002a48047980 */ /* 0x000162000c101d00 */
[----:B------:R-:W-:Y:S01]  /*12bb0*/  IMAD R9, R14, UR5, R9 ;  /* 0x000000050e097c24 */ /* 0x000fe2000f8e0209 */
[----:B------:R-:W-:Y:S02]  /*12bc0*/  ULDC.64 UR4, c[0x0][0xae0] ;  /* 0x0002b80000047ab9 */ /* 0x000fe40000000a00 */
[----:B------:R-:W5:Y:S01]  /*12bd0*/  LD.E.128 R28, desc[UR42][R28.64] ;  /* 0x0000002a1c1c7980 */ /* 0x000f62000c101d00 */
[----:B------:R-:W-:-:S03]  /*12be0*/  IMAD.MOV R12, RZ, RZ, -R3 ;  /* 0x000000ffff0c7224 */ /* 0x000fc600078e0a03 */
        /* <DEDUP_REMOVED lines=8> */
[----:B------:R-:W-:Y:S01]  /*12c70*/  IADD3 R11, R11, R9, RZ ;  /* 0x000000090b0b7210 */ /* 0x000fe20007ffe0ff */
[----:B------:R-:W-:-:S02]  /*12c80*/  IMAD R0, R0, UR4, RZ ;  /* 0x0000000400007c24 */ /* 0x000fc4000f8e02ff */
[----:B------:R-:W-:Y:S02]  /*12c90*/  IMAD R75, R75, R12, R13 ;  /* 0x0000000c4b4b7224 */ /* 0x000fe400078e020d */
[----:B------:R-:W-:-:S04]  /*12ca0*/  IMAD.WIDE.U32 R10, R3, UR4, R10 ;  /* 0x00000004030a7c25 */ /* 0x000fc8000f8e000a */
[----:B------:R-:W-:Y:S01]  /*12cb0*/  IMAD R9, R3, UR5, R0 ;  /* 0x0000000503097c24 */ /* 0x000fe2000f8e0200 */
[----:B------:R-:W-:Y:S01]  /*12cc0*/  SHF.R.S32.HI R3, RZ, 0x1f, R75 ;  /* 0x0000001fff037819 */ /* 0x000fe2000001144b */
[----:B------:R-:W-:Y:S01]  /*12cd0*/  ULDC.64 UR4, c[0x0][0xad8] ;  /* 0x0002b60000047ab9 */ /* 0x000fe20000000a00 */
[----:B------:R-:W-:Y:S02]  /*12ce0*/  VIADD R0, R2, 0x2d820 ;  /* 0x0002d82002007836 */ /* 0x000fe40000000000 */
[----:B------:R-:W-:Y:S02]  /*12cf0*/  IMAD.IADD R11, R11, 0x1, R9 ;  /* 0x000000010b0b7824 */ /* 0x000fe400078e0209 */
[----:B------:R-:W-:Y:S01]  /*12d00*/  IMAD R12, R3, UR4, RZ ;  /* 0x00000004030c7c24 */ /* 0x000fe2000f8e02ff */
[----:B------:R-:W-:Y:S01]  /*12d10*/  PRMT R0, RZ, 0x654, R0 ;  /* 0x00000654ff007816 */ /* 0x000fe20000000000 */
[----:B------:R-:W-:-:S04]  /*12d20*/  IMAD.WIDE.U32 R10, R75, UR4, R10 ;  /* 0x000000044b0a7c25 */ /* 0x000fc8000f8e000a */
[----:B------:R-:W-:Y:S01]  /*12d30*/  IMAD R9, R75, UR5, R12 ;  /* 0x000000054b097c24 */ /* 0x000fe2000f8e020c */
[----:B------:R-:W-:Y:S01]  /*12d40*/  ULDC.64 UR4, c[0x0][0xa80] ;  /* 0x0002a00000047ab9 */ /* 0x000fe20000000a00 */
[----:B-1----:R1:W-:Y:S02]  /*12d50*/  SYNCS.ARRIVE.TRANS64.RED.A1T0 RZ, [R0+URZ], RZ ;  /* 0x000000ff00ff79a7 */ /* 0x0023e4000810043f */
[----:B------:R-:W-:Y:S01]  /*12d60*/  IMAD.IADD R9, R11, 0x1, R9 ;  /* 0x000000010b097824 */ /* 0x000fe200078e0209 */
[C---:B------:R-:W-:Y:S01]  /*12d70*/  IADD3 R47, R21.reuse, 0x40, RZ ;  /* 0x00000040152f7810 */ /* 0x040fe20007ffe0ff */
[----:B------:R-:W-:Y:S01]  /*12d80*/  VIADD R44, R21, 0x20 ;  /* 0x00000020152c7836 */ /* 0x000fe20000000000 */
[----:B-1----:R-:W-:Y:S01]  /*12d90*/  LEA R0, P0, R10, UR4, 0x1 ;  /* 0x000000040a007c11 */ /* 0x002fe2000f8008ff */
[----:B------:R-:W-:-:S03]  /*12da0*/  UMOV UR4, 0xffffffff ;  /* 0xffffffff00047882 */ /* 0x000fc60000000000 */
[----:B------:R-:W-:Y:S02]  /*12db0*/  LEA.HI.X R9, R10, UR5, R9, 0x1, P0 ;  /* 0x000000050a097c11 */ /* 0x000fe400080f0c09 */
[----:B------:R-:W-:Y:S02]  /*12dc0*/  SHF.R.S32.HI R46, RZ, 0x1f, R44 ;  /* 0x0000001fff2e7819 */ /* 0x000fe4000001142c */
[----:B------:R-:W-:Y:S01]  /*12dd0*/  SHF.R.S32.HI R48, RZ, 0x1f, R47 ;  /* 0x0000001fff307819 */ /* 0x000fe2000001142f */
[----:B0-----:R-:W-:Y:S06]  /*12de0*/  BRA.DIV UR4, `(.L_x_533) ;  /* 0x0000009604ec7947 */ /* 0x001fec000b800000 */
[----:B------:R0:W1:Y:S04]  /*12df0*/  SHFL.IDX PT, R3, R9, RZ, 0x1c1f ;  /* 0x001c1fff09037589 */ /* 0x00006800000e0000 */
[----:B------:R0:W2:Y:S02]  /*12e00*/  SHFL.IDX PT, R14, R0, RZ, 0x1c1f ;  /* 0x001c1fff000e7589 */ /* 0x0000a400000e0000 */
.L_x_707:
[----:B------:R-:W-:Y:S01]  /*12e10*/  IMAD R45, R80, 0xc0, R20 ;  /* 0x000000c0502d7824 */ /* 0x000fe200078e0214 */
[----:B------:R-:W-:Y:S04]  /*12e20*/  BSSY B1, `(.L_x_534) ;  /* 0x0000010000017945 */ /* 0x000fe80003800000 */
[----:B------:R-:W-:-:S13]  /*12e30*/  ISETP.GE.AND P0, PT, R45, R8, PT ;  /* 0x000000082d00720c */ /* 0x000fda0003f06270 */
[----:B------:R-:W-:Y:S05]  /*12e40*/  @P0 BRA `(.L_x_535) ;  /* 0x0000000000340947 */ /* 0x000fea0003800000 */
[----:B------:R-:W-:Y:S02]  /*12e50*/  ULDC UR4, c[0x0][0xac8] ;  /* 0x0002b20000047ab9 */ /* 0x000fe40000000800 */
[----:B------:R-:W-:Y:S02]  /*12e60*/  ISETP.GE.AND P0, PT, R21, UR4, PT ;  /* 0x0000000415007c0c */ /* 0x000fe4000bf06270 */
[----:B------:R-:W-:Y:S02]  /*12e70*/  ISETP.GE.AND P1, PT, R44, UR4, PT ;  /* 0x000000042c007c0c */ /* 0x000fe4000bf26270 */
[----:B------:R-:W-:-:S09]  /*12e80*/  ISETP.GE.AND P2, PT, R47, UR4, PT ;  /* 0x000000042f007c0c */ /* 0x000fd2000bf46270 */
[----:B-1----:R-:W-:Y:S02]  /*12e90*/  @!P0 IMAD.MOV.U32 R15, RZ, RZ, R3 ;  /* 0x000000ffff0f8224 */ /* 0x002fe400078e0003 */
[CC--:B--2---:R-:W-:Y:S02]  /*12ea0*/  @!P1 LEA R12, P3, R44.reuse, R14.reuse, 0x1 ;  /* 0x0000000e2c0c9211 */ /* 0x0c4fe400078608ff */
[----:B------:R-:W-:Y:S01]  /*12eb0*/  @!P2 LEA R10, P4, R47, R14, 0x1 ;  /* 0x0000000e2f0aa211 */ /* 0x000fe200078808ff */
[----:B------:R-:W-:Y:S01]  /*12ec0*/  @!P0 IMAD.WIDE R14, R21, 0x2, R14 ;  /* 0x00000002150e8825 */ /* 0x000fe200078e020e */
[-C--:B------:R-:W-:Y:S02]  /*12ed0*/  @!P1 LEA.HI.X R13, R44, R3.reuse, R46, 0x1, P3 ;  /* 0x000000032c0d9211 */ /* 0x080fe400018f0c2e */
[----:B------:R-:W-:Y:S02]  /*12ee0*/  @!P2 LEA.HI.X R11, R47, R3, R48, 0x1, P4 ;  /* 0x000000032f0ba211 */ /* 0x000fe400020f0c30 */
[----:B-----5:R3:W-:Y:S04]  /*12ef0*/  @!P0 ST.E.128 desc[UR42][R14.64], R4 ;  /* 0x000000040e008985 */ /* 0x0207e8000c101d2a */
[----:B------:R3:W-:Y:S04]  /*12f00*/  @!P1 ST.E.128 desc[UR42][R12.64], R28 ;  /* 0x0000001c0c009985 */ /* 0x0007e8000c101d2a */
[----:B------:R3:W-:Y:S02]  /*12f10*/  @!P2 ST.E.128 desc[UR42][R10.64], R36 ;  /* 0x000000240a00a985 */ /* 0x0007e4000c101d2a */
.L_x_535:
[----:B------:R-:W-:Y:S05]  /*12f20*/  BSYNC B1 ;  /* 0x0000000000017941 */ /* 0x000fea0003800000 */
.L_x_534:
[----:B------:R-:W-:-:S03]  /*12f30*/  UMOV UR4, 0xffffffff ;  /* 0xffffffff00047882 */ /* 0x000fc60000000000 */
[----:B------:R-:W-:Y:S05]  /*12f40*/  BRA.DIV UR4, `(.L_x_536) ;  /* 0x0000009604c87947 */ /* 0x000fea000b800000 */
[----:B-1----:R1:W4:Y:S04]  /*12f50*/  SHFL.IDX PT, R3, R9, 0x1, 0x1c1f ;  /* 0x003c1f0009037f89 */ /* 0x00232800000e0000 */
[----:B--23--:R1:W2:Y:S02]  /*12f60*/  SHFL.IDX PT, R14, R0, 0x1, 0x1c1f ;  /* 0x003c1f00000e7f89 */ /* 0x00c2a400000e0000 */
.L_x_711:
[----:B-----5:R-:W-:-:S05]  /*12f70*/  VIADD R5, R45, 0x60 ;  /* 0x000000602d057836 */ /* 0x020fca0000000000 */
[----:B------:R-:W-:-:S13]  /*12f80*/  ISETP.GE.AND P0, PT, R5, R8, PT ;  /* 0x000000080500720c */ /* 0x000fda0003f06270 */
[----:B------:R-:W-:Y:S05]  /*12f90*/  @P0 BRA `(.L_x_537) ;  /* 0x0000001800440947 */ /* 0x000fea0003800000 */
[----:B------:R-:W-:Y:S02]  /*12fa0*/  ULDC UR4, c[0x0][0xac8] ;  /* 0x0002b20000047ab9 */ /* 0x000fe40000000800 */
[----:B------:R-:W-:Y:S02]  /*12fb0*/  ISETP.GE.AND P1, PT, R21, UR4, PT ;  /* 0x0000000415007c0c */ /* 0x000fe4000bf26270 */
[----:B------:R-:W-:-:S11]  /*12fc0*/  ISETP.GE.AND P2, PT, R44, UR4, PT ;  /* 0x000000042c007c0c */ /* 0x000fd6000bf46270 */
[----:B----4-:R-:W-:Y:S02]  /*12fd0*/  @!P1 IMAD.MOV.U32 R15, RZ, RZ, R3 ;  /* 0x000000ffff0f9224 */ /* 0x010fe400078e0003 */
[----:B--2---:R-:W-:Y:S01]  /*12fe0*/  @!P2 LEA R6, P0, R44, R14, 0x1 ;  /* 0x0000000e2c06a211 */ /* 0x004fe200078008ff */
[----:B------:R-:W-:-:S03]  /*12ff0*/  @!P1 IMAD.WIDE R4, R21, 0x2, R14 ;  /* 0x0000000215049825 */ /* 0x000fc600078e020e */
[----:B------:R-:W-:Y:S02]  /*13000*/  @!P2 LEA.HI.X R7, R44, R3, R46, 0x1, P0 ;  /* 0x000000032c07a211 */ /* 0x000fe400000f0c2e */
[----:B------:R-:W-:Y:S01]  /*13010*/  ISETP.GE.AND P0, PT, R47, UR4, PT ;  /* 0x000000042f007c0c */ /* 0x000fe2000bf06270 */
[----:B------:R2:W-:Y:S04]  /*13020*/  @!P1 ST.E.128 desc[UR42][R4.64], R24 ;  /* 0x0000001804009985 */ /* 0x0005e8000c101d2a */
[----:B------:R2:W-:Y:S08]  /*13030*/  @!P2 ST.E.128 desc[UR42][R6.64], R32 ;  /* 0x000000200600a985 */ /* 0x0005f0000c101d2a */
[----:B------:R-:W-:Y:S05]  /*13040*/  @P0 BRA `(.L_x_537) ;  /* 0x0000001800180947 */ /* 0x000fea0003800000 */
[----:B------:R-:W-:-:S04]  /*13050*/  LEA R14, P0, R47, R14, 0x1 ;  /* 0x0000000e2f0e7211 */ /* 0x000fc800078008ff */
[----:B------:R-:W-:-:S05]  /*13060*/  LEA.HI.X R15, R47, R3, R48, 0x1, P0 ;  /* 0x000000032f0f7211 */ /* 0x000fca00000f0c30 */
[----:B------:R3:W-:Y:S01]  /*13070*/  ST.E.128 desc[UR42][R14.64], R40 ;  /* 0x000000280e007985 */ /* 0x0007e2000c101d2a */
[----:B------:R-:W-:Y:S05]  /*13080*/  BRA `(.L_x_537) ;  /* 0x0000001800087947 */ /* 0x000fea0003800000 */
.L_x_532:
[----:B------:R-:W-:Y:S01]  /*13090*/  ULDC.64 UR4, c[0x0][0xb08] ;  /* 0x0002c20000047ab9 */ /* 0x000fe20000000a00 */
[----:B------:R-:W1:Y:S01]  /*130a0*/  @P1 LDC R11, c[0x0][0xbec] ;  /* 0x0002fb00ff0b1b82 */ /* 0x000e620000000800 */
[----:B------:R-:W-:Y:S01]  /*130b0*/  IMAD R15, R15, UR4, RZ ;  /* 0x000000040f0f7c24 */ /* 0x000fe2000f8e02ff */
[----:B0-----:R-:W-:Y:S01]  /*130c0*/  SHF.R.S32.HI R3, RZ, 0x1f, R14 ;  /* 0x0000001fff037819 */ /* 0x001fe2000001140e */
[----:B------:R-:W-:-:S04]  /*130d0*/  IMAD.WIDE.U32 R4, R74, UR4, RZ ;  /* 0x000000044a047c25 */ /* 0x000fc8000f8e00ff */
[----:B------:R-:W-:Y:S01]  /*130e0*/  IMAD R15, R74, UR5, R15 ;  /* 0x000000054a0f7c24 */ /* 0x000fe2000f8e020f */
[----:B------:R-:W0:Y:S01]  /*130f0*/  @P1 LDC R0, c[0x0][0xbf0] ;  /* 0x0002fc00ff001b82 */ /* 0x000e220000000800 */
[----:B------:R-:W-:Y:S02]  /*13100*/  ULDC.64 UR4, c[0x0][0xb38] ;  /* 0x0002ce0000047ab9 */ /* 0x000fe40000000a00 */
[----:B------:R-:W-:Y:S02]  /*13110*/  IMAD.IADD R5, R5, 0x1, R15 ;  /* 0x0000000105057824 */ /* 0x000fe400078e020f */
[----:B------:R-:W-:-:S04]  /*13120*/  IMAD.WIDE.U32 R4, R137, UR4, R4 ;  /* 0x0000000489047c25 */ /* 0x000fc8000f8e0004 */
[----:B------:R-:W-:Y:S01]  /*13130*/  IMAD R5, R137, UR5, R5 ;  /* 0x0000000589057c24 */ /* 0x000fe2000f8e0205 */
[----:B------:R-:W-:Y:S02]  /*13140*/  ULDC.64 UR4, c[0x0][0xb40] ;  /* 0x0002d00000047ab9 */ /* 0x000fe40000000a00 */
[----:B------:R-:W-:Y:S02]  /*13150*/  IMAD R3, R3, UR4, RZ ;  /* 0x0000000403037c24 */ /* 0x000fe4000f8e02ff */
[----:B------:R-:W-:-:S04]  /*13160*/  IMAD.WIDE.U32 R4, R14, UR4, R4 ;  /* 0x000000040e047c25 */ /* 0x000fc8000f8e0004 */
[----:B------:R-:W-:Y:S01]  /*13170*/  IMAD R7, R14, UR5, R3 ;  /* 0x000000050e077c24 */ /* 0x000fe2000f8e0203 */
[----:B------:R-:W-:Y:S01]  /*13180*/  MOV R3, R24 ;  /* 0x0000001800037202 */ /* 0x000fe20000000f00 */
[----:B-1----:R-:W-:Y:S01]  /*13190*/  @P1 IMAD.HI.U32 R11, R24, R11, RZ ;  /* 0x0000000b180b1227 */ /* 0x002fe200078e00ff */
[----:B------:R-:W-:-:S03]  /*131a0*/  ULDC.64 UR4, c[0x0][0xb48] ;  /* 0x0002d20000047ab9 */ /* 0x000fc60000000a00 */
[----:B------:R-:W-:Y:S01]  /*131b0*/  IMAD.IADD R5, R5, 0x1, R7 ;  /* 0x0000000105057824 */ /* 0x000fe200078e0207 */
[----:B0-----:R-:W-:Y:S01]  /*131c0*/  @P1 SHF.R.U32.HI R3, RZ, R0, R11 ;  /* 0x00000000ff031219 */ /* 0x001fe2000001160b */
[----:B------:R-:W-:Y:S02]  /*131d0*/  VIADD R7, R2, 0x2d820 ;  /* 0x0002d82002077836 */ /* 0x000fe40000000000 */
[----:B------:R-:W-:Y:S01]  /*131e0*/  IMAD.WIDE.U32 R4, R78, UR4, R4 ;  /* 0x000000044e047c25 */ /* 0x000fe2000f8e0004 */
[----:B------:R-:W-:-:S03]  /*131f0*/  SHF.R.S32.HI R0, RZ, 0x1f, R3 ;  /* 0x0000001fff007819 */ /* 0x000fc60000011403 */
[----:B------:R-:W-:Y:S02]  /*13200*/  IMAD.MOV R6, RZ, RZ, -R3 ;  /* 0x000000ffff067224 */ /* 0x000fe400078e0a03 */
[----:B------:R-:W-:Y:S01]  /*13210*/  IMAD R5, R78, UR5, R5 ;  /* 0x000000054e057c24 */ /* 0x000fe2000f8e0205 */
[----:B------:R-:W-:Y:S01]  /*13220*/  ULDC.64 UR4, c[0x0][0xb30] ;  /* 0x0002cc0000047ab9 */ /* 0x000fe20000000a00 */
[----:B------:R-:W-:Y:S01]  /*13230*/  IMAD R75, R75, R6, R24 ;  /* 0x000000064b4b7224 */ /* 0x000fe200078e0218 */
[----:B------:R-:W-:Y:S01]  /*13240*/  PRMT R6, RZ, 0x654, R7 ;  /* 0x00000654ff067816 */ /* 0x000fe20000000007 */
[----:B------:R-:W-:Y:S02]  /*13250*/  IMAD R0, R0, UR4, RZ ;  /* 0x0000000400007c24 */ /* 0x000fe4000f8e02ff */
[C---:B------:R-:W-:Y:S01]  /*13260*/  IMAD.WIDE.U32 R4, R3.reuse, UR4, R4 ;  /* 0x0000000403047c25 */ /* 0x040fe2000f8e0004 */
[----:B------:R0:W-:Y:S03]  /*13270*/  SYNCS.ARRIVE.TRANS64.RED.A1T0 RZ, [R6+URZ], RZ ;  /* 0x000000ff06ff79a7 */ /* 0x0001e6000810043f */
[----:B------:R-:W-:Y:S01]  /*13280*/  IMAD R7, R3, UR5, R0 ;  /* 0x0000000503077c24 */ /* 0x000fe2000f8e0200 */
[----:B------:R-:W-:Y:S01]  /*13290*/  SHF.R.S32.HI R0, RZ, 0x1f, R75 ;  /* 0x0000001fff007819 */ /* 0x000fe2000001144b */
[----:B------:R-:W-:-:S02]  /*132a0*/  ULDC.64 UR4, c[0x0][0xb28] ;  /* 0x0002ca0000047ab9 */ /* 0x000fc40000000a00 */
[----:B------:R-:W-:Y:S02]  /*132b0*/  IMAD.IADD R5, R5, 0x1, R7 ;  /* 0x0000000105057824 */ /* 0x000fe400078e0207 */
[----:B------:R-:W-:Y:S02]  /*132c0*/  IMAD R0, R0, UR4, RZ ;  /* 0x0000000400007c24 */ /* 0x000fe4000f8e02ff */
[----:B------:R-:W-:-:S04]  /*132d0*/  IMAD.WIDE.U32 R4, R75, UR4, R4 ;  /* 0x000000044b047c25 */ /* 0x000fc8000f8e0004 */
[----:B------:R-:W-:Y:S01]  /*132e0*/  IMAD R3, R75, UR5, R0 ;  /* 0x000000054b037c24 */ /* 0x000fe2000f8e0200 */
[----:B------:R-:W-:Y:S02]  /*132f0*/  ULDC.64 UR4, c[0x0][0xb00] ;  /* 0x0002c00000047ab9 */ /* 0x000fe40000000a00 */
[----:B------:R-:W-:Y:S01]  /*13300*/  LEA R0, P0, R4, UR4, 0x2 ;  /* 0x0000000404007c11 */ /* 0x000fe2000f8010ff */
[----:B------:R-:W-:Y:S01]  /*13310*/  UMOV UR4, 0xffffffff ;  /* 0xffffffff00047882 */ /* 0x000fe20000000000 */
[----:B------:R-:W-:-:S04]  /*13320*/  IADD3 R3, R5, R3, RZ ;  /* 0x0000000305037210 */ /* 0x000fc80007ffe0ff */
[----:B------:R-:W-:Y:S01]  /*13330*/  LEA.HI.X R24, R4, UR5, R3, 0x2, P0 ;  /* 0x0000000504187c11 */ /* 0x000fe200080f1403 */
[----:B0-----:R-:W-:Y:S06]  /*13340*/  BRA.DIV UR4, `(.L_x_538) ;  /* 0x0000009604107947 */ /* 0x001fec000b800000 */
[----:B------:R0:W1:Y:S04]  /*13350*/  SHFL.IDX PT, R3, R24, RZ, 0x1c1f ;  /* 0x001c1fff18037589 */ /* 0x00006800000e0000 */
[----:B------:R0:W2:Y:S02]  /*13360*/  SHFL.IDX PT, R14, R0, RZ, 0x1c1f ;  /* 0x001c1fff000e7589 */ /* 0x0000a400000e0000 */
.L_x_714:
[----:B------:R-:W-:Y:S01]  /*13370*/  ISETP.GE.AND P0, PT, R10, R8, PT ;  /* 0x000000080a00720c */ /* 0x000fe20003f06270 */
[----:B------:R-:W-:-:S12]  /*13380*/  BSSY B1, `(.L_x_539) ;  /* 0x000004b000017945 */ /* 0x000fd80003800000 */
[----:B------:R-:W-:Y:S05]  /*13390*/  @P0 BRA `(.L_x_540) ;  /* 0x0000000400240947 */ /* 0x000fea0003800000 */
[----:B------:R-:W3:Y:S01]  /*133a0*/  LDL R15, [R1+0xac] ;  /* 0x0000ac00010f7983 */ /* 0x000ee20000100800 */
[----:B------:R-:W-:-:S03]  /*133b0*/  ULDC UR4, c[0x0][0xac8] ;  /* 0x0002b20000047ab9 */ /* 0x000fc60000000800 */
[----:B------:R-:W4:Y:S04]  /*133c0*/  LDL R83, [R1+0xd4] ;  /* 0x0000d40001537983 */ /* 0x000f280000100800 */
[----:B------:R-:W5:Y:S04]  /*133d0*/  LDL R81, [R1+0xd0] ;  /* 0x0000d00001517983 */ /* 0x000f680000100800 */
[----:B------:R-:W2:Y:S04]  /*133e0*/  LDL R79, [R1+0xcc] ;  /* 0x0000cc00014f7983 */ /* 0x000ea80000100800 */
        /* <DEDUP_REMOVED lines=15> */
[----:B------:R-:W2:Y:S01]  /*134e0*/  LDL R13, [R1+0xe4] ;  /* 0x0000e400010d7983 */ /* 0x000ea20000100800 */
[----:B---3--:R-:W-:-:S02]  /*134f0*/  ISETP.GE.AND P2, PT, R15, UR4, PT ;  /* 0x000000040f007c0c */ /* 0x008fc4000bf46270 */
[----:B----4-:R-:W-:Y:S02]  /*13500*/  ISETP.GE.AND P3, PT, R83, UR4, PT ;  /* 0x0000000453007c0c */ /* 0x010fe4000bf66270 */
[----:B-----5:R-:W-:-:S09]  /*13510*/  ISETP.GE.AND P0, PT, R81, UR4, PT ;  /* 0x0000000451007c0c */ /* 0x020fd2000bf06270 */
[----:B--2---:R-:W-:Y:S02]  /*13520*/  @!P2 IMAD.MOV.U32 R4, RZ, RZ, R14 ;  /* 0x000000ffff04a224 */ /* 0x004fe400078e000e */
[----:B-1----:R-:W-:Y:S01]  /*13530*/  @!P2 IMAD.MOV.U32 R5, RZ, RZ, R3 ;  /* 0x000000ffff05a224 */ /* 0x002fe200078e0003 */
[----:B------:R-:W-:Y:S01]  /*13540*/  ISETP.GE.AND P1, PT, R79, UR4, PT ;  /* 0x000000044f007c0c */ /* 0x000fe2000bf26270 */
[----:B------:R-:W-:Y:S01]  /*13550*/  @!P2 IMAD.WIDE R4, R15, 0x4, R4 ;  /* 0x000000040f04a825 */ /* 0x000fe200078e0204 */
[----:B------:R-:W-:-:S04]  /*13560*/  @!P3 LEA R6, P4, R83, R14, 0x2 ;  /* 0x0000000e5306b211 */ /* 0x000fc800078810ff */
[----:B------:R1:W-:Y:S01]  /*13570*/  @!P2 ST.E.64 desc[UR42][R4.64], R20 ;  /* 0x000000140400a985 */ /* 0x0003e2000c101b2a */
[----:B------:R-:W-:Y:S02]  /*13580*/  ISETP.GE.AND P2, PT, R77, UR4, PT ;  /* 0x000000044d007c0c */ /* 0x000fe4000bf46270 */
[----:B------:R-:W-:-:S05]  /*13590*/  @!P3 LEA.HI.X R7, R83, R3, R84, 0x2, P4 ;  /* 0x000000035307b211 */ /* 0x000fca00020f1454 */
[----:B------:R2:W-:Y:S01]  /*135a0*/  @!P3 ST.E.64 desc[UR42][R6.64], R28 ;  /* 0x0000001c0600b985 */ /* 0x0005e2000c101b2a */
[----:B-1----:R-:W-:-:S04]  /*135b0*/  @!P0 LEA R4, P5, R81, R14, 0x2 ;  /* 0x0000000e51048211 */ /* 0x002fc800078a10ff */
[-C--:B------:R-:W-:Y:S02]  /*135c0*/  @!P0 LEA.HI.X R5, R81, R3.reuse, R82, 0x2, P5 ;  /* 0x0000000351058211 */ /* 0x080fe400028f1452 */
[----:B------:R-:W-:Y:S02]  /*135d0*/  ISETP.GE.AND P3, PT, R75, UR4, PT ;  /* 0x000000044b007c0c */ /* 0x000fe4000bf66270 */
[----:B--2---:R-:W-:Y:S01]  /*135e0*/  @!P1 LEA R6, P4, R79, R14, 0x2 ;  /* 0x0000000e4f069211 */ /* 0x004fe200078810ff */
        /* <DEDUP_REMOVED lines=10> */
[----:B------:R-:W-:Y:S02]  /*13690*/  @!P3 LEA.HI.X R7, R75, R3, R76, 0x2, P5 ;  /* 0x000000034b07b211 */ /* 0x000fe400028f144c */
[----:B------:R-:W-:Y:S01]  /*136a0*/  ISETP.GE.AND P5, PT, R12, UR4, PT ;  /* 0x000000040c007c0c */ /* 0x000fe2000bfa6270 */
[----:B------:R-:W-:-:S02]  /*136b0*/  VIADD R15, R15, 0x58 ;  /* 0x000000580f0f7836 */ /* 0x000fc40000000000 */
[----:B------:R2:W-:Y:S01]  /*136c0*/  @!P3 ST.E.64 desc[UR42][R6.64], R36 ;  /* 0x000000240600b985 */ /* 0x0005e2000c101b2a */
[----:B-1----:R-:W-:-:S04]  /*136d0*/  @!P0 LEA R4, P4, R73, R14, 0x2 ;  /* 0x0000000e49048211 */ /* 0x002fc800078810ff */
[-C--:B------:R-:W-:Y:S02]  /*136e0*/  @!P0 LEA.HI.X R5, R73, R3.reuse, R74, 0x2, P4 ;  /* 0x0000000349058211 */ /* 0x080fe400020f144a */
[----:B------:R-:W-:Y:S02]  /*136f0*/  ISETP.GE.AND P3, PT, R25, UR4, PT ;  /* 0x0000000419007c0c */ /* 0x000fe4000bf66270 */
[C---:B--2---:R-:W-:Y:S01]  /*13700*/  @!P1 LEA R6, P4, R27.reuse, R14, 0x2 ;  /* 0x0000000e1b069211 */ /* 0x044fe200078810ff */
[----:B------:R1:W-:Y:S03]  /*13710*/  @!P0 ST.E.64 desc[UR42][R4.64], R38 ;  /* 0x0000002604008985 */ /* 0x0003e6000c101b2a */
[----:B------:R-:W-:Y:S02]  /*13720*/  @!P1 LEA.HI.X R7, R27, R3, R72, 0x2, P4 ;  /* 0x000000031b079211 */ /* 0x000fe400020f1448 */
[----:B------:R-:W-:-:S02]  /*13730*/  ISETP.GE.AND P4, PT, R15, UR4, PT ;  /* 0x000000040f007c0c */ /* 0x000fc4000bf86270 */
[----:B-1----:R-:W-:-:S04]  /*13740*/  @!P2 LEA R4, P0, R11, R14, 0x2 ;  /* 0x0000000e0b04a211 */ /* 0x002fc800078010ff */
[-C--:B------:R-:W-:Y:S02]  /*13750*/  @!P2 LEA.HI.X R5, R11, R3.reuse, R26, 0x2, P0 ;  /* 0x000000030b05a211 */ /* 0x080fe400000f141a */
[CC--:B------:R-:W-:Y:S02]  /*13760*/  @!P5 LEA R10, P0, R12.reuse, R14.reuse, 0x2 ;  /* 0x0000000e0c0ad211 */ /* 0x0c0fe400078010ff */
[----:B------:R-:W-:Y:S02]  /*13770*/  SHF.R.S32.HI R20, RZ, 0x1f, R25 ;  /* 0x0000001fff147819 */ /* 0x000fe40000011419 */
[----:B------:R-:W-:Y:S02]  /*13780*/  @!P5 LEA.HI.X R11, R12, R3, R13, 0x2, P0 ;  /* 0x000000030c0bd211 */ /* 0x000fe400000f140d */
[----:B------:R-:W-:Y:S02]  /*13790*/  @!P3 LEA R12, P0, R25, R14, 0x2 ;  /* 0x0000000e190cb211 */ /* 0x000fe400078010ff */
[----:B------:R-:W-:-:S02]  /*137a0*/  SHF.R.S32.HI R26, RZ, 0x1f, R15 ;  /* 0x0000001fff1a7819 */ /* 0x000fc4000001140f */
[-C--:B------:R-:W-:Y:S02]  /*137b0*/  @!P3 LEA.HI.X R13, R25, R3.reuse, R20, 0x2, P0 ;  /* 0x00000003190db211 */ /* 0x080fe400000f1414 */
[C---:B------:R-:W-:Y:S01]  /*137c0*/  @!P4 LEA R14, P0, R15.reuse, R14, 0x2 ;  /* 0x0000000e0f0ec211 */ /* 0x040fe200078010ff */
[----:B------:R3:W-:Y:S03]  /*137d0*/  @!P1 ST.E.64 desc[UR42][R6.64], R40 ;  /* 0x0000002806009985 */ /* 0x0007e6000c101b2a */
[----:B------:R-:W-:Y:S01]  /*137e0*/  @!P4 LEA.HI.X R15, R15, R3, R26, 0x2, P0 ;  /* 0x000000030f0fc211 */ /* 0x000fe200000f141a */
[----:B------:R3:W-:Y:S04]  /*137f0*/  @!P2 ST.E.64 desc[UR42][R4.64], R42 ;  /* 0x0000002a0400a985 */ /* 0x0007e8000c101b2a */
[----:B------:R3:W-:Y:S04]  /*13800*/  @!P5 ST.E.64 desc[UR42][R10.64], R44 ;  /* 0x0000002c0a00d985 */ /* 0x0007e8000c101b2a */
[----:B------:R3:W-:Y:S04]  /*13810*/  @!P3 ST.E.64 desc[UR42][R12.64], R46 ;  /* 0x0000002e0c00b985 */ /* 0x0007e8000c101b2a */
[----:B------:R3:W-:Y:S02]  /*13820*/  @!P4 ST.E.64 desc[UR42][R14.64], R48 ;  /* 0x000000300e00c985 */ /* 0x0007e4000c101b2a */
.L_x_540:
[----:B------:R-:W-:Y:S05]  /*13830*/  BSYNC B1 ;  /* 0x0000000000017941 */ /* 0x000fea0003800000 */
.L_x_539:
[----:B------:R-:W-:-:S03]  /*13840*/  UMOV UR4, 0xffffffff ;  /* 0xffffffff00047882 */ /* 0x000fc60000000000 */
[----:B------:R-:W-:Y:S05]  /*13850*/  BRA.DIV UR4, `(.L_x_541) ;  /* 0x0000009204007947 */ /* 0x000fea000b800000 */
[----:B-1----:R1:W4:Y:S04]  /*13860*/  SHFL.IDX PT, R3, R24, 0x1, 0x1c1f ;  /* 0x003c1f0018037f89 */ /* 0x00232800000e0000 */
[----:B--23--:R1:W2:Y:S02]  /*13870*/  SHFL.IDX PT, R14, R0, 0x1, 0x1c1f ;  /* 0x003c1f00000e7f89 */ /* 0x00c2a400000e0000 */
.L_x_718:
[----:B------:R-:W-:-:S13]  /*13880*/  ISETP.GE.AND P0, PT, R9, R8, PT ;  /* 0x000000080900720c */ /* 0x000fda0003f06270 */
[----:B------:R-:W-:Y:S05]  /*13890*/  @P0 BRA `(.L_x_537) ;  /* 0x0000001000040947 */ /* 0x000fea0003800000 */
[----:B01----:R-:W3:Y:S01]  /*138a0*/  LDL R24, [R1+0xac] ;  /* 0x0000ac0001187983 */ /* 0x003ee20000100800 */
[----:B------:R-:W-:-:S03]  /*138b0*/  ULDC UR4, c[0x0][0xac8] ;  /* 0x0002b20000047ab9 */ /* 0x000fc60000000800 */
[----:B------:R-:W5:Y:S04]  /*138c0*/  LDL R12, [R1+0xd4] ;  /* 0x0000d400010c7983 */ /* 0x000f680000100800 */
[----:B------:R-:W4:Y:S04]  /*138d0*/  LDL R10, [R1+0xd0] ;  /* 0x0000d000010a7983 */ /* 0x000f280000100800 */
        /* <DEDUP_REMOVED lines=18> */
[----:B-----5:R-:W-:Y:S02]  /*13a00*/  ISETP.GE.AND P4, PT, R12, UR4, PT ;  /* 0x000000040c007c0c */ /* 0x020fe4000bf86270 */
[----:B----4-:R-:W-:-:S09]  /*13a10*/  ISETP.GE.AND P1, PT, R10, UR4, PT ;  /* 0x000000040a007c0c */ /* 0x010fd2000bf26270 */
[----:B------:R-:W-:Y:S01]  /*13a20*/  @!P3 IMAD.MOV.U32 R15, RZ, RZ, R3 ;  /* 0x000000ffff0fb224 */ /* 0x000fe200078e0003 */
[----:B--2---:R-:W-:Y:S01]  /*13a30*/  ISETP.GE.AND P2, PT, R35, UR4, PT ;  /* 0x0000000423007c0c */ /* 0x004fe2000bf46270 */
[----:B------:R-:W-:Y:S01]  /*13a40*/  @!P3 IMAD.WIDE R4, R24, 0x4, R14 ;  /* 0x000000041804b825 */ /* 0x000fe200078e020e */
[-C--:B------:R-:W-:Y:S02]  /*13a50*/  @!P4 LEA R6, P0, R12, R14.reuse, 0x2 ;  /* 0x0000000e0c06c211 */ /* 0x080fe400078010ff */
[----:B------:R-:W-:Y:S02]  /*13a60*/  @!P1 LEA R8, P5, R10, R14, 0x2 ;  /* 0x0000000e0a089211 */ /* 0x000fe400078a10ff */
[----:B------:R0:W-:Y:S01]  /*13a70*/  @!P3 ST.E.64 desc[UR42][R4.64], R50 ;  /* 0x000000320400b985 */ /* 0x0001e2000c101b2a */
[----:B------:R-:W-:Y:S02]  /*13a80*/  ISETP.GE.AND P3, PT, R33, UR4, PT ;  /* 0x0000000421007c0c */ /* 0x000fe4000bf66270 */
[----:B------:R-:W-:-:S02]  /*13a90*/  @!P4 LEA.HI.X R7, R12, R3, R13, 0x2, P0 ;  /* 0x000000030c07c211 */ /* 0x000fc400000f140d */
[----:B------:R-:W-:Y:S02]  /*13aa0*/  ISETP.GE.AND P0, PT, R31, UR4, PT ;  /* 0x000000041f007c0c */ /* 0x000fe4000bf06270 */
[----:B------:R-:W-:Y:S01]  /*13ab0*/  @!P1 LEA.HI.X R9, R10, R3, R11, 0x2, P5 ;  /* 0x000000030a099211 */ /* 0x000fe200028f140b */
[----:B------:R1:W-:Y:S01]  /*13ac0*/  @!P4 ST.E.64 desc[UR42][R6.64], R52 ;  /* 0x000000340600c985 */ /* 0x0003e2000c101b2a */
[----:B------:R-:W-:-:S03]  /*13ad0*/  @!P2 LEA R10, P4, R35, R14, 0x2 ;  /* 0x0000000e230aa211 */ /* 0x000fc600078810ff */
[----:B------:R2:W-:Y:S01]  /*13ae0*/  @!P1 ST.E.64 desc[UR42][R8.64], R54 ;  /* 0x0000003608009985 */ /* 0x0005e2000c101b2a */
[----:B------:R-:W-:Y:S02]  /*13af0*/  ISETP.GE.AND P1, PT, R0, UR4, PT ;  /* 0x0000000400007c0c */ /* 0x000fe4000bf26270 */
[-C--:B------:R-:W-:Y:S02]  /*13b00*/  @!P2 LEA.HI.X R11, R35, R3.reuse, R36, 0x2, P4 ;  /* 0x00000003230ba211 */ /* 0x080fe400020f1424 */
[-C--:B------:R-:W-:Y:S02]  /*13b10*/  @!P3 LEA R12, P5, R33, R14.reuse, 0x2 ;  /* 0x0000000e210cb211 */ /* 0x080fe400078a10ff */
[----:B0-----:R-:W-:Y:S01]  /*13b20*/  @!P0 LEA R4, P4, R31, R14, 0x2 ;  /* 0x0000000e1f048211 */ /* 0x001fe200078810ff */
[----:B------:R0:W-:Y:S01]  /*13b30*/  @!P2 ST.E.64 desc[UR42][R10.64], R56 ;  /* 0x000000380a00a985 */ /* 0x0001e2000c101b2a */
[----:B------:R-:W-:Y:S02]  /*13b40*/  @!P3 LEA.HI.X R13, R33, R3, R34, 0x2, P5 ;  /* 0x00000003210db211 */ /* 0x000fe400028f1422 */
[----:B------:R-:W-:-:S02]  /*13b50*/  ISETP.GE.AND P2, PT, R28, UR4, PT ;  /* 0x000000041c007c0c */ /* 0x000fc4000bf46270 */
[----:B------:R-:W-:Y:S01]  /*13b60*/  @!P0 LEA.HI.X R5, R31, R3, R32, 0x2, P4 ;  /* 0x000000031f058211 */ /* 0x000fe200020f1420 */
[----:B------:R3:W-:Y:S01]  /*13b70*/  @!P3 ST.E.64 desc[UR42][R12.64], R58 ;  /* 0x0000003a0c00b985 */ /* 0x0007e2000c101b2a */
[----:B------:R-:W-:-:S03]  /*13b80*/  ISETP.GE.AND P4, PT, R20, UR4, PT ;  /* 0x0000000414007c0c */ /* 0x000fc6000bf86270 */
[----:B------:R4:W-:Y:S01]  /*13b90*/  @!P0 ST.E.64 desc[UR42][R4.64], R60 ;  /* 0x0000003c04008985 */ /* 0x0009e2000c101b2a */
[-C--:B-1----:R-:W-:Y:S02]  /*13ba0*/  @!P1 LEA R6, P5, R0, R14.reuse, 0x2 ;  /* 0x0000000e00069211 */ /* 0x082fe400078a10ff */
[----:B------:R-:W-:Y:S02]  /*13bb0*/  ISETP.GE.AND P3, PT, R26, UR4, PT ;  /* 0x000000041a007c0c */ /* 0x000fe4000bf66270 */
[----:B------:R-:W-:Y:S02]  /*13bc0*/  ISETP.GE.AND P0, PT, R25, UR4, PT ;  /* 0x0000000419007c0c */ /* 0x000fe4000bf06270 */
[----:B------:R-:W-:Y:S02]  /*13bd0*/  @!P1 LEA.HI.X R7, R0, R3, R30, 0x2, P5 ;  /* 0x0000000300079211 */ /* 0x000fe400028f141e */
[----:B--2---:R-:W-:-:S03]  /*13be0*/  @!P2 LEA R8, P5, R28, R14, 0x2 ;  /* 0x0000000e1c08a211 */ /* 0x004fc600078a10ff */
[----:B------:R4:W-:Y:S01]  /*13bf0*/  @!P1 ST.E.64 desc[UR42][R6.64], R62 ;  /* 0x0000003e06009985 */ /* 0x0009e2000c101b2a */
[-C--:B0-----:R-:W-:Y:S02]  /*13c00*/  @!P4 LEA R10, P1, R20, R14.reuse, 0x2 ;  /* 0x0000000e140ac211 */ /* 0x081fe400078210ff */
[-C--:B------:R-:W-:Y:S02]  /*13c10*/  @!P2 LEA.HI.X R9, R28, R3.reuse, R29, 0x2, P5 ;  /* 0x000000031c09a211 */ /* 0x080fe400028f141d */
[-C--:B---3--:R-:W-:Y:S02]  /*13c20*/  @!P3 LEA R12, P5, R26, R14.reuse, 0x2 ;  /* 0x0000000e1a0cb211 */ /* 0x088fe400078a10ff */
[----:B------:R-:W-:Y:S02]  /*13c30*/  @!P4 LEA.HI.X R11, R20, R3, R21, 0x2, P1 ;  /* 0x00000003140bc211 */ /* 0x000fe400008f1415 */
[----:B------:R-:W-:Y:S02]  /*13c40*/  SHF.R.S32.HI R0, RZ, 0x1f, R25 ;  /* 0x0000001fff007819 */ /* 0x000fe40000011419 */
[----:B------:R-:W-:-:S02]  /*13c50*/  @!P0 LEA R20, P1, R25, R14, 0x2 ;  /* 0x0000000e19148211 */ /* 0x000fc400078210ff */
[-C--:B------:R-:W-:Y:S02]  /*13c60*/  @!P3 LEA.HI.X R13, R26, R3.reuse, R27, 0x2, P5 ;  /* 0x000000031a0db211 */ /* 0x080fe400028f141b */
[----:B------:R-:W-:Y:S01]  /*13c70*/  @!P0 LEA.HI.X R21, R25, R3, R0, 0x2, P1 ;  /* 0x0000000319158211 */ /* 0x000fe200008f1400 */
[----:B------:R4:W-:Y:S01]  /*13c80*/  @!P2 ST.E.64 desc[UR42][R8.64], R64 ;  /* 0x000000400800a985 */ /* 0x0009e2000c101b2a */
[----:B------:R-:W-:-:S03]  /*13c90*/  IADD3 R0, R24, 0x58, RZ ;  /* 0x0000005818007810 */ /* 0x000fc60007ffe0ff */
[----:B------:R4:W-:Y:S04]  /*13ca0*/  @!P4 ST.E.64 desc[UR42][R10.64], R66 ;  /* 0x000000420a00c985 */ /* 0x0009e8000c101b2a */
[----:B------:R4:W-:Y:S04]  /*13cb0*/  @!P3 ST.E.64 desc[UR42][R12.64], R68 ;  /* 0x000000440c00b985 */ /* 0x0009e8000c101b2a */
[----:B------:R4:W-:Y:S01]  /*13cc0*/  @!P0 ST.E.64 desc[UR42][R20.64], R70 ;  /* 0x0000004614008985 */ /* 0x0009e2000c101b2a */
[----:B------:R-:W-:-:S13]  /*13cd0*/  ISETP.GE.AND P0, PT, R0, UR4, PT ;  /* 0x0000000400007c0c */ /* 0x000fda000bf06270 */
[----:B----4-:R-:W-:Y:S05]  /*13ce0*/  @P0 BRA `(.L_x_537) ;  /* 0x0000000800f00947 */ /* 0x010fea0003800000 */
[----:B------:R-:W-:Y:S02]  /*13cf0*/  LEA R14, P0, R0, R14, 0x2 ;  /* 0x0000000e000e7211 */ /* 0x000fe400078010ff */
[----:B------:R-:W-:-:S04]  /*13d00*/  SHF.R.S32.HI R4, RZ, 0x1f, R0 ;  /* 0x0000001fff047819 */ /* 0x000fc80000011400 */
[----:B------:R-:W-:-:S05]  /*13d10*/  LEA.HI.X R15, R0, R3, R4, 0x2, P0 ;  /* 0x00000003000f7211 */ /* 0x000fca00000f1404 */
[----:B------:R0:W-:Y:S01]  /*13d20*/  ST.E.64 desc[UR42][R14.64], R134 ;  /* 0x000000860e007985 */ /* 0x0001e2000c101b2a */
[----:B------:R-:W-:Y:S05]  /*13d30*/  BRA `(.L_x_537) ;  /* 0x0000000800dc7947 */ /* 0x000fea0003800000 */
.L_x_530:
[----:B0-----:R-:W3:Y:S01]  /*13d40*/  LDL.LU R6, [R1+0x9c] ;  /* 0x00009c0001067983 */ /* 0x001ee20000300800 */
[----:B------:R-:W-:Y:S01]  /*13d50*/  ULDC.64 UR6, c[0x0][0xc08] ;  /* 0x0003020000067ab9 */ /* 0x000fe20000000a00 */
[----:B------:R-:W-:Y:S02]  /*13d60*/  ULDC.64 UR4, c[0x0][0xc00] ;  /* 0x0003000000047ab9 */ /* 0x000fe40000000a00 */
[----:B------:R-:W4:Y:S04]  /*13d70*/  LDL.LU R0, [R1+0xa0] ;  /* 0x0000a00001007983 */ /* 0x000f280000300800 */
[----:B------:R-:W2:Y:S01]  /*13d80*/  LDL R8, [R1+0x94] ;  /* 0x0000940001087983 */ /* 0x000ea20000100800 */
[----:B------:R-:W-:Y:S01]  /*13d90*/  ISETP.NE.U32.AND P1, PT, RZ, UR6, PT ;  /* 0x00000006ff007c0c */ /* 0x000fe2000bf25070 */
[----:B------:R-:W-:Y:S01]  /*13da0*/  IMAD.MOV.U32 R3, RZ, RZ, RZ ;  /* 0x000000ffff037224 */ /* 0x000fe200078e00ff */
[----:B------:R-:W-:-:S02]  /*13db0*/  ISETP.NE.U32.AND P0, PT, RZ, UR4, PT ;  /* 0x00000004ff007c0c */ /* 0x000fc4000bf05070 */
[----:B------:R-:W-:Y:S02]  /*13dc0*/  ISETP.NE.AND.EX P1, PT, RZ, UR7, PT, P1 ;  /* 0x00000007ff007c0c */ /* 0x000fe4000bf25310 */
[----:B------:R-:W-:Y:S01]  /*13dd0*/  ISETP.NE.AND.EX P0, PT, RZ, UR5, PT, P0 ;  /* 0x00000005ff007c0c */ /* 0x000fe2000bf05300 */
[----:B------:R-:W0:Y:S01]  /*13de0*/  S2R R9, SR_TID.X ;  /* 0x0000000000097919 */ /* 0x000e220000002100 */
[----:B---3--:R-:W-:Y:S01]  /*13df0*/  IADD3 R4, P2, R6, UR4, RZ ;  /* 0x0000000406047c10 */ /* 0x008fe2000ff5e0ff */
[----:B------:R-:W-:-:S03]  /*13e00*/  ULDC UR4, c[0x0][0xa88] ;  /* 0x0002a20000047ab9 */ /* 0x000fc60000000800 */
[----:B----4-:R-:W-:-:S05]  /*13e10*/  IADD3.X R5, R0, UR5, RZ, P2, !PT ;  /* 0x0000000500057c10 */ /* 0x010fca00097fe4ff */
[----:B------:R-:W-:Y:S01]  /*13e20*/  @P1 IADD3 R6, P2, R6, UR6, RZ ;  /* 0x0000000606061c10 */ /* 0x000fe2000ff5e0ff */
[----:B------:R-:W-:Y:S01]  /*13e30*/  IMAD.U32 R20, RZ, RZ, UR4 ;  /* 0x00000004ff147e24 */ /* 0x000fe2000f8e00ff */
[----:B------:R3:W5:Y:S02]  /*13e40*/  @P0 LDG.E R3, desc[UR42][R4.64] ;  /* 0x0000002a04030981 */ /* 0x000764000c1e1900 */
[----:B------:R-:W-:-:S05]  /*13e50*/  @P1 IADD3.X R7, R0, UR7, RZ, P2, !PT ;  /* 0x0000000700071c10 */ /* 0x000fca00097fe4ff */
[----:B------:R3:W5:Y:S01]  /*13e60*/  @P1 LDG.E R20, desc[UR42][R6.64] ;  /* 0x0000002a06141981 */ /* 0x000762000c1e1900 */
[----:B--2---:R-:W-:Y:S01]  /*13e70*/  ISETP.NE.AND P2, PT, R8, RZ, PT ;  /* 0x000000ff0800720c */ /* 0x004fe20003f45270 */
[----:B0-----:R-:W-:-:S05]  /*13e80*/  VIADD R30, R9, 0xffffff80 ;  /* 0xffffff80091e7836 */ /* 0x001fca0000000000 */
[----:B------:R-:W-:-:S07]  /*13e90*/  ISETP.GT.AND P3, PT, R30, 0xbf, PT ;  /* 0x000000bf1e00780c */ /* 0x000fce0003f64270 */
[----:B------:R-:W0:Y:S02]  /*13ea0*/  @!P2 LDC R8, c[0x0][0xad4] ;  /* 0x0002b500ff08ab82 */ /* 0x000e240000000800 */
[----:B0-----:R3:W-:Y:S01]  /*13eb0*/  @!P2 STL [R1+0x94], R8 ;  /* 0x000094080100a387 */ /* 0x0017e20000100800 */
[----:B------:R-:W-:Y:S01]  /*13ec0*/  ISETP.GT.AND P2, PT, R8, 0x1, PT ;  /* 0x000000010800780c */ /* 0x000fe20003f44270 */
[----:B------:R-:W-:-:S12]  /*13ed0*/  @P1 BRA `(.L_x_542) ;  /* 0x0000000000101947 */ /* 0x000fd80003800000 */
[----:B------:R-:W-:Y:S05]  /*13ee0*/  @!P0 BRA `(.L_x_542) ;  /* 0x00000000000c8947 */ /* 0x000fea0003800000 */
[----:B---3--:R-:W2:Y:S04]  /*13ef0*/  LDG.E R7, desc[UR42][R4.64] ;  /* 0x0000002a04077981 */ /* 0x008ea8000c1e1900 */
[----:B-----5:R-:W2:Y:S02]  /*13f00*/  LDG.E R20, desc[UR42][R4.64+0x4] ;  /* 0x0000042a04147981 */ /* 0x020ea4000c1e1900 */
[----:B--2---:R-:W-:-:S07]  /*13f10*/  IMAD.IADD R20, R20, 0x1, -R7 ;  /* 0x0000000114147824 */ /* 0x004fce00078e0a07 */
.L_x_542:
[----:B---3--:R-:W2:Y:S04]  /*13f20*/  LDL.LU R4, [R1+0x98] ;  /* 0x0000980001047983 */ /* 0x008ea80000300800 */
[----:B------:R-:W3:Y:S01]  /*13f30*/  LDL.LU R0, [R1+0xd8] ;  /* 0x0000d80001007983 */ /* 0x000ee20000300800 */
[----:B------:R-:W-:Y:S01]  /*13f40*/  BSSY B1, `(.L_x_543) ;  /* 0x0000038000017945 */ /* 0x000fe20003800000 */
[----:B-----5:R-:W-:Y:S02]  /*13f50*/  SHF.R.S32.HI R26, RZ, 0x1f, R3 ;  /* 0x0000001fff1a7819 */ /* 0x020fe40000011403 */
[----:B--2---:R-:W-:Y:S02]  /*13f60*/  SEL R29, R4, RZ, !P0 ;  /* 0x000000ff041d7207 */ /* 0x004fe40004000000 */
[----:B---3--:R-:W-:Y:S01]  /*13f70*/  SEL R28, R0, RZ, !P0 ;  /* 0x000000ff001c7207 */ /* 0x008fe20004000000 */
[----:B------:R-:W-:Y:S06]  /*13f80*/  @P3 BRA `(.L_x_544) ;  /* 0x0000000000cc3947 */ /* 0x000fec0003800000 */
[----:B------:R-:W2:Y:S01]  /*13f90*/  LDL R0, [R1+0xa4] ;  /* 0x0000a40001007983 */ /* 0x000ea20000100800 */
[----:B------:R-:W0:Y:S02]  /*13fa0*/  LDC R33, c[0x0][0xbe8] ;  /* 0x0002fa00ff217b82 */ /* 0x000e240000000800 */
[----:B0-----:R-:W-:Y:S02]  /*13fb0*/  IMAD R4, R20, R33, RZ ;  /* 0x0000002114047224 */ /* 0x001fe400078e02ff */
[----:B--2---:R-:W-:-:S05]  /*13fc0*/  IMAD R0, R0, 0xc0, R9 ;  /* 0x000000c000007824 */ /* 0x004fca00078e0209 */
[----:B------:R-:W-:-:S04]  /*13fd0*/  IADD3 R31, R0, -0x80, RZ ;  /* 0xffffff80001f7810 */ /* 0x000fc80007ffe0ff */
[----:B------:R-:W-:-:S13]  /*13fe0*/  ISETP.GE.AND P0, PT, R31, R4, PT ;  /* 0x000000041f00720c */ /* 0x000fda0003f06270 */
[----:B------:R-:W-:Y:S05]  /*13ff0*/  @P0 BRA `(.L_x_544) ;  /* 0x0000000000b00947 */ /* 0x000fea0003800000 */
[----:B------:R-:W2:Y:S01]  /*14000*/  LDL.LU R32, [R1+0xb0] ;  /* 0x0000b00001207983 */ /* 0x000ea20000300800 */
[----:B------:R-:W-:Y:S01]  /*14010*/  IMAD.MOV.U32 R24, RZ, RZ, 0x9b8 ;  /* 0x000009b8ff187424 */ /* 0x000fe200078e00ff */
[----:B------:R-:W-:Y:S01]  /*14020*/  ISETP.GT.AND P0, PT, R8, 0x1, PT ;  /* 0x000000010800780c */ /* 0x000fe20003f04270 */
[----:B------:R-:W0:Y:S01]  /*14030*/  LDC.64 R4, c[0x0][0xba8] ;  /* 0x0002ea00ff047b82 */ /* 0x000e220000000a00 */
[----:B------:R-:W-:Y:S01]  /*14040*/  ISETP.NE.AND P1, PT, R33, 0x1, PT ;  /* 0x000000012100780c */ /* 0x000fe20003f25270 */
[----:B------:R-:W-:Y:S01]  /*14050*/  IMAD.MOV.U32 R21, RZ, RZ, R31 ;  /* 0x000000ffff157224 */ /* 0x000fe200078e001f */
[----:B------:R-:W-:-:S05]  /*14060*/  SEL R24, R24, 0x978, P0 ;  /* 0x0000097818187807 */ /* 0x000fca0000000000 */
[----:B------:R-:W3:Y:S08]  /*14070*/  LDC.64 R12, c[0x0][R24+0x220] ;  /* 0x00008800180c7b82 */ /* 0x000ef00000000a00 */
[----:B------:R-:W4:Y:S08]  /*14080*/  LDC.64 R14, c[0x0][R24+0x218] ;  /* 0x00008600180e7b82 */ /* 0x000f300000000a00 */
[----:B------:R-:W5:Y:S08]  /*14090*/  LDC.64 R8, c[0x0][R24+0x228] ;  /* 0x00008a0018087b82 */ /* 0x000f700000000a00 */
[----:B------:R-:W1:Y:S08]  /*140a0*/  @P1 LDC R0, c[0x0][0xbec] ;  /* 0x0002fb00ff001b82 */ /* 0x000e700000000800 */
[----:B------:R-:W5:Y:S08]  /*140b0*/  LDC.64 R6, c[0x0][R24+0x210] ;  /* 0x0000840018067b82 */ /* 0x000f700000000a00 */
[----:B------:R-:W5:Y:S01]  /*140c0*/  @P1 LDC R27, c[0x0][0xbf0] ;  /* 0x0002fc00ff1b1b82 */ /* 0x000f620000000800 */
[----:B-1----:R-:W-:-:S07]  /*140d0*/  @P1 IMAD.HI.U32 R0, R31, R0, RZ ;  /* 0x000000001f001227 */ /* 0x002fce00078e00ff */
[----:B0-----:R-:W0:Y:S01]  /*140e0*/  @!P0 LDC R4, c[0x0][0xb50] ;  /* 0x0002d400ff048b82 */ /* 0x001e220000000800 */
[-C--:B---3--:R-:W-:Y:S02]  /*140f0*/  IMAD R13, R13, R29.reuse, RZ ;  /* 0x0000001d0d0d7224 */ /* 0x088fe400078e02ff */
[----:B------:R-:W-:-:S05]  /*14100*/  IMAD.WIDE.U32 R10, R12, R29, RZ ;  /* 0x0000001d0c0a7225 */ /* 0x000fca00078e00ff */
[----:B------:R-:W1:Y:S01]  /*14110*/  @!P0 LDC R5, c[0x0][0xb54] ;  /* 0x0002d500ff058b82 */ /* 0x000e620000000800 */
[-C--:B----4-:R-:W-:Y:S02]  /*14120*/  IMAD R25, R15, R137.reuse, RZ ;  /* 0x000000890f197224 */ /* 0x090fe400078e02ff */
[----:B------:R-:W-:Y:S01]  /*14130*/  IMAD.WIDE.U32 R14, R14, R137, RZ ;  /* 0x000000890e0e7225 */ /* 0x000fe200078e00ff */
[----:B-----5:R-:W-:-:S03]  /*14140*/  @P1 SHF.R.U32.HI R21, RZ, R27, R0 ;  /* 0x0000001bff151219 */ /* 0x020fc60000011600 */
[----:B------:R-:W-:Y:S01]  /*14150*/  IMAD R27, R12, R28, R13 ;  /* 0x0000001c0c1b7224 */ /* 0x000fe200078e020d */
[----:B------:R-:W-:Y:S01]  /*14160*/  IADD3 R14, P1, P3, R10, R14, R3 ;  /* 0x0000000e0a0e7210 */ /* 0x000fe20007b3e003 */
[----:B------:R-:W-:Y:S02]  /*14170*/  IMAD.IADD R25, R15, 0x1, R25 ;  /* 0x000000010f197824 */ /* 0x000fe400078e0219 */
[----:B------:R-:W-:Y:S01]  /*14180*/  IMAD.MOV R0, RZ, RZ, -R21 ;  /* 0x000000ffff007224 */ /* 0x000fe200078e0a15 */
[----:B------:R-:W-:-:S03]  /*14190*/  IADD3 R27, R11, R27, RZ ;  /* 0x0000001b0b1b7210 */ /* 0x000fc60007ffe0ff */
[----:B------:R-:W-:Y:S01]  /*141a0*/  IMAD R11, R33, R0, R31 ;  /* 0x00000000210b7224 */ /* 0x000fe200078e021f */
[----:B------:R-:W-:Y:S02]  /*141b0*/  IADD3.X R0, R27, R25, R26, P1, P3 ;  /* 0x000000191b007210 */ /* 0x000fe40000fe641a */
[----:B--2---:R-:W-:-:S05]  /*141c0*/  SEL R13, R32, RZ, P0 ;  /* 0x000000ff200d7207 */ /* 0x004fca0000000000 */
[-C--:B------:R-:W-:Y:S02]  /*141d0*/  IMAD R15, R9, R13.reuse, RZ ;  /* 0x0000000d090f7224 */ /* 0x080fe400078e02ff */
[----:B------:R-:W-:Y:S01]  /*141e0*/  IMAD.WIDE.U32 R8, R8, R13, RZ ;  /* 0x0000000d08087225 */ /* 0x000fe200078e00ff */
[----:B------:R-:W-:-:S03]  /*141f0*/  SHF.R.S32.HI R13, RZ, 0x1f, R11 ;  /* 0x0000001fff0d7819 */ /* 0x000fc6000001140b */
[----:B------:R-:W-:Y:S01]  /*14200*/  IMAD.IADD R15, R9, 0x1, R15 ;  /* 0x00000001090f7824 */ /* 0x000fe200078e020f */
[----:B------:R-:W-:Y:S02]  /*14210*/  IADD3 R8, P0, P1, R21, R14, R8 ;  /* 0x0000000e15087210 */ /* 0x000fe4000791e008 */
[----:B------:R-:W-:-:S04]  /*14220*/  SHF.R.S32.HI R21, RZ, 0x1f, R21 ;  /* 0x0000001fff157819 */ /* 0x000fc80000011415 */
[----:B------:R-:W-:Y:S01]  /*14230*/  IADD3.X R9, R21, R0, R15, P0, P1 ;  /* 0x0000000015097210 */ /* 0x000fe200007e240f */
[----:B------:R-:W-:Y:S02]  /*14240*/  IMAD R0, R7, R11, RZ ;  /* 0x0000000b07007224 */ /* 0x000fe400078e02ff */
[----:B------:R-:W-:Y:S02]  /*14250*/  IMAD.MOV.U32 R7, RZ, RZ, -0x800000 ;  /* 0xff800000ff077424 */ /* 0x000fe400078e00ff */
[C---:B------:R-:W-:Y:S02]  /*14260*/  IMAD R13, R6.reuse, R13, R0 ;  /* 0x0000000d060d7224 */ /* 0x040fe400078e0200 */
[----:B------:R-:W-:-:S04]  /*14270*/  IMAD.WIDE.U32 R8, R6, R11, R8 ;  /* 0x0000000b06087225 */ /* 0x000fc800078e0008 */
[----:B------:R-:W-:Y:S01]  /*14280*/  IMAD.IADD R0, R9, 0x1, R13 ;  /* 0x0000000109007824 */ /* 0x000fe200078e020d */
[----:B0-----:R-:W-:-:S04]  /*14290*/  LEA R4, P0, R8, R4, 0x2 ;  /* 0x0000000408047211 */ /* 0x001fc800078010ff */
[----:B-1----:R-:W-:-:S05]  /*142a0*/  LEA.HI.X R5, R8, R5, R0, 0x2, P0 ;  /* 0x0000000508057211 */ /* 0x002fca00000f1400 */
[----:B------:R0:W-:Y:S04]  /*142b0*/  STG.E desc[UR42][R4.64], R7 ;  /* 0x0000000704007986 */ /* 0x0001e8000c10192a */
.L_x_544:
[----:B------:R-:W-:Y:S05]  /*142c0*/  BSYNC B1 ;  /* 0x0000000000017941 */ /* 0x000fea0003800000 */
.L_x_543:
[----:B------:R-:W-:Y:S05]  /*142d0*/  @P2 BRA `(.L_x_537) ;  /* 0x0000000400742947 */ /* 0x000fea0003800000 */
[----:B------:R-:W2:Y:S01]  /*142e0*/  LDL R27, [R1+0xa4] ;  /* 0x0000a400011b7983 */ /* 0x000ea20000100800 */
[----:B------:R-:W3:Y:S01]  /*142f0*/  LDC R21, c[0x0][0xbe8] ;  /* 0x0002fa00ff157b82 */ /* 0x000ee20000000800 */
[----:B0-----:R-:W-:Y:S01]  /*14300*/  SHF.R.S32.HI R5, RZ, 0x1f, R30 ;  /* 0x0000001fff057819 */ /* 0x001fe2000001141e */
[----:B------:R-:W-:Y:S01]  /*14310*/  ULDC.64 UR4, c[0x0][0xaa0] ;  /* 0x0002a80000047ab9 */ /* 0x000fe20000000a00 */
[----:B------:R-:W-:Y:S01]  /*14320*/  ULDC.64 UR6, c[0x0][0xaf0] ;  /* 0x0002bc0000067ab9 */ /* 0x000fe20000000a00 */
[----:B------:R-:W-:Y:S01]  /*14330*/  IMAD R0, R26, UR4, RZ ;  /* 0x000000041a007c24 */ /* 0x000fe2000f8e02ff */
[----:B------:R-:W-:Y:S01]  /*14340*/  LEA.HI R6, R5, R30, RZ, 0x2 ;  /* 0x0000001e05067211 */ /* 0x000fe200078f10ff */
[----:B------:R-:W-:-:S03]  /*14350*/  IMAD.WIDE.U32 R4, R3, UR4, RZ ;  /* 0x0000000403047c25 */ /* 0x000fc6000f8e00ff */
[----:B------:R-:W-:Y:S01]  /*14360*/  LOP3.LUT R9, R6, 0xfffffffc, RZ, 0xc0, !PT ;  /* 0xfffffffc06097812 */ /* 0x000fe200078ec0ff */
[----:B------:R-:W-:Y:S01]  /*14370*/  IMAD R7, R3, UR5, R0 ;  /* 0x0000000503077c24 */ /* 0x000fe2000f8e0200 */
[----:B------:R-:W-:Y:S01]  /*14380*/  SHF.R.S32.HI R25, RZ, 0x2, R6 ;  /* 0x00000002ff197819 */ /* 0x000fe20000011406 */
[----:B------:R-:W-:Y:S01]  /*14390*/  ULDC.64 UR4, c[0x0][0xae8] ;  /* 0x0002ba0000047ab9 */ /* 0x000fe20000000a00 */
[----:B------:R-:W-:Y:S02]  /*143a0*/  IMAD R6, R28, UR6, RZ ;  /* 0x000000061c067c24 */ /* 0x000fe4000f8e02ff */
[----:B------:R-:W-:Y:S01]  /*143b0*/  IMAD.IADD R30, R30, 0x1, -R9 ;  /* 0x000000011e1e7824 */ /* 0x000fe200078e0a09 */
[----:B------:R-:W-:Y:S01]  /*143c0*/  IADD3 R5, R5, R7, RZ ;  /* 0x0000000705057210 */ /* 0x000fe20007ffe0ff */
[----:B------:R-:W-:Y:S02]  /*143d0*/  IMAD R7, R29, UR7, R6 ;  /* 0x000000071d077c24 */ /* 0x000fe4000f8e0206 */
[----:B------:R-:W-:-:S02]  /*143e0*/  IMAD R0, R30, 0x60, R25 ;  /* 0x000000601e007824 */ /* 0x000fc400078e0219 */
[----:B------:R-:W-:Y:S01]  /*143f0*/  IMAD.WIDE.U32 R4, R137, UR4, R4 ;  /* 0x0000000489047c25 */ /* 0x000fe2000f8e0004 */
[----:B---3--:R-:W-:-:S03]  /*14400*/  ISETP.NE.AND P0, PT, R21, 0x1, PT ;  /* 0x000000011500780c */ /* 0x008fc60003f05270 */
[----:B------:R-:W-:Y:S01]  /*14410*/  IMAD R5, R137, UR5, R5 ;  /* 0x0000000589057c24 */ /* 0x000fe2000f8e0205 */
[----:B------:R-:W-:Y:S01]  /*14420*/  ULDC.64 UR4, c[0x0][0xae0] ;  /* 0x0002b80000047ab9 */ /* 0x000fe20000000a00 */
[----:B------:R-:W-:-:S04]  /*14430*/  IMAD.WIDE.U32 R4, R29, UR6, R4 ;  /* 0x000000061d047c25 */ /* 0x000fc8000f8e0004 */
[----:B------:R-:W-:-:S04]  /*14440*/  IMAD.IADD R5, R5, 0x1, R7 ;  /* 0x0000000105057824 */ /* 0x000fc800078e0207 */
[----:B------:R-:W0:Y:S08]  /*14450*/  @P0 LDC R8, c[0x0][0xbec] ;  /* 0x0002fb00ff080b82 */ /* 0x000e300000000800 */
[----:B------:R-:W3:Y:S01]  /*14460*/  @P0 LDC R11, c[0x0][0xbf0] ;  /* 0x0002fc00ff0b0b82 */ /* 0x000ee20000000800 */
[----:B--2---:R-:W-:-:S04]  /*14470*/  IMAD R9, R27, 0xc0, R0 ;  /* 0x000000c01b097824 */ /* 0x004fc800078e0200 */
[----:B0-----:R-:W-:-:S04]  /*14480*/  @P0 IMAD.HI.U32 R0, R9, R8, RZ ;  /* 0x0000000809000227 */ /* 0x001fc800078e00ff */
[----:B------:R-:W-:Y:S01]  /*14490*/  IMAD.MOV.U32 R3, RZ, RZ, R9 ;  /* 0x000000ffff037224 */ /* 0x000fe200078e0009 */
[----:B---3--:R-:W-:-:S04]  /*144a0*/  @P0 SHF.R.U32.HI R3, RZ, R11, R0 ;  /* 0x0000000bff030219 */ /* 0x008fc80000011600 */
[--C-:B------:R-:W-:Y:S01]  /*144b0*/  SHF.R.S32.HI R0, RZ, 0x1f, R3.reuse ;  /* 0x0000001fff007819 */ /* 0x100fe20000011403 */
[----:B------:R-:W-:Y:S02]  /*144c0*/  IMAD.MOV R6, RZ, RZ, -R3 ;  /* 0x000000ffff067224 */ /* 0x000fe400078e0a03 */
[----:B------:R-:W-:-:S04]  /*144d0*/  IMAD.WIDE.U32 R4, R3, UR4, R4 ;  /* 0x0000000403047c25 */ /* 0x000fc8000f8e0004 */
[----:B------:R-:W-:Y:S02]  /*144e0*/  IMAD R0, R0, UR4, RZ ;  /* 0x0000000400007c24 */ /* 0x000fe4000f8e02ff */
[----:B------:R-:W-:Y:S02]  /*144f0*/  IMAD R7, R21, R6, R9 ;  /* 0x0000000615077224 */ /* 0x000fe400078e0209 */
[----:B------:R-:W-:Y:S01]  /*14500*/  IMAD R9, R3, UR5, R0 ;  /* 0x0000000503097c24 */ /* 0x000fe2000f8e0200 */
[----:B------:R-:W-:Y:S02]  /*14510*/  ULDC.64 UR4, c[0x0][0xad8] ;  /* 0x0002b60000047ab9 */ /* 0x000fe40000000a00 */
[----:B------:R-:W-:Y:S01]  /*14520*/  SHF.R.S32.HI R0, RZ, 0x1f, R7 ;  /* 0x0000001fff007819 */ /* 0x000fe20000011407 */
[----:B------:R-:W-:Y:S01]  /*14530*/  IMAD.IADD R5, R5, 0x1, R9 ;  /* 0x0000000105057824 */ /* 0x000fe200078e0209 */
[----:B------:R-:W-:-:S03]  /*14540*/  SHF.L.U32 R9, R30, 0x3, RZ ;  /* 0x000000031e097819 */ /* 0x000fc600000006ff */
[----:B------:R-:W-:Y:S02]  /*14550*/  IMAD R0, R0, UR4, RZ ;  /* 0x0000000400007c24 */ /* 0x000fe4000f8e02ff */
[----:B------:R-:W-:-:S04]  /*14560*/  IMAD.WIDE.U32 R4, R7, UR4, R4 ;  /* 0x0000000407047c25 */ /* 0x000fc8000f8e0004 */
[----:B------:R-:W-:Y:S01]  /*14570*/  IMAD R3, R7, UR5, R0 ;  /* 0x0000000507037c24 */ /* 0x000fe2000f8e0200 */
[----:B------:R-:W-:Y:S01]  /*14580*/  ULDC.64 UR4, c[0x0][0xa80] ;  /* 0x0002a00000047ab9 */ /* 0x000fe20000000a00 */
[----:B------:R-:W-:Y:S01]  /*14590*/  VIADD R7, R9, 0x20 ;  /* 0x0000002009077836 */ /* 0x000fe20000000000 */
[C---:B------:R-:W-:Y:S01]  /*145a0*/  LEA R0, P0, R4.reuse, UR4, 0x1 ;  /* 0x0000000404007c11 */ /* 0x040fe2000f8008ff */
[----:B------:R-:W-:Y:S01]  /*145b0*/  IMAD.IADD R3, R5, 0x1, R3 ;  /* 0x0000000105037824 */ /* 0x000fe200078e0203 */
[----:B------:R-:W-:Y:S01]  /*145c0*/  UMOV UR4, 0xffffffff ;  /* 0xffffffff00047882 */ /* 0x000fe20000000000 */
[----:B------:R-:W-:Y:S01]  /*145d0*/  VIADD R8, R9, 0x40 ;  /* 0x0000004009087836 */ /* 0x000fe20000000000 */
[----:B------:R-:W-:Y:S02]  /*145e0*/  SHF.R.S32.HI R10, RZ, 0x1f, R7 ;  /* 0x0000001fff0a7819 */ /* 0x000fe40000011407 */
[----:B------:R-:W-:Y:S02]  /*145f0*/  LEA.HI.X R4, R4, UR5, R3, 0x1, P0 ;  /* 0x0000000504047c11 */ /* 0x000fe400080f0c03 */
[----:B------:R-:W-:Y:S01]  /*14600*/  SHF.R.S32.HI R24, RZ, 0x1f, R8 ;  /* 0x0000001fff187819 */ /* 0x000fe20000011408 */
[----:B------:R-:W-:Y:S06]  /*14610*/  BRA.DIV UR4, `(.L_x_545) ;  /* 0x0000008204d87947 */ /* 0x000fec000b800000 */
[----:B------:R0:W2:Y:S04]  /*14620*/  SHFL.IDX PT, R3, R4, RZ, 0x1c1f ;  /* 0x001c1fff04037589 */ /* 0x0000a800000e0000 */
[----:B------:R0:W3:Y:S02]  /*14630*/  SHFL.IDX PT, R14, R0, RZ, 0x1c1f ;  /* 0x001c1fff000e7589 */ /* 0x0000e400000e0000 */
.L_x_721:
[----:B------:R-:W-:Y:S01]  /*14640*/  IMAD R21, R20, R21, RZ ;  /* 0x0000001514157224 */ /* 0x000fe200078e02ff */
[----:B------:R-:W-:Y:S01]  /*14650*/  BSSY B1, `(.L_x_546) ;  /* 0x0000011000017945 */ /* 0x000fe20003800000 */
[----:B------:R-:W-:-:S05]  /*14660*/  IMAD R6, R27, 0xc0, R25 ;  /* 0x000000c01b067824 */ /* 0x000fca00078e0219 */
[----:B------:R-:W-:-:S13]  /*14670*/  ISETP.GE.AND P0, PT, R6, R21, PT ;  /* 0x000000150600720c */ /* 0x000fda0003f06270 */
[----:B------:R-:W-:Y:S05]  /*14680*/  @P0 BRA `(.L_x_547) ;  /* 0x0000000000340947 */ /* 0x000fea0003800000 */
[----:B------:R-:W-:Y:S02]  /*14690*/  ULDC UR4, c[0x0][0xac8] ;  /* 0x0002b20000047ab9 */ /* 0x000fe40000000800 */
[----:B------:R-:W-:Y:S02]  /*146a0*/  ISETP.GE.AND P2, PT, R9, UR4, PT ;  /* 0x0000000409007c0c */ /* 0x000fe4000bf46270 */
[----:B------:R-:W-:Y:S02]  /*146b0*/  ISETP.GE.AND P3, PT, R7, UR4, PT ;  /* 0x0000000407007c0c */ /* 0x000fe4000bf66270 */
[----:B------:R-:W-:-:S09]  /*146c0*/  ISETP.GE.AND P4, PT, R8, UR4, PT ;  /* 0x0000000408007c0c */ /* 0x000fd2000bf86270 */
[----:B--2---:R-:W-:Y:S02]  /*146d0*/  @!P2 IMAD.MOV.U32 R15, RZ, RZ, R3 ;  /* 0x000000ffff0fa224 */ /* 0x004fe400078e0003 */
[-C--:B---3--:R-:W-:Y:S02]  /*146e0*/  @!P3 LEA R26, P0, R7, R14.reuse, 0x1 ;  /* 0x0000000e071ab211 */ /* 0x088fe400078008ff */
[C---:B------:R-:W-:Y:S01]  /*146f0*/  @!P4 LEA R28, P1, R8.reuse, R14, 0x1 ;  /* 0x0000000e081cc211 */ /* 0x040fe200078208ff */
[----:B------:R-:W-:Y:S01]  /*14700*/  @!P2 IMAD.WIDE R12, R9, 0x2, R14 ;  /* 0x00000002090ca825 */ /* 0x000fe200078e020e */
[-C--:B------:R-:W-:Y:S02]  /*14710*/  @!P3 LEA.HI.X R27, R7, R3.reuse, R10, 0x1, P0 ;  /* 0x00000003071bb211 */ /* 0x080fe400000f0c0a */
[----:B------:R-:W-:Y:S02]  /*14720*/  @!P4 LEA.HI.X R29, R8, R3, R24, 0x1, P1 ;  /* 0x00000003081dc211 */ /* 0x000fe400008f0c18 */
[----:B------:R4:W-:Y:S04]  /*14730*/  @!P2 ST.E.128 desc[UR42][R12.64], RZ ;  /* 0x000000ff0c00a985 */ /* 0x0009e8000c101d2a */
[----:B------:R4:W-:Y:S04]  /*14740*/  @!P3 ST.E.128 desc[UR42][R26.64], RZ ;  /* 0x000000ff1a00b985 */ /* 0x0009e8000c101d2a */
[----:B------:R4:W-:Y:S02]  /*14750*/  @!P4 ST.E.128 desc[UR42][R28.64], RZ ;  /* 0x000000ff1c00c985 */ /* 0x0009e4000c101d2a */
.L_x_547:
[----:B------:R-:W-:Y:S05]  /*14760*/  BSYNC B1 ;  /* 0x0000000000017941 */ /* 0x000fea0003800000 */
.L_x_546:
[----:B------:R-:W-:-:S03]  /*14770*/  UMOV UR4, 0xffffffff ;  /* 0xffffffff00047882 */ /* 0x000fc60000000000 */
[----:B------:R-:W-:Y:S05]  /*14780*/  BRA.DIV UR4, `(.L_x_548) ;  /* 0x0000008204b07947 */ /* 0x000fea000b800000 */
[----:B--2---:R2:W0:Y:S04]  /*14790*/  SHFL.IDX PT, R3, R4, 0x1, 0x1c1f ;  /* 0x003c1f0004037f89 */ /* 0x00442800000e0000 */
[----:B---3--:R2:W3:Y:S02]  /*147a0*/  SHFL.IDX PT, R14, R0, 0x1, 0x1c1f ;  /* 0x003c1f00000e7f89 */ /* 0x0084e400000e0000 */
.L_x_725:
[----:B0-2---:R-:W-:-:S04]  /*147b0*/  IADD3 R0, R6, 0x60, RZ ;  /* 0x0000006006007810 */ /* 0x005fc80007ffe0ff */
[----:B------:R-:W-:-:S13]  /*147c0*/  ISETP.GE.AND P0, PT, R0, R21, PT ;  /* 0x000000150000720c */ /* 0x000fda0003f06270 */
[----:B------:R-:W-:Y:S05]  /*147d0*/  @P0 BRA `(.L_x_537) ;  /* 0x0000000000340947 */ /* 0x000fea0003800000 */
[----:B------:R-:W-:Y:S02]  /*147e0*/  ULDC UR4, c[0x0][0xac8] ;  /* 0x0002b20000047ab9 */ /* 0x000fe40000000800 */
[----:B------:R-:W-:Y:S02]  /*147f0*/  ISETP.GE.AND P2, PT, R9, UR4, PT ;  /* 0x0000000409007c0c */ /* 0x000fe4000bf46270 */
[----:B------:R-:W-:Y:S02]  /*14800*/  ISETP.GE.AND P3, PT, R7, UR4, PT ;  /* 0x0000000407007c0c */ /* 0x000fe4000bf66270 */
[----:B------:R-:W-:-:S09]  /*14810*/  ISETP.GE.AND P4, PT, R8, UR4, PT ;  /* 0x0000000408007c0c */ /* 0x000fd2000bf86270 */
[----:B------:R-:W-:Y:S02]  /*14820*/  @!P2 IMAD.MOV.U32 R15, RZ, RZ, R3 ;  /* 0x000000ffff0fa224 */ /* 0x000fe400078e0003 */
[-C--:B---3--:R-:W-:Y:S02]  /*14830*/  @!P3 LEA R6, P0, R7, R14.reuse, 0x1 ;  /* 0x0000000e0706b211 */ /* 0x088fe400078008ff */
[C---:B----4-:R-:W-:Y:S01]  /*14840*/  @!P4 LEA R12, P1, R8.reuse, R14, 0x1 ;  /* 0x0000000e080cc211 */ /* 0x050fe200078208ff */
[----:B------:R-:W-:Y:S01]  /*14850*/  @!P2 IMAD.WIDE R4, R9, 0x2, R14 ;  /* 0x000000020904a825 */ /* 0x000fe200078e020e */
[-C--:B------:R-:W-:Y:S02]  /*14860*/  @!P3 LEA.HI.X R7, R7, R3.reuse, R10, 0x1, P0 ;  /* 0x000000030707b211 */ /* 0x080fe400000f0c0a */
[----:B------:R-:W-:Y:S02]  /*14870*/  @!P4 LEA.HI.X R13, R8, R3, R24, 0x1, P1 ;  /* 0x00000003080dc211 */ /* 0x000fe400008f0c18 */
[----:B------:R2:W-:Y:S04]  /*14880*/  @!P2 ST.E.128 desc[UR42][R4.64], RZ ;  /* 0x000000ff0400a985 */ /* 0x0005e8000c101d2a */
[----:B------:R2:W-:Y:S04]  /*14890*/  @!P3 ST.E.128 desc[UR42][R6.64], RZ ;  /* 0x000000ff0600b985 */ /* 0x0005e8000c101d2a */
[----:B------:R2:W-:Y:S02]  /*148a0*/  @!P4 ST.E.128 desc[UR42][R12.64], RZ ;  /* 0x000000ff0c00c985 */ /* 0x0005e4000c101d2a */
.L_x_537:
[----:B------:R-:W-:Y:S05]  /*148b0*/  BSYNC B0 ;  /* 0x0000000000007941 */ /* 0x000fea0003800000 */
.L_x_529:
[----:B------:R-:W-:Y:S02]  /*148c0*/  ULDC UR4, c[0x0][0xc3c] ;  /* 0x00030f0000047ab9 */ /* 0x000fe40000000800 */
[----:B------:R-:W-:-:S13]  /*148d0*/  ISETP.GE.AND P0, PT, R99, UR4, PT ;  /* 0x0000000463007c0c */ /* 0x000fda000bf06270 */
[----:B------:R-:W-:Y:S05]  /*148e0*/  @!P0 BRA `(.L_x_549) ;  /* 0xfffffecc00448947 */ /* 0x000fea000383ffff */
[----:B------:R-:W-:Y:S05]  /*148f0*/  BRA `(.L_x_396) ;  /* 0x0000007000687947 */ /* 0x000fea0003800000 */
.L_x_394:
        /* <DEDUP_REMOVED lines=16> */
.L_x_550:
        /* <DEDUP_REMOVED lines=41> */
[----:B------:R-:W-:Y:S01]  /*14c90*/  MOV R6, R3 ;  /* 0x0000000300067202 */ /* 0x000fe20000000f00 */
[----:B------:R-:W-:Y:S01]  /*14ca0*/  UMOV UR4, URZ ;  /* 0x0000003f00047c82 */ /* 0x000fe20008000000 */
[----:B------:R-:W-:-:S05]  /*14cb0*/  ULDC UR5, c[0x0][0xc38] ;  /* 0x00030e0000057ab9 */ /* 0x000fca0000000800 */
.L_x_554:
[----:B------:R-:W0:Y:S01]  /*14cc0*/  LDC R0, c[0x0][0xc3c] ;  /* 0x00030f00ff007b82 */ /* 0x000e220000000800 */
[----:B------:R-:W-:Y:S01]  /*14cd0*/  UIADD3 UR4, UR4, 0x1f, URZ ;  /* 0x0000001f04047890 */ /* 0x000fe2000fffe03f */
[----:B------:R-:W-:Y:S02]  /*14ce0*/  ULDC UR7, c[0x0][0xc3c] ;  /* 0x00030f0000077ab9 */ /* 0x000fe40000000800 */
[----:B------:R-:W-:-:S03]  /*14cf0*/  IMAD.U32 R27, RZ, RZ, UR7 ;  /* 0x00000007ff1b7e24 */ /* 0x000fc6000f8e00ff */
        /* <DEDUP_REMOVED lines=9> */
[----:B-1----:R-:W-:-:S04]  /*14d90*/  @!P6 IMAD.WIDE R2, R9, 0x4, R2 ;  /* 0x000000040902e825 */ /* 0x002fc800078e0202 */
[----:B------:R-:W-:-:S06]  /*14da0*/  IMAD.MOV.U32 R9, RZ, RZ, RZ ;  /* 0x000000ffff097224 */ /* 0x000fcc00078e00ff */
[----:B------:R-:W2:Y:S02]  /*14db0*/  @!P6 LDG.E R9, desc[UR42][R2.64] ;  /* 0x0000002a0209e981 */ /* 0x000ea4000c1e1900 */
[----:B--2---:R-:W-:-:S05]  /*14dc0*/  IMAD R13, R0, R9, RZ ;  /* 0x00000009000d7224 */ /* 0x004fca00078e02ff */
        /* <DEDUP_REMOVED lines=17> */
[----:B------:R-:W-:-:S04]  /*14ee0*/  IADD3 R6, R3, R6, RZ ;  /* 0x0000000603067210 */ /* 0x000fc80007ffe0ff */
[----:B------:R-:W-:-:S13]  /*14ef0*/  ISETP.GT.AND P6, PT, R6, UR6, PT ;  /* 0x0000000606007c0c */ /* 0x000fda000bfc4270 */
[----:B------:R-:W-:Y:S05]  /*14f00*/  @!P6 BRA `(.L_x_554) ;  /* 0xfffffffc006ce947 */ /* 0x000fea000383ffff */
.L_x_552:
        /* <DEDUP_REMOVED lines=13> */
[----:B0-----:R-:W-:-:S06]  /*14fe0*/  VIADD R3, R6, 0xffffffe ;  /* 0x0ffffffe06037836 */ /* 0x001fcc0000000000 */
[----:B------:R-:W0:Y:S02]  /*14ff0*/  F2I.FTZ.U32.TRUNC.NTZ R3, R3 ;  /* 0x0000000300037305 */ /* 0x000e24000021f000 */
[----:B0-----:R-:W-:Y:S01]  /*15000*/  IMAD.MOV R13, RZ, RZ, -R3 ;  /* 0x000000ffff0d7224 */ /* 0x001fe200078e0a03 */
[----:B------:R-:W-:Y:S06]  /*15010*/  @!P0 BRA `(.L_x_555) ;  /* 0x0000000000088947 */ /* 0x000fec0003800000 */
[----:B------:R-:W-:-:S05]  /*15020*/  IADD3 R5, R27, -0x1, RZ ;  /* 0xffffffff1b057810 */ /* 0x000fca0007ffe0ff */
[----:B------:R0:W1:Y:S02]  /*15030*/  SHFL.IDX PT, R24, R2, R5, 0x1f ;  /* 0x00001f0502187589 */ /* 0x00006400000e0000 */
.L_x_555:
        /* <DEDUP_REMOVED lines=27> */
[----:B-1----:R-:W-:Y:S01]  /*151f0*/  IMAD.MOV R2, RZ, RZ, -R3 ;  /* 0x000000ffff027224 */ /* 0x002fe200078e0a03 */
[----:B------:R-:W-:Y:S02]  /*15200*/  @!P2 IADD3 R6, -R6, RZ, RZ ;  /* 0x000000ff0606a210 */ /* 0x000fe40007ffe1ff */
[----:B------:R-:W-:Y:S01]  /*15210*/  @!P1 LOP3.LUT R6, RZ, R0, RZ, 0x33, !PT ;  /* 0x00000000ff069212 */ /* 0x000fe200078e33ff */
[----:B------:R-:W-:Y:S02]  /*15220*/  IMAD R11, R2, R5, RZ ;  /* 0x00000005020b7224 */ /* 0x000fe400078e02ff */
[----:B------:R-:W-:Y:S01]  /*15230*/  IMAD.MOV.U32 R2, RZ, RZ, RZ ;  /* 0x000000ffff027224 */ /* 0x000fe200078e00ff */
[-C--:B------:R-:W-:Y:S01]  /*15240*/  IABS R4, R6.reuse ;  /* 0x0000000600047213 */ /* 0x080fe20000000000 */
[----:B------:R-:W-:-:S02]  /*15250*/  IMAD R0, R0, R6, RZ ;  /* 0x0000000600007224 */ /* 0x000fc400078e02ff */
[----:B------:R-:W-:-:S04]  /*15260*/  IMAD.HI.U32 R2, R3, R11, R2 ;  /* 0x0000000b03027227 */ /* 0x000fc800078e0002 */
[----:B------:R-:W-:Y:S02]  /*15270*/  IMAD.MOV.U32 R3, RZ, RZ, R4 ;  /* 0x000000ffff037224 */ /* 0x000fe400078e0004 */
[----:B------:R-:W-:Y:S02]  /*15280*/  IMAD.MOV.U32 R4, RZ, RZ, R8 ;  /* 0x000000ffff047224 */ /* 0x000fe400078e0008 */
[----:B------:R-:W-:-:S04]  /*15290*/  IMAD.HI.U32 R2, R2, R3, RZ ;  /* 0x0000000302027227 */ /* 0x000fc800078e00ff */
[----:B------:R-:W-:Y:S01]  /*152a0*/  IMAD R4, R2, R4, R3 ;  /* 0x0000000402047224 */ /* 0x000fe200078e0203 */
[----:B------:R-:W-:Y:S01]  /*152b0*/  LOP3.LUT R3, R6, R9, RZ, 0x3c, !PT ;  /* 0x0000000906037212 */ /* 0x000fe200078e3cff */
[----:B------:R-:W-:-:S03]  /*152c0*/  IMAD.IADD R25, R25, 0x1, -R0 ;  /* 0x0000000119197824 */ /* 0x000fc600078e0a00 */
[----:B------:R-:W-:Y:S02]  /*152d0*/  ISETP.GT.U32.AND P1, PT, R5, R4, PT ;  /* 0x000000040500720c */ /* 0x000fe40003f24070 */
[----:B------:R-:W-:-:S11]  /*152e0*/  ISETP.GE.AND P2, PT, R3, RZ, PT ;  /* 0x000000ff0300720c */ /* 0x000fd60003f46270 */
[-C--:B------:R-:W-:Y:S01]  /*152f0*/  @!P1 IADD3 R4, R4, -R5.reuse, RZ ;  /* 0x8000000504049210 */ /* 0x080fe20007ffe0ff */
[----:B------:R-:W-:Y:S01]  /*15300*/  @!P1 VIADD R2, R2, 0x1 ;  /* 0x0000000102029836 */ /* 0x000fe20000000000 */
[----:B------:R-:W-:Y:S02]  /*15310*/  ISETP.NE.AND P1, PT, R9, RZ, PT ;  /* 0x000000ff0900720c */ /* 0x000fe40003f25270 */
[----:B------:R-:W-:-:S13]  /*15320*/  ISETP.GE.U32.AND P0, PT, R4, R5, PT ;  /* 0x000000050400720c */ /* 0x000fda0003f06070 */
[----:B------:R-:W-:-:S04]  /*15330*/  @P0 VIADD R2, R2, 0x1 ;  /* 0x0000000102020836 */ /* 0x000fc80000000000 */
[----:B------:R-:W-:Y:S01]  /*15340*/  @!P2 IMAD.MOV R2, RZ, RZ, -R2 ;  /* 0x000000ffff02a224 */ /* 0x000fe200078e0a02 */
[----:B------:R-:W-:-:S05]  /*15350*/  @!P1 LOP3.LUT R2, RZ, R9, RZ, 0x33, !PT ;  /* 0x00000009ff029212 */ /* 0x000fca00078e33ff */
[----:B------:R-:W-:-:S04]  /*15360*/  IMAD.MOV R26, RZ, RZ, -R2 ;  /* 0x000000ffff1a7224 */ /* 0x000fc800078e0a02 */
[C---:B------:R-:W-:Y:S01]  /*15370*/  IMAD R26, R9.reuse, R26, R6 ;  /* 0x0000001a091a7224 */ /* 0x040fe200078e0206 */
[----:B------:R-:W-:-:S05]  /*15380*/  LEA R9, R9, R2, 0x18 ;  /* 0x0000000209097211 */ /* 0x000fca00078ec0ff */
[----:B------:R-:W-:Y:S01]  /*15390*/  IMAD R26, R26, 0x10000, R9 ;  /* 0x000100001a1a7824 */ /* 0x000fe200078e0209 */
[----:B------:R-:W-:Y:S06]  /*153a0*/  BRA `(.L_x_556) ;  /* 0x00000000000c7947 */ /* 0x000fec0003800000 */
.L_x_553:
[----:B------:R-:W-:Y:S01]  /*153b0*/  IMAD.MOV.U32 R25, RZ, RZ, RZ ;  /* 0x000000ffff197224 */ /* 0x000fe200078e00ff */
[----:B------:R-:W-:Y:S01]  /*153c0*/  MOV R24, UR6 ;  /* 0x0000000600187c02 */ /* 0x000fe20008000f00 */
[----:B------:R-:W-:-:S07]  /*153d0*/  IMAD.MOV.U32 R26, RZ, RZ, RZ ;  /* 0x000000ffff1a7224 */ /* 0x000fce00078e00ff */
.L_x_556:
[----:B------:R-:W-:-:S13]  /*153e0*/  ISETP.NE.AND P0, PT, R7, RZ, PT ;  /* 0x000000ff0700720c */ /* 0x000fda0003f05270 */
[----:B------:R-:W0:Y:S01]  /*153f0*/  @!P0 S2R R3, SR_CgaCtaId ;  /* 0x0000000000038919 */ /* 0x000e220000008800 */
[----:B------:R-:W-:-:S04]  /*15400*/  @!P0 MOV R0, 0x400 ;  /* 0x0000040000008802 */ /* 0x000fc80000000f00 */
[----:B0-----:R-:W-:-:S05]  /*15410*/  @!P0 LEA R0, R3, R0, 0x18 ;  /* 0x0000000003008211 */ /* 0x001fca00078ec0ff */
[----:B------:R0:W-:Y:S01]  /*15420*/  @!P0 STS.128 [R0+0x2d8d0], R24 ;  /* 0x02d8d01800008388 */ /* 0x0001e20000000c00 */
[----:B------:R-:W-:Y:S06]  /*15430*/  BAR.ARV 0x5, 0x200 ;  /* 0x0148000000007b1d */ /* 0x000fec0000002000 */
.L_x_551:
[----:B0-----:R-:W-:Y:S01]  /*15440*/  IMAD.MOV.U32 R0, RZ, RZ, 0x1 ;  /* 0x00000001ff007424 */ /* 0x001fe200078e00ff */
[----:B------:R-:W-:Y:S01]  /*15450*/  ULDC UR4, c[0x0][0xc3c] ;  /* 0x00030f0000047ab9 */ /* 0x000fe20000000800 */
[----:B------:R-:W-:Y:S01]  /*15460*/  IMAD.MOV.U32 R28, RZ, RZ, RZ ;  /* 0x000000ffff1c7224 */ /* 0x000fe200078e00ff */
[----:B-1----:R-:W-:Y:S02]  /*15470*/  ISETP.GE.AND P0, PT, R27, UR4, PT ;  /* 0x000000041b007c0c */ /* 0x002fe4000bf06270 */
[----:B------:R0:W-:Y:S04]  /*15480*/  STL [R1], R0 ;  /* 0x0000000001007387 */ /* 0x0001e80000100800 */
[----:B------:R0:W-:Y:S07]  /*15490*/  STL [R1+0x4c], RZ ;  /* 0x00004cff01007387 */ /* 0x0001ee0000100800 */
[----:B------:R-:W-:Y:S05]  /*154a0*/  @P0 BRA `(.L_x_557) ;  /* 0x0000006000980947 */ /* 0x000fea0003800000 */
[----:B------:R-:W1:Y:S01]  /*154b0*/  S2R R7, SR_TID.X ;  /* 0x0000000000077919 */ /* 0x000e620000002100 */
[----:B------:R-:W2:Y:S01]  /*154c0*/  S2UR UR5, SR_CgaCtaId ;  /* 0x00000000000579c3 */ /* 0x000ea20000008800 */
[----:B------:R-:W-:Y:S01]  /*154d0*/  UMOV UR4, 0x400 ;  /* 0x0000040000047882 */ /* 0x000fe20000000000 */
[----:B------:R-:W-:Y:S01]  /*154e0*/  BSSY B8, `(.L_x_557) ;  /* 0x0000622000087945 */ /* 0x000fe20003800000 */
[----:B------:R-:W-:Y:S01]  /*154f0*/  CS2R R28, SRZ ;  /* 0x00000000001c7805 */ /* 0x000fe2000001ff00 */
[----:B------:R-:W-:Y:S01]  /*15500*/  ULDC.64 UR40, c[0x0][0x198] ;  /* 0x0000660000287ab9 */ /* 0x000fe20000000a00 */
[----:B------:R-:W-:Y:S01]  /*15510*/  ULOP3.LUT UR38, UR36, 0x2, URZ, 0xfc, !UPT ;  /* 0x0000000224267892 */ /* 0x000fe2000f8efc3f */
[----:B------:R-:W-:Y:S01]  /*15520*/  ULDC UR37, c[0x0][0xc] ;  /* 0x0000030000257ab9 */ /* 0x000fe20000000800 */
[----:B--2---:R-:W-:-:S06]  /*15530*/  ULEA UR4, UR5, UR4, 0x18 ;  /* 0x0000000405047291 */ /* 0x004fcc000f8ec03f */
[----:B------:R-:W-:Y:S01]  /*15540*/  IMAD.U32 R16, RZ, RZ, UR4 ;  /* 0x00000004ff107e24 */ /* 0x000fe2000f8e00ff */
[C---:B-1----:R-:W-:Y:S01]  /*15550*/  LOP3.LUT R6, R7.reuse, 0x7f, RZ, 0xc0, !PT ;  /* 0x0000007f07067812 */ /* 0x042fe200078ec0ff */
[----:B0-----:R-:W-:-:S03]  /*15560*/  IMAD.SHL.U32 R0, R7, 0x8, RZ ;  /* 0x0000000807007824 */ /* 0x001fc600078e00ff */
[----:B------:R-:W-:Y:S02]  /*15570*/  SHF.L.U32 R4, R6, 0x3, RZ ;  /* 0x0000000306047819 */ /* 0x000fe400000006ff */
[C---:B------:R-:W-:Y:S02]  /*15580*/  LOP3.LUT R3, R0.reuse, 0x20, RZ, 0xc0, !PT ;  /* 0x0000002000037812 */ /* 0x040fe400078ec0ff */
[----:B------:R-:W-:Y:S02]  /*15590*/  LOP3.LUT R2, R0, 0xd8, RZ, 0xc0, !PT ;  /* 0x000000d800027812 */ /* 0x000fe400078ec0ff */
[----:B------:R-:W-:Y:S01]  /*155a0*/  LOP3.LUT R3, R3, 0x300, R4, 0xf8, !PT ;  /* 0x0000030003037812 */ /* 0x000fe200078ef804 */
[----:B------:R-:W-:Y:S01]  /*155b0*/  IMAD.MOV.U32 R4, RZ, RZ, 0x1 ;  /* 0x00000001ff047424 */ /* 0x000fe200078e00ff */
[----:B------:R-:W-:Y:S02]  /*155c0*/  LOP3.LUT R2, R2, 0x18, R7, 0x78, !PT ;  /* 0x0000001802027812 */ /* 0x000fe400078e7807 */
[----:B------:R-:W-:-:S02]  /*155d0*/  LOP3.LUT R0, R0, 0x18, RZ, 0xc0, !PT ;  /* 0x0000001800007812 */ /* 0x000fc400078ec0ff */
[----:B------:R-:W-:Y:S01]  /*155e0*/  LOP3.LUT R5, R3, R2, RZ, 0xfc, !PT ;  /* 0x0000000203057212 */ /* 0x000fe200078efcff */
[----:B------:R-:W-:Y:S01]  /*155f0*/  IMAD.SHL.U32 R2, R7, 0x20, RZ ;  /* 0x0000002007027824 */ /* 0x000fe200078e00ff */
[----:B------:R-:W-:Y:S01]  /*15600*/  SHF.R.U32.HI R3, RZ, 0x2, R6 ;  /* 0x00000002ff037819 */ /* 0x000fe20000011606 */
[----:B------:R-:W-:Y:S02]  /*15610*/  IMAD.MOV.U32 R6, RZ, RZ, 0x1 ;  /* 0x00000001ff067424 */ /* 0x000fe400078e00ff */
[----:B------:R-:W-:Y:S01]  /*15620*/  STL [R1+0x10], R5 ;  /* 0x0000100501007387 */ /* 0x000fe20000100800 */
[----:B------:R-:W-:-:S03]  /*15630*/  LOP3.LUT R2, R2, 0x60, RZ, 0xc0, !PT ;  /* 0x0000006002027812 */ /* 0x000fc600078ec0ff */
[----:B------:R-:W-:Y:S04]  /*15640*/  STL [R1+0x4c], RZ ;  /* 0x00004cff01007387 */ /* 0x000fe80000100800 */
[----:B------:R0:W-:Y:S04]  /*15650*/  STL [R1+0x4], R4 ;  /* 0x0000040401007387 */ /* 0x0001e80000100800 */
[----:B------:R1:W-:Y:S01]  /*15660*/  STL [R1], R6 ;  /* 0x0000000601007387 */ /* 0x0003e20000100800 */
[----:B0-----:R-:W-:Y:S02]  /*15670*/  LOP3.LUT R4, R3, R2, RZ, 0xfc, !PT ;  /* 0x0000000203047212 */ /* 0x001fe400078efcff */
[----:B------:R-:W-:-:S02]  /*15680*/  LOP3.LUT R3, R0, 0x20, RZ, 0xfc, !PT ;  /* 0x0000002000037812 */ /* 0x000fc400078efcff */
[----:B------:R-:W-:Y:S02]  /*15690*/  LOP3.LUT R2, R0, 0x40, RZ, 0xfc, !PT ;  /* 0x0000004000027812 */ /* 0x000fe400078efcff */
[----:B------:R-:W-:-:S05]  /*156a0*/  LEA R0, R5, R16, 0x1 ;  /* 0x0000001005007211 */ /* 0x000fca00078e08ff */
[----:B------:R1:W-:Y:S02]  /*156b0*/  STL [R1+0x30], R0 ;  /* 0x0000300001007387 */ /* 0x0003e40000100800 */
.L_x_660:
[----:B0-----:R-:W0:Y:S02]  /*156c0*/  LDC.64 R2, c[0x0][0xc88] ;  /* 0x00032200ff027b82 */ /* 0x001e240000000a00 */
[----:B0-----:R-:W-:-:S05]  /*156d0*/  IMAD.WIDE R2, R27, 0x4, R2 ;  /* 0x000000041b027825 */ /* 0x001fca00078e0202 */
[----:B--2---:R-:W2:Y:S01]  /*156e0*/  LDG.E R10, desc[UR42][R2.64] ;  /* 0x0000002a020a7981 */ /* 0x004ea2000c1e1900 */
[----:B------:R-:W-:Y:S05]  /*156f0*/  YIELD ;  /* 0x0000000000007946 */ /* 0x000fea0003800000 */
[----:B------:R-:W-:Y:S01]  /*15700*/  ULDC.64 UR4, c[0x0][0xa28] ;  /* 0x00028a0000047ab9 */ /* 0x000fe20000000a00 */
[----:B-1----:R-:W-:Y:S01]  /*15710*/  IMAD.MOV.U32 R9, RZ, RZ, RZ ;  /* 0x000000ffff097224 */ /* 0x002fe200078e00ff */
[----:B------:R-:W-:Y:S01]  /*15720*/  ISETP.NE.U32.AND P0, PT, RZ, UR4, PT ;  /* 0x00000004ff007c0c */ /* 0x000fe2000bf05070 */
[----:B-1----:R-:W-:Y:S01]  /*15730*/  IMAD.MOV.U32 R6, RZ, RZ, RZ ;  /* 0x000000ffff067224 */ /* 0x002fe200078e00ff */
[----:B------:R-:W-:Y:S01]  /*15740*/  ULDC.64 UR8, c[0x0][0xa18] ;  /* 0x0002860000087ab9 */ /* 0x000fe20000000a00 */
[----:B------:R-:W-:Y:S01]  /*15750*/  ULDC.64 UR6, c[0x0][0xa10] ;  /* 0x0002840000067ab9 */ /* 0x000fe20000000a00 */
[----:B------:R-:W-:-:S02]  /*15760*/  ISETP.NE.AND.EX P0, PT, RZ, UR5, PT, P0 ;  /* 0x00000005ff007c0c */ /* 0x000fc4000bf05300 */
[----:B--2---:R-:W-:Y:S01]  /*15770*/  SHF.R.S32.HI R0, RZ, 0x1f, R10 ;  /* 0x0000001fff007819 */ /* 0x004fe2000001140a */
[----:B------:R-:W-:-:S10]  /*15780*/  IMAD.SHL.U32 R18, R10, 0x4, RZ ;  /* 0x000000040a127824 */ /* 0x000fd400078e00ff */
[C---:B------:R-:W-:Y:S01]  /*15790*/  @P0 LEA R2, P1, R10.reuse, UR4, 0x2 ;  /* 0x000000040a020c11 */ /* 0x040fe2000f8210ff */
[----:B------:R-:W-:Y:S03]  /*157a0*/  STL [R1+0x8], R10 ;  /* 0x0000080a01007387 */ /* 0x000fe60000100800 */
[C-C-:B------:R-:W-:Y:S01]  /*157b0*/  @P0 LEA.HI.X R3, R10.reuse, UR5, R0.reuse, 0x2, P1 ;  /* 0x000000050a030c11 */ /* 0x140fe200088f1400 */
[----:B------:R-:W-:Y:S01]  /*157c0*/  ULDC.64 UR4, c[0x0][0xa00] ;  /* 0x0002800000047ab9 */ /* 0x000fe20000000a00 */
[----:B------:R-:W-:Y:S01]  /*157d0*/  SHF.L.U64.HI R22, R10, 0x2, R0 ;  /* 0x000000020a167819 */ /* 0x000fe20000010200 */
[----:B------:R0:W-:Y:S04]  /*157e0*/  STL [R1+0x44], R0 ;  /* 0x0000440001007387 */ /* 0x0001e80000100800 */
[----:B------:R1:W2:Y:S01]  /*157f0*/  @P0 LDG.E R9, desc[UR42][R2.64] ;  /* 0x0000002a02090981 */ /* 0x0002a2000c1e1900 */
[----:B------:R-:W-:-:S02]  /*15800*/  ISETP.NE.U32.AND P0, PT, RZ, UR4, PT ;  /* 0x00000004ff007c0c */ /* 0x000fc4000bf05070 */
[----:B------:R-:W-:Y:S02]  /*15810*/  ISETP.NE.U32.AND P1, PT, RZ, UR8, PT ;  /* 0x00000008ff007c0c */ /* 0x000fe4000bf25070 */
[----:B------:R-:W-:Y:S01]  /*15820*/  ISETP.NE.AND.EX P0, PT, RZ, UR5, PT, P0 ;  /* 0x00000005ff007c0c */ /* 0x000fe2000bf05300 */
[----:B0-----:R-:W-:Y:S01]  /*15830*/  IMAD.MOV.U32 R0, RZ, RZ, RZ ;  /* 0x000000ffff007224 */ /* 0x001fe200078e00ff */
[----:B------:R-:W-:Y:S02]  /*15840*/  ISETP.NE.AND.EX P1, PT, RZ, UR9, PT, P1 ;  /* 0x00000009ff007c0c */ /* 0x000fe4000bf25310 */
[----:B------:R-:W-:Y:S02]  /*15850*/  ISETP.NE.U32.AND P2, PT, RZ, UR6, PT ;  /* 0x00000006ff007c0c */ /* 0x000fe4000bf45070 */
[----:B-1----:R-:W-:Y:S02]  /*15860*/  IADD3 R2, P3, R18, UR4, RZ ;  /* 0x0000000412027c10 */ /* 0x002fe4000ff7e0ff */
[----:B------:R-:W-:-:S02]  /*15870*/  ISETP.NE.AND.EX P2, PT, RZ, UR7, PT, P2 ;  /* 0x00000007ff007c0c */ /* 0x000fc4000bf45320 */
[----:B------:R-:W-:Y:S02]  /*15880*/  IADD3.X R3, R22, UR5, RZ, P3, !PT ;  /* 0x0000000516037c10 */ /* 0x000fe40009ffe4ff */
[----:B------:R-:W-:-:S03]  /*15890*/  IADD3 R4, P4, R18, UR6, RZ ;  /* 0x0000000612047c10 */ /* 0x000fc6000ff9e0ff */
[----:B---3--:R-:W3:Y:S01]  /*158a0*/  @P0 LDG.E R6, desc[UR42][R2.64] ;  /* 0x0000002a02060981 */ /* 0x008ee2000c1e1900 */
[----:B------:R-:W-:Y:S01]  /*158b0*/  ULDC UR4, c[0x0][0x288] ;  /* 0x0000a20000047ab9 */ /* 0x000fe20000000800 */
[----:B------:R-:W-:Y:S02]  /*158c0*/  IADD3.X R5, R22, UR7, RZ, P4, !PT ;  /* 0x0000000716057c10 */ /* 0x000fe4000a7fe4ff */
[----:B------:R-:W-:Y:S01]  /*158d0*/  MOV R8, UR4 ;  /* 0x0000000400087c02 */ /* 0x000fe20008000f00 */
[----:B------:R-:W-:Y:S02]  /*158e0*/  ULDC.64 UR4, c[0x0][0x418] ;  /* 0x0001060000047ab9 */ /* 0x000fe40000000a00 */
[----:B-----5:R-:W5:Y:S04]  /*158f0*/  @P2 LDG.E R0, desc[UR42][R4.64] ;  /* 0x0000002a04002981 */ /* 0x020f68000c1e1900 */
[----:B---3--:R0:W-:Y:S02]  /*15900*/  STL [R1+0x34], R6 ;  /* 0x0000340601007387 */ /* 0x0081e40000100800 */
[----:B0-----:R-:W-:-:S04]  /*15910*/  @P1 IADD3 R6, P3, R18, UR8, RZ ;  /* 0x0000000812061c10 */ /* 0x001fc8000ff7e0ff */
[----:B------:R-:W-:-:S05]  /*15920*/  @P1 IADD3.X R7, R22, UR9, RZ, P3, !PT ;  /* 0x0000000916071c10 */ /* 0x000fca0009ffe4ff */
[----:B------:R0:W3:Y:S01]  /*15930*/  @P1 LDG.E R8, desc[UR42][R6.64] ;  /* 0x0000002a06081981 */ /* 0x0000e2000c1e1900 */
[----:B------:R-:W-:-:S03]  /*15940*/  UISETP.NE.U32.AND UP0, UPT, UR4, URZ, UPT ;  /* 0x0000003f0400728c */ /* 0x000fc6000bf05070 */
[----:B------:R-:W-:Y:S01]  /*15950*/  ULDC UR4, c[0x0][0x424] ;  /* 0x0001090000047ab9 */ /* 0x000fe20000000800 */
[----:B------:R-:W-:-:S03]  /*15960*/  UISETP.NE.AND.EX UP0, UPT, UR5, URZ, UPT, UP0 ;  /* 0x0000003f0500728c */ /* 0x000fc6000bf05300 */
[----:B------:R-:W-:Y:S01]  /*15970*/  ULDC UR5, c[0x0][0x2f0] ;  /* 0x0000bc0000057ab9 */ /* 0x000fe20000000800 */
[----:B------:R-:W-:-:S04]  /*15980*/  USEL UR4, UR4, 0x1, UP0 ;  /* 0x0000000104047887 */ /* 0x000fc80008000000 */
[----:B------:R-:W-:-:S03]  /*15990*/  UIMAD UR4, UR4, UR5, URZ ;  /* 0x00000005040472a4 */ /* 0x000fc6000f8e023f */
[----:B------:R-:W-:-:S03]  /*159a0*/  ULDC UR5, c[0x0][0x348] ;  /* 0x0000d20000057ab9 */ /* 0x000fc60000000800 */
[----:B0-----:R-:W-:Y:S01]  /*159b0*/  IMAD.U32 R7, RZ, RZ, UR4 ;  /* 0x00000004ff077e24 */ /* 0x001fe2000f8e00ff */
[----:B---3--:R0:W-:Y:S04]  /*159c0*/  STL [R1+0x48], R8 ;  /* 0x0000480801007387 */ /* 0x0081e80000100800 */
[----:B--2---:R1:W-:Y:S01]  /*159d0*/  STL [R1+0x28], R9 ;  /* 0x0000280901007387 */ /* 0x0043e20000100800 */
[----:B0-----:R-:W-:Y:S01]  /*159e0*/  IMAD.U32 R8, RZ, RZ, UR5 ;  /* 0x00000005ff087e24 */ /* 0x001fe2000f8e00ff */
[----:B------:R-:W-:Y:S06]  /*159f0*/  @P1 BRA `(.L_x_558) ;  /* 0x0000000000141947 */ /* 0x000fec0003800000 */
[----:B------:R-:W-:Y:S05]  /*15a00*/  @!P0 BRA `(.L_x_558) ;  /* 0x0000000000108947 */ /* 0x000fea0003800000 */
[----:B------:R-:W2:Y:S04]  /*15a10*/  LDG.E R6, desc[UR42][R2.64] ;  /* 0x0000002a02067981 */ /* 0x000ea8000c1e1900 */
[----:B------:R-:W2:Y:S02]  /*15a20*/  LDG.E R2, desc[UR42][R2.64+0x4] ;  /* 0x0000042a02027981 */ /* 0x000ea4000c1e1900 */
[----:B--2---:R-:W-:-:S05]  /*15a30*/  IMAD.IADD R2, R2, 0x1, -R6 ;  /* 0x0000000102027824 */ /* 0x004fca00078e0a06 */
[----:B------:R0:W-:Y:S02]  /*15a40*/  STL [R1+0x48], R2 ;  /* 0x0000480201007387 */ /* 0x0001e40000100800 */
.L_x_558:
[----:B------:R-:W-:Y:S01]  /*15a50*/  IMAD.MOV.U32 R11, RZ, RZ, R10 ;  /* 0x000000ffff0b7224 */ /* 0x000fe200078e000a */
[----:B------:R-:W-:Y:S01]  /*15a60*/  ULDC.64 UR4, c[0x0][0xa20] ;  /* 0x0002880000047ab9 */ /* 0x000fe20000000a00 */
[C---:B------:R-:W-:Y:S02]  /*15a70*/  LOP3.LUT R6, R26.reuse, 0xff000000, RZ, 0xc0, !PT ;  /* 0xff0000001a067812 */ /* 0x040fe400078ec0ff */
[----:B------:R-:W-:Y:S01]  /*15a80*/  ISETP.NE.U32.AND P0, PT, RZ, UR4, PT ;  /* 0x00000004ff007c0c */ /* 0x000fe2000bf05070 */
[----:B------:R2:W-:Y:S01]  /*15a90*/  STL [R1+0xc], R11 ;  /* 0x00000c0b01007387 */ /* 0x0005e20000100800 */
[----:B------:R-:W-:Y:S02]  /*15aa0*/  SHF.R.U32.HI R6, RZ, 0x8, R6 ;  /* 0x00000008ff067819 */ /* 0x000fe40000011606 */
[----:B------:R-:W-:Y:S02]  /*15ab0*/  ISETP.NE.AND.EX P0, PT, RZ, UR5, PT, P0 ;  /* 0x00000005ff007c0c */ /* 0x000fe4000bf05300 */
[----:B0-----:R-:W-:-:S02]  /*15ac0*/  LOP3.LUT R2, R26, 0xff0000, RZ, 0xc0, !PT ;  /* 0x00ff00001a027812 */ /* 0x001fc400078ec0ff */
[----:B------:R-:W-:Y:S02]  /*15ad0*/  LOP3.LUT R17, R26, 0xffff, RZ, 0xc0, !PT ;  /* 0x0000ffff1a117812 */ /* 0x000fe400078ec0ff */
[----:B------:R-:W-:-:S07]  /*15ae0*/  LEA.HI R6, R2, R6, RZ, 0x10 ;  /* 0x0000000602067211 */ /* 0x000fce00078f80ff */
[----:B--2---:R-:W-:Y:S05]  /*15af0*/  @!P0 BRA `(.L_x_559) ;  /* 0x0000000000108947 */ /* 0x004fea0003800000 */
[----:B------:R-:W-:-:S04]  /*15b00*/  IADD3 R2, P0, R18, UR4, RZ ;  /* 0x0000000412027c10 */ /* 0x000fc8000ff1e0ff */
[----:B------:R-:W-:-:S05]  /*15b10*/  IADD3.X R3, R22, UR5, RZ, P0, !PT ;  /* 0x0000000516037c10 */ /* 0x000fca00087fe4ff */
[----:B------:R0:W5:Y:S01]  /*15b20*/  LDG.E R7, desc[UR42][R2.64] ;  /* 0x0000002a02077981 */ /* 0x000162000c1e1900 */
[----:B------:R-:W-:Y:S05]  /*15b30*/  BRA `(.L_x_560) ;  /* 0x0000000000247947 */ /* 0x000fea0003800000 */
.L_x_559:
[----:B------:R-:W-:Y:S02]  /*15b40*/  ULDC.64 UR4, c[0x0][0xa08] ;  /* 0x0002820000047ab9 */ /* 0x000fe40000000a00 */
[----:B------:R-:W-:-:S04]  /*15b50*/  ISETP.NE.U32.AND P0, PT, RZ, UR4, PT ;  /* 0x00000004ff007c0c */ /* 0x000fc8000bf05070 */
[----:B------:R-:W-:-:S13]  /*15b60*/  ISETP.NE.AND.EX P0, PT, RZ, UR5, PT, P0 ;  /* 0x00000005ff007c0c */ /* 0x000fda000bf05300 */
[----:B------:R-:W-:Y:S05]  /*15b70*/  @!P0 BRA `(.L_x_560) ;  /* 0x0000000000148947 */ /* 0x000fea0003800000 */
[----:B------:R-:W0:Y:S02]  /*15b80*/  LDC.64 R2, c[0x0][0xa08] ;  /* 0x00028200ff027b82 */ /* 0x000e240000000a00 */
[----:B0-----:R-:W-:-:S05]  /*15b90*/  IMAD.WIDE R2, R11, 0x4, R2 ;  /* 0x000000040b027825 */ /* 0x001fca00078e0202 */
[----:B------:R-:W2:Y:S04]  /*15ba0*/  LDG.E R7, desc[UR42][R2.64] ;  /* 0x0000002a02077981 */ /* 0x000ea8000c1e1900 */
[----:B------:R-:W2:Y:S02]  /*15bb0*/  LDG.E R2, desc[UR42][R2.64+0x4] ;  /* 0x0000042a02027981 */ /* 0x000ea4000c1e1900 */
[----:B--2---:R-:W-:-:S07]  /*15bc0*/  IADD3 R7, -R7, R2, RZ ;  /* 0x0000000207077210 */ /* 0x004fce0007ffe1ff */
.L_x_560:
[----:B0-----:R-:W2:Y:S04]  /*15bd0*/  @P2 LDG.E R2, desc[UR42][R4.64] ;  /* 0x0000002a04022981 */ /* 0x001ea8000c1e1900 */
[----:B------:R0:W2:Y:S01]  /*15be0*/  @P2 LDG.E R4, desc[UR42][R4.64+0x4] ;  /* 0x0000042a04042981 */ /* 0x0000a2000c1e1900 */
[----:B------:R-:W-:Y:S01]  /*15bf0*/  BSSY B0, `(.L_x_561) ;  /* 0x000002b000007945 */ /* 0x000fe20003800000 */
[----:B------:R-:W-:Y:S01]  /*15c00*/  LOP3.LUT R21, R6, 0xff, RZ, 0xc0, !PT ;  /* 0x000000ff06157812 */ /* 0x000fe200078ec0ff */
[----:B0----5:R-:W-:Y:S02]  /*15c10*/  IMAD.IADD R5, R7, 0x1, -R9 ;  /* 0x0000000107057824 */ /* 0x021fe400078e0a09 */
[----:B--2---:R-:W-:Y:S01]  /*15c20*/  @P2 IMAD.IADD R8, R4, 0x1, -R2 ;  /* 0x0000000104082824 */ /* 0x004fe200078e0a02 */
[----:B------:R-:W-:-:S03]  /*15c30*/  SHF.R.U32.HI R4, RZ, 0x10, R6 ;  /* 0x00000010ff047819 */ /* 0x000fc60000011606 */
[----:B------:R-:W-:-:S04]  /*15c40*/  IMAD.IADD R2, R5, 0x1, R8 ;  /* 0x0000000105027824 */ /* 0x000fc800078e0208 */
[C---:B------:R-:W-:Y:S01]  /*15c50*/  VIADD R20, R2.reuse, 0x7f ;  /* 0x0000007f02147836 */ /* 0x040fe20000000000 */
[----:B------:R-:W-:Y:S01]  /*15c60*/  ISETP.GE.AND P1, PT, R2, 0x1, PT ;  /* 0x000000010200780c */ /* 0x000fe20003f26270 */
[----:B------:R0:W-:Y:S03]  /*15c70*/  STL [R1+0x20], R2 ;  /* 0x0000200201007387 */ /* 0x0001e60000100800 */
[----:B0-----:R-:W-:-:S04]  /*15c80*/  SHF.R.S32.HI R2, RZ, 0x1f, R20 ;  /* 0x0000001fff027819 */ /* 0x001fc80000011414 */
[----:B------:R-:W-:Y:S02]  /*15c90*/  LEA.HI R20, R2, R20, RZ, 0x7 ;  /* 0x0000001402147211 */ /* 0x000fe400078f38ff */
[----:B------:R-:W-:Y:S02]  /*15ca0*/  MOV R2, RZ ;  /* 0x000000ff00027202 */ /* 0x000fe40000000f00 */
[----:B------:R-:W-:Y:S01]  /*15cb0*/  SHF.R.S32.HI R20, RZ, 0x7, R20 ;  /* 0x00000007ff147819 */ /* 0x000fe20000011414 */
[----:B------:R-:W-:Y:S06]  /*15cc0*/  @!P1 BRA `(.L_x_562) ;  /* 0x0000000000749947 */ /* 0x000fec0003800000 */
[----:B------:R-:W-:Y:S01]  /*15cd0*/  ISETP.NE.AND P0, PT, R4, RZ, PT ;  /* 0x000000ff0400720c */ /* 0x000fe20003f05270 */
[----:B------:R-:W-:-:S03]  /*15ce0*/  ULDC UR4, c[0x0][0x9f0] ;  /* 0x00027c0000047ab9 */ /* 0x000fc60000000800 */
[----:B------:R-:W-:-:S04]  /*15cf0*/  SEL R6, R4, UR4, P0 ;  /* 0x0000000404067c07 */ /* 0x000fc80008000000 */
[----:B------:R-:W-:Y:S02]  /*15d00*/  IABS R7, R6 ;  /* 0x0000000600077213 */ /* 0x000fe40000000000 */
[----:B-1----:R-:W-:Y:S02]  /*15d10*/  IADD3 R9, R6, -0x1, R20 ;  /* 0xffffffff06097810 */ /* 0x002fe40007ffe014 */
        /* <DEDUP_REMOVED lines=12> */
[----:B------:R-:W-:-:S05]  /*15de0*/  IMAD.MOV R2, RZ, RZ, -R2 ;  /* 0x000000ffff027224 */ /* 0x000fca00078e0a02 */
[----:B------:R-:W-:Y:S01]  /*15df0*/  MOV R9, R2 ;  /* 0x0000000200097202 */ /* 0x000fe20000000f00 */
        /* <DEDUP_REMOVED lines=9> */
[----:B------:R-:W-:-:S07]  /*15e90*/  @!P3 LOP3.LUT R2, RZ, R6, RZ, 0x33, !PT ;  /* 0x00000006ff02b212 */ /* 0x000fce00078e33ff */
.L_x_562:
[----:B------:R-:W-:Y:S05]  /*15ea0*/  BSYNC B0 ;  /* 0x0000000000007941 */ /* 0x000fea0003800000 */
.L_x_561:
[-C--:B------:R-:W-:Y:S01]  /*15eb0*/  IMAD R3, R21, R2.reuse, RZ ;  /* 0x0000000215037224 */ /* 0x080fe200078e02ff */
[----:B------:R-:W-:Y:S04]  /*15ec0*/  BSSY B0, `(.L_x_563) ;  /* 0x0000156000007945 */ /* 0x000fe80003800000 */
[C---:B------:R-:W-:Y:S02]  /*15ed0*/  VIADDMNMX R2, R3.reuse, R2, R20, PT ;  /* 0x0000000203027246 */ /* 0x040fe40003800114 */
[----:B------:R-:W-:-:S03]  /*15ee0*/  LEA R3, R3, -R5, 0x7 ;  /* 0x8000000503037211 */ /* 0x000fc600078e38ff */
[----:B------:R-:W-:Y:S01]  /*15ef0*/  IMAD R2, R2, 0x80, -R5 ;  /* 0x0000008002027824 */ /* 0x000fe200078e0a05 */
[----:B------:R-:W-:-:S04]  /*15f00*/  VIMNMX R3, RZ, R3, !PT ;  /* 0x00000003ff037248 */ /* 0x000fc80007fe0100 */
[----:B------:R-:W-:-:S04]  /*15f10*/  VIMNMX R2, R2, R8, PT ;  /* 0x0000000802027248 */ /* 0x000fc80003fe0100 */
[----:B------:R-:W-:Y:S02]  /*15f20*/  ISETP.GT.AND P0, PT, R2, R3, PT ;  /* 0x000000030200720c */ /* 0x000fe40003f04270 */
[----:B------:R-:W-:-:S11]  /*15f30*/  SHF.R.U32.HI R3, RZ, 0x7, R3 ;  /* 0x00000007ff037819 */ /* 0x000fd60000011603 */
[----:B------:R-:W-:-:S05]  /*15f40*/  @P0 VIADD R2, R2, 0x7f ;  /* 0x0000007f02020836 */ /* 0x000fca0000000000 */
[----:B------:R-:W-:-:S04]  /*15f50*/  @P0 SHF.R.S32.HI R5, RZ, 0x1f, R2 ;  /* 0x0000001fff050819 */ /* 0x000fc80000011402 */
[----:B------:R-:W-:Y:S01]  /*15f60*/  @P0 LEA.HI R2, R5, R2, RZ, 0x7 ;  /* 0x0000000205020211 */ /* 0x000fe200078f38ff */
[----:B------:R-:W-:-:S03]  /*15f70*/  IMAD.MOV.U32 R5, RZ, RZ, R3 ;  /* 0x000000ffff057224 */ /* 0x000fc600078e0003 */
[----:B------:R-:W-:Y:S02]  /*15f80*/  @P0 SHF.R.S32.HI R5, RZ, 0x7, R2 ;  /* 0x00000007ff050819 */ /* 0x000fe40000011402 */
[----:B------:R-:W-:Y:S02]  /*15f90*/  PLOP3.LUT P0, PT, PT, PT, PT, 0x80, 0x0 ;  /* 0x000000000000781c */ /* 0x000fe40003f0f070 */
[----:B------:R-:W-:-:S13]  /*15fa0*/  ISETP.GT.AND P3, PT, R5, R3, PT ;  /* 0x000000030500720c */ /* 0x000fda0003f64270 */
[----:B------:R-:W-:Y:S05]  /*15fb0*/  @!P3 BRA `(.L_x_564) ;  /* 0x000000140018b947 */ /* 0x000fea0003800000 */
[----:B------:R-:W-:Y:S01]  /*15fc0*/  UMOV UR4, 0xffffffff ;  /* 0xffffffff00047882 */ /* 0x000fe20000000000 */
[----:B------:R-:W-:Y:S02]  /*15fd0*/  SEL R2, R11, RZ, !P2 ;  /* 0x000000ff0b027207 */ /* 0x000fe40005000000 */
[----:B------:R-:W-:Y:S05]  /*15fe0*/  BRA.DIV UR4, `(.L_x_565) ;  /* 0x0000006a04e07947 */ /* 0x000fea000b800000 */
[----:B------:R-:W0:Y:S02]  /*15ff0*/  S2R R6, SR_TID.X ;  /* 0x0000000000067919 */ /* 0x000e240000002100 */
[----:B0-----:R-:W-:-:S04]  /*16000*/  SHF.R.U32.HI R6, RZ, 0x5, R6 ;  /* 0x00000005ff067819 */ /* 0x001fc80000011606 */
[----:B------:R-:W-:-:S05]  /*16010*/  LOP3.LUT R6, R6, 0x3, RZ, 0xc0, !PT ;  /* 0x0000000306067812 */ /* 0x000fca00078ec0ff */
[----:B------:R0:W2:Y:S02]  /*16020*/  SHFL.IDX PT, R14, R6, RZ, 0x1f ;  /* 0x00001fff060e7589 */ /* 0x0000a400000e0000 */
.L_x_728:
[----:B--2---:R-:W-:Y:S02]  /*16030*/  ISETP.NE.AND P0, PT, R14, RZ, PT ;  /* 0x000000ff0e00720c */ /* 0x004fe40003f05270 */
[----:B------:R-:W-:-:S11]  /*16040*/  PLOP3.LUT P6, PT, PT, PT, PT, 0x8, 0x0 ;  /* 0x000000000000781c */ /* 0x000fd60003fce170 */
[----:B------:R-:W-:Y:S05]  /*16050*/  @P0 BRA `(.L_x_566) ;  /* 0x00000000000c0947 */ /* 0x000fea0003800000 */
[----:B------:R-:W-:-:S03]  /*16060*/  UMOV UR4, 0xffffffff ;  /* 0xffffffff00047882 */ /* 0x000fc60000000000 */
[----:B------:R-:W-:Y:S05]  /*16070*/  BRA.DIV UR4, `(.L_x_567) ;  /* 0x0000006a04f07947 */ /* 0x000fea000b800000 */
[----:B------:R-:W-:-:S13]  /*16080*/  ELECT P6, URZ, PT ;  /* 0x00000000003f782f */ /* 0x000fda00038c0000 */
.L_x_566:
[----:B0-----:R-:W2:Y:S01]  /*16090*/  LDL R6, [R1+0x4c] ;  /* 0x00004c0001067983 */ /* 0x001ea20000100800 */
[----:B------:R-:W-:Y:S01]  /*160a0*/  BSSY B1, `(.L_x_568) ;  /* 0x0000008000017945 */ /* 0x000fe20003800000 */
[----:B--2---:R-:W-:-:S05]  /*160b0*/  VIADD R6, R6, 0x1 ;  /* 0x0000000106067836 */ /* 0x004fca0000000000 */
[----:B------:R-:W-:-:S04]  /*160c0*/  LEA.HI R7, R6, R6, RZ, 0x1 ;  /* 0x0000000606077211 */ /* 0x000fc800078f08ff */
[----:B------:R-:W-:-:S04]  /*160d0*/  LOP3.LUT R7, R7, 0xfffffffe, RZ, 0xc0, !PT ;  /* 0xfffffffe07077812 */ /* 0x000fc800078ec0ff */
[----:B------:R-:W-:-:S04]  /*160e0*/  IADD3 R6, R6, -R7, RZ ;  /* 0x8000000706067210 */ /* 0x000fc80007ffe0ff */
[----:B------:R-:W-:-:S04]  /*160f0*/  SHF.L.U32 R6, R6, 0x1f, RZ ;  /* 0x0000001f06067819 */ /* 0x000fc800000006ff */
[----:B------:R-:W0:Y:S02]  /*16100*/  SYNCS.PHASECHK.TRANS64.TRYWAIT P0, [R16+URZ+0x2d820], R6 ;  /* 0x02d82006100075a7 */ /* 0x000e24000800017f */
[----:B0-----:R-:W-:Y:S05]  /*16110*/  @!P0 BRA `(.L_x_569) ;  /* 0x0000006800e88947 */ /* 0x001fea0003800000 */
.L_x_731:
[----:B------:R-:W-:Y:S05]  /*16120*/  BSYNC B1 ;  /* 0x0000000000017941 */ /* 0x000fea0003800000 */
.L_x_568:
[----:B------:R-:W-:Y:S04]  /*16130*/  BSSY B1, `(.L_x_570) ;  /* 0x000008c000017945 */ /* 0x000fe80003800000 */
[----:B------:R-:W-:Y:S05]  /*16140*/  @!P6 BRA `(.L_x_571) ;  /* 0x000000080028e947 */ /* 0x000fea0003800000 */
[----:B------:R-:W2:Y:S01]  /*16150*/  LDL R8, [R1+0x4] ;  /* 0x0000040001087983 */ /* 0x000ea20000100800 */
[----:B-1----:R-:W-:Y:S01]  /*16160*/  IMAD R9, R29, 0x8, R16 ;  /* 0x000000081d097824 */ /* 0x002fe200078e0210 */
[----:B------:R-:W1:Y:S01]  /*16170*/  S2R R7, SR_TID.X ;  /* 0x0000000000077919 */ /* 0x000e620000002100 */
[----:B------:R-:W-:Y:S01]  /*16180*/  BSSY B2, `(.L_x_572) ;  /* 0x0000006000027945 */ /* 0x000fe20003800000 */
[----:B-1----:R-:W-:-:S04]  /*16190*/  LOP3.LUT R7, R7, 0x7f, RZ, 0xc0, !PT ;  /* 0x0000007f07077812 */ /* 0x002fc800078ec0ff */
[----:B------:R-:W-:Y:S02]  /*161a0*/  ISETP.NE.AND P2, PT, R7, RZ, PT ;  /* 0x000000ff0700720c */ /* 0x000fe40003f45270 */
[----:B--2---:R-:W-:-:S04]  /*161b0*/  SHF.L.U32 R11, R8, 0x1f, RZ ;  /* 0x0000001f080b7819 */ /* 0x004fc800000006ff */
[----:B------:R-:W1:Y:S02]  /*161c0*/  SYNCS.PHASECHK.TRANS64.TRYWAIT P0, [R9+URZ+0x2d8a0], R11 ;  /* 0x02d8a00b090075a7 */ /* 0x000e64000800017f */
[----:B-1----:R-:W-:Y:S05]  /*161d0*/  @!P0 BRA `(.L_x_573) ;  /* 0x0000006800cc8947 */ /* 0x002fea0003800000 */
.L_x_732:
[----:B------:R-:W-:Y:S05]  /*161e0*/  BSYNC B2 ;  /* 0x0000000000027941 */ /* 0x000fea0003800000 */
.L_x_572:
[----:B------:R-:W-:Y:S04]  /*161f0*/  BSSY B2, `(.L_x_574) ;  /* 0x0000009000027945 */ /* 0x000fe80003800000 */
[----:B------:R-:W-:Y:S05]  /*16200*/  @P2 BRA `(.L_x_575) ;  /* 0x00000000001c2947 */ /* 0x000fea0003800000 */
[----:B0-----:R-:W0:Y:S02]  /*16210*/  S2R R6, SR_TID.X ;  /* 0x0000000000067919 */ /* 0x001e240000002100 */
[----:B0-----:R-:W-:Y:S01]  /*16220*/  LOP3.LUT R7, R6, 0x1f, RZ, 0xc0, !PT ;  /* 0x0000001f06077812 */ /* 0x001fe200078ec0ff */
[----:B------:R-:W-:-:S03]  /*16230*/  IMAD.MOV.U32 R6, RZ, RZ, 0x6000 ;  /* 0x00006000ff067424 */ /* 0x000fc600078e00ff */
[----:B------:R-:W-:Y:S01]  /*16240*/  ISETP.NE.AND P0, PT, R7, RZ, PT ;  /* 0x000000ff0700720c */ /* 0x000fe20003f05270 */
[----:B------:R2:W-:-:S12]  /*16250*/  SYNCS.ARRIVE.TRANS64 RZ, [R9+URZ+0x2d890], R6 ;  /* 0x02d8900609ff79a7 */ /* 0x0005d8000800003f */
[----:B--2---:R-:W-:Y:S05]  /*16260*/  @!P0 BRA `(.L_x_575) ;  /* 0x0000000000048947 */ /* 0x004fea0003800000 */
[----:B------:R-:W-:Y:S01]  /*16270*/  BPT.TRAP 0x1 ;  /* 0x000000040000795c */ /* 0x000fe20000300000 */
.L_x_575:
[----:B------:R-:W-:Y:S05]  /*16280*/  BSYNC B2 ;  /* 0x0000000000027941 */ /* 0x000fea0003800000 */
.L_x_574:
[----:B------:R-:W-:Y:S01]  /*16290*/  IMAD.MOV.U32 R14, RZ, RZ, RZ ;  /* 0x000000ffff0e7224 */ /* 0x000fe200078e00ff */
[----:B------:R-:W-:Y:S01]  /*162a0*/  UIADD3 UR4, UP0, UR40, 0x570, URZ ;  /* 0x0000057028047890 */ /* 0x000fe2000ff1e03f */
[----:B------:R-:W-:Y:S01]  /*162b0*/  IMAD R7, R5, 0x80, R0 ;  /* 0x0000008005077824 */ /* 0x000fe200078e0200 */
[----:B------:R-:W-:Y:S01]  /*162c0*/  PLOP3.LUT P0, PT, PT, PT, PT, 0x80, 0x0 ;  /* 0x000000000000781c */ /* 0x000fe20003f0f070 */
[----:B------:R-:W-:Y:S01]  /*162d0*/  IMAD R8, R29, 0x6000, R16 ;  /* 0x000060001d087824 */ /* 0x000fe200078e0210 */
[----:B------:R-:W-:Y:S01]  /*162e0*/  R2UR UR10, R14 ;  /* 0x000000000e0a72ca */ /* 0x000fe200000e0000 */
[----:B0-----:R-:W-:Y:S01]  /*162f0*/  VIADD R6, R9, 0x2d890 ;  /* 0x0002d89009067836 */ /* 0x001fe20000000000 */
[----:B------:R-:W-:Y:S01]  /*16300*/  IADD3 R7, R7, -0x80, RZ ;  /* 0xffffff8007077810 */ /* 0x000fe20007ffe0ff */
[----:B------:R-:W-:Y:S01]  /*16310*/  VIADD R10, R8, 0x15400 ;  /* 0x00015400080a7836 */ /* 0x000fe20000000000 */
[----:B------:R-:W-:Y:S01]  /*16320*/  UIADD3.X UR5, URZ, UR41, URZ, UP0, !UPT ;  /* 0x000000293f057290 */ /* 0x000fe200087fe43f */
[----:B------:R-:W-:Y:S01]  /*16330*/  UMOV UR6, 0x0 ;  /* 0x0000000000067882 */ /* 0x000fe20000000000 */
[----:B------:R-:W-:-:S10]  /*16340*/  UMOV UR7, 0x12f00000 ;  /* 0x12f0000000077882 */ /* 0x000fd40000000000 */
.L_x_576:
[----:B------:R-:W-:-:S13]  /*16350*/  @P0 ELECT P3, URZ, PT ;  /* 0x00000000003f082f */ /* 0x000fda0003860000 */
[----:B------:R-:W-:Y:S02]  /*16360*/  @P3 R2UR UR13, R2 ;  /* 0x00000000020d32ca */ /* 0x000fe400000e0000 */
[----:B------:R-:W-:Y:S02]  /*16370*/  @P3 R2UR UR12, R17 ;  /* 0x00000000110c32ca */ /* 0x000fe400000e0000 */
[----:B------:R-:W-:Y:S02]  /*16380*/  @P3 R2UR UR11, R7 ;  /* 0x00000000070b32ca */ /* 0x000fe400000e0000 */
[----:B------:R-:W-:Y:S02]  /*16390*/  @P3 R2UR UR9, R6 ;  /* 0x00000000060932ca */ /* 0x000fe400000e0000 */
[----:B------:R-:W-:Y:S02]  /*163a0*/  @P3 R2UR UR8, R10 ;  /* 0x000000000a0832ca */ /* 0x000fe400000e0000 */
[----:B------:R-:W-:-:S02]  /*163b0*/  @P3 PLOP3.LUT P0, PT, P3, PT, PT, 0x8, 0x0 ;  /* 0x000000000000381c */ /* 0x000fc40001f0e170 */
[----:B------:R-:W-:-:S09]  /*163c0*/  PLOP3.LUT P3, PT, PT, PT, PT, 0x8, 0x0 ;  /* 0x000000000000781c */ /* 0x000fd20003f6e170 */
[----:B------:R0:W-:Y:S02]  /*163d0*/  UTMALDG.4D [UR8], [UR4], desc[UR6] ;  /* 0x00000608040075b4 */ /* 0x0001e40008019000 */
[----:B0-----:R-:W-:Y:S05]  /*163e0*/  @P0 BRA.U.ANY `(.L_x_576) ;  /* 0xfffffffd00d80947 */ /* 0x001fea000393ffff */
[----:B------:R-:W-:Y:S01]  /*163f0*/  IMAD.MOV.U32 R13, RZ, RZ, 0x20 ;  /* 0x00000020ff0d7424 */ /* 0x000fe200078e00ff */
[----:B------:R-:W-:Y:S01]  /*16400*/  PLOP3.LUT P0, PT, PT, PT, PT, 0x80, 0x0 ;  /* 0x000000000000781c */ /* 0x000fe20003f0f070 */
[----:B------:R-:W-:Y:S01]  /*16410*/  VIADD R10, R8, 0x17400 ;  /* 0x00017400080a7836 */ /* 0x000fe20000000000 */
[----:B------:R-:W-:Y:S01]  /*16420*/  UMOV UR6, 0x0 ;  /* 0x0000000000067882 */ /* 0x000fe20000000000 */
[----:B------:R-:W-:Y:S01]  /*16430*/  UMOV UR7, 0x12f00000 ;  /* 0x12f0000000077882 */ /* 0x000fe20000000000 */
[----:B------:R-:W-:-:S15]  /*16440*/  R2UR UR10, R13 ;  /* 0x000000000d0a72ca */ /* 0x000fde00000e0000 */
.L_x_577:
        /* <DEDUP_REMOVED lines=10> */
[----:B------:R-:W-:Y:S01]  /*164f0*/  MOV R12, 0x40 ;  /* 0x00000040000c7802 */ /* 0x000fe20000000f00 */
[----:B------:R-:W-:Y:S01]  /*16500*/  VIADD R10, R8, 0x19400 ;  /* 0x00019400080a7836 */ /* 0x000fe20000000000 */
[----:B------:R-:W-:Y:S01]  /*16510*/  PLOP3.LUT P0, PT, PT, PT, PT, 0x80, 0x0 ;  /* 0x000000000000781c */ /* 0x000fe20003f0f070 */
[----:B------:R-:W-:Y:S01]  /*16520*/  UMOV UR6, 0x0 ;  /* 0x0000000000067882 */ /* 0x000fe20000000000 */
[----:B------:R-:W-:Y:S01]  /*16530*/  R2UR UR10, R12 ;  /* 0x000000000c0a72ca */ /* 0x000fe200000e0000 */
[----:B------:R-:W-:-:S14]  /*16540*/  UMOV UR7, 0x12f00000 ;  /* 0x12f0000000077882 */ /* 0x000fdc0000000000 */
.L_x_578:
        /* <DEDUP_REMOVED lines=10> */
[----:B------:R-:W0:Y:S01]  /*165f0*/  SYNCS.PHASECHK.TRANS64.TRYWAIT P0, [R9+URZ+0x2d8c0], R11 ;  /* 0x02d8c00b090075a7 */ /* 0x000e22000800017f */
[----:B------:R-:W-:Y:S04]  /*16600*/  BSSY B2, `(.L_x_579) ;  /* 0x0000002000027945 */ /* 0x000fe80003800000 */
[----:B0-----:R-:W-:Y:S05]  /*16610*/  @!P0 BRA `(.L_x_580) ;  /* 0x0000006400d08947 */ /* 0x001fea0003800000 */
.L_x_733:
[----:B------:R-:W-:Y:S05]  /*16620*/  BSYNC B2 ;  /* 0x0000000000027941 */ /* 0x000fea0003800000 */
.L_x_579:
[----:B------:R-:W-:Y:S01]  /*16630*/  BSSY B2, `(.L_x_581) ;  /* 0x000000b000027945 */ /* 0x000fe20003800000 */
[----:B------:R-:W-:Y:S02]  /*16640*/  IMAD.MOV.U32 R10, RZ, RZ, 0x0 ;  /* 0x00000000ff0a7424 */ /* 0x000fe400078e00ff */
[----:B01----:R-:W-:Y:S01]  /*16650*/  IMAD.MOV.U32 R11, RZ, RZ, 0x12f00000 ;  /* 0x12f00000ff0b7424 */ /* 0x003fe200078e00ff */
[----:B------:R-:W-:Y:S06]  /*16660*/  @P2 BRA `(.L_x_582) ;  /* 0x00000000001c2947 */ /* 0x000fec0003800000 */
[----:B------:R-:W0:Y:S02]  /*16670*/  S2R R6, SR_TID.X ;  /* 0x0000000000067919 */ /* 0x000e240000002100 */
[----:B0-----:R-:W-:Y:S01]  /*16680*/  LOP3.LUT R15, R6, 0x1f, RZ, 0xc0, !PT ;  /* 0x0000001f060f7812 */ /* 0x001fe200078ec0ff */
[----:B------:R-:W-:-:S03]  /*16690*/  IMAD.MOV.U32 R6, RZ, RZ, 0x6000 ;  /* 0x00006000ff067424 */ /* 0x000fc600078e00ff */
[----:B------:R-:W-:Y:S01]  /*166a0*/  ISETP.NE.AND P0, PT, R15, RZ, PT ;  /* 0x000000ff0f00720c */ /* 0x000fe20003f05270 */
[----:B------:R0:W-:-:S12]  /*166b0*/  SYNCS.ARRIVE.TRANS64 RZ, [R9+URZ+0x2d8b0], R6 ;  /* 0x02d8b00609ff79a7 */ /* 0x0001d8000800003f */
[----:B0-----:R-:W-:Y:S05]  /*166c0*/  @!P0 BRA `(.L_x_582) ;  /* 0x0000000000048947 */ /* 0x001fea0003800000 */
[----:B------:R-:W-:Y:S01]  /*166d0*/  BPT.TRAP 0x1 ;  /* 0x000000040000795c */ /* 0x000fe20000300000 */
.L_x_582:
[----:B------:R-:W-:Y:S05]  /*166e0*/  BSYNC B2 ;  /* 0x0000000000027941 */ /* 0x000fea0003800000 */
.L_x_581:
[----:B------:R-:W-:Y:S01]  /*166f0*/  R2UR UR10, R14 ;  /* 0x000000000e0a72ca */ /* 0x000fe200000e0000 */
[----:B------:R-:W-:Y:S01]  /*16700*/  UIADD3 UR4, UP0, UR40, 0x670, URZ ;  /* 0x0000067028047890 */ /* 0x000fe2000ff1e03f */
[----:B------:R-:W-:Y:S01]  /*16710*/  R2UR UR6, R10 ;  /* 0x000000000a0672ca */ /* 0x000fe200000e0000 */
[----:B------:R-:W-:Y:S01]  /*16720*/  VIADD R6, R8, 0x400 ;  /* 0x0000040008067836 */ /* 0x000fe20000000000 */
[----:B------:R-:W-:Y:S01]  /*16730*/  R2UR UR7, R11 ;  /* 0x000000000b0772ca */ /* 0x000fe200000e0000 */
[----:B------:R-:W-:Y:S01]  /*16740*/  UIADD3.X UR5, URZ, UR41, URZ, UP0, !UPT ;  /* 0x000000293f057290 */ /* 0x000fe200087fe43f */
[----:B------:R-:W-:Y:S02]  /*16750*/  PLOP3.LUT P0, PT, PT, PT, PT, 0x80, 0x0 ;  /* 0x000000000000781c */ /* 0x000fe40003f0f070 */
[----:B------:R-:W-:-:S11]  /*16760*/  IADD3 R9, R9, 0x2d8b0, RZ ;  /* 0x0002d8b009097810 */ /* 0x000fd60007ffe0ff */
.L_x_583:
        /* <DEDUP_REMOVED lines=10> */
[----:B------:R-:W-:Y:S01]  /*16810*/  R2UR UR10, R13 ;  /* 0x000000000d0a72ca */ /* 0x000fe200000e0000 */
[----:B------:R-:W-:Y:S01]  /*16820*/  VIADD R6, R8, 0x2400 ;  /* 0x0000240008067836 */ /* 0x000fe20000000000 */
[----:B------:R-:W-:Y:S02]  /*16830*/  R2UR UR6, R10 ;  /* 0x000000000a0672ca */ /* 0x000fe400000e0000 */
[----:B------:R-:W-:Y:S02]  /*16840*/  R2UR UR7, R11 ;  /* 0x000000000b0772ca */ /* 0x000fe400000e0000 */
[----:B------:R-:W-:-:S13]  /*16850*/  PLOP3.LUT P0, PT, PT, PT, PT, 0x80, 0x0 ;  /* 0x000000000000781c */ /* 0x000fda0003f0f070 */
.L_x_584:
        /* <DEDUP_REMOVED lines=15> */
.L_x_585:
        /* <DEDUP_REMOVED lines=9> */
[----:B--2---:R-:W-:Y:S05]  /*169e0*/  @P0 BRA.U.ANY `(.L_x_585) ;  /* 0xfffffffd00d80947 */ /* 0x004fea000393ffff */
.L_x_571:
[----:B------:R-:W-:Y:S05]  /*169f0*/  BSYNC B1 ;  /* 0x0000000000017941 */ /* 0x000fea0003800000 */
.L_x_570:
[----:B0-----:R-:W2:Y:S01]  /*16a00*/  LDL.LU R6, [R1+0x4] ;  /* 0x0000040001067983 */ /* 0x001ea20000300800 */
[----:B------:R-:W-:Y:S01]  /*16a10*/  VIADD R29, R29, 0x1 ;  /* 0x000000011d1d7836 */ /* 0x000fe20000000000 */
[----:B------:R-:W-:Y:S02]  /*16a20*/  IADD3 R10, R5, -0x2, RZ ;  /* 0xfffffffe050a7810 */ /* 0x000fe40007ffe0ff */
[----:B------:R-:W-:Y:S02]  /*16a30*/  PLOP3.LUT P0, PT, PT, PT, PT, 0x8, 0x0 ;  /* 0x000000000000781c */ /* 0x000fe40003f0e170 */
[----:B------:R-:W-:Y:S02]  /*16a40*/  ISETP.NE.AND P2, PT, R29, 0x2, PT ;  /* 0x000000021d00780c */ /* 0x000fe40003f45270 */
[----:B------:R-:W-:Y:S02]  /*16a50*/  ISETP.GE.AND P3, PT, R10, R3, PT ;  /* 0x000000030a00720c */ /* 0x000fe40003f66270 */
[----:B------:R-:W-:-:S02]  /*16a60*/  SEL R5, RZ, 0x1, P2 ;  /* 0x00000001ff057807 */ /* 0x000fc40001000000 */
[----:B------:R-:W-:Y:S02]  /*16a70*/  SEL R29, R29, RZ, P2 ;  /* 0x000000ff1d1d7207 */ /* 0x000fe40001000000 */
[----:B--2---:R-:W-:-:S05]  /*16a80*/  LOP3.LUT R6, R6, R5, RZ, 0x3c, !PT ;  /* 0x0000000506067212 */ /* 0x004fca00078e3cff */
[----:B------:R0:W-:Y:S02]  /*16a90*/  STL [R1+0x4], R6 ;  /* 0x0000040601007387 */ /* 0x0001e40000100800 */
[----:B------:R-:W-:Y:S05]  /*16aa0*/  @!P3 BRA `(.L_x_564) ;  /* 0x00000008005cb947 */ /* 0x000fea0003800000 */
.L_x_602:
[----:B------:R-:W-:Y:S05]  /*16ab0*/  YIELD ;  /* 0x0000000000007946 */ /* 0x000fea0003800000 */
[----:B------:R-:W-:Y:S04]  /*16ac0*/  BSSY B1, `(.L_x_586) ;  /* 0x000008b000017945 */ /* 0x000fe80003800000 */
[----:B--2---:R-:W-:Y:S05]  /*16ad0*/  @!P6 BRA `(.L_x_587) ;  /* 0x000000080024e947 */ /* 0x004fea0003800000 */
[----:B0-----:R-:W2:Y:S01]  /*16ae0*/  LDL R6, [R1+0x4] ;  /* 0x0000040001067983 */ /* 0x001ea20000100800 */
[----:B-1----:R-:W-:Y:S01]  /*16af0*/  IMAD R9, R29, 0x8, R16 ;  /* 0x000000081d097824 */ /* 0x002fe200078e0210 */
[----:B------:R-:W0:Y:S01]  /*16b00*/  S2R R5, SR_TID.X ;  /* 0x0000000000057919 */ /* 0x000e220000002100 */
[----:B------:R-:W-:Y:S01]  /*16b10*/  BSSY B2, `(.L_x_588) ;  /* 0x0000006000027945 */ /* 0x000fe20003800000 */
[----:B0-----:R-:W-:-:S04]  /*16b20*/  LOP3.LUT R5, R5, 0x7f, RZ, 0xc0, !PT ;  /* 0x0000007f05057812 */ /* 0x001fc800078ec0ff */
[----:B------:R-:W-:Y:S02]  /*16b30*/  ISETP.NE.AND P3, PT, R5, RZ, PT ;  /* 0x000000ff0500720c */ /* 0x000fe40003f65270 */
[----:B--2---:R-:W-:-:S04]  /*16b40*/  SHF.L.U32 R8, R6, 0x1f, RZ ;  /* 0x0000001f06087819 */ /* 0x004fc800000006ff */
[----:B------:R-:W0:Y:S02]  /*16b50*/  SYNCS.PHASECHK.TRANS64.TRYWAIT P2, [R9+URZ+0x2d8a0], R8 ;  /* 0x02d8a008090075a7 */ /* 0x000e24000804017f */
[----:B0-----:R-:W-:Y:S05]  /*16b60*/  @!P2 BRA `(.L_x_589) ;  /* 0x000000600090a947 */ /* 0x001fea0003800000 */
.L_x_734:
[----:B------:R-:W-:Y:S05]  /*16b70*/  BSYNC B2 ;  /* 0x0000000000027941 */ /* 0x000fea0003800000 */
.L_x_588:
[----:B------:R-:W-:Y:S04]  /*16b80*/  BSSY B2, `(.L_x_590) ;  /* 0x0000009000027945 */ /* 0x000fe80003800000 */
[----:B------:R-:W-:Y:S05]  /*16b90*/  @P3 BRA `(.L_x_591) ;  /* 0x00000000001c3947 */ /* 0x000fea0003800000 */
[----:B------:R-:W1:Y:S02]  /*16ba0*/  S2R R5, SR_TID.X ;  /* 0x0000000000057919 */ /* 0x000e640000002100 */
[----:B-1----:R-:W-:Y:S01]  /*16bb0*/  LOP3.LUT R6, R5, 0x1f, RZ, 0xc0, !PT ;  /* 0x0000001f05067812 */ /* 0x002fe200078ec0ff */
[----:B------:R-:W-:-:S03]  /*16bc0*/  IMAD.MOV.U32 R5, RZ, RZ, 0x6000 ;  /* 0x00006000ff057424 */ /* 0x000fc600078e00ff */
[----:B------:R-:W-:Y:S01]  /*16bd0*/  ISETP.NE.AND P2, PT, R6, RZ, PT ;  /* 0x000000ff0600720c */ /* 0x000fe20003f45270 */
[----:B------:R1:W-:-:S12]  /*16be0*/  SYNCS.ARRIVE.TRANS64 RZ, [R9+URZ+0x2d890], R5 ;  /* 0x02d8900509ff79a7 */ /* 0x0003d8000800003f */
[----:B-1----:R-:W-:Y:S05]  /*16bf0*/  @!P2 BRA `(.L_x_591) ;  /* 0x000000000004a947 */ /* 0x002fea0003800000 */
[----:B------:R-:W-:Y:S01]  /*16c00*/  BPT.TRAP 0x1 ;  /* 0x000000040000795c */ /* 0x000fe20000300000 */
.L_x_591:
[----:B------:R-:W-:Y:S05]  /*16c10*/  BSYNC B2 ;  /* 0x0000000000027941 */ /* 0x000fea0003800000 */
.L_x_590:
[----:B------:R-:W-:Y:S01]  /*16c20*/  IMAD.MOV.U32 R14, RZ, RZ, RZ ;  /* 0x000000ffff0e7224 */ /* 0x000fe200078e00ff */
[----:B------:R-:W-:Y:S01]  /*16c30*/  UIADD3 UR4, UP0, UR40, 0x570, URZ ;  /* 0x0000057028047890 */ /* 0x000fe2000ff1e03f */
[----:B------:R-:W-:Y:S01]  /*16c40*/  IMAD R7, R29, 0x6000, R16 ;  /* 0x000060001d077824 */ /* 0x000fe200078e0210 */
[----:B------:R-:W-:Y:S01]  /*16c50*/  PLOP3.LUT P2, PT, PT, PT, PT, 0x80, 0x0 ;  /* 0x000000000000781c */ /* 0x000fe20003f4f070 */
[----:B------:R-:W-:Y:S01]  /*16c60*/  VIADD R5, R9, 0x2d890 ;  /* 0x0002d89009057836 */ /* 0x000fe20000000000 */
[----:B------:R-:W-:Y:S01]  /*16c70*/  R2UR UR10, R14 ;  /* 0x000000000e0a72ca */ /* 0x000fe200000e0000 */
[----:B------:R-:W-:Y:S01]  /*16c80*/  VIADD R11, R7, 0x15400 ;  /* 0x00015400070b7836 */ /* 0x000fe20000000000 */
[----:B------:R-:W-:Y:S01]  /*16c90*/  LEA R6, R10, R0, 0x7 ;  /* 0x000000000a067211 */ /* 0x000fe200078e38ff */
[----:B------:R-:W-:Y:S01]  /*16ca0*/  UIADD3.X UR5, URZ, UR41, URZ, UP0, !UPT ;  /* 0x000000293f057290 */ /* 0x000fe200087fe43f */
[----:B------:R-:W-:Y:S01]  /*16cb0*/  UMOV UR6, 0x0 ;  /* 0x0000000000067882 */ /* 0x000fe20000000000 */
[----:B------:R-:W-:-:S10]  /*16cc0*/  UMOV UR7, 0x12f00000 ;  /* 0x12f0000000077882 */ /* 0x000fd40000000000 */
.L_x_592:
        /* <DEDUP_REMOVED lines=9> */
[----:B-1----:R-:W-:Y:S05]  /*16d60*/  @P2 BRA.U.ANY `(.L_x_592) ;  /* 0xfffffffd00d82947 */ /* 0x002fea000393ffff */
[----:B------:R-:W-:Y:S01]  /*16d70*/  IMAD.MOV.U32 R23, RZ, RZ, 0x20 ;  /* 0x00000020ff177424 */ /* 0x000fe200078e00ff */
[----:B------:R-:W-:Y:S01]  /*16d80*/  PLOP3.LUT P2, PT, PT, PT, PT, 0x80, 0x0 ;  /* 0x000000000000781c */ /* 0x000fe20003f4f070 */
[----:B------:R-:W-:Y:S01]  /*16d90*/  UMOV UR6, 0x0 ;  /* 0x0000000000067882 */ /* 0x000fe20000000000 */
[----:B------:R-:W-:Y:S01]  /*16da0*/  IADD3 R11, R7, 0x17400, RZ ;  /* 0x00017400070b7810 */ /* 0x000fe20007ffe0ff */
[----:B------:R-:W-:Y:S01]  /*16db0*/  UMOV UR7, 0x12f00000 ;  /* 0x12f0000000077882 */ /* 0x000fe20000000000 */
[----:B------:R-:W-:-:S15]  /*16dc0*/  R2UR UR10, R23 ;  /* 0x00000000170a72ca */ /* 0x000fde00000e0000 */
.L_x_593:
        /* <DEDUP_REMOVED lines=12> */
[----:B------:R-:W-:Y:S01]  /*16e90*/  VIADD R11, R7, 0x19400 ;  /* 0x00019400070b7836 */ /* 0x000fe20000000000 */
[----:B------:R-:W-:Y:S01]  /*16ea0*/  UMOV UR6, 0x0 ;  /* 0x0000000000067882 */ /* 0x000fe20000000000 */
[----:B------:R-:W-:Y:S01]  /*16eb0*/  UMOV UR7, 0x12f00000 ;  /* 0x12f0000000077882 */ /* 0x000fe20000000000 */
[----:B------:R-:W-:-:S15]  /*16ec0*/  R2UR UR10, R15 ;  /* 0x000000000f0a72ca */ /* 0x000fde00000e0000 */
.L_x_594:
        /* <DEDUP_REMOVED lines=10> */
[----:B------:R-:W1:Y:S01]  /*16f70*/  SYNCS.PHASECHK.TRANS64.TRYWAIT P2, [R9+URZ+0x2d8c0], R8 ;  /* 0x02d8c008090075a7 */ /* 0x000e62000804017f */
[----:B------:R-:W-:Y:S04]  /*16f80*/  BSSY B2, `(.L_x_595) ;  /* 0x0000002000027945 */ /* 0x000fe80003800000 */
[----:B-1----:R-:W-:Y:S05]  /*16f90*/  @!P2 BRA `(.L_x_596) ;  /* 0x0000005c0098a947 */ /* 0x002fea0003800000 */
.L_x_735:
[----:B------:R-:W-:Y:S05]  /*16fa0*/  BSYNC B2 ;  /* 0x0000000000027941 */ /* 0x000fea0003800000 */
.L_x_595:
[----:B------:R-:W-:Y:S01]  /*16fb0*/  BSSY B2, `(.L_x_597) ;  /* 0x000000b000027945 */ /* 0x000fe20003800000 */
[----:B------:R-:W-:Y:S01]  /*16fc0*/  IMAD.MOV.U32 R12, RZ, RZ, 0x0 ;  /* 0x00000000ff0c7424 */ /* 0x000fe200078e00ff */
[----:B------:R-:W-:Y:S02]  /*16fd0*/  MOV R13, 0x12f00000 ;  /* 0x12f00000000d7802 */ /* 0x000fe40000000f00 */
[----:B------:R-:W-:Y:S05]  /*16fe0*/  @P3 BRA `(.L_x_598) ;  /* 0x00000000001c3947 */ /* 0x000fea0003800000 */
[----:B------:R-:W2:Y:S02]  /*16ff0*/  S2R R5, SR_TID.X ;  /* 0x0000000000057919 */ /* 0x000ea40000002100 */
[----:B--2---:R-:W-:Y:S01]  /*17000*/  LOP3.LUT R11, R5, 0x1f, RZ, 0xc0, !PT ;  /* 0x0000001f050b7812 */ /* 0x004fe200078ec0ff */
[----:B------:R-:W-:-:S03]  /*17010*/  IMAD.MOV.U32 R5, RZ, RZ, 0x6000 ;  /* 0x00006000ff057424 */ /* 0x000fc600078e00ff */
[----:B------:R-:W-:Y:S01]  /*17020*/  ISETP.NE.AND P2, PT, R11, RZ, PT ;  /* 0x000000ff0b00720c */ /* 0x000fe20003f45270 */
[----:B------:R2:W-:-:S12]  /*17030*/  SYNCS.ARRIVE.TRANS64 RZ, [R9+URZ+0x2d8b0], R5 ;  /* 0x02d8b00509ff79a7 */ /* 0x0005d8000800003f */
[----:B--2---:R-:W-:Y:S05]  /*17040*/  @!P2 BRA `(.L_x_598) ;  /* 0x000000000004a947 */ /* 0x004fea0003800000 */
[----:B------:R-:W-:Y:S01]  /*17050*/  BPT.TRAP 0x1 ;  /* 0x000000040000795c */ /* 0x000fe20000300000 */
.L_x_598:
[----:B------:R-:W-:Y:S05]  /*17060*/  BSYNC B2 ;  /* 0x0000000000027941 */ /* 0x000fea0003800000 */
.L_x_597:
[----:B------:R-:W-:Y:S01]  /*17070*/  R2UR UR10, R14 ;  /* 0x000000000e0a72ca */ /* 0x000fe200000e0000 */
[----:B------:R-:W-:Y:S01]  /*17080*/  UIADD3 UR4, UP0, UR40, 0x670, URZ ;  /* 0x0000067028047890 */ /* 0x000fe2000ff1e03f */
[----:B------:R-:W-:Y:S01]  /*17090*/  R2UR UR6, R12 ;  /* 0x000000000c0672ca */ /* 0x000fe200000e0000 */
[----:B01----:R-:W-:Y:S01]  /*170a0*/  VIADD R9, R9, 0x2d8b0 ;  /* 0x0002d8b009097836 */ /* 0x003fe20000000000 */
[----:B------:R-:W-:Y:S01]  /*170b0*/  R2UR UR7, R13 ;  /* 0x000000000d0772ca */ /* 0x000fe200000e0000 */
[----:B------:R-:W-:Y:S01]  /*170c0*/  VIADD R5, R7, 0x400 ;  /* 0x0000040007057836 */ /* 0x000fe20000000000 */
[----:B------:R-:W-:Y:S01]  /*170d0*/  PLOP3.LUT P2, PT, PT, PT, PT, 0x80, 0x0 ;  /* 0x000000000000781c */ /* 0x000fe20003f4f070 */
[----:B------:R-:W-:-:S12]  /*170e0*/  UIADD3.X UR5, URZ, UR41, URZ, UP0, !UPT ;  /* 0x000000293f057290 */ /* 0x000fd800087fe43f */
.L_x_599:
        /* <DEDUP_REMOVED lines=10> */
[----:B------:R-:W-:Y:S02]  /*17190*/  R2UR UR10, R23 ;  /* 0x00000000170a72ca */ /* 0x000fe400000e0000 */
[----:B------:R-:W-:Y:S02]  /*171a0*/  R2UR UR6, R12 ;  /* 0x000000000c0672ca */ /* 0x000fe400000e0000 */
[----:B------:R-:W-:Y:S02]  /*171b0*/  R2UR UR7, R13 ;  /* 0x000000000d0772ca */ /* 0x000fe400000e0000 */
[----:B------:R-:W-:Y:S02]  /*171c0*/  PLOP3.LUT P2, PT, PT, PT, PT, 0x80, 0x0 ;  /* 0x000000000000781c */ /* 0x000fe40003f4f070 */
[----:B------:R-:W-:-:S11]  /*171d0*/  IADD3 R5, R7, 0x2400, RZ ;  /* 0x0000240007057810 */ /* 0x000fd60007ffe0ff */
.L_x_600:
        /* <DEDUP_REMOVED lines=15> */
.L_x_601:
        /* <DEDUP_REMOVED lines=10> */
.L_x_587:
[----:B------:R-:W-:Y:S05]  /*17370*/  BSYNC B1 ;  /* 0x0000000000017941 */ /* 0x000fea0003800000 */
.L_x_586:
[----:B------:R-:W2:Y:S01]  /*17380*/  LDL.LU R8, [R1+0x4] ;  /* 0x0000040001087983 */ /* 0x000ea20000300800 */
[----:B------:R-:W-:Y:S01]  /*17390*/  VIADD R29, R29, 0x1 ;  /* 0x000000011d1d7836 */ /* 0x000fe20000000000 */
[C---:B------:R-:W-:Y:S01]  /*173a0*/  ISETP.GT.AND P3, PT, R10.reuse, R3, PT ;  /* 0x000000030a00720c */ /* 0x040fe20003f64270 */
[----:B------:R-:W-:-:S03]  /*173b0*/  VIADD R10, R10, 0xffffffff ;  /* 0xffffffff0a0a7836 */ /* 0x000fc60000000000 */
[----:B------:R-:W-:-:S04]  /*173c0*/  ISETP.NE.AND P2, PT, R29, 0x2, PT ;  /* 0x000000021d00780c */ /* 0x000fc80003f45270 */
[----:B------:R-:W-:Y:S02]  /*173d0*/  SEL R5, RZ, 0x1, P2 ;  /* 0x00000001ff057807 */ /* 0x000fe40001000000 */
[----:B------:R-:W-:Y:S02]  /*173e0*/  SEL R29, R29, RZ, P2 ;  /* 0x000000ff1d1d7207 */ /* 0x000fe40001000000 */
[----:B--2---:R-:W-:-:S05]  /*173f0*/  LOP3.LUT R8, R8, R5, RZ, 0x3c, !PT ;  /* 0x0000000508087212 */ /* 0x004fca00078e3cff */
[----:B------:R2:W-:Y:S01]  /*17400*/  STL [R1+0x4], R8 ;  /* 0x0000040801007387 */ /* 0x0005e20000100800 */
[----:B------:R-:W-:Y:S05]  /*17410*/  @P3 BRA `(.L_x_602) ;  /* 0xfffffff400a43947 */ /* 0x000fea000383ffff */
.L_x_564:
[----:B------:R-:W-:Y:S05]  /*17420*/  BSYNC B0 ;  /* 0x0000000000007941 */ /* 0x000fea0003800000 */
.L_x_563:
[----:B------:R-:W-:Y:S05]  /*17430*/  @!P0 WARPSYNC.ALL ;  /* 0x0000000000008948 */ /* 0x000fea0003800000 */
[----:B------:R-:W-:Y:S01]  /*17440*/  @!P0 BAR.SYNC.DEFER_BLOCKING 0xc, 0x200 ;  /* 0x0308000000008b1d */ /* 0x000fe20000010000 */
[----:B------:R-:W-:-:S05]  /*17450*/  MOV R0, RZ ;  /* 0x000000ff00007202 */ /* 0x000fca0000000f00 */
[----:B------:R-:W-:Y:S04]  /*17460*/  BSSY B0, `(.L_x_603) ;  /* 0x000001e000007945 */ /* 0x000fe80003800000 */
[----:B------:R-:W-:Y:S05]  /*17470*/  @!P1 BRA `(.L_x_604) ;  /* 0x0000000000709947 */ /* 0x000fea0003800000 */
[----:B------:R-:W-:-:S13]  /*17480*/  ISETP.NE.AND P0, PT, R4, RZ, PT ;  /* 0x000000ff0400720c */ /* 0x000fda0003f05270 */
[----:B------:R-:W3:Y:S02]  /*17490*/  @!P0 LDC R4, c[0x0][0x9f0] ;  /* 0x00027c00ff048b82 */ /* 0x000ee40000000800 */
[-C--:B---3--:R-:W-:Y:S02]  /*174a0*/  IABS R0, R4.reuse ;  /* 0x0000000400007213 */ /* 0x088fe40000000000 */
[----:B0-----:R-:W-:Y:S02]  /*174b0*/  IABS R6, R4 ;  /* 0x0000000400067213 */ /* 0x001fe40000000000 */
[----:B------:R-:W0:Y:S02]  /*174c0*/  I2F.RP R2, R0 ;  /* 0x0000000000027306 */ /* 0x000e240000209400 */
[----:B------:R-:W-:-:S06]  /*174d0*/  IADD3 R6, RZ, -R6, RZ ;  /* 0x80000006ff067210 */ /* 0x000fcc0007ffe0ff */
[----:B0-----:R-:W0:Y:S02]  /*174e0*/  MUFU.RCP R2, R2 ;  /* 0x0000000200027308 */ /* 0x001e240000001000 */
[----:B0-----:R-:W-:-:S06]  /*174f0*/  VIADD R2, R2, 0xffffffe ;  /* 0x0ffffffe02027836 */ /* 0x001fcc0000000000 */
[----:B------:R-:W0:Y:S02]  /*17500*/  F2I.FTZ.U32.TRUNC.NTZ R3, R2 ;  /* 0x0000000200037305 */ /* 0x000e24000021f000 */
[----:B0-----:R-:W-:-:S04]  /*17510*/  IMAD.MOV R2, RZ, RZ, -R3 ;  /* 0x000000ffff027224 */ /* 0x001fc800078e0a03 */
[----:B------:R-:W-:Y:S02]  /*17520*/  IMAD R5, R2, R0, RZ ;  /* 0x0000000002057224 */ /* 0x000fe400078e02ff */
[----:B------:R-:W-:-:S04]  /*17530*/  IMAD.MOV.U32 R2, RZ, RZ, RZ ;  /* 0x000000ffff027224 */ /* 0x000fc800078e00ff */
[----:B------:R-:W-:Y:S01]  /*17540*/  IMAD.HI.U32 R2, R3, R5, R2 ;  /* 0x0000000503027227 */ /* 0x000fe200078e0002 */
[----:B------:R-:W-:-:S04]  /*17550*/  IADD3 R5, R20, -0x1, R4 ;  /* 0xffffffff14057810 */ /* 0x000fc80007ffe004 */
[----:B------:R-:W-:Y:S02]  /*17560*/  IABS R3, R5 ;  /* 0x0000000500037213 */ /* 0x000fe40000000000 */
[----:B------:R-:W-:-:S03]  /*17570*/  LOP3.LUT R5, R5, R4, RZ, 0x3c, !PT ;  /* 0x0000000405057212 */ /* 0x000fc600078e3cff */
[----:B------:R-:W-:Y:S01]  /*17580*/  IMAD.HI.U32 R2, R2, R3, RZ ;  /* 0x0000000302027227 */ /* 0x000fe200078e00ff */
[----:B------:R-:W-:-:S03]  /*17590*/  ISETP.GE.AND P2, PT, R5, RZ, PT ;  /* 0x000000ff0500720c */ /* 0x000fc60003f46270 */
        /* <DEDUP_REMOVED lines=10> */
.L_x_604:
[----:B------:R-:W-:Y:S05]  /*17640*/  BSYNC B0 ;  /* 0x0000000000007941 */ /* 0x000fea0003800000 */
.L_x_603:
[-C--:B------:R-:W-:Y:S01]  /*17650*/  IMAD R2, R21, R0.reuse, RZ ;  /* 0x0000000015027224 */ /* 0x080fe200078e02ff */
[----:B------:R-:W-:Y:S04]  /*17660*/  BSSY B7, `(.L_x_605) ;  /* 0x0000347000077945 */ /* 0x000fe80003800000 */
[----:B------:R-:W-:Y:S01]  /*17670*/  VIADDMNMX R26, R2, R0, R20, PT ;  /* 0x00000000021a7246 */ /* 0x000fe20003800114 */
[----:B------:R3:W-:Y:S03]  /*17680*/  STL [R1+0x24], R2 ;  /* 0x0000240201007387 */ /* 0x0007e60000100800 */
[----:B------:R-:W-:Y:S01]  /*17690*/  ISETP.GT.AND P0, PT, R26, R2, PT ;  /* 0x000000021a00720c */ /* 0x000fe20003f04270 */
[----:B------:R3:W-:-:S12]  /*176a0*/  STL [R1+0x40], R26 ;  /* 0x0000401a01007387 */ /* 0x0007d80000100800 */
[----:B---3--:R-:W-:Y:S05]  /*176b0*/  @P0 BRA `(.L_x_606) ;  /* 0x0000000000440947 */ /* 0x008fea0003800000 */
[----:B------:R-:W3:Y:S02]  /*176c0*/  S2R R2, SR_TID.X ;  /* 0x0000000000027919 */ /* 0x000ee40000002100 */
[----:B---3--:R-:W-:-:S04]  /*176d0*/  LOP3.LUT R2, R2, 0x7f, RZ, 0xc0, !PT ;  /* 0x0000007f02027812 */ /* 0x008fc800078ec0ff */
[----:B------:R-:W-:-:S13]  /*176e0*/  ISETP.NE.AND P0, PT, R2, RZ, PT ;  /* 0x000000ff0200720c */ /* 0x000fda0003f05270 */
[----:B------:R-:W-:Y:S05]  /*176f0*/  @P0 BRA `(.L_x_607) ;  /* 0x0000003000f40947 */ /* 0x000fea0003800000 */
[----:B------:R-:W3:Y:S01]  /*17700*/  S2R R5, SR_LANEID ;  /* 0x0000000000057919 */ /* 0x000ee20000000000 */
[----:B------:R-:W-:Y:S01]  /*17710*/  VOTEU.ANY UR4, UPT, PT ;  /* 0x0000000000047886 */ /* 0x000fe200038e0100 */
[----:B------:R-:W4:Y:S01]  /*17720*/  LDC.64 R2, c[0x0][0xc60] ;  /* 0x00031800ff027b82 */ /* 0x000f220000000a00 */
[----:B------:R-:W3:Y:S02]  /*17730*/  FLO.U32 R0, UR4 ;  /* 0x0000000400007d00 */ /* 0x000ee400080e0000 */
[----:B---3--:R-:W-:-:S06]  /*17740*/  ISETP.EQ.U32.AND P0, PT, R0, R5, PT ;  /* 0x000000050000720c */ /* 0x008fcc0003f02070 */
[----:B------:R-:W4:Y:S07]  /*17750*/  POPC R5, UR4 ;  /* 0x0000000400057d09 */ /* 0x000f2e0008000000 */
[----:B----4-:R-:W3:Y:S01]  /*17760*/  @P0 ATOMG.E.ADD.STRONG.GPU PT, R3, desc[UR42][R2.64], R5 ;  /* 0x00000005020309a8 */ /* 0x010ee200081ee1ea */
[----:B------:R-:W4:Y:S02]  /*17770*/  S2R R4, SR_LTMASK ;  /* 0x0000000000047919 */ /* 0x000f240000003900 */
[----:B----4-:R-:W-:-:S04]  /*17780*/  LOP3.LUT R4, R4, UR4, RZ, 0xc0, !PT ;  /* 0x0000000404047c12 */ /* 0x010fc8000f8ec0ff */
[----:B------:R-:W4:Y:S01]  /*17790*/  POPC R7, R4 ;  /* 0x0000000400077309 */ /* 0x000f220000000000 */
[----:B---3--:R-:W4:Y:S02]  /*177a0*/  SHFL.IDX PT, R0, R3, R0, 0x1f ;  /* 0x00001f0003007589 */ /* 0x008f2400000e0000 */
[----:B----4-:R-:W-:Y:S01]  /*177b0*/  IADD3 R24, R0, UR37, R7 ;  /* 0x0000002500187c10 */ /* 0x010fe2000fffe007 */
[----:B------:R-:W-:Y:S06]  /*177c0*/  BRA `(.L_x_607) ;  /* 0x0000003000c07947 */ /* 0x000fec0003800000 */
.L_x_606:
        /* <DEDUP_REMOVED lines=10> */
[----:B------:R-:W3:Y:S01]  /*17870*/  LDC.64 R2, c[0x4][R2] ;  /* 0x0100000002027b82 */ /* 0x000ee20000000a00 */
[----:B0-----:R-:W-:Y:S01]  /*17880*/  IMAD.U32 R6, RZ, RZ, UR8 ;  /* 0x00000008ff067e24 */ /* 0x001fe2000f8e00ff */
[----:B------:R-:W-:Y:S01]  /*17890*/  MOV R11, UR5 ;  /* 0x00000005000b7c02 */ /* 0x000fe20008000f00 */
[----:B------:R-:W-:Y:S02]  /*178a0*/  IMAD.U32 R7, RZ, RZ, UR9 ;  /* 0x00000009ff077e24 */ /* 0x000fe4000f8e00ff */
[----:B------:R-:W-:-:S02]  /*178b0*/  IMAD.U32 R10, RZ, RZ, UR4 ;  /* 0x00000004ff0a7e24 */ /* 0x000fc4000f8e00ff */
[----:B--2---:R-:W-:Y:S02]  /*178c0*/  IMAD.MOV.U32 R8, RZ, RZ, 0x70 ;  /* 0x00000070ff087424 */ /* 0x004fe400078e00ff */
[----:B------:R-:W-:Y:S02]  /*178d0*/  IMAD.MOV.U32 R12, RZ, RZ, 0x1 ;  /* 0x00000001ff0c7424 */ /* 0x000fe400078e00ff */
[----:B------:R-:W-:-:S07]  /*178e0*/  IMAD.MOV.U32 R13, RZ, RZ, RZ ;  /* 0x000000ffff0d7224 */ /* 0x000fce00078e00ff */
[----:B------:R-:W-:-:S07]  /*178f0*/  LEPC R20, `(.L_x_609) ;  /* 0x000000001014794e */ /* 0x000fce0000000000 */
[----:B-1-3--:R-:W-:Y:S05]  /*17900*/  CALL.ABS.NOINC R2 ;  /* 0x0000000002007343 */ /* 0x00afea0003c00000 */
.L_x_609:
[----:B------:R-:W-:Y:S05]  /*17910*/  BSYNC B6 ;  /* 0x0000000000067941 */ /* 0x000fea0003800000 */
.L_x_608:
[----:B------:R-:W-:Y:S01]  /*17920*/  IADD3 R0, R16, 0x400, RZ ;  /* 0x0000040010007810 */ /* 0x000fe20007ffe0ff */
[----:B------:R-:W-:Y:S03]  /*17930*/  BSSY B6, `(.L_x_610) ;  /* 0x0000022000067945 */ /* 0x000fe60003800000 */
[----:B------:R-:W-:-:S13]  /*17940*/  LOP3.LUT P0, RZ, R0, 0x1bf, RZ, 0xc0, !PT ;  /* 0x000001bf00ff7812 */ /* 0x000fda000780c0ff */
[----:B------:R-:W-:Y:S05]  /*17950*/  @!P0 BRA `(.L_x_611) ;  /* 0x00000000007c8947 */ /* 0x000fea0003800000 */
[----:B------:R-:W-:Y:S01]  /*17960*/  MOV R23, 0x0 ;  /* 0x0000000000177802 */ /* 0x000fe20000000f00 */
[----:B------:R-:W-:Y:S01]  /*17970*/  ULDC.64 UR6, c[0x4][0x88] ;  /* 0x0100220000067ab9 */ /* 0x000fe20000000a00 */
[----:B------:R-:W-:Y:S01]  /*17980*/  ULDC.64 UR8, c[0x4][0x90] ;  /* 0x0100240000087ab9 */ /* 0x000fe20000000a00 */
[----:B------:R-:W-:Y:S01]  /*17990*/  ULDC.64 UR4, c[0x4][0x10] ;  /* 0x0100040000047ab9 */ /* 0x000fe20000000a00 */
[----:B------:R3:W4:Y:S01]  /*179a0*/  LDC.64 R2, c[0x4][R23] ;  /* 0x0100000017027b82 */ /* 0x0007220000000a00 */
[----:B------:R-:W-:Y:S01]  /*179b0*/  IMAD.U32 R4, RZ, RZ, UR6 ;  /* 0x00000006ff047e24 */ /* 0x000fe2000f8e00ff */
[----:B------:R-:W-:Y:S01]  /*179c0*/  MOV R7, UR9 ;  /* 0x0000000900077c02 */ /* 0x000fe20008000f00 */
[----:B------:R-:W-:Y:S01]  /*179d0*/  IMAD.U32 R5, RZ, RZ, UR7 ;  /* 0x00000007ff057e24 */ /* 0x000fe2000f8e00ff */
[----:B------:R-:W-:Y:S01]  /*179e0*/  MOV R12, 0x1 ;  /* 0x00000001000c7802 */ /* 0x000fe20000000f00 */
[----:B0-----:R-:W-:Y:S02]  /*179f0*/  IMAD.U32 R6, RZ, RZ, UR8 ;  /* 0x00000008ff067e24 */ /* 0x001fe4000f8e00ff */
[----:B------:R-:W-:-:S02]  /*17a00*/  IMAD.U32 R10, RZ, RZ, UR4 ;  /* 0x00000004ff0a7e24 */ /* 0x000fc4000f8e00ff */
[----:B------:R-:W-:Y:S02]  /*17a10*/  IMAD.U32 R11, RZ, RZ, UR5 ;  /* 0x00000005ff0b7e24 */ /* 0x000fe4000f8e00ff */
[----:B--2---:R-:W-:Y:S02]  /*17a20*/  IMAD.MOV.U32 R8, RZ, RZ, 0x70 ;  /* 0x00000070ff087424 */ /* 0x004fe400078e00ff */
[----:B---3--:R-:W-:-:S07]  /*17a30*/  IMAD.MOV.U32 R13, RZ, RZ, RZ ;  /* 0x000000ffff0d7224 */ /* 0x008fce00078e00ff */
[----:B------:R-:W-:-:S07]  /*17a40*/  LEPC R20, `(.L_x_612) ;  /* 0x000000001014794e */ /* 0x000fce0000000000 */
[----:B-1--4-:R-:W-:Y:S05]  /*17a50*/  CALL.ABS.NOINC R2 ;  /* 0x0000000002007343 */ /* 0x012fea0003c00000 */
.L_x_612:
[----:B------:R0:W1:Y:S01]  /*17a60*/  LDC.64 R2, c[0x4][R23] ;  /* 0x0100000017027b82 */ /* 0x0000620000000a00 */
[----:B------:R-:W-:Y:S01]  /*17a70*/  ULDC.64 UR4, c[0x4][0x88] ;  /* 0x0100220000047ab9 */ /* 0x000fe20000000a00 */
[----:B------:R-:W-:Y:S01]  /*17a80*/  ULDC.64 UR6, c[0x4][0x90] ;  /* 0x0100240000067ab9 */ /* 0x000fe20000000a00 */
[----:B------:R-:W-:Y:S01]  /*17a90*/  ULDC.64 UR8, c[0x4][0x18] ;  /* 0x0100060000087ab9 */ /* 0x000fe20000000a00 */
[----:B------:R-:W-:Y:S01]  /*17aa0*/  IMAD.U32 R4, RZ, RZ, UR4 ;  /* 0x00000004ff047e24 */ /* 0x000fe2000f8e00ff */
[----:B------:R-:W-:Y:S01]  /*17ab0*/  MOV R6, UR6 ;  /* 0x0000000600067c02 */ /* 0x000fe20008000f00 */
        /* <DEDUP_REMOVED lines=9> */
.L_x_611:
[----:B------:R-:W-:Y:S05]  /*17b50*/  BSYNC B6 ;  /* 0x0000000000067941 */ /* 0x000fea0003800000 */
.L_x_610:
[----:B------:R-:W3:Y:S01]  /*17b60*/  LDL R20, [R1+0xc] ;  /* 0x00000c0001147983 */ /* 0x000ee20000100800 */
[----:B------:R-:W-:Y:S01]  /*17b70*/  ULDC.64 UR4, c[0x0][0x9f8] ;  /* 0x00027e0000047ab9 */ /* 0x000fe20000000a00 */
[----:B------:R-:W-:Y:S01]  /*17b80*/  IMAD.MOV.U32 R23, RZ, RZ, R26 ;  /* 0x000000ffff177224 */ /* 0x000fe200078e001a */
[----:B------:R-:W-:Y:S01]  /*17b90*/  ISETP.NE.U32.AND P0, PT, RZ, UR4, PT ;  /* 0x00000004ff007c0c */ /* 0x000fe2000bf05070 */
[----:B------:R-:W4:Y:S01]  /*17ba0*/  LDL R26, [R1+0x20] ;  /* 0x00002000011a7983 */ /* 0x000f220000100800 */
[----:B------:R-:W0:Y:S02]  /*17bb0*/  LDC R5, c[0x0][0x430] ;  /* 0x00010c00ff057b82 */ /* 0x000e240000000800 */
[----:B------:R-:W-:Y:S01]  /*17bc0*/  ISETP.NE.AND.EX P0, PT, RZ, UR5, PT, P0 ;  /* 0x00000005ff007c0c */ /* 0x000fe2000bf05300 */
[----:B------:R-:W2:-:S12]  /*17bd0*/  LDL R21, [R1+0x28] ;  /* 0x0000280001157983 */ /* 0x000e980000100800 */
[----:B------:R-:W-:Y:S01]  /*17be0*/  @P0 IADD3 R2, P1, R18, UR4, RZ ;  /* 0x0000000412020c10 */ /* 0x000fe2000ff3e0ff */
[----:B------:R-:W1:Y:S01]  /*17bf0*/  S2R R0, SR_TID.X ;  /* 0x0000000000007919 */ /* 0x000e620000002100 */
[----:B------:R-:W1:Y:S02]  /*17c00*/  S2R R4, SR_TID.X ;  /* 0x0000000000047919 */ /* 0x000e640000002100 */
[----:B------:R-:W-:Y:S01]  /*17c10*/  @P0 IADD3.X R3, R22, UR5, RZ, P1, !PT ;  /* 0x0000000516030c10 */ /* 0x000fe20008ffe4ff */
[----:B------:R-:W-:Y:S01]  /*17c20*/  VIADD R23, R23, 0xffffffff ;  /* 0xffffffff17177836 */ /* 0x000fe20000000000 */
[----:B------:R-:W-:Y:S01]  /*17c30*/  ULDC UR4, c[0x0][0x2f4] ;  /* 0x0000bd0000047ab9 */ /* 0x000fe20000000800 */
[----:B0-----:R-:W-:Y:S02]  /*17c40*/  ISETP.NE.AND P1, PT, R5, 0x1, PT ;  /* 0x000000010500780c */ /* 0x001fe40003f25270 */
[----:B---3--:R0:W3:Y:S01]  /*17c50*/  @P0 LDG.E R20, desc[UR42][R2.64] ;  /* 0x0000002a02140981 */ /* 0x0080e2000c1e1900 */
[----:B-1----:R-:W-:-:S02]  /*17c60*/  LOP3.LUT R0, R0, 0x7f, RZ, 0xc0, !PT ;  /* 0x0000007f00007812 */ /* 0x002fc400078ec0ff */
[----:B------:R-:W-:-:S08]  /*17c70*/  SHF.L.U32 R4, R4, 0x5, RZ ;  /* 0x0000000504047819 */ /* 0x000fd000000006ff */
[----:B0-----:R-:W0:Y:S01]  /*17c80*/  @P1 LDC R2, c[0x0][0x434] ;  /* 0x00010d00ff021b82 */ /* 0x001e220000000800 */
[----:B------:R-:W-:Y:S01]  /*17c90*/  IMAD.SHL.U32 R10, R23, 0x80, RZ ;  /* 0x00000080170a7824 */ /* 0x000fe200078e00ff */
[----:B------:R-:W-:Y:S02]  /*17ca0*/  SHF.R.U32.HI R0, RZ, 0x2, R0 ;  /* 0x00000002ff007819 */ /* 0x000fe40000011600 */
[----:B------:R-:W-:-:S04]  /*17cb0*/  LOP3.LUT R4, R4, 0x60, RZ, 0xc0, !PT ;  /* 0x0000006004047812 */ /* 0x000fc800078ec0ff */
[----:B------:R-:W1:Y:S01]  /*17cc0*/  @P1 LDC R3, c[0x0][0x438] ;  /* 0x00010e00ff031b82 */ /* 0x000e620000000800 */
[----:B------:R-:W-:Y:S01]  /*17cd0*/  LOP3.LUT R0, R10, R0, R4, 0xfe, !PT ;  /* 0x000000000a007212 */ /* 0x000fe200078efe04 */
[----:B------:R-:W4:Y:S01]  /*17ce0*/  S2R R11, SR_TID.X ;  /* 0x00000000000b7919 */ /* 0x000f220000002100 */
[----:B------:R-:W-:Y:S01]  /*17cf0*/  LOP3.LUT R19, R19, 0xfffffff7, RZ, 0xc0, !PT ;  /* 0xfffffff713137812 */ /* 0x000fe200078ec0ff */
[----:B----4-:R-:W-:-:S05]  /*17d00*/  IMAD.SHL.U32 R11, R11, 0x8, RZ ;  /* 0x000000080b0b7824 */ /* 0x010fca00078e00ff */
[----:B------:R-:W-:-:S04]  /*17d10*/  LOP3.LUT R11, R11, 0x18, RZ, 0xc0, !PT ;  /* 0x000000180b0b7812 */ /* 0x000fc800078ec0ff */
[----:B------:R-:W-:Y:S01]  /*17d20*/  LOP3.LUT R12, R11, 0x20, RZ, 0xfc, !PT ;  /* 0x000000200b0c7812 */ /* 0x000fe200078efcff */
[----:B------:R-:W-:Y:S01]  /*17d30*/  UMOV UR5, 0xffffffff ;  /* 0xffffffff00057882 */ /* 0x000fe20000000000 */
[----:B---3--:R-:W-:Y:S01]  /*17d40*/  @P0 STL [R1+0xc], R20 ;  /* 0x00000c1401000387 */ /* 0x008fe20000100800 */
[C---:B------:R-:W-:Y:S01]  /*17d50*/  ISETP.GE.AND P0, PT, R0.reuse, R26, PT ;  /* 0x0000001a0000720c */ /* 0x040fe20003f06270 */
[----:B--2---:R-:W-:-:S04]  /*17d60*/  IMAD.IADD R0, R0, 0x1, R21 ;  /* 0x0000000100007824 */ /* 0x004fc800078e0215 */
[----:B0-----:R-:W-:Y:S01]  /*17d70*/  @P1 IMAD.HI.U32 R2, R0, R2, RZ ;  /* 0x0000000200021227 */ /* 0x001fe200078e00ff */
[----:B------:R-:W-:-:S04]  /*17d80*/  MOV R6, R0 ;  /* 0x0000000000067202 */ /* 0x000fc80000000f00 */
[----:B-1----:R-:W-:-:S03]  /*17d90*/  @P1 SHF.R.U32.HI R6, RZ, R3, R2 ;  /* 0x00000003ff061219 */ /* 0x002fc60000011602 */
[----:B------:R-:W0:Y:S01]  /*17da0*/  @!P0 LDC.64 R2, c[0x0][0x428] ;  /* 0x00010a00ff028b82 */ /* 0x000e220000000a00 */
[----:B------:R-:W-:Y:S01]  /*17db0*/  SHF.R.S32.HI R8, RZ, 0x1f, R20 ;  /* 0x0000001fff087819 */ /* 0x000fe20000011414 */
[--C-:B------:R-:W-:Y:S01]  /*17dc0*/  IMAD.MOV R4, RZ, RZ, -R6.reuse ;  /* 0x000000ffff047224 */ /* 0x100fe200078e0a06 */
[----:B------:R-:W-:-:S03]  /*17dd0*/  @!P0 SHF.R.S32.HI R7, RZ, 0x1f, R6 ;  /* 0x0000001fff078819 */ /* 0x000fc60000011406 */
[----:B------:R-:W-:Y:S02]  /*17de0*/  IMAD R4, R5, R4, R0 ;  /* 0x0000000405047224 */ /* 0x000fe400078e0200 */
[-C--:B0-----:R-:W-:Y:S02]  /*17df0*/  @!P0 IMAD R0, R8, R2.reuse, RZ ;  /* 0x0000000208008224 */ /* 0x081fe400078e02ff */
[----:B------:R-:W-:-:S04]  /*17e00*/  @!P0 IMAD.WIDE.U32 R6, R20, R2, R6 ;  /* 0x0000000214068225 */ /* 0x000fc800078e0006 */
[----:B------:R-:W-:Y:S02]  /*17e10*/  @!P0 IMAD R0, R20, R3, R0 ;  /* 0x0000000314008224 */ /* 0x000fe400078e0200 */
[----:B------:R-:W0:Y:S01]  /*17e20*/  @!P0 LDC.64 R2, c[0x0][0x418] ;  /* 0x00010600ff028b82 */ /* 0x000e220000000a00 */
[----:B------:R-:W-:Y:S01]  /*17e30*/  MOV R5, UR38 ;  /* 0x0000002600057c02 */ /* 0x000fe20008000f00 */
[----:B------:R0:W-:Y:S01]  /*17e40*/  STL [R1+0x2c], R8 ;  /* 0x00002c0801007387 */ /* 0x0001e20000100800 */
[----:B------:R-:W-:Y:S02]  /*17e50*/  @!P0 IMAD.IADD R0, R7, 0x1, R0 ;  /* 0x0000000107008824 */ /* 0x000fe400078e0200 */
[----:B------:R-:W-:Y:S02]  /*17e60*/  ISETP.NE.AND P2, PT, R5, 0x3, PT ;  /* 0x000000030500780c */ /* 0x000fe40003f45270 */
[----:B0-----:R-:W-:Y:S01]  /*17e70*/  @!P0 LEA R8, P1, R6, R2, 0x2 ;  /* 0x0000000206088211 */ /* 0x001fe200078210ff */
[----:B------:R-:W-:-:S03]  /*17e80*/  IMAD.MOV.U32 R2, RZ, RZ, RZ ;  /* 0x000000ffff027224 */ /* 0x000fc600078e00ff */
[----:B------:R-:W-:-:S05]  /*17e90*/  @!P0 LEA.HI.X R9, R6, R3, R0, 0x2, P1 ;  /* 0x0000000306098211 */ /* 0x000fca00008f1400 */
[----:B------:R0:W5:Y:S01]  /*17ea0*/  @!P0 LDG.E R2, desc[UR42][R8.64] ;  /* 0x0000002a08028981 */ /* 0x000162000c1e1900 */
[----:B------:R-:W-:Y:S02]  /*17eb0*/  ISETP.GE.AND P0, PT, R11, UR4, PT ;  /* 0x000000040b007c0c */ /* 0x000fe4000bf06270 */
[----:B------:R-:W-:-:S04]  /*17ec0*/  @P2 LOP3.LUT R19, R19, 0x8, RZ, 0xfc, !PT ;  /* 0x0000000813132812 */ /* 0x000fc800078efcff */
        /* <DEDUP_REMOVED lines=10> */
.L_x_738:
[----:B------:R-:W-:Y:S05]  /*17f70*/  @!P2 BRA `(.L_x_614) ;  /* 0x000000000004a947 */ /* 0x000fea0003800000 */
[----:B------:R-:W-:Y:S01]  /*17f80*/  BPT.TRAP 0x1 ;  /* 0x000000040000795c */ /* 0x000fe20000300000 */
.L_x_614:
[----:B------:R-:W2:Y:S01]  /*17f90*/  LDL R5, [R1] ;  /* 0x0000000001057983 */ /* 0x000ea20000100800 */
[----:B------:R-:W-:Y:S01]  /*17fa0*/  SHF.R.S32.HI R3, RZ, 0x1f, R4 ;  /* 0x0000001fff037819 */ /* 0x000fe20000011404 */
[----:B------:R-:W-:Y:S01]  /*17fb0*/  ULDC.64 UR4, c[0x0][0x328] ;  /* 0x0000ca0000047ab9 */ /* 0x000fe20000000a00 */
[----:B-----5:R-:W-:Y:S01]  /*17fc0*/  SHF.R.S32.HI R8, RZ, 0x1f, R2 ;  /* 0x0000001fff087819 */ /* 0x020fe20000011402 */
[----:B------:R-:W-:Y:S01]  /*17fd0*/  IMAD.WIDE.U32 R6, R4, UR4, RZ ;  /* 0x0000000404067c25 */ /* 0x000fe2000f8e00ff */
[----:B------:R-:W-:Y:S01]  /*17fe0*/  ULDC.64 UR6, c[0x0][0x318] ;  /* 0x0000c60000067ab9 */ /* 0x000fe20000000a00 */
[----:B------:R-:W-:Y:S02]  /*17ff0*/  BSSY B0, `(.L_x_615) ;  /* 0x0000012000007945 */ /* 0x000fe40003800000 */
[----:B------:R-:W-:-:S04]  /*18000*/  IMAD R0, R3, UR4, RZ ;  /* 0x0000000403007c24 */ /* 0x000fc8000f8e02ff */
[----:B------:R-:W-:Y:S01]  /*18010*/  IMAD R0, R4, UR5, R0 ;  /* 0x0000000504007c24 */ /* 0x000fe2000f8e0200 */
[----:B------:R-:W-:-:S03]  /*18020*/  ULDC.64 UR4, c[0x0][0x338] ;  /* 0x0000ce0000047ab9 */ /* 0x000fc60000000a00 */
[----:B------:R-:W-:Y:S02]  /*18030*/  IMAD.IADD R7, R7, 0x1, R0 ;  /* 0x0000000107077824 */ /* 0x000fe400078e0200 */
[----:B------:R-:W-:Y:S02]  /*18040*/  IMAD R0, R8, UR4, RZ ;  /* 0x0000000408007c24 */ /* 0x000fe4000f8e02ff */
[----:B------:R-:W-:-:S04]  /*18050*/  IMAD.WIDE.U32 R6, R2, UR4, R6 ;  /* 0x0000000402067c25 */ /* 0x000fc8000f8e0006 */
[----:B------:R-:W-:Y:S01]  /*18060*/  IMAD R0, R2, UR5, R0 ;  /* 0x0000000502007c24 */ /* 0x000fe2000f8e0200 */
[----:B------:R-:W-:-:S03]  /*18070*/  ULDC.64 UR4, c[0x0][0x330] ;  /* 0x0000cc0000047ab9 */ /* 0x000fc60000000a00 */
[----:B------:R-:W-:Y:S01]  /*18080*/  IMAD.IADD R7, R7, 0x1, R0 ;  /* 0x0000000107077824 */ /* 0x000fe200078e0200 */
[----:B------:R-:W-:Y:S01]  /*18090*/  LEA R0, R28, R16, 0x3 ;  /* 0x000000101c007211 */ /* 0x000fe200078e18ff */
[----:B------:R-:W-:-:S04]  /*180a0*/  IMAD.WIDE.U32 R6, R17, UR4, R6 ;  /* 0x0000000411067c25 */ /* 0x000fc8000f8e0006 */
[----:B------:R-:W-:Y:S01]  /*180b0*/  IMAD R22, R17, UR5, R7 ;  /* 0x0000000511167c24 */ /* 0x000fe2000f8e0207 */
[----:B------:R-:W-:-:S04]  /*180c0*/  LEA R18, P0, R6, UR6, 0x1 ;  /* 0x0000000606127c11 */ /* 0x000fc8000f8008ff */
[----:B------:R-:W-:Y:S02]  /*180d0*/  LEA.HI.X R22, R6, UR7, R22, 0x1, P0 ;  /* 0x0000000706167c11 */ /* 0x000fe400080f0c16 */
[----:B--2---:R-:W-:-:S06]  /*180e0*/  SHF.L.U32 R5, R5, 0x1f, RZ ;  /* 0x0000001f05057819 */ /* 0x004fcc00000006ff */
[----:B------:R-:W0:Y:S02]  /*180f0*/  SYNCS.PHASECHK.TRANS64.TRYWAIT P0, [R0+URZ+0x2d840], R5 ;  /* 0x02d84005000075a7 */ /* 0x000e24000800017f */
[----:B0-----:R-:W-:Y:S05]  /*18100*/  @!P0 BRA `(.L_x_616) ;  /* 0x0000004c00848947 */ /* 0x001fea0003800000 */
.L_x_739:
[----:B------:R-:W-:Y:S05]  /*18110*/  BSYNC B0 ;  /* 0x0000000000007941 */ /* 0x000fea0003800000 */
.L_x_615:
[----:B------:R-:W2:Y:S01]  /*18120*/  LDL R9, [R1+0x10] ;  /* 0x0000100001097983 */ /* 0x000ea20000100800 */
[----:B------:R-:W-:Y:S01]  /*18130*/  ULDC.64 UR4, c[0x0][0x300] ;  /* 0x0000c00000047ab9 */ /* 0x000fe20000000a00 */
[----:B------:R-:W-:Y:S02]  /*18140*/  ULDC.64 UR6, c[0x0][0x2e8] ;  /* 0x0000ba0000067ab9 */ /* 0x000fe40000000a00 */
[----:B------:R-:W3:Y:S01]  /*18150*/  LDL R12, [R1+0x20] ;  /* 0x00002000010c7983 */ /* 0x000ee20000100800 */
[----:B------:R-:W1:Y:S01]  /*18160*/  S2R R6, SR_TID.X ;  /* 0x0000000000067919 */ /* 0x000e620000002100 */
[----:B------:R-:W-:-:S04]  /*18170*/  IMAD R3, R3, UR4, RZ ;  /* 0x0000000403037c24 */ /* 0x000fc8000f8e02ff */
[C---:B------:R-:W-:Y:S02]  /*18180*/  IMAD R3, R4.reuse, UR5, R3 ;  /* 0x0000000504037c24 */ /* 0x040fe4000f8e0203 */
[----:B0-----:R-:W-:Y:S01]  /*18190*/  IMAD.WIDE.U32 R4, R4, UR4, RZ ;  /* 0x0000000404047c25 */ /* 0x001fe2000f8e00ff */
[----:B------:R-:W-:-:S03]  /*181a0*/  ULDC.64 UR4, c[0x0][0x310] ;  /* 0x0000c40000047ab9 */ /* 0x000fc60000000a00 */
[----:B------:R-:W-:Y:S02]  /*181b0*/  IMAD.IADD R5, R5, 0x1, R3 ;  /* 0x0000000105057824 */ /* 0x000fe400078e0203 */
[----:B------:R-:W-:Y:S01]  /*181c0*/  IMAD R8, R8, UR4, RZ ;  /* 0x0000000408087c24 */ /* 0x000fe2000f8e02ff */
[----:B-1----:R-:W-:-:S04]  /*181d0*/  LOP3.LUT R6, R6, 0x7f, RZ, 0xc0, !PT ;  /* 0x0000007f06067812 */ /* 0x002fc800078ec0ff */
[----:B------:R-:W-:Y:S02]  /*181e0*/  SHF.R.U32.HI R11, RZ, 0x2, R6 ;  /* 0x00000002ff0b7819 */ /* 0x000fe40000011606 */
[----:B------:R-:W0:Y:S01]  /*181f0*/  S2R R6, SR_TID.X ;  /* 0x0000000000067919 */ /* 0x000e220000002100 */
[----:B------:R-:W-:-:S04]  /*18200*/  IMAD.WIDE.U32 R4, R2, UR4, R4 ;  /* 0x0000000402047c25 */ /* 0x000fc8000f8e0004 */
[----:B------:R-:W-:Y:S01]  /*18210*/  IMAD R2, R2, UR5, R8 ;  /* 0x0000000502027c24 */ /* 0x000fe2000f8e0208 */
[----:B------:R-:W-:-:S03]  /*18220*/  ULDC.64 UR4, c[0x0][0x308] ;  /* 0x0000c20000047ab9 */ /* 0x000fc60000000a00 */
[----:B------:R-:W-:Y:S02]  /*18230*/  IMAD.IADD R3, R5, 0x1, R2 ;  /* 0x0000000105037824 */ /* 0x000fe400078e0202 */
[----:B------:R-:W-:-:S04]  /*18240*/  IMAD.MOV.U32 R2, RZ, RZ, R4 ;  /* 0x000000ffff027224 */ /* 0x000fc800078e0004 */
[----:B------:R-:W-:Y:S01]  /*18250*/  IMAD.WIDE.U32 R4, R17, UR4, R2 ;  /* 0x0000000411047c25 */ /* 0x000fe2000f8e0002 */
[----:B------:R-:W-:-:S03]  /*18260*/  UMOV UR4, 0xffffffff ;  /* 0xffffffff00047882 */ /* 0x000fc60000000000 */
[----:B------:R-:W-:Y:S01]  /*18270*/  IMAD R7, R17, UR5, R5 ;  /* 0x0000000511077c24 */ /* 0x000fe2000f8e0205 */
[----:B------:R-:W-:-:S04]  /*18280*/  LEA R2, P0, R4, UR6, 0x1 ;  /* 0x0000000604027c11 */ /* 0x000fc8000f8008ff */
[----:B------:R-:W-:Y:S02]  /*18290*/  LEA.HI.X R7, R4, UR7, R7, 0x1, P0 ;  /* 0x0000000704077c11 */ /* 0x000fe400080f0c07 */
[C---:B------:R-:W-:Y:S02]  /*182a0*/  LOP3.LUT P4, RZ, R19.reuse, 0x4, RZ, 0xc0, !PT ;  /* 0x0000000413ff7812 */ /* 0x040fe4000788c0ff */
[C---:B------:R-:W-:Y:S02]  /*182b0*/  LOP3.LUT P3, RZ, R19.reuse, 0x2, RZ, 0xc0, !PT ;  /* 0x0000000213ff7812 */ /* 0x040fe4000786c0ff */
[----:B------:R-:W-:Y:S01]  /*182c0*/  LOP3.LUT P2, RZ, R19, 0x1, RZ, 0xc0, !PT ;  /* 0x0000000113ff7812 */ /* 0x000fe2000784c0ff */
[----:B--2---:R-:W-:Y:S01]  /*182d0*/  IMAD R8, R28, 0x3000, R9 ;  /* 0x000030001c087824 */ /* 0x004fe200078e0209 */
[----:B0-----:R-:W-:Y:S02]  /*182e0*/  SHF.L.U32 R9, R6, 0x3, RZ ;  /* 0x0000000306097819 */ /* 0x001fe400000006ff */
[----:B---3--:R-:W-:-:S02]  /*182f0*/  IADD3 R3, -R11, R12, -R10 ;  /* 0x0000000c0b037210 */ /* 0x008fc40007ffe90a */
[----:B------:R-:W-:Y:S02]  /*18300*/  LOP3.LUT R9, R9, 0x18, RZ, 0xc0, !PT ;  /* 0x0000001809097812 */ /* 0x000fe400078ec0ff */
[----:B------:R-:W-:Y:S01]  /*18310*/  ISETP.GE.AND P0, PT, R3, 0x1, PT ;  /* 0x000000010300780c */ /* 0x000fe20003f06270 */
[----:B------:R-:W-:-:S12]  /*18320*/  BRA.DIV UR4, `(.L_x_617) ;  /* 0x0000004e04107947 */ /* 0x000fd8000b800000 */
[----:B------:R-:W0:Y:S04]  /*18330*/  SHFL.IDX PT, R4, R2, RZ, 0x1c1f ;  /* 0x001c1fff02047589 */ /* 0x000e2800000e0000 */
[----:B------:R-:W1:Y:S01]  /*18340*/  SHFL.IDX PT, R6, R7, RZ, 0x1c1f ;  /* 0x001c1fff07067589 */ /* 0x000e6200000e0000 */
[----:B0-----:R-:W-:-:S05]  /*18350*/  @P0 LEA R5, P1, R9, R4, 0x1 ;  /* 0x0000000409050211 */ /* 0x001fca00078208ff */
[----:B-1----:R-:W-:Y:S01]  /*18360*/  @P0 IMAD.X R4, RZ, RZ, R6, P1 ;  /* 0x000000ffff040224 */ /* 0x002fe200008e0606 */
[----:B------:R-:W-:Y:S01]  /*18370*/  ISETP.GE.AND P1, PT, R3, 0x21, PT ;  /* 0x000000210300780c */ /* 0x000fe20003f26270 */
[----:B------:R-:W-:-:S03]  /*18380*/  @P0 IMAD R6, R8, 0x2, R16 ;  /* 0x0000000208060824 */ /* 0x000fc600078e0210 */
[----:B------:R-:W-:-:S04]  /*18390*/  @P0 LOP3.LUT R5, R5, R4, RZ, 0x3c, !PT ;  /* 0x0000000405050212 */ /* 0x000fc800078e3cff */
[----:B------:R-:W-:-:S04]  /*183a0*/  @P0 LOP3.LUT R4, R5, R4, RZ, 0x3c, !PT ;  /* 0x0000000405040212 */ /* 0x000fc800078e3cff */
[----:B------:R-:W-:-:S05]  /*183b0*/  @P0 LOP3.LUT R5, R5, R4, RZ, 0x3c, !PT ;  /* 0x0000000405050212 */ /* 0x000fca00078e3cff */
[----:B------:R-:W-:Y:S01]  /*183c0*/  @!PT LDS RZ, [RZ] ;  /* 0x00000000fffff984 */ /* 0x000fe20000000800 */
[----:B------:R-:W-:Y:S04]  /*183d0*/  @P0 LDGSTS.E.BYPASS.LTC128B.128 [R6+0x15400], desc[UR42][R4.64], !P4 ;  /* 0x1540000004060fae */ /* 0x000fe8000e101d6a */
[----:B------:R-:W-:Y:S04]  /*183e0*/  @P0 LDGSTS.E.BYPASS.LTC128B.128 [R6+0x17400], desc[UR42][R4.64+0x40], !P3 ;  /* 0x1740004004060fae */ /* 0x000fe8000d901d6a */
[----:B------:R0:W-:Y:S04]  /*183f0*/  @P0 LDGSTS.E.BYPASS.LTC128B.128 [R6+0x19400], desc[UR42][R4.64+0x80], !P2 ;  /* 0x1940008004060fae */ /* 0x0001e8000d101d6a */
[----:B0-----:R-:W0:Y:S04]  /*18400*/  SHFL.IDX PT, R4, R2, 0x1, 0x1c1f ;  /* 0x003c1f0002047f89 */ /* 0x001e2800000e0000 */
[----:B------:R-:W1:Y:S01]  /*18410*/  SHFL.IDX PT, R6, R7, 0x1, 0x1c1f ;  /* 0x003c1f0007067f89 */ /* 0x000e6200000e0000 */
[----:B0-----:R-:W-:-:S05]  /*18420*/  @P1 LEA R5, P0, R9, R4, 0x1 ;  /* 0x0000000409051211 */ /* 0x001fca00078008ff */
[----:B-1----:R-:W-:Y:S01]  /*18430*/  @P1 IMAD.X R4, RZ, RZ, R6, P0 ;  /* 0x000000ffff041224 */ /* 0x002fe200000e0606 */
[----:B------:R-:W-:-:S04]  /*18440*/  @P1 LEA R6, R8, R16, 0x1 ;  /* 0x0000001008061211 */ /* 0x000fc800078e08ff */
[----:B------:R-:W-:-:S04]  /*18450*/  @P1 LOP3.LUT R5, R5, R4, RZ, 0x3c, !PT ;  /* 0x0000000405051212 */ /* 0x000fc800078e3cff */
[----:B------:R-:W-:-:S04]  /*18460*/  @P1 LOP3.LUT R4, R5, R4, RZ, 0x3c, !PT ;  /* 0x0000000405041212 */ /* 0x000fc800078e3cff */
[----:B------:R-:W-:-:S05]  /*18470*/  @P1 LOP3.LUT R5, R5, R4, RZ, 0x3c, !PT ;  /* 0x0000000405051212 */ /* 0x000fca00078e3cff */
[----:B------:R-:W-:Y:S04]  /*18480*/  @P1 LDGSTS.E.BYPASS.LTC128B.128 [R6+0x15c00], desc[UR42][R4.64], !P4 ;  /* 0x15c0000004061fae */ /* 0x000fe8000e101d6a */
[----:B------:R-:W-:Y:S04]  /*18490*/  @P1 LDGSTS.E.BYPASS.LTC128B.128 [R6+0x17c00], desc[UR42][R4.64+0x40], !P3 ;  /* 0x17c0004004061fae */ /* 0x000fe8000d901d6a */
[----:B------:R0:W-:Y:S01]  /*184a0*/  @P1 LDGSTS.E.BYPASS.LTC128B.128 [R6+0x19c00], desc[UR42][R4.64+0x80], !P2 ;  /* 0x19c0008004061fae */ /* 0x0001e2000d101d6a */
[----:B------:R-:W-:-:S03]  /*184b0*/  ISETP.GE.AND P1, PT, R3, 0x41, PT ;  /* 0x000000410300780c */ /* 0x000fc60003f26270 */
[----:B0-----:R-:W0:Y:S04]  /*184c0*/  SHFL.IDX PT, R4, R2, 0x2, 0x1c1f ;  /* 0x005c1f0002047f89 */ /* 0x001e2800000e0000 */
[----:B------:R-:W1:Y:S04]  /*184d0*/  SHFL.IDX PT, R6, R7, 0x2, 0x1c1f ;  /* 0x005c1f0007067f89 */ /* 0x000e6800000e0000 */
[----:B------:R-:W2:Y:S04]  /*184e0*/  SHFL.IDX PT, R7, R7, 0x3, 0x1c1f ;  /* 0x007c1f0007077f89 */ /* 0x000ea800000e0000 */
[----:B------:R-:W3:Y:S01]  /*184f0*/  SHFL.IDX PT, R2, R2, 0x3, 0x1c1f ;  /* 0x007c1f0002027f89 */ /* 0x000ee200000e0000 */
[----:B0-----:R-:W-:-:S05]  /*18500*/  @P1 LEA R5, P0, R9, R4, 0x1 ;  /* 0x0000000409051211 */ /* 0x001fca00078008ff */
[----:B-1----:R-:W-:Y:S02]  /*18510*/  @P1 IMAD.X R4, RZ, RZ, R6, P0 ;  /* 0x000000ffff041224 */ /* 0x002fe400000e0606 */
[----:B------:R-:W-:-:S03]  /*18520*/  @P1 IMAD R6, R8, 0x2, R16 ;  /* 0x0000000208061824 */ /* 0x000fc600078e0210 */
[----:B------:R-:W-:-:S04]  /*18530*/  @P1 LOP3.LUT R5, R5, R4, RZ, 0x3c, !PT ;  /* 0x0000000405051212 */ /* 0x000fc800078e3cff */
[----:B------:R-:W-:-:S04]  /*18540*/  @P1 LOP3.LUT R4, R5, R4, RZ, 0x3c, !PT ;  /* 0x0000000405041212 */ /* 0x000fc800078e3cff */
[----:B------:R-:W-:-:S05]  /*18550*/  @P1 LOP3.LUT R5, R5, R4, RZ, 0x3c, !PT ;  /* 0x0000000405051212 */ /* 0x000fca00078e3cff */
[----:B------:R1:W-:Y:S04]  /*18560*/  @P1 LDGSTS.E.BYPASS.LTC128B.128 [R6+0x16400], desc[UR42][R4.64], !P4 ;  /* 0x1640000004061fae */ /* 0x0003e8000e101d6a */
[----:B------:R1:W-:Y:S04]  /*18570*/  @P1 LDGSTS.E.BYPASS.LTC128B.128 [R6+0x18400], desc[UR42][R4.64+0x40], !P3 ;  /* 0x1840004004061fae */ /* 0x0003e8000d901d6a */
[----:B--23--:R1:W-:Y:S02]  /*18580*/  @P1 LDGSTS.E.BYPASS.LTC128B.128 [R6+0x1a400], desc[UR42][R4.64+0x80], !P2 ;  /* 0x1a40008004061fae */ /* 0x00c3e4000d101d6a */
.L_x_749:
[----:B------:R-:W-:-:S13]  /*18590*/  ISETP.GE.AND P0, PT, R3, 0x61, PT ;  /* 0x000000610300780c */ /* 0x000fda0003f06270 */
[----:B------:R-:W-:Y:S02]  /*185a0*/  @P0 LEA R2, P1, R9, R2, 0x1 ;  /* 0x0000000209020211 */ /* 0x000fe400078208ff */
        /* <DEDUP_REMOVED lines=10> */
.L_x_618:
[----:B------:R-:W-:Y:S02]  /*18650*/  PLOP3.LUT P1, PT, P1, P0, PT, 0xa2, 0x0 ;  /* 0x000000000000781c */ /* 0x000fe40000f21472 */
[----:B------:R-:W-:-:S08]  /*18660*/  @P0 R2UR P1, UR4, R0 ;  /* 0x00000000000402ca */ /* 0x000fd00000020000 */
[----:B------:R-:W-:-:S05]  /*18670*/  @P0 PLOP3.LUT P0, PT, P1, PT, PT, 0x80, 0x0 ;  /* 0x000000000000081c */ /* 0x000fca0000f0f070 */
[----:B------:R-:W-:Y:S01]  /*18680*/  @!P1 SYNCS.ARRIVE.TRANS64.RED.A0T1 RZ, [UR4+0x2d830], RZ ;  /* 0x02d830ffffff99a7 */ /* 0x000fe20008200404 */
[----:B------:R-:W-:Y:S07]  /*18690*/  @!P1 ARRIVES.LDGSTSBAR.64.TRANSCNT [UR4+0x2d830] ;  /* 0x02d83000ff0099b0 */ /* 0x000fee0008000a84 */
[----:B------:R-:W-:Y:S05]  /*186a0*/  @P0 BRA.U.ANY `(.L_x_618) ;  /* 0xfffffffd00e80947 */ /* 0x000fea000393ffff */
[----:B------:R-:W-:Y:S01]  /*186b0*/  NOP ;  /* 0x0000000000007918 */ /* 0x000fe20000000000 */
[----:B--2---:R-:W-:-:S05]  /*186c0*/  IMAD.U32 R2, RZ, RZ, UR38 ;  /* 0x00000026ff027e24 */ /* 0x004fca000f8e00ff */
[----:B------:R-:W-:-:S13]  /*186d0*/  ISETP.NE.AND P2, PT, R2, 0x3, PT ;  /* 0x000000030200780c */ /* 0x000fda0003f45270 */
[----:B------:R-:W-:Y:S05]  /*186e0*/  @!P2 BRA `(.L_x_619) ;  /* 0x000000000004a947 */ /* 0x000fea0003800000 */
[----:B------:R-:W-:Y:S01]  /*186f0*/  BPT.TRAP 0x1 ;  /* 0x000000040000795c */ /* 0x000fe20000300000 */
.L_x_619:
[----:B01----:R0:W5:Y:S01]  /*18700*/  LDL.LU R4, [R1+0x34] ;  /* 0x0000340001047983 */ /* 0x0031620000300800 */
[----:B------:R0:W-:Y:S03]  /*18710*/  SYNCS.ARRIVE.TRANS64.A1T0 RZ, [R0+URZ+0x2d830], RZ ;  /* 0x02d830ff00ff79a7 */ /* 0x0001e6000810003f */
[----:B------:R0:W5:Y:S04]  /*18720*/  LDL.LU R6, [R1+0x8] ;  /* 0x0000080001067983 */ /* 0x0001680000300800 */
[----:B------:R0:W5:Y:S02]  /*18730*/  LDL.LU R3, [R1+0x44] ;  /* 0x0000440001037983 */ /* 0x0001640000300800 */
[----:B------:R-:W-:Y:S05]  /*18740*/  WARPSYNC.ALL ;  /* 0x0000000000007948 */ /* 0x000fea0003800000 */
[----:B------:R-:W-:Y:S01]  /*18750*/  ULDC.64 UR4, c[0x0][0x298] ;  /* 0x0000a60000047ab9 */ /* 0x000fe20000000a00 */
[----:B------:R-:W-:Y:S01]  /*18760*/  ULDC.64 UR6, c[0x0][0xa00] ;  /* 0x0002800000067ab9 */ /* 0x000fe20000000a00 */
[----:B0-----:R-:W-:Y:S01]  /*18770*/  VIADD R0, R16, 0xc400 ;  /* 0x0000c40010007836 */ /* 0x001fe20000000000 */
[----:B------:R-:W-:Y:S01]  /*18780*/  BAR.SYNC.DEFER_BLOCKING 0x8, 0x200 ;  /* 0x0208000000007b1d */ /* 0x000fe20000010000 */
[----:B------:R-:W-:-:S03]  /*18790*/  ISETP.NE.U32.AND P0, PT, RZ, UR6, PT ;  /* 0x00000006ff007c0c */ /* 0x000fc6000bf05070 */
[----:B------:R-:W-:Y:S02]  /*187a0*/  LOP3.LUT P1, RZ, R0, 0x1bf, RZ, 0xc0, !PT ;  /* 0x000001bf00ff7812 */ /* 0x000fe4000782c0ff */
[----:B------:R-:W-:Y:S01]  /*187b0*/  ISETP.NE.AND.EX P0, PT, RZ, UR7, PT, P0 ;  /* 0x00000007ff007c0c */ /* 0x000fe2000bf05300 */
[----:B------:R-:W-:Y:S01]  /*187c0*/  BSSY B6, `(.L_x_620) ;  /* 0x000001c000067945 */ /* 0x000fe20003800000 */
[----:B-----5:R-:W-:Y:S02]  /*187d0*/  SHF.R.S32.HI R2, RZ, 0x1f, R4 ;  /* 0x0000001fff027819 */ /* 0x020fe40000011404 */
[----:B------:R-:W-:-:S03]  /*187e0*/  SEL R26, R6, RZ, !P0 ;  /* 0x000000ff061a7207 */ /* 0x000fc60004000000 */
[----:B------:R-:W-:-:S04]  /*187f0*/  IMAD R2, R2, UR4, RZ ;  /* 0x0000000402027c24 */ /* 0x000fc8000f8e02ff */
[C---:B------:R-:W-:Y:S01]  /*18800*/  IMAD R0, R4.reuse, UR5, R2 ;  /* 0x0000000504007c24 */ /* 0x040fe2000f8e0202 */
[----:B------:R-:W-:Y:S01]  /*18810*/  SEL R2, R3, RZ, !P0 ;  /* 0x000000ff03027207 */ /* 0x000fe20004000000 */
[----:B------:R-:W-:-:S04]  /*18820*/  IMAD.WIDE.U32 R4, R4, UR4, RZ ;  /* 0x0000000404047c25 */ /* 0x000fc8000f8e00ff */
[----:B------:R-:W-:Y:S01]  /*18830*/  IMAD.IADD R0, R5, 0x1, R0 ;  /* 0x0000000105007824 */ /* 0x000fe200078e0200 */
[----:B------:R0:W-:Y:S04]  /*18840*/  STL.64 [R1+0x38], R4 ;  /* 0x0000380401007387 */ /* 0x0001e80000100a00 */
[----:B------:R0:W-:Y:S04]  /*18850*/  STL [R1+0x34], R2 ;  /* 0x0000340201007387 */ /* 0x0001e80000100800 */
[----:B------:R0:W-:Y:S01]  /*18860*/  STL [R1+0x8], R0 ;  /* 0x0000080001007387 */ /* 0x0001e20000100800 */
[----:B------:R-:W-:Y:S05]  /*18870*/  @!P1 BRA `(.L_x_621) ;  /* 0x0000000000409947 */ /* 0x000fea0003800000 */
[----:B0-----:R-:W-:Y:S01]  /*18880*/  MOV R2, 0x0 ;  /* 0x0000000000027802 */ /* 0x001fe20000000f00 */
[----:B------:R-:W-:Y:S01]  /*18890*/  ULDC.64 UR4, c[0x4][0x88] ;  /* 0x0100220000047ab9 */ /* 0x000fe20000000a00 */
[----:B------:R-:W-:Y:S01]  /*188a0*/  ULDC.64 UR6, c[0x4][0x90] ;  /* 0x0100240000067ab9 */ /* 0x000fe20000000a00 */
[----:B------:R-:W-:Y:S01]  /*188b0*/  ULDC.64 UR8, c[0x4][0x20] ;  /* 0x0100080000087ab9 */ /* 0x000fe20000000a00 */
[----:B------:R-:W-:Y:S01]  /*188c0*/  MOV R4, UR4 ;  /* 0x0000000400047c02 */ /* 0x000fe20008000f00 */
[----:B------:R-:W-:Y:S01]  /*188d0*/  IMAD.U32 R5, RZ, RZ, UR5 ;  /* 0x00000005ff057e24 */ /* 0x000fe2000f8e00ff */
        /* <DEDUP_REMOVED lines=10> */
.L_x_621:
[----:B------:R-:W-:Y:S05]  /*18980*/  BSYNC B6 ;  /* 0x0000000000067941 */ /* 0x000fea0003800000 */
.L_x_620:
[----:B0-----:R-:W2:Y:S01]  /*18990*/  LDL.LU R2, [R1+0x8] ;  /* 0x0000080001027983 */ /* 0x001ea20000300800 */
[----:B------:R-:W0:Y:S01]  /*189a0*/  LDC R9, c[0x0][0x448] ;  /* 0x00011200ff097b82 */ /* 0x000e220000000800 */
[----:B------:R-:W-:Y:S01]  /*189b0*/  ULDC.64 UR4, c[0x0][0x2d8] ;  /* 0x0000b60000047ab9 */ /* 0x000fe20000000a00 */
[----:B------:R-:W-:Y:S01]  /*189c0*/  ULDC.64 UR6, c[0x0][0x2e0] ;  /* 0x0000b80000067ab9 */ /* 0x000fe20000000a00 */
[----:B------:R-:W3:Y:S01]  /*189d0*/  LDL.LU.64 R20, [R1+0x38] ;  /* 0x0000380001147983 */ /* 0x000ee20000300a00 */
[----:B------:R-:W-:-:S03]  /*189e0*/  ULDC.64 UR8, c[0x0][0x280] ;  /* 0x0000a00000087ab9 */ /* 0x000fc60000000a00 */
[----:B------:R-:W4:Y:S01]  /*189f0*/  LDL.LU R0, [R1+0x34] ;  /* 0x0000340001007983 */ /* 0x000f220000300800 */
[----:B0-----:R-:W-:-:S13]  /*18a00*/  ISETP.NE.AND P0, PT, R9, 0x1, PT ;  /* 0x000000010900780c */ /* 0x001fda0003f05270 */
[----:B------:R-:W0:Y:S08]  /*18a10*/  @P0 LDC R5, c[0x0][0x44c] ;  /* 0x00011300ff050b82 */ /* 0x000e300000000800 */
[----:B------:R-:W1:Y:S08]  /*18a20*/  @P0 LDC R6, c[0x0][0x450] ;  /* 0x00011400ff060b82 */ /* 0x000e700000000800 */
[----:B------:R-:W1:Y:S01]  /*18a30*/  @P0 LDC R8, c[0x0][0x450] ;  /* 0x00011400ff080b82 */ /* 0x000e620000000800 */
[----:B--2---:R-:W-:-:S02]  /*18a40*/  IMAD.MOV.U32 R3, RZ, RZ, R2 ;  /* 0x000000ffff037224 */ /* 0x004fc400078e0002 */
        /* <DEDUP_REMOVED lines=9> */
[----:B------:R-:W-:-:S04]  /*18ae0*/  ULDC.64 UR6, c[0x0][0x2c8] ;  /* 0x0000b20000067ab9 */ /* 0x000fc80000000a00 */
[----:B------:R-:W-:Y:S01]  /*18af0*/  IADD3 R3, R3, R0, RZ ;  /* 0x0000000003037210 */ /* 0x000fe20007ffe0ff */
[----:B--2---:R-:W-:Y:S01]  /*18b00*/  IMAD.SHL.U32 R21, R21, 0x20, RZ ;  /* 0x0000002015157824 */ /* 0x004fe200078e00ff */
[----:B---3--:R-:W-:-:S04]  /*18b10*/  LOP3.LUT R20, R20, 0x7f, RZ, 0xc0, !PT ;  /* 0x0000007f14147812 */ /* 0x008fc800078ec0ff */
[----:B------:R-:W-:Y:S02]  /*18b20*/  LOP3.LUT R21, R21, 0x60, RZ, 0xc0, !PT ;  /* 0x0000006015157812 */ /* 0x000fe400078ec0ff */
[----:B------:R-:W-:-:S04]  /*18b30*/  SHF.R.U32.HI R20, RZ, 0x2, R20 ;  /* 0x00000002ff147819 */ /* 0x000fc80000011614 */
[----:B------:R-:W-:Y:S02]  /*18b40*/  LOP3.LUT R20, R20, R21, RZ, 0xfc, !PT ;  /* 0x0000001514147212 */ /* 0x000fe400078efcff */
[----:B------:R2:W5:Y:S03]  /*18b50*/  LDL R21, [R1+0x48] ;  /* 0x0000480001157983 */ /* 0x0005660000100800 */
[----:B------:R-:W-:-:S04]  /*18b60*/  IMAD R0, R25, 0xc0, R20 ;  /* 0x000000c019007824 */ /* 0x000fc800078e0214 */
[----:B0-----:R-:W-:-:S04]  /*18b70*/  @P0 IMAD.HI.U32 R5, R0, R5, RZ ;  /* 0x0000000500050227 */ /* 0x001fc800078e00ff */
[----:B------:R-:W-:Y:S01]  /*18b80*/  IMAD.MOV.U32 R4, RZ, RZ, R0 ;  /* 0x000000ffff047224 */ /* 0x000fe200078e0000 */
[----:B-1----:R-:W-:-:S04]  /*18b90*/  @P0 SHF.R.U32.HI R4, RZ, R6, R5 ;  /* 0x00000006ff040219 */ /* 0x002fc80000011605 */
[--C-:B------:R-:W-:Y:S01]  /*18ba0*/  SHF.R.S32.HI R5, RZ, 0x1f, R4.reuse ;  /* 0x0000001fff057819 */ /* 0x100fe20000011404 */
[----:B------:R-:W-:-:S04]  /*18bb0*/  IMAD.MOV R7, RZ, RZ, -R4 ;  /* 0x000000ffff077224 */ /* 0x000fc800078e0a04 */
[----:B------:R-:W-:-:S04]  /*18bc0*/  IMAD R5, R5, UR4, RZ ;  /* 0x0000000405057c24 */ /* 0x000fc8000f8e02ff */
[C---:B------:R-:W-:Y:S02]  /*18bd0*/  IMAD R6, R4.reuse, UR5, R5 ;  /* 0x0000000504067c24 */ /* 0x040fe4000f8e0205 */
[----:B------:R-:W-:-:S04]  /*18be0*/  IMAD.WIDE.U32 R4, R4, UR4, R2 ;  /* 0x0000000404047c25 */ /* 0x000fc8000f8e0002 */
[----:B------:R-:W-:Y:S02]  /*18bf0*/  IMAD.IADD R5, R5, 0x1, R6 ;  /* 0x0000000105057824 */ /* 0x000fe400078e0206 */
[----:B------:R-:W-:-:S05]  /*18c00*/  IMAD R6, R9, R7, R0 ;  /* 0x0000000709067224 */ /* 0x000fca00078e0200 */
[----:B------:R-:W-:Y:S01]  /*18c10*/  SHF.R.S32.HI R7, RZ, 0x1f, R6 ;  /* 0x0000001fff077819 */ /* 0x000fe20000011406 */
[----:B------:R-:W-:-:S04]  /*18c20*/  IMAD.WIDE.U32 R4, R6, UR6, R4 ;  /* 0x0000000606047c25 */ /* 0x000fc8000f8e0004 */
[----:B------:R-:W-:-:S04]  /*18c30*/  IMAD R7, R7, UR6, RZ ;  /* 0x0000000607077c24 */ /* 0x000fc8000f8e02ff */
[----:B------:R-:W-:Y:S02]  /*18c40*/  IMAD R6, R6, UR7, R7 ;  /* 0x0000000706067c24 */ /* 0x000fe4000f8e0207 */
[----:B------:R-:W0:Y:S01]  /*18c50*/  @P0 LDC R7, c[0x0][0x44c] ;  /* 0x00011300ff070b82 */ /* 0x000e220000000800 */
[----:B------:R-:W-:Y:S02]  /*18c60*/  VIADD R0, R0, 0x80 ;  /* 0x0000008000007836 */ /* 0x000fe40000000000 */
[----:B------:R-:W-:Y:S02]  /*18c70*/  IADD3 R6, R5, R6, RZ ;  /* 0x0000000605067210 */ /* 0x000fe40007ffe0ff */
[----:B------:R-:W-:-:S04]  /*18c80*/  LEA R5, P1, R4, UR8, 0x1 ;  /* 0x0000000804057c11 */ /* 0x000fc8000f8208ff */
[----:B------:R-:W-:Y:S01]  /*18c90*/  LEA.HI.X R4, R4, UR9, R6, 0x1, P1 ;  /* 0x0000000904047c11 */ /* 0x000fe200088f0c06 */
[----:B------:R-:W-:Y:S02]  /*18ca0*/  IMAD.MOV.U32 R6, RZ, RZ, R0 ;  /* 0x000000ffff067224 */ /* 0x000fe400078e0000 */
[----:B0-----:R-:W-:-:S05]  /*18cb0*/  @P0 IMAD.HI.U32 R7, R0, R7, RZ ;  /* 0x0000000700070227 */ /* 0x001fca00078e00ff */
[----:B------:R-:W-:Y:S02]  /*18cc0*/  @P0 SHF.R.U32.HI R6, RZ, R8, R7 ;  /* 0x00000008ff060219 */ /* 0x000fe40000011607 */
[----:B------:R2:W5:Y:S01]  /*18cd0*/  LDL R8, [R1+0x30] ;  /* 0x0000300001087983 */ /* 0x0005620000100800 */
[----:B------:R-:W0:Y:S02]  /*18ce0*/  S2R R13, SR_TID.X ;  /* 0x00000000000d7919 */ /* 0x000e240000002100 */
[----:B------:R-:W-:-:S04]  /*18cf0*/  IMAD.MOV R7, RZ, RZ, -R6 ;  /* 0x000000ffff077224 */ /* 0x000fc800078e0a06 */
[----:B------:R-:W-:Y:S01]  /*18d00*/  IMAD R0, R9, R7, R0 ;  /* 0x0000000709007224 */ /* 0x000fe200078e0200 */
[----:B------:R-:W-:Y:S01]  /*18d10*/  SHF.R.S32.HI R7, RZ, 0x1f, R6 ;  /* 0x0000001fff077819 */ /* 0x000fe20000011406 */
[----:B------:R-:W-:-:S04]  /*18d20*/  IMAD.WIDE.U32 R2, R6, UR4, R2 ;  /* 0x0000000406027c25 */ /* 0x000fc8000f8e0002 */
[----:B------:R-:W-:Y:S01]  /*18d30*/  IMAD R7, R7, UR4, RZ ;  /* 0x0000000407077c24 */ /* 0x000fe2000f8e02ff */
[----:B------:R-:W-:-:S03]  /*18d40*/  ULDC UR4, c[0x0][0x2b8] ;  /* 0x0000ae0000047ab9 */ /* 0x000fc60000000800 */
[----:B------:R-:W-:Y:S01]  /*18d50*/  IMAD R7, R6, UR5, R7 ;  /* 0x0000000506077c24 */ /* 0x000fe2000f8e0207 */
[----:B------:R-:W-:-:S04]  /*18d60*/  SHF.R.S32.HI R6, RZ, 0x1f, R0 ;  /* 0x0000001fff067819 */ /* 0x000fc80000011400 */
[----:B------:R-:W-:Y:S01]  /*18d70*/  IADD3 R3, R3, R7, RZ ;  /* 0x0000000703037210 */ /* 0x000fe20007ffe0ff */
[----:B------:R-:W-:Y:S02]  /*18d80*/  IMAD R6, R6, UR6, RZ ;  /* 0x0000000606067c24 */ /* 0x000fe4000f8e02ff */
[----:B------:R-:W-:-:S04]  /*18d90*/  IMAD.WIDE.U32 R2, R0, UR6, R2 ;  /* 0x0000000600027c25 */ /* 0x000fc8000f8e0002 */
[C---:B0-----:R-:W-:Y:S02]  /*18da0*/  IMAD.SHL.U32 R11, R13.reuse, 0x8, RZ ;  /* 0x000000080d0b7824 */ /* 0x041fe400078e00ff */
[----:B------:R-:W-:Y:S02]  /*18db0*/  IMAD R6, R0, UR7, R6 ;  /* 0x0000000700067c24 */ /* 0x000fe4000f8e0206 */
[----:B------:R-:W-:Y:S01]  /*18dc0*/  IMAD.SHL.U32 R10, R13, 0x8, RZ ;  /* 0x000000080d0a7824 */ /* 0x000fe200078e00ff */
[----:B------:R-:W-:Y:S01]  /*18dd0*/  LOP3.LUT R11, R11, 0x18, RZ, 0xc0, !PT ;  /* 0x000000180b0b7812 */ /* 0x000fe200078ec0ff */
[----:B------:R-:W-:Y:S01]  /*18de0*/  IMAD.IADD R6, R3, 0x1, R6 ;  /* 0x0000000103067824 */ /* 0x000fe200078e0206 */
[----:B------:R-:W-:Y:S02]  /*18df0*/  LEA R7, P0, R2, UR8, 0x1 ;  /* 0x0000000802077c11 */ /* 0x000fe4000f8008ff */
[----:B------:R-:W-:Y:S02]  /*18e00*/  LOP3.LUT R12, R11, 0x20, RZ, 0xfc, !PT ;  /* 0x000000200b0c7812 */ /* 0x000fe400078efcff */
[----:B------:R-:W-:-:S02]  /*18e10*/  LOP3.LUT R10, R10, 0x18, RZ, 0xc0, !PT ;  /* 0x000000180a0a7812 */ /* 0x000fc400078ec0ff */
[----:B------:R-:W-:Y:S01]  /*18e20*/  LOP3.LUT R11, R11, 0x40, RZ, 0xfc, !PT ;  /* 0x000000400b0b7812 */ /* 0x000fe200078efcff */
[----:B------:R-:W-:Y:S01]  /*18e30*/  UMOV UR5, 0xffffffff ;  /* 0xffffffff00057882 */ /* 0x000fe20000000000 */
[----:B------:R-:W-:Y:S02]  /*18e40*/  LEA.HI.X R6, R2, UR9, R6, 0x1, P0 ;  /* 0x0000000902067c11 */ /* 0x000fe400080f0c06 */
[----:B------:R-:W-:Y:S02]  /*18e50*/  LOP3.LUT R20, R13, 0x7f, RZ, 0xc0, !PT ;  /* 0x0000007f0d147812 */ /* 0x000fe400078ec0ff */
[----:B------:R-:W-:Y:S02]  /*18e60*/  ISETP.GE.AND P0, PT, R10, UR4, PT ;  /* 0x000000040a007c0c */ /* 0x000fe4000bf06270 */
[----:B------:R-:W-:Y:S02]  /*18e70*/  ISETP.GE.AND P1, PT, R12, UR4, PT ;  /* 0x000000040c007c0c */ /* 0x000fe4000bf26270 */
[----:B------:R-:W-:-:S02]  /*18e80*/  ISETP.GE.AND P2, PT, R11, UR4, PT ;  /* 0x000000040b007c0c */ /* 0x000fc4000bf46270 */
[----:B------:R-:W-:Y:S01]  /*18e90*/  SHF.R.U32.HI R20, RZ, 0x2, R20 ;  /* 0x00000002ff147819 */ /* 0x000fe20000011614 */
[----:B--2---:R-:W-:Y:S10]  /*18ea0*/  BRA.DIV UR5, `(.L_x_622) ;  /* 0x0000004605a47947 */ /* 0x004ff4000b800000 */
[----:B------:R-:W0:Y:S01]  /*18eb0*/  SHFL.IDX PT, R3, R5, RZ, 0x1c1f ;  /* 0x001c1fff05037589 */ /* 0x000e2200000e0000 */
[----:B-----5:R-:W-:Y:S02]  /*18ec0*/  IMAD R0, R21, R9, RZ ;  /* 0x0000000915007224 */ /* 0x020fe400078e02ff */
[----:B------:R-:W-:Y:S01]  /*18ed0*/  IMAD R25, R25, 0xc0, R20 ;  /* 0x000000c019197824 */ /* 0x000fe200078e0214 */
[----:B------:R-:W1:Y:S04]  /*18ee0*/  SHFL.IDX PT, R2, R4, RZ, 0x1c1f ;  /* 0x001c1fff04027589 */ /* 0x000e6800000e0000 */
[----:B------:R-:W-:-:S13]  /*18ef0*/  ISETP.GE.AND P3, PT, R25, R0, PT ;  /* 0x000000001900720c */ /* 0x000fda0003f66270 */
[----:B0-----:R-:W-:-:S04]  /*18f00*/  @!P3 LEA R3, P4, R10, R3, 0x1 ;  /* 0x000000030a03b211 */ /* 0x001fc800078808ff */
[----:B-1----:R-:W-:-:S04]  /*18f10*/  @!P3 IADD3.X R2, RZ, R2, RZ, P4, !PT ;  /* 0x00000002ff02b210 */ /* 0x002fc800027fe4ff */
[----:B------:R-:W-:-:S04]  /*18f20*/  @!P3 LOP3.LUT R3, R3, R2, RZ, 0x3c, !PT ;  /* 0x000000020303b212 */ /* 0x000fc800078e3cff */
[----:B------:R-:W-:-:S04]  /*18f30*/  @!P3 LOP3.LUT R2, R3, R2, RZ, 0x3c, !PT ;  /* 0x000000020302b212 */ /* 0x000fc800078e3cff */
[----:B------:R-:W-:-:S05]  /*18f40*/  @!P3 LOP3.LUT R3, R3, R2, RZ, 0x3c, !PT ;  /* 0x000000020303b212 */ /* 0x000fca00078e3cff */
[----:B------:R-:W-:Y:S01]  /*18f50*/  @!PT LDS RZ, [RZ] ;  /* 0x00000000fffff984 */ /* 0x000fe20000000800 */
[----:B------:R-:W-:Y:S04]  /*18f60*/  @!P3 LDGSTS.E.BYPASS.LTC128B.128 [R8+0xc400], desc[UR42][R2.64], !P0 ;  /* 0x0c4000000208bfae */ /* 0x000fe8000c101d6a */
[----:B------:R-:W-:Y:S04]  /*18f70*/  @!P3 LDGSTS.E.BYPASS.LTC128B.128 [R8+0xf400], desc[UR42][R2.64+0x40], !P1 ;  /* 0x0f4000400208bfae */ /* 0x000fe8000c901d6a */
[----:B------:R0:W-:Y:S02]  /*18f80*/  @!P3 LDGSTS.E.BYPASS.LTC128B.128 [R8+0x12400], desc[UR42][R2.64+0x80], !P2 ;  /* 0x124000800208bfae */ /* 0x0001e4000d101d6a */
[----:B0-----:R-:W-:-:S02]  /*18f90*/  VIADD R2, R25, 0x20 ;  /* 0x0000002019027836 */ /* 0x001fc40000000000 */
[----:B------:R-:W0:Y:S03]  /*18fa0*/  SHFL.IDX PT, R3, R5, 0x1, 0x1c1f ;  /* 0x003c1f0005037f89 */ /* 0x000e2600000e0000 */
[----:B------:R-:W-:Y:S02]  /*18fb0*/  ISETP.GE.AND P3, PT, R2, R0, PT ;  /* 0x000000000200720c */ /* 0x000fe40003f66270 */
[----:B------:R-:W1:Y:S11]  /*18fc0*/  SHFL.IDX PT, R2, R4, 0x1, 0x1c1f ;  /* 0x003c1f0004027f89 */ /* 0x000e7600000e0000 */
[----:B0-----:R-:W-:-:S05]  /*18fd0*/  @!P3 LEA R3, P4, R10, R3, 0x1 ;  /* 0x000000030a03b211 */ /* 0x001fca00078808ff */
[----:B-1----:R-:W-:-:S05]  /*18fe0*/  @!P3 IMAD.X R2, RZ, RZ, R2, P4 ;  /* 0x000000ffff02b224 */ /* 0x002fca00020e0602 */
[----:B------:R-:W-:-:S04]  /*18ff0*/  @!P3 LOP3.LUT R3, R3, R2, RZ, 0x3c, !PT ;  /* 0x000000020303b212 */ /* 0x000fc800078e3cff */
[----:B------:R-:W-:-:S04]  /*19000*/  @!P3 LOP3.LUT R2, R3, R2, RZ, 0x3c, !PT ;  /* 0x000000020302b212 */ /* 0x000fc800078e3cff */
[----:B------:R-:W-:-:S05]  /*19010*/  @!P3 LOP3.LUT R3, R3, R2, RZ, 0x3c, !PT ;  /* 0x000000020303b212 */ /* 0x000fca00078e3cff */
[----:B------:R-:W-:Y:S04]  /*19020*/  @!P3 LDGSTS.E.BYPASS.LTC128B.128 [R8+0xcc00], desc[UR42][R2.64], !P0 ;  /* 0x0cc000000208bfae */ /* 0x000fe8000c101d6a */
[----:B------:R-:W-:Y:S04]  /*19030*/  @!P3 LDGSTS.E.BYPASS.LTC128B.128 [R8+0xfc00], desc[UR42][R2.64+0x40], !P1 ;  /* 0x0fc000400208bfae */ /* 0x000fe8000c901d6a */
[----:B------:R0:W-:Y:S02]  /*19040*/  @!P3 LDGSTS.E.BYPASS.LTC128B.128 [R8+0x12c00], desc[UR42][R2.64+0x80], !P2 ;  /* 0x12c000800208bfae */ /* 0x0001e4000d101d6a */
[----:B0-----:R-:W-:-:S02]  /*19050*/  VIADD R2, R25, 0x40 ;  /* 0x0000004019027836 */ /* 0x001fc40000000000 */
[----:B------:R-:W0:Y:S03]  /*19060*/  SHFL.IDX PT, R3, R5, 0x2, 0x1c1f ;  /* 0x005c1f0005037f89 */ /* 0x000e2600000e0000 */
[----:B------:R-:W-:Y:S01]  /*19070*/  ISETP.GE.AND P3, PT, R2, R0, PT ;  /* 0x000000000200720c */ /* 0x000fe20003f66270 */
[----:B------:R-:W-:Y:S04]  /*19080*/  SHFL.IDX PT, R5, R5, 0x3, 0x1c1f ;  /* 0x007c1f0005057f89 */ /* 0x000fe800000e0000 */
[----:B------:R-:W1:Y:S04]  /*19090*/  SHFL.IDX PT, R2, R4, 0x2, 0x1c1f ;  /* 0x005c1f0004027f89 */ /* 0x000e6800000e0000 */
[----:B------:R-:W2:Y:S04]  /*190a0*/  SHFL.IDX PT, R4, R4, 0x3, 0x1c1f ;  /* 0x007c1f0004047f89 */ /* 0x000ea800000e0000 */
[----:B0-----:R-:W-:-:S04]  /*190b0*/  @!P3 LEA R3, P4, R10, R3, 0x1 ;  /* 0x000000030a03b211 */ /* 0x001fc800078808ff */
[----:B-1----:R-:W-:-:S04]  /*190c0*/  @!P3 IADD3.X R2, RZ, R2, RZ, P4, !PT ;  /* 0x00000002ff02b210 */ /* 0x002fc800027fe4ff */
[----:B------:R-:W-:-:S04]  /*190d0*/  @!P3 LOP3.LUT R3, R3, R2, RZ, 0x3c, !PT ;  /* 0x000000020303b212 */ /* 0x000fc800078e3cff */
[----:B------:R-:W-:-:S04]  /*190e0*/  @!P3 LOP3.LUT R2, R3, R2, RZ, 0x3c, !PT ;  /* 0x000000020302b212 */ /* 0x000fc800078e3cff */
[----:B------:R-:W-:-:S05]  /*190f0*/  @!P3 LOP3.LUT R3, R3, R2, RZ, 0x3c, !PT ;  /* 0x000000020303b212 */ /* 0x000fca00078e3cff */
[----:B------:R-:W-:Y:S04]  /*19100*/  @!P3 LDGSTS.E.BYPASS.LTC128B.128 [R8+0xd400], desc[UR42][R2.64], !P0 ;  /* 0x0d4000000208bfae */ /* 0x000fe8000c101d6a */
[----:B------:R-:W-:Y:S04]  /*19110*/  @!P3 LDGSTS.E.BYPASS.LTC128B.128 [R8+0x10400], desc[UR42][R2.64+0x40], !P1 ;  /* 0x104000400208bfae */ /* 0x000fe8000c901d6a */
[----:B------:R0:W-:Y:S02]  /*19120*/  @!P3 LDGSTS.E.BYPASS.LTC128B.128 [R8+0x13400], desc[UR42][R2.64+0x80], !P2 ;  /* 0x134000800208bfae */ /* 0x0001e4000d101d6a */
[----:B0-----:R-:W-:-:S05]  /*19130*/  VIADD R2, R25, 0x60 ;  /* 0x0000006019027836 */ /* 0x001fca0000000000 */
[----:B------:R-:W-:-:S13]  /*19140*/  ISETP.GE.AND P3, PT, R2, R0, PT ;  /* 0x000000000200720c */ /* 0x000fda0003f66270 */
[----:B------:R-:W-:-:S05]  /*19150*/  @!P3 LEA R2, P4, R10, R5, 0x1 ;  /* 0x000000050a02b211 */ /* 0x000fca00078808ff */
[----:B--2---:R-:W-:Y:S02]  /*19160*/  @!P3 IMAD.X R3, RZ, RZ, R4, P4 ;  /* 0x000000ffff03b224 */ /* 0x004fe400020e0604 */
[----:B------:R-:W-:-:S03]  /*19170*/  VIADD R4, R25, 0x80 ;  /* 0x0000008019047836 */ /* 0x000fc60000000000 */
[----:B------:R-:W-:Y:S04]  /*19180*/  @!P3 LDGSTS.E.BYPASS.LTC128B.128 [R8+0xdc00], desc[UR42][R2.64], !P0 ;  /* 0x0dc000000208bfae */ /* 0x000fe8000c101d6a */
[----:B------:R-:W-:Y:S04]  /*19190*/  @!P3 LDGSTS.E.BYPASS.LTC128B.128 [R8+0x10c00], desc[UR42][R2.64+0x40], !P1 ;  /* 0x10c000400208bfae */ /* 0x000fe8000c901d6a */
[----:B------:R0:W-:Y:S01]  /*191a0*/  @!P3 LDGSTS.E.BYPASS.LTC128B.128 [R8+0x13c00], desc[UR42][R2.64+0x80], !P2 ;  /* 0x13c000800208bfae */ /* 0x0001e2000d101d6a */
[----:B------:R-:W-:-:S03]  /*191b0*/  ISETP.GE.AND P3, PT, R4, R0, PT ;  /* 0x000000000400720c */ /* 0x000fc60003f66270 */
[----:B0-----:R-:W0:Y:S04]  /*191c0*/  SHFL.IDX PT, R3, R7, RZ, 0x1c1f ;  /* 0x001c1fff07037589 */ /* 0x001e2800000e0000 */
[----:B------:R-:W1:Y:S04]  /*191d0*/  SHFL.IDX PT, R2, R6, RZ, 0x1c1f ;  /* 0x001c1fff06027589 */ /* 0x000e6800000e0000 */
[----:B------:R-:W2:Y:S02]  /*191e0*/  SHFL.IDX PT, R6, R6, 0x1, 0x1c1f ;  /* 0x003c1f0006067f89 */ /* 0x000ea400000e0000 */
[----:B0-----:R-:W-:-:S04]  /*191f0*/  @!P3 LEA R3, P4, R10, R3, 0x1 ;  /* 0x000000030a03b211 */ /* 0x001fc800078808ff */
[----:B-1----:R-:W-:-:S04]  /*19200*/  @!P3 IADD3.X R2, RZ, R2, RZ, P4, !PT ;  /* 0x00000002ff02b210 */ /* 0x002fc800027fe4ff */
[----:B------:R-:W-:-:S04]  /*19210*/  @!P3 LOP3.LUT R3, R3, R2, RZ, 0x3c, !PT ;  /* 0x000000020303b212 */ /* 0x000fc800078e3cff */
[----:B------:R-:W-:-:S04]  /*19220*/  @!P3 LOP3.LUT R2, R3, R2, RZ, 0x3c, !PT ;  /* 0x000000020302b212 */ /* 0x000fc800078e3cff */
[----:B------:R-:W-:-:S05]  /*19230*/  @!P3 LOP3.LUT R3, R3, R2, RZ, 0x3c, !PT ;  /* 0x000000020303b212 */ /* 0x000fca00078e3cff */
[----:B------:R-:W-:Y:S04]  /*19240*/  @!P3 LDGSTS.E.BYPASS.LTC128B.128 [R8+0xe400], desc[UR42][R2.64], !P0 ;  /* 0x0e4000000208bfae */ /* 0x000fe8000c101d6a */
[----:B------:R-:W-:Y:S04]  /*19250*/  @!P3 LDGSTS.E.BYPASS.LTC128B.128 [R8+0x11400], desc[UR42][R2.64+0x40], !P1 ;  /* 0x114000400208bfae */ /* 0x000fe8000c901d6a */
[----:B------:R0:W-:Y:S04]  /*19260*/  @!P3 LDGSTS.E.BYPASS.LTC128B.128 [R8+0x14400], desc[UR42][R2.64+0x80], !P2 ;  /* 0x144000800208bfae */ /* 0x0001e8000d101d6a */
[----:B0-2---:R0:W1:Y:S02]  /*19270*/  SHFL.IDX PT, R2, R7, 0x1, 0x1c1f ;  /* 0x003c1f0007027f89 */ /* 0x00506400000e0000 */
.L_x_762:
[----:B------:R-:W-:-:S05]  /*19280*/  VIADD R25, R25, 0xa0 ;  /* 0x000000a019197836 */ /* 0x000fca0000000000 */
[----:B------:R-:W-:-:S13]  /*19290*/  ISETP.GE.AND P3, PT, R25, R0, PT ;  /* 0x000000001900720c */ /* 0x000fda0003f66270 */
[----:B-1----:R-:W-:-:S05]  /*192a0*/  @!P3 LEA R2, P4, R10, R2, 0x1 ;  /* 0x000000020a02b211 */ /* 0x002fca00078808ff */
[----:B------:R-:W-:-:S05]  /*192b0*/  @!P3 IMAD.X R3, RZ, RZ, R6, P4 ;  /* 0x000000ffff03b224 */ /* 0x000fca00020e0606 */
[----:B------:R-:W-:Y:S01]  /*192c0*/  @!PT LDS RZ, [RZ] ;  /* 0x00000000fffff984 */ /* 0x000fe20000000800 */
[----:B------:R-:W-:Y:S01]  /*192d0*/  @!PT LDS RZ, [RZ] ;  /* 0x00000000fffff984 */ /* 0x000fe20000000800 */
[----:B------:R-:W-:Y:S01]  /*192e0*/  @!PT LDS RZ, [RZ] ;  /* 0x00000000fffff984 */ /* 0x000fe20000000800 */
[----:B------:R1:W-:Y:S01]  /*192f0*/  @!P3 LDGSTS.E.BYPASS.LTC128B.128 [R8+0xec00], desc[UR42][R2.64], !P0 ;  /* 0x0ec000000208bfae */ /* 0x0003e2000c101d6a */
[----:B------:R-:W-:-:S03]  /*19300*/  PLOP3.LUT P0, PT, PT, PT, PT, 0x80, 0x0 ;  /* 0x000000000000781c */ /* 0x000fc60003f0f070 */
[----:B------:R1:W-:Y:S04]  /*19310*/  @!P3 LDGSTS.E.BYPASS.LTC128B.128 [R8+0x11c00], desc[UR42][R2.64+0x40], !P1 ;  /* 0x11c000400208bfae */ /* 0x0003e8000c901d6a */
[----:B------:R1:W-:Y:S01]  /*19320*/  @!P3 LDGSTS.E.BYPASS.LTC128B.128 [R8+0x14c00], desc[UR42][R2.64+0x80], !P2 ;  /* 0x14c000800208bfae */ /* 0x0003e2000d101d6a */
[----:B------:R-:W-:-:S05]  /*19330*/  NOP ;  /* 0x0000000000007918 */ /* 0x000fca0000000000 */
.L_x_623:
        /* <DEDUP_REMOVED lines=10> */
[----:B------:R-:W-:-:S04]  /*193e0*/  LOP3.LUT R0, R0, 0xfffffffe, RZ, 0xc0, !PT ;  /* 0xfffffffe00007812 */ /* 0x000fc800078ec0ff */
[----:B------:R-:W-:-:S04]  /*193f0*/  IADD3 R0, R2, -R0, RZ ;  /* 0x8000000002007210 */ /* 0x000fc80007ffe0ff */
[----:B------:R-:W-:Y:S01]  /*19400*/  SHF.L.U32 R0, R0, 0x1f, RZ ;  /* 0x0000001f00007819 */ /* 0x000fe200000006ff */
[----:B------:R-:W-:Y:S01]  /*19410*/  NOP ;  /* 0x0000000000007918 */ /* 0x000fe20000000000 */
[----:B------:R1:W-:Y:S01]  /*19420*/  SYNCS.ARRIVE.TRANS64.A1T0 RZ, [R16+URZ+0x2d800], RZ ;  /* 0x02d800ff10ff79a7 */ /* 0x0003e2000810003f */
[----:B------:R-:W-:Y:S01]  /*19430*/  BSSY B0, `(.L_x_624) ;  /* 0x0000003000007945 */ /* 0x000fe20003800000 */
[----:B------:R-:W2:Y:S03]  /*19440*/  SYNCS.PHASECHK.TRANS64.TRYWAIT P0, [R16+URZ+0x2d820], R0 ;  /* 0x02d82000100075a7 */ /* 0x000ea6000800017f */
[----:B-12---:R-:W-:Y:S05]  /*19450*/  @!P0 BRA `(.L_x_625) ;  /* 0x0000004800548947 */ /* 0x006fea0003800000 */
.L_x_763:
[----:B------:R-:W-:Y:S05]  /*19460*/  BSYNC B0 ;  /* 0x0000000000007941 */ /* 0x000fea0003800000 */
.L_x_624:
[----:B------:R-:W1:Y:S04]  /*19470*/  LDL.LU R3, [R1+0x40] ;  /* 0x0000400001037983 */ /* 0x000e680000300800 */
[----:B------:R-:W2:Y:S01]  /*19480*/  LDL R2, [R1+0x24] ;  /* 0x0000240001027983 */ /* 0x000ea20000100800 */
[----:B------:R-:W-:Y:S01]  /*19490*/  BSSY B0, `(.L_x_626) ;  /* 0x00000f1000007945 */ /* 0x000fe20003800000 */
[----:B-1----:R-:W-:-:S05]  /*194a0*/  VIADD R0, R3, 0xfffffffe ;  /* 0xfffffffe03007836 */ /* 0x002fca0000000000 */
[----:B--2---:R-:W-:-:S13]  /*194b0*/  ISETP.GE.AND P0, PT, R0, R2, PT ;  /* 0x000000020000720c */ /* 0x004fda0003f06270 */
[----:B------:R-:W-:Y:S05]  /*194c0*/  @!P0 BRA `(.L_x_627) ;  /* 0x0000000c00b48947 */ /* 0x000fea0003800000 */
[----:B------:R-:W1:Y:S01]  /*194d0*/  S2R R2, SR_TID.X ;  /* 0x0000000000027919 */ /* 0x000e620000002100 */
[----:B------:R-:W-:Y:S01]  /*194e0*/  ULDC UR4, c[0x0][0x2f4] ;  /* 0x0000bd0000047ab9 */ /* 0x000fe20000000800 */
[----:B------:R-:W-:Y:S01]  /*194f0*/  IMAD.MOV.U32 R10, RZ, RZ, R28 ;  /* 0x000000ffff0a7224 */ /* 0x000fe200078e001c */
[----:B------:R2:W5:Y:S04]  /*19500*/  LDL.LU R20, [R1] ;  /* 0x0000000001147983 */ /* 0x0005680000300800 */
[----:B------:R2:W-:Y:S01]  /*19510*/  STL [R1+0x8], R23 ;  /* 0x0000081701007387 */ /* 0x0005e20000100800 */
[----:B-1----:R-:W-:-:S05]  /*19520*/  IMAD.SHL.U32 R4, R2, 0x8, RZ ;  /* 0x0000000802047824 */ /* 0x002fca00078e00ff */
[----:B------:R-:W-:-:S04]  /*19530*/  LOP3.LUT R4, R4, 0x18, RZ, 0xc0, !PT ;  /* 0x0000001804047812 */ /* 0x000fc800078ec0ff */
[C---:B------:R-:W-:Y:S02]  /*19540*/  LOP3.LUT R3, R4.reuse, 0x20, RZ, 0xfc, !PT ;  /* 0x0000002004037812 */ /* 0x040fe400078efcff */
[C---:B------:R-:W-:Y:S02]  /*19550*/  LOP3.LUT R2, R4.reuse, 0x40, RZ, 0xfc, !PT ;  /* 0x0000004004027812 */ /* 0x040fe400078efcff */
[----:B------:R-:W-:Y:S02]  /*19560*/  ISETP.GE.AND P3, PT, R4, UR4, PT ;  /* 0x0000000404007c0c */ /* 0x000fe4000bf66270 */
[----:B------:R-:W-:Y:S02]  /*19570*/  ISETP.GE.AND P2, PT, R3, UR4, PT ;  /* 0x0000000403007c0c */ /* 0x000fe4000bf46270 */
[----:B--2---:R-:W-:-:S13]  /*19580*/  ISETP.GE.AND P1, PT, R2, UR4, PT ;  /* 0x0000000402007c0c */ /* 0x004fda000bf26270 */
.L_x_640:
[----:B------:R-:W2:Y:S01]  /*19590*/  LDL R8, [R1+0x28] ;  /* 0x0000280001087983 */ /* 0x000ea20000100800 */
[----:B------:R-:W1:Y:S03]  /*195a0*/  LDC R9, c[0x0][0x430] ;  /* 0x00010c00ff097b82 */ /* 0x000e660000000800 */
[----:B0-----:R-:W3:Y:S04]  /*195b0*/  LDL R7, [R1+0x2c] ;  /* 0x00002c0001077983 */ /* 0x001ee80000100800 */
[----:B------:R-:W4:Y:S01]  /*195c0*/  LDL R6, [R1+0xc] ;  /* 0x00000c0001067983 */ /* 0x000f220000100800 */
[----:B------:R-:W0:Y:S01]  /*195d0*/  S2R R2, SR_TID.X ;  /* 0x0000000000027919 */ /* 0x000e220000002100 */
[----:B-1----:R-:W-:-:S13]  /*195e0*/  ISETP.NE.AND P0, PT, R9, 0x1, PT ;  /* 0x000000010900780c */ /* 0x002fda0003f05270 */
[----:B------:R-:W1:Y:S01]  /*195f0*/  @P0 LDC R5, c[0x0][0x434] ;  /* 0x00010d00ff050b82 */ /* 0x000e620000000800 */
[----:B0-----:R-:W-:-:S04]  /*19600*/  LOP3.LUT R3, R2, 0x7f, RZ, 0xc0, !PT ;  /* 0x0000007f02037812 */ /* 0x001fc800078ec0ff */
[----:B------:R-:W-:-:S03]  /*19610*/  SHF.R.U32.HI R4, RZ, 0x2, R3 ;  /* 0x00000002ff047819 */ /* 0x000fc60000011603 */
[----:B------:R-:W0:Y:S01]  /*19620*/  @P0 LDC R3, c[0x0][0x438] ;  /* 0x00010e00ff030b82 */ /* 0x000e220000000800 */
[----:B------:R-:W-:Y:S01]  /*19630*/  SHF.L.U32 R2, R2, 0x5, RZ ;  /* 0x0000000502027819 */ /* 0x000fe200000006ff */
[----:B------:R-:W-:-:S03]  /*19640*/  IMAD R4, R0, 0x80, R4 ;  /* 0x0000008000047824 */ /* 0x000fc600078e0204 */
[----:B------:R-:W-:Y:S01]  /*19650*/  LOP3.LUT R2, R2, 0x60, RZ, 0xc0, !PT ;  /* 0x0000006002027812 */ /* 0x000fe200078ec0ff */
[----:B------:R-:W-:Y:S05]  /*19660*/  YIELD ;  /* 0x0000000000007946 */ /* 0x000fea0003800000 */
[----:B------:R-:W-:Y:S01]  /*19670*/  ULDC.64 UR4, c[0x0][0x428] ;  /* 0x00010a0000047ab9 */ /* 0x000fe20000000a00 */
[----:B--2---:R-:W-:-:S05]  /*19680*/  IADD3 R4, R2, R4, R8 ;  /* 0x0000000402047210 */ /* 0x004fca0007ffe008 */
[----:B-1----:R-:W-:-:S04]  /*19690*/  @P0 IMAD.HI.U32 R5, R4, R5, RZ ;  /* 0x0000000504050227 */ /* 0x002fc800078e00ff */
[----:B------:R-:W-:Y:S01]  /*196a0*/  IMAD.MOV.U32 R2, RZ, RZ, R4 ;  /* 0x000000ffff027224 */ /* 0x000fe200078e0004 */
[----:B0-----:R-:W-:-:S05]  /*196b0*/  @P0 SHF.R.U32.HI R2, RZ, R3, R5 ;  /* 0x00000003ff020219 */ /* 0x001fca0000011605 */
[----:B------:R-:W-:-:S04]  /*196c0*/  IMAD.MOV R3, RZ, RZ, -R2 ;  /* 0x000000ffff037224 */ /* 0x000fc800078e0a02 */
[----:B------:R-:W-:Y:S01]  /*196d0*/  IMAD R9, R9, R3, R4 ;  /* 0x0000000309097224 */ /* 0x000fe200078e0204 */
[----:B------:R-:W-:Y:S01]  /*196e0*/  SHF.R.S32.HI R3, RZ, 0x1f, R2 ;  /* 0x0000001fff037819 */ /* 0x000fe20000011402 */
[----:B---3--:R-:W-:-:S04]  /*196f0*/  IMAD R4, R7, UR4, RZ ;  /* 0x0000000407047c24 */ /* 0x008fc8000f8e02ff */
[C---:B----4-:R-:W-:Y:S02]  /*19700*/  IMAD R4, R6.reuse, UR5, R4 ;  /* 0x0000000506047c24 */ /* 0x050fe4000f8e0204 */
[----:B------:R-:W-:Y:S01]  /*19710*/  IMAD.WIDE.U32 R2, R6, UR4, R2 ;  /* 0x0000000406027c25 */ /* 0x000fe2000f8e0002 */
[----:B------:R-:W-:-:S04]  /*19720*/  ULDC.64 UR4, c[0x0][0x418] ;  /* 0x0001060000047ab9 */ /* 0x000fc80000000a00 */
[----:B------:R-:W-:Y:S02]  /*19730*/  IADD3 R3, R4, R3, RZ ;  /* 0x0000000304037210 */ /* 0x000fe40007ffe0ff */
[----:B------:R-:W-:-:S04]  /*19740*/  LEA R4, P0, R2, UR4, 0x2 ;  /* 0x0000000402047c11 */ /* 0x000fc8000f8010ff */
[----:B------:R-:W-:-:S05]  /*19750*/  LEA.HI.X R5, R2, UR5, R3, 0x2, P0 ;  /* 0x0000000502057c11 */ /* 0x000fca00080f1403 */
[----:B------:R-:W2:Y:S01]  /*19760*/  LDG.E R8, desc[UR42][R4.64] ;  /* 0x0000002a04087981 */ /* 0x000ea2000c1e1900 */
[----:B------:R-:W-:-:S05]  /*19770*/  VIADD R28, R10, 0x1 ;  /* 0x000000010a1c7836 */ /* 0x000fca0000000000 */
[----:B------:R-:W-:-:S04]  /*19780*/  ISETP.NE.AND P0, PT, R28, 0x2, PT ;  /* 0x000000021c00780c */ /* 0x000fc80003f05270 */
[----:B------:R-:W-:-:S04]  /*19790*/  SEL R2, RZ, 0x1, P0 ;  /* 0x00000001ff027807 */ /* 0x000fc80000000000 */
[----:B-----5:R-:W-:Y:S01]  /*197a0*/  LOP3.LUT R2, R20, R2, RZ, 0x3c, !PT ;  /* 0x0000000214027212 */ /* 0x020fe200078e3cff */
[----:B------:R-:W-:-:S04]  /*197b0*/  IMAD.U32 R6, RZ, RZ, UR38 ;  /* 0x00000026ff067e24 */ /* 0x000fc8000f8e00ff */
[----:B------:R0:W-:Y:S01]  /*197c0*/  STL [R1], R2 ;  /* 0x0000000201007387 */ /* 0x0001e20000100800 */
[----:B------:R-:W-:Y:S01]  /*197d0*/  ISETP.NE.AND P4, PT, R6, 0x3, PT ;  /* 0x000000030600780c */ /* 0x000fe20003f85270 */
[----:B------:R-:W-:Y:S01]  /*197e0*/  IMAD.MOV.U32 R23, RZ, RZ, R0 ;  /* 0x000000ffff177224 */ /* 0x000fe200078e0000 */
[----:B------:R-:W-:Y:S02]  /*197f0*/  SEL R28, R28, RZ, P0 ;  /* 0x000000ff1c1c7207 */ /* 0x000fe40000000000 */
[----:B--2---:R-:W-:-:S09]  /*19800*/  SHF.R.S32.HI R26, RZ, 0x1f, R8 ;  /* 0x0000001fff1a7819 */ /* 0x004fd20000011408 */
[----:B0-----:R-:W-:Y:S05]  /*19810*/  @!P4 BRA `(.L_x_628) ;  /* 0x000000000004c947 */ /* 0x001fea0003800000 */
[----:B------:R-:W-:Y:S01]  /*19820*/  BPT.TRAP 0x1 ;  /* 0x000000040000795c */ /* 0x000fe20000300000 */
.L_x_628:
[----:B------:R-:W-:Y:S01]  /*19830*/  LEA R5, R28, R16, 0x3 ;  /* 0x000000101c057211 */ /* 0x000fe200078e18ff */
[----:B------:R-:W-:Y:S01]  /*19840*/  BSSY B1, `(.L_x_629) ;  /* 0x0000004000017945 */ /* 0x000fe20003800000 */
[----:B------:R-:W-:-:S04]  /*19850*/  SHF.L.U32 R0, R2, 0x1f, RZ ;  /* 0x0000001f02007819 */ /* 0x000fc800000006ff */
[----:B------:R-:W0:Y:S02]  /*19860*/  SYNCS.PHASECHK.TRANS64.TRYWAIT P0, [R5+URZ+0x2d840], R0 ;  /* 0x02d84000050075a7 */ /* 0x000e24000800017f */
[----:B0-----:R-:W-:Y:S05]  /*19870*/  @!P0 BRA `(.L_x_630) ;  /* 0x0000004400608947 */ /* 0x001fea0003800000 */
.L_x_764:
[----:B------:R-:W-:Y:S05]  /*19880*/  BSYNC B1 ;  /* 0x0000000000017941 */ /* 0x000fea0003800000 */
.L_x_629:
[----:B------:R-:W2:Y:S01]  /*19890*/  LDL R4, [R1+0x10] ;  /* 0x0000100001047983 */ /* 0x000ea20000100800 */
        /* <DEDUP_REMOVED lines=18> */
[----:B------:R-:W-:-:S04]  /*199c0*/  LEA R6, P0, R2, UR6, 0x1 ;  /* 0x0000000602067c11 */ /* 0x000fc8000f8008ff */
[----:B------:R-:W-:Y:S01]  /*199d0*/  LEA.HI.X R7, R2, UR7, R7, 0x1, P0 ;  /* 0x0000000702077c11 */ /* 0x000fe200080f0c07 */
[----:B--2---:R-:W-:Y:S01]  /*199e0*/  IMAD R4, R28, 0x3000, R4 ;  /* 0x000030001c047824 */ /* 0x004fe200078e0204 */
[----:B------:R-:W-:Y:S07]  /*199f0*/  BRA.DIV UR4, `(.L_x_631) ;  /* 0x0000004604147947 */ /* 0x000fee000b800000 */
[----:B------:R-:W0:Y:S01]  /*19a00*/  S2R R3, SR_TID.X ;  /* 0x0000000000037919 */ /* 0x000e220000002100 */
[----:B------:R-:W-:Y:S01]  /*19a10*/  LOP3.LUT P6, RZ, R19, 0x4, RZ, 0xc0, !PT ;  /* 0x0000000413ff7812 */ /* 0x000fe200078cc0ff */
[----:B------:R-:W-:Y:S01]  /*19a20*/  IMAD R4, R4, 0x2, R16 ;  /* 0x0000000204047824 */ /* 0x000fe200078e0210 */
[----:B------:R-:W1:Y:S04]  /*19a30*/  SHFL.IDX PT, R2, R6, RZ, 0x1c1f ;  /* 0x001c1fff06027589 */ /* 0x000e6800000e0000 */
[----:B------:R-:W-:Y:S01]  /*19a40*/  SHFL.IDX PT, R21, R7, 0x2, 0x1c1f ;  /* 0x005c1f0007157f89 */ /* 0x000fe200000e0000 */
[----:B0-----:R-:W-:-:S03]  /*19a50*/  IMAD.SHL.U32 R11, R3, 0x8, RZ ;  /* 0x00000008030b7824 */ /* 0x001fc600078e00ff */
[----:B------:R-:W0:Y:S02]  /*19a60*/  SHFL.IDX PT, R3, R7, RZ, 0x1c1f ;  /* 0x001c1fff07037589 */ /* 0x000e2400000e0000 */
[----:B------:R-:W-:-:S04]  /*19a70*/  LOP3.LUT R11, R11, 0x18, RZ, 0xc0, !PT ;  /* 0x000000180b0b7812 */ /* 0x000fc800078ec0ff */
[----:B------:R-:W-:-:S04]  /*19a80*/  SHF.L.U32 R0, R11, 0x1, RZ ;  /* 0x000000010b007819 */ /* 0x000fc800000006ff */
[----:B-1----:R-:W-:-:S05]  /*19a90*/  IADD3 R2, P0, R2, R0, RZ ;  /* 0x0000000002027210 */ /* 0x002fca0007f1e0ff */
[----:B0-----:R-:W-:-:S05]  /*19aa0*/  IMAD.X R3, RZ, RZ, R3, P0 ;  /* 0x000000ffff037224 */ /* 0x001fca00000e0603 */
        /* <DEDUP_REMOVED lines=11> */
[----:B0-----:R-:W-:-:S04]  /*19b60*/  IADD3 R2, P0, R2, R0, RZ ;  /* 0x0000000002027210 */ /* 0x001fc80007f1e0ff */
[----:B------:R-:W-:Y:S02]  /*19b70*/  IADD3.X R3, RZ, R21, RZ, P0, !PT ;  /* 0x00000015ff037210 */ /* 0x000fe400007fe4ff */
[----:B------:R0:W1:Y:S04]  /*19b80*/  SHFL.IDX PT, R21, R7, 0x3, 0x1c1f ;  /* 0x007c1f0007157f89 */ /* 0x00006800000e0000 */
[----:B------:R-:W-:Y:S04]  /*19b90*/  LDGSTS.E.BYPASS.LTC128B.128 [R4+0x16400], desc[UR42][R2.64], !P6 ;  /* 0x1640000002047fae */ /* 0x000fe8000f101d6a */
[----:B------:R-:W-:Y:S04]  /*19ba0*/  LDGSTS.E.BYPASS.LTC128B.128 [R4+0x18400], desc[UR42][R2.64+0x40], !P5 ;  /* 0x1840004002047fae */ /* 0x000fe8000e901d6a */
[----:B------:R2:W-:Y:S04]  /*19bb0*/  LDGSTS.E.BYPASS.LTC128B.128 [R4+0x1a400], desc[UR42][R2.64+0x80], !P4 ;  /* 0x1a40008002047fae */ /* 0x0005e8000e101d6a */
[----:B-12---:R0:W2:Y:S02]  /*19bc0*/  SHFL.IDX PT, R2, R6, 0x3, 0x1c1f ;  /* 0x007c1f0006027f89 */ /* 0x0060a400000e0000 */
.L_x_774:
        /* <DEDUP_REMOVED lines=11> */
.L_x_632:
[----:B------:R-:W-:Y:S02]  /*19c80*/  PLOP3.LUT P4, PT, P4, P0, PT, 0xa2, 0x0 ;  /* 0x000000000000781c */ /* 0x000fe40002781472 */
[----:B------:R-:W-:-:S08]  /*19c90*/  @P0 R2UR P4, UR4, R5 ;  /* 0x00000000050402ca */ /* 0x000fd00000080000 */
[----:B------:R-:W-:-:S05]  /*19ca0*/  @P0 PLOP3.LUT P0, PT, P4, PT, PT, 0x80, 0x0 ;  /* 0x000000000000081c */ /* 0x000fca000270f070 */
[----:B------:R-:W-:Y:S01]  /*19cb0*/  @!P4 SYNCS.ARRIVE.TRANS64.RED.A0T1 RZ, [UR4+0x2d830], RZ ;  /* 0x02d830ffffffc9a7 */ /* 0x000fe20008200404 */
[----:B------:R-:W-:Y:S07]  /*19cc0*/  @!P4 ARRIVES.LDGSTSBAR.64.TRANSCNT [UR4+0x2d830] ;  /* 0x02d83000ff00c9b0 */ /* 0x000fee0008000a84 */
[----:B------:R-:W-:Y:S05]  /*19cd0*/  @P0 BRA.U.ANY `(.L_x_632) ;  /* 0xfffffffd00e80947 */ /* 0x000fea000393ffff */
[----:B------:R-:W-:Y:S01]  /*19ce0*/  NOP ;  /* 0x0000000000007918 */ /* 0x000fe20000000000 */
[----:B-1----:R-:W-:-:S05]  /*19cf0*/  IMAD.U32 R2, RZ, RZ, UR38 ;  /* 0x00000026ff027e24 */ /* 0x002fca000f8e00ff */
[----:B------:R-:W-:-:S13]  /*19d00*/  ISETP.NE.AND P5, PT, R2, 0x3, PT ;  /* 0x000000030200780c */ /* 0x000fda0003fa5270 */
[----:B------:R-:W-:Y:S05]  /*19d10*/  @!P5 BRA `(.L_x_633) ;  /* 0x000000000004d947 */ /* 0x000fea0003800000 */
[----:B------:R-:W-:Y:S01]  /*19d20*/  BPT.TRAP 0x1 ;  /* 0x000000040000795c */ /* 0x000fe20000300000 */
.L_x_633:
[----:B------:R1:W-:Y:S01]  /*19d30*/  SYNCS.ARRIVE.TRANS64.A1T0 RZ, [R5+URZ+0x2d830], RZ ;  /* 0x02d830ff05ff79a7 */ /* 0x0003e2000810003f */
[----:B------:R-:W-:Y:S05]  /*19d40*/  @!P5 BRA `(.L_x_634) ;  /* 0x000000000004d947 */ /* 0x000fea0003800000 */
[----:B------:R-:W-:Y:S01]  /*19d50*/  BPT.TRAP 0x1 ;  /* 0x000000040000795c */ /* 0x000fe20000300000 */
.L_x_634:
[----:B------:R-:W-:Y:S01]  /*19d60*/  SHF.L.U32 R2, R20, 0x1f, RZ ;  /* 0x0000001f14027819 */ /* 0x000fe200000006ff */
[----:B-1----:R-:W-:Y:S01]  /*19d70*/  IMAD R5, R10, 0x8, R16 ;  /* 0x000000080a057824 */ /* 0x002fe200078e0210 */
[----:B------:R-:W-:Y:S03]  /*19d80*/  BSSY B1, `(.L_x_635) ;  /* 0x0000003000017945 */ /* 0x000fe60003800000 */
[----:B------:R-:W1:Y:S02]  /*19d90*/  SYNCS.PHASECHK.TRANS64.TRYWAIT P0, [R5+URZ+0x2d860], R2 ;  /* 0x02d86002050075a7 */ /* 0x000e64000800017f */
[----:B-1----:R-:W-:Y:S05]  /*19da0*/  @!P0 BRA `(.L_x_636) ;  /* 0x00000044007c8947 */ /* 0x002fea0003800000 */
.L_x_775:
[----:B------:R-:W-:Y:S05]  /*19db0*/  BSYNC B1 ;  /* 0x0000000000017941 */ /* 0x000fea0003800000 */
.L_x_635:
[----:B0-----:R-:W2:Y:S04]  /*19dc0*/  LDL R7, [R1+0x20] ;  /* 0x0000200001077983 */ /* 0x001ea80000100800 */
[----:B------:R-:W2:Y:S04]  /*19dd0*/  LDL.LU R6, [R1+0x8] ;  /* 0x0000080001067983 */ /* 0x000ea80000300800 */
[----:B------:R-:W3:Y:S01]  /*19de0*/  LDL R4, [R1+0x10] ;  /* 0x0000100001047983 */ /* 0x000ee20000100800 */
[----:B------:R-:W0:Y:S01]  /*19df0*/  S2R R3, SR_TID.X ;  /* 0x0000000000037919 */ /* 0x000e220000002100 */
[----:B------:R-:W-:Y:S01]  /*19e00*/  UMOV UR4, 0xffffffff ;  /* 0xffffffff00047882 */ /* 0x000fe20000000000 */
[----:B0-----:R-:W-:-:S04]  /*19e10*/  LOP3.LUT R3, R3, 0x7f, RZ, 0xc0, !PT ;  /* 0x0000007f03037812 */ /* 0x001fc800078ec0ff */
[----:B------:R-:W-:Y:S01]  /*19e20*/  SHF.R.U32.HI R3, RZ, 0x2, R3 ;  /* 0x00000002ff037819 */ /* 0x000fe20000011603 */
[----:B--2---:R-:W-:Y:S02]  /*19e30*/  IMAD R6, R6, -0x80, R7 ;  /* 0xffffff8006067824 */ /* 0x004fe400078e0207 */
[----:B---3--:R-:W-:-:S03]  /*19e40*/  IMAD R4, R10, 0x3000, R4 ;  /* 0x000030000a047824 */ /* 0x008fc600078e0204 */
        /* <DEDUP_REMOVED lines=27> */
[----:B0-----:R-:W-:-:S04]  /*1a000*/  IADD3 R2, P0, R2, R0, RZ ;  /* 0x0000000002027210 */ /* 0x001fc80007f1e0ff */
[----:B-1----:R-:W-:Y:S02]  /*1a010*/  IADD3.X R3, RZ, R3, RZ, P0, !PT ;  /* 0x00000003ff037210 */ /* 0x002fe400007fe4ff */
[----:B------:R-:W-:-:S13]  /*1a020*/  ISETP.LT.OR P0, PT, R6, 0x41, P3 ;  /* 0x000000410600780c */ /* 0x000fda0001f01670 */
[----:B------:R-:W-:Y:S01]  /*1a030*/  LDGSTS.E.BYPASS.LTC128B.128 [R4+0x1400], desc[UR42][R2.64], !P0 ;  /* 0x0140000002047fae */ /* 0x000fe2000c101d6a */
[----:B------:R-:W-:-:S13]  /*1a040*/  ISETP.LT.OR P0, PT, R6, 0x41, P2 ;  /* 0x000000410600780c */ /* 0x000fda0001701670 */
[----:B------:R-:W-:Y:S01]  /*1a050*/  LDGSTS.E.BYPASS.LTC128B.128 [R4+0x3400], desc[UR42][R2.64+0x40], !P0 ;  /* 0x0340004002047fae */ /* 0x000fe2000c101d6a */
[----:B------:R-:W-:-:S13]  /*1a060*/  ISETP.LT.OR P0, PT, R6, 0x41, P1 ;  /* 0x000000410600780c */ /* 0x000fda0000f01670 */
[----:B------:R0:W-:Y:S04]  /*1a070*/  LDGSTS.E.BYPASS.LTC128B.128 [R4+0x5400], desc[UR42][R2.64+0x80], !P0 ;  /* 0x0540008002047fae */ /* 0x0001e8000c101d6a */
[----:B0-2---:R0:W1:Y:S02]  /*1a080*/  SHFL.IDX PT, R2, R18, 0x3, 0x1c1f ;  /* 0x007c1f0012027f89 */ /* 0x00506400000e0000 */
.L_x_785:
        /* <DEDUP_REMOVED lines=29> */
.L_x_638:
[----:B------:R-:W-:Y:S02]  /*1a260*/  PLOP3.LUT P4, PT, P4, P0, PT, 0xa2, 0x0 ;  /* 0x000000000000781c */ /* 0x000fe40002781472 */
[----:B------:R-:W-:-:S08]  /*1a270*/  @P0 R2UR P4, UR4, R5 ;  /* 0x00000000050402ca */ /* 0x000fd00000080000 */
[----:B------:R-:W-:-:S05]  /*1a280*/  @P0 PLOP3.LUT P0, PT, P4, PT, PT, 0x80, 0x0 ;  /* 0x000000000000081c */ /* 0x000fca000270f070 */
[----:B------:R-:W-:Y:S01]  /*1a290*/  @!P4 SYNCS.ARRIVE.TRANS64.RED.A0T1 RZ, [UR4+0x2d850], RZ ;  /* 0x02d850ffffffc9a7 */ /* 0x000fe20008200404 */
[----:B------:R-:W-:Y:S07]  /*1a2a0*/  @!P4 ARRIVES.LDGSTSBAR.64.TRANSCNT [UR4+0x2d850] ;  /* 0x02d85000ff00c9b0 */ /* 0x000fee0008000a84 */
[----:B------:R-:W-:Y:S05]  /*1a2b0*/  @P0 BRA.U.ANY `(.L_x_638) ;  /* 0xfffffffd00e80947 */ /* 0x000fea000393ffff */
[----:B------:R-:W-:Y:S01]  /*1a2c0*/  NOP ;  /* 0x0000000000007918 */ /* 0x000fe20000000000 */
[----:B------:R-:W-:Y:S01]  /*1a2d0*/  MOV R2, UR38 ;  /* 0x0000002600027c02 */ /* 0x000fe20008000f00 */
[----:B------:R-:W-:-:S03]  /*1a2e0*/  IMAD.MOV.U32 R22, RZ, RZ, R0 ;  /* 0x000000ffff167224 */ /* 0x000fc600078e0000 */
[----:B------:R-:W-:-:S13]  /*1a2f0*/  ISETP.NE.AND P5, PT, R2, 0x3, PT ;  /* 0x000000030200780c */ /* 0x000fda0003fa5270 */
[----:B------:R-:W-:Y:S05]  /*1a300*/  @!P5 BRA `(.L_x_639) ;  /* 0x000000000004d947 */ /* 0x000fea0003800000 */
[----:B------:R-:W-:Y:S01]  /*1a310*/  BPT.TRAP 0x1 ;  /* 0x000000040000795c */ /* 0x000fe20000300000 */
.L_x_639:
[----:B------:R-:W2:Y:S01]  /*1a320*/  LDL R2, [R1+0x24] ;  /* 0x0000240001027983 */ /* 0x000ea20000100800 */
[----:B------:R1:W-:Y:S01]  /*1a330*/  SYNCS.ARRIVE.TRANS64.A1T0 RZ, [R5+URZ+0x2d850], RZ ;  /* 0x02d850ff05ff79a7 */ /* 0x0003e2000810003f */
[----:B------:R-:W-:Y:S02]  /*1a340*/  VIADD R0, R23, 0xffffffff ;  /* 0xffffffff17007836 */ /* 0x000fe40000000000 */
[----:B------:R1:W5:Y:S01]  /*1a350*/  LDL R20, [R1] ;  /* 0x0000000001147983 */ /* 0x0003620000100800 */
[----:B------:R-:W-:-:S03]  /*1a360*/  IMAD.MOV.U32 R10, RZ, RZ, R28 ;  /* 0x000000ffff0a7224 */ /* 0x000fc600078e001c */
[----:B------:R1:W-:Y:S01]  /*1a370*/  STL [R1+0x8], R23 ;  /* 0x0000081701007387 */ /* 0x0003e20000100800 */
[----:B--2---:R-:W-:-:S13]  /*1a380*/  ISETP.GT.AND P0, PT, R23, R2, PT ;  /* 0x000000021700720c */ /* 0x004fda0003f04270 */
[----:B-1----:R-:W-:Y:S05]  /*1a390*/  @P0 BRA `(.L_x_640) ;  /* 0xfffffff0007c0947 */ /* 0x002fea000383ffff */
.L_x_627:
[----:B------:R-:W-:Y:S05]  /*1a3a0*/  BSYNC B0 ;  /* 0x0000000000007941 */ /* 0x000fea0003800000 */
.L_x_626:
[----:B------:R-:W1:Y:S01]  /*1a3b0*/  S2R R2, SR_TID.X ;  /* 0x0000000000027919 */ /* 0x000e620000002100 */
[----:B------:R-:W-:Y:S01]  /*1a3c0*/  BSSY B0, `(.L_x_641) ;  /* 0x0000010000007945 */ /* 0x000fe20003800000 */
[----:B-1----:R-:W-:-:S04]  /*1a3d0*/  LOP3.LUT R2, R2, 0x7f, RZ, 0xc0, !PT ;  /* 0x0000007f02027812 */ /* 0x002fc800078ec0ff */
[----:B------:R-:W-:-:S13]  /*1a3e0*/  ISETP.NE.AND P0, PT, R2, RZ, PT ;  /* 0x000000ff0200720c */ /* 0x000fda0003f05270 */
[----:B------:R-:W-:Y:S05]  /*1a3f0*/  @P0 BRA `(.L_x_642) ;  /* 0x0000000000300947 */ /* 0x000fea0003800000 */
[----:B------:R-:W1:Y:S01]  /*1a400*/  S2R R5, SR_LANEID ;  /* 0x0000000000057919 */ /* 0x000e620000000000 */
[----:B------:R-:W-:Y:S01]  /*1a410*/  VOTEU.ANY UR4, UPT, PT ;  /* 0x0000000000047886 */ /* 0x000fe200038e0100 */
[----:B------:R-:W2:Y:S01]  /*1a420*/  LDC.64 R2, c[0x0][0xc60] ;  /* 0x00031800ff027b82 */ /* 0x000ea20000000a00 */
[----:B------:R-:W1:Y:S02]  /*1a430*/  FLO.U32 R0, UR4 ;  /* 0x0000000400007d00 */ /* 0x000e6400080e0000 */
[----:B-1----:R-:W-:-:S06]  /*1a440*/  ISETP.EQ.U32.AND P0, PT, R0, R5, PT ;  /* 0x000000050000720c */ /* 0x002fcc0003f02070 */
[----:B------:R-:W2:Y:S07]  /*1a450*/  POPC R5, UR4 ;  /* 0x0000000400057d09 */ /* 0x000eae0008000000 */
[----:B--2---:R-:W2:Y:S01]  /*1a460*/  @P0 ATOMG.E.ADD.STRONG.GPU PT, R3, desc[UR42][R2.64], R5 ;  /* 0x00000005020309a8 */ /* 0x004ea200081ee1ea */
[----:B------:R-:W1:Y:S02]  /*1a470*/  S2R R4, SR_LTMASK ;  /* 0x0000000000047919 */ /* 0x000e640000003900 */
[----:B-1----:R-:W-:-:S04]  /*1a480*/  LOP3.LUT R4, R4, UR4, RZ, 0xc0, !PT ;  /* 0x0000000404047c12 */ /* 0x002fc8000f8ec0ff */
[----:B0-----:R-:W0:Y:S01]  /*1a490*/  POPC R7, R4 ;  /* 0x0000000400077309 */ /* 0x001e220000000000 */
[----:B--2---:R-:W0:Y:S02]  /*1a4a0*/  SHFL.IDX PT, R0, R3, R0, 0x1f ;  /* 0x00001f0003007589 */ /* 0x004e2400000e0000 */
[----:B0-----:R-:W-:-:S07]  /*1a4b0*/  IADD3 R24, R0, UR37, R7 ;  /* 0x0000002500187c10 */ /* 0x001fce000fffe007 */
.L_x_642:
[----:B------:R-:W-:Y:S05]  /*1a4c0*/  BSYNC B0 ;  /* 0x0000000000007941 */ /* 0x000fea0003800000 */
.L_x_641:
[----:B------:R-:W-:-:S04]  /*1a4d0*/  MOV R0, UR38 ;  /* 0x0000002600007c02 */ /* 0x000fc80008000f00 */
[----:B------:R-:W-:-:S13]  /*1a4e0*/  ISETP.NE.AND P0, PT, R0, 0x3, PT ;  /* 0x000000030000780c */ /* 0x000fda0003f05270 */
[----:B------:R-:W-:Y:S05]  /*1a4f0*/  @!P0 BRA `(.L_x_643) ;  /* 0x0000000000048947 */ /* 0x000fea0003800000 */
[----:B------:R-:W-:Y:S01]  /*1a500*/  BPT.TRAP 0x1 ;  /* 0x000000040000795c */ /* 0x000fe20000300000 */
.L_x_643:
[----:B------:R-:W2:Y:S04]  /*1a510*/  LDL R3, [R1] ;  /* 0x0000000001037983 */ /* 0x000ea80000100800 */
[----:B------:R-:W3:Y:S01]  /*1a520*/  LDL.LU R2, [R1+0x20] ;  /* 0x0000200001027983 */ /* 0x000ee20000300800 */
[----:B------:R-:W-:Y:S01]  /*1a530*/  IMAD R0, R28, 0x8, R16 ;  /* 0x000000081c007824 */ /* 0x000fe200078e0210 */
[----:B------:R-:W-:Y:S01]  /*1a540*/  BSSY B0, `(.L_x_644) ;  /* 0x0000005000007945 */ /* 0x000fe20003800000 */
[----:B--2---:R-:W-:-:S04]  /*1a550*/  SHF.L.U32 R3, R3, 0x1f, RZ ;  /* 0x0000001f03037819 */ /* 0x004fc800000006ff */
[----:B------:R-:W1:Y:S01]  /*1a560*/  SYNCS.PHASECHK.TRANS64.TRYWAIT P0, [R0+URZ+0x2d860], R3 ;  /* 0x02d86003000075a7 */ /* 0x000e62000800017f */
[----:B---3--:R-:W-:Y:S01]  /*1a570*/  IMAD R6, R23, -0x80, R2 ;  /* 0xffffff8017067824 */ /* 0x008fe200078e0202 */
[----:B-1----:R-:W-:Y:S06]  /*1a580*/  @!P0 BRA `(.L_x_645) ;  /* 0x0000004000fc8947 */ /* 0x002fec0003800000 */
.L_x_786:
[----:B------:R-:W-:Y:S05]  /*1a590*/  BSYNC B0 ;  /* 0x0000000000007941 */ /* 0x000fea0003800000 */
.L_x_644:
[----:B------:R-:W2:Y:S02]  /*1a5a0*/  S2R R2, SR_TID.X ;  /* 0x0000000000027919 */ /* 0x000ea40000002100 */
[----:B--2---:R-:W-:-:S04]  /*1a5b0*/  LOP3.LUT R2, R2, 0x7f, RZ, 0xc0, !PT ;  /* 0x0000007f02027812 */ /* 0x004fc800078ec0ff */
[----:B------:R-:W-:Y:S02]  /*1a5c0*/  SHF.R.U32.HI R4, RZ, 0x2, R2 ;  /* 0x00000002ff047819 */ /* 0x000fe40000011602 */
[----:B------:R-:W2:Y:S01]  /*1a5d0*/  LDL R2, [R1+0x10] ;  /* 0x0000100001027983 */ /* 0x000ea20000100800 */
[----:B------:R-:W-:Y:S02]  /*1a5e0*/  UMOV UR4, 0xffffffff ;  /* 0xffffffff00047882 */ /* 0x000fe40000000000 */
[----:B------:R-:W-:Y:S02]  /*1a5f0*/  IMAD.IADD R6, R6, 0x1, -R4 ;  /* 0x0000000106067824 */ /* 0x000fe400078e0a04 */
[----:B--2---:R-:W-:Y:S01]  /*1a600*/  IMAD R4, R28, 0x3000, R2 ;  /* 0x000030001c047824 */ /* 0x004fe200078e0202 */
[----:B------:R-:W-:Y:S06]  /*1a610*/  BRA.DIV UR4, `(.L_x_646) ;  /* 0x0000004204ec7947 */ /* 0x000fec000b800000 */
[----:B------:R-:W0:Y:S01]  /*1a620*/  S2R R2, SR_TID.X ;  /* 0x0000000000027919 */ /* 0x000e220000002100 */
[----:B------:R-:W-:Y:S01]  /*1a630*/  ULDC UR4, c[0x0][0x2f4] ;  /* 0x0000bd0000047ab9 */ /* 0x000fe20000000800 */
[----:B------:R-:W-:Y:S01]  /*1a640*/  IMAD R4, R4, 0x2, R16 ;  /* 0x0000000204047824 */ /* 0x000fe200078e0210 */
[----:B------:R-:W2:Y:S04]  /*1a650*/  SHFL.IDX PT, R14, R18, RZ, 0x1c1f ;  /* 0x001c1fff120e7589 */ /* 0x000ea800000e0000 */
[----:B-1----:R-:W1:Y:S01]  /*1a660*/  SHFL.IDX PT, R3, R22, RZ, 0x1c1f ;  /* 0x001c1fff16037589 */ /* 0x002e6200000e0000 */
[----:B0-----:R-:W-:-:S05]  /*1a670*/  IMAD.SHL.U32 R7, R2, 0x8, RZ ;  /* 0x0000000802077824 */ /* 0x001fca00078e00ff */
[----:B------:R-:W-:-:S04]  /*1a680*/  LOP3.LUT R7, R7, 0x18, RZ, 0xc0, !PT ;  /* 0x0000001807077812 */ /* 0x000fc800078ec0ff */
[C---:B------:R-:W-:Y:S02]  /*1a690*/  ISETP.GE.AND P2, PT, R7.reuse, UR4, PT ;  /* 0x0000000407007c0c */ /* 0x040fe4000bf46270 */
[C---:B------:R-:W-:Y:S02]  /*1a6a0*/  SHF.L.U32 R5, R7.reuse, 0x1, RZ ;  /* 0x0000000107057819 */ /* 0x040fe400000006ff */
[----:B------:R-:W-:Y:S02]  /*1a6b0*/  ISETP.LT.OR P4, PT, R6, 0x1, P2 ;  /* 0x000000010600780c */ /* 0x000fe40001781670 */
[----:B--2---:R-:W-:Y:S02]  /*1a6c0*/  IADD3 R2, P0, R14, R5, RZ ;  /* 0x000000050e027210 */ /* 0x004fe40007f1e0ff */
[C---:B------:R-:W-:Y:S01]  /*1a6d0*/  LOP3.LUT R8, R7.reuse, 0x20, RZ, 0xfc, !PT ;  /* 0x0000002007087812 */ /* 0x040fe200078efcff */
[----:B------:R-:W0:Y:S01]  /*1a6e0*/  SHFL.IDX PT, R14, R18, 0x1, 0x1c1f ;  /* 0x003c1f00120e7f89 */ /* 0x000e2200000e0000 */
[----:B------:R-:W-:Y:S01]  /*1a6f0*/  LOP3.LUT R7, R7, 0x40, RZ, 0xfc, !PT ;  /* 0x0000004007077812 */ /* 0x000fe200078efcff */
[----:B-1----:R-:W-:Y:S01]  /*1a700*/  IMAD.X R3, RZ, RZ, R3, P0 ;  /* 0x000000ffff037224 */ /* 0x002fe200000e0603 */
[----:B------:R-:W-:-:S02]  /*1a710*/  ISETP.GE.AND P1, PT, R8, UR4, PT ;  /* 0x0000000408007c0c */ /* 0x000fc4000bf26270 */
[----:B------:R-:W-:Y:S02]  /*1a720*/  ISETP.GE.AND P0, PT, R7, UR4, PT ;  /* 0x0000000407007c0c */ /* 0x000fe4000bf06270 */
[C---:B------:R-:W-:Y:S01]  /*1a730*/  ISETP.LT.OR P3, PT, R6.reuse, 0x1, P1 ;  /* 0x000000010600780c */ /* 0x040fe20000f61670 */
[----:B------:R-:W-:Y:S01]  /*1a740*/  LDGSTS.E.BYPASS.LTC128B.128 [R4+0x400], desc[UR42][R2.64], !P4 ;  /* 0x0040000002047fae */ /* 0x000fe2000e101d6a */
[----:B------:R-:W-:-:S11]  /*1a750*/  ISETP.LT.OR P4, PT, R6, 0x1, P0 ;  /* 0x000000010600780c */ /* 0x000fd60000781670 */
        /* <DEDUP_REMOVED lines=17> */
[----:B-1----:R-:W-:Y:S02]  /*1a870*/  IADD3.X R3, RZ, R3, RZ, P3, !PT ;  /* 0x00000003ff037210 */ /* 0x002fe40001ffe4ff */
[----:B------:R-:W-:-:S03]  /*1a880*/  ISETP.LT.OR P3, PT, R6, 0x41, P1 ;  /* 0x000000410600780c */ /* 0x000fc60000f61670 */
[----:B------:R2:W-:Y:S01]  /*1a890*/  LDGSTS.E.BYPASS.LTC128B.128 [R4+0x1400], desc[UR42][R2.64], !P4 ;  /* 0x0140000002047fae */ /* 0x0005e2000e101d6a */
[----:B------:R-:W-:-:S09]  /*1a8a0*/  ISETP.LT.OR P4, PT, R6, 0x41, P0 ;  /* 0x000000410600780c */ /* 0x000fd20000781670 */
[----:B------:R2:W-:Y:S04]  /*1a8b0*/  LDGSTS.E.BYPASS.LTC128B.128 [R4+0x3400], desc[UR42][R2.64+0x40], !P3 ;  /* 0x0340004002047fae */ /* 0x0005e8000d901d6a */
[----:B0--3--:R2:W-:Y:S02]  /*1a8c0*/  LDGSTS.E.BYPASS.LTC128B.128 [R4+0x5400], desc[UR42][R2.64+0x80], !P4 ;  /* 0x0540008002047fae */ /* 0x0095e4000e101d6a */
.L_x_796:
        /* <DEDUP_REMOVED lines=13> */
.L_x_647:
[----:B------:R-:W-:Y:S02]  /*1a9a0*/  PLOP3.LUT P1, PT, P1, P0, PT, 0xa2, 0x0 ;  /* 0x000000000000781c */ /* 0x000fe40000f21472 */
[----:B------:R-:W-:-:S08]  /*1a9b0*/  @P0 R2UR P1, UR4, R0 ;  /* 0x00000000000402ca */ /* 0x000fd00000020000 */
[----:B------:R-:W-:-:S05]  /*1a9c0*/  @P0 PLOP3.LUT P0, PT, P1, PT, PT, 0x80, 0x0 ;  /* 0x000000000000081c */ /* 0x000fca0000f0f070 */
[----:B------:R-:W-:Y:S01]  /*1a9d0*/  @!P1 SYNCS.ARRIVE.TRANS64.RED.A0T1 RZ, [UR4+0x2d850], RZ ;  /* 0x02d850ffffff99a7 */ /* 0x000fe20008200404 */
[----:B------:R-:W-:Y:S07]  /*1a9e0*/  @!P1 ARRIVES.LDGSTSBAR.64.TRANSCNT [UR4+0x2d850] ;  /* 0x02d85000ff0099b0 */ /* 0x000fee0008000a84 */
[----:B------:R-:W-:Y:S05]  /*1a9f0*/  @P0 BRA.U.ANY `(.L_x_647) ;  /* 0xfffffffd00e80947 */ /* 0x000fea000393ffff */
[----:B------:R-:W-:Y:S01]  /*1aa00*/  NOP ;  /* 0x0000000000007918 */ /* 0x000fe20000000000 */
[----:B0-----:R-:W-:-:S05]  /*1aa10*/  IMAD.U32 R2, RZ, RZ, UR38 ;  /* 0x00000026ff027e24 */ /* 0x001fca000f8e00ff */
[----:B------:R-:W-:-:S13]  /*1aa20*/  ISETP.NE.AND P2, PT, R2, 0x3, PT ;  /* 0x000000030200780c */ /* 0x000fda0003f45270 */
[----:B------:R-:W-:Y:S05]  /*1aa30*/  @!P2 BRA `(.L_x_648) ;  /* 0x000000000004a947 */ /* 0x000fea0003800000 */
[----:B------:R-:W-:Y:S01]  /*1aa40*/  BPT.TRAP 0x1 ;  /* 0x000000040000795c */ /* 0x000fe20000300000 */
.L_x_648:
[----:B------:R-:W2:Y:S01]  /*1aa50*/  LDL.LU R2, [R1] ;  /* 0x0000000001027983 */ /* 0x000ea20000300800 */
[----:B------:R-:W-:Y:S01]  /*1aa60*/  VIADD R28, R28, 0x1 ;  /* 0x000000011c1c7836 */ /* 0x000fe20000000000 */
[----:B------:R0:W-:Y:S04]  /*1aa70*/  SYNCS.ARRIVE.TRANS64.A1T0 RZ, [R0+URZ+0x2d850], RZ ;  /* 0x02d850ff00ff79a7 */ /* 0x0001e8000810003f */
[----:B------:R-:W-:-:S04]  /*1aa80*/  ISETP.NE.AND P0, PT, R28, 0x2, PT ;  /* 0x000000021c00780c */ /* 0x000fc80003f05270 */
[----:B0-----:R-:W-:Y:S02]  /*1aa90*/  SEL R0, RZ, 0x1, P0 ;  /* 0x00000001ff007807 */ /* 0x001fe40000000000 */
[----:B------:R-:W-:Y:S02]  /*1aaa0*/  SEL R28, R28, RZ, P0 ;  /* 0x000000ff1c1c7207 */ /* 0x000fe40000000000 */
[----:B--2---:R-:W-:-:S05]  /*1aab0*/  LOP3.LUT R2, R2, R0, RZ, 0x3c, !PT ;  /* 0x0000000002027212 */ /* 0x004fca00078e3cff */
[----:B------:R0:W-:Y:S02]  /*1aac0*/  STL [R1], R2 ;  /* 0x0000000201007387 */ /* 0x0001e40000100800 */
.L_x_607:
[----:B------:R-:W-:Y:S05]  /*1aad0*/  BSYNC B7 ;  /* 0x0000000000077941 */ /* 0x000fea0003800000 */
.L_x_605:
[----:B------:R-:W-:-:S13]  /*1aae0*/  LOP3.LUT P0, RZ, R19, 0x10, RZ, 0xc0, !PT ;  /* 0x0000001013ff7812 */ /* 0x000fda000780c0ff */
[----:B------:R-:W-:Y:S05]  /*1aaf0*/  @!P0 BRA `(.L_x_649) ;  /* 0x0000000000248947 */ /* 0x000fea0003800000 */
[----:B------:R-:W-:Y:S05]  /*1ab00*/  WARPSYNC.ALL ;  /* 0x0000000000007948 */ /* 0x000fea0003800000 */
[----:B------:R-:W3:Y:S08]  /*1ab10*/  S2UR UR5, SR_CgaCtaId ;  /* 0x00000000000579c3 */ /* 0x000ef00000008800 */
[----:B------:R-:W-:Y:S06]  /*1ab20*/  BAR.SYNC.DEFER_BLOCKING 0x5, 0x200 ;  /* 0x0148000000007b1d */ /* 0x000fec0000010000 */
[----:B------:R-:W-:-:S02]  /*1ab30*/  UMOV UR4, 0x400 ;  /* 0x0000040000047882 */ /* 0x000fc40000000000 */
[----:B---3--:R-:W-:-:S06]  /*1ab40*/  ULEA UR4, UR5, UR4, 0x18 ;  /* 0x0000000405047291 */ /* 0x008fcc000f8ec03f */
[----:B------:R-:W-:-:S05]  /*1ab50*/  MOV R16, UR4 ;  /* 0x0000000400107c02 */ /* 0x000fca0008000f00 */
[----:B------:R3:W4:Y:S01]  /*1ab60*/  LDS.128 R24, [R16+0x2d8d0] ;  /* 0x02d8d00010187984 */ /* 0x0007220000000c00 */
[----:B------:R-:W-:Y:S06]  /*1ab70*/  BAR.ARV 0x4, 0x200 ;  /* 0x0108000000007b1d */ /* 0x000fec0000002000 */
[----:B------:R-:W-:Y:S05]  /*1ab80*/  BRA `(.L_x_650) ;  /* 0x0000000800d07947 */ /* 0x000fea0003800000 */
.L_x_649:
[----:B------:R-:W2:Y:S01]  /*1ab90*/  S2R R0, SR_TID.X ;  /* 0x0000000000007919 */ /* 0x000ea20000002100 */
[----:B------:R-:W-:Y:S01]  /*1aba0*/  UMOV UR4, 0xffffffff ;  /* 0xffffffff00047882 */ /* 0x000fe20000000000 */
[----:B--2---:R-:W-:-:S04]  /*1abb0*/  LOP3.LUT R8, R0, 0x1f, RZ, 0xc0, !PT ;  /* 0x0000001f00087812 */ /* 0x004fc800078ec0ff */
[----:B------:R-:W-:Y:S01]  /*1abc0*/  ISETP.NE.AND P0, PT, R8, 0x1f, PT ;  /* 0x0000001f0800780c */ /* 0x000fe20003f05270 */
[----:B------:R-:W-:-:S12]  /*1abd0*/  BRA.DIV UR4, `(.L_x_651) ;  /* 0x0000004204ec7947 */ /* 0x000fd8000b800000 */
[----:B-1----:R-:W-:Y:S01]  /*1abe0*/  IMAD.IADD R9, R27, 0x1, R8 ;  /* 0x000000011b097824 */ /* 0x002fe200078e0208 */
[----:B------:R-:W-:-:S04]  /*1abf0*/  ULDC UR4, c[0x0][0xc3c] ;  /* 0x00030f0000047ab9 */ /* 0x000fc80000000800 */
[----:B------:R-:W-:-:S13]  /*1ac00*/  ISETP.GE.OR P1, PT, R9, UR4, !P0 ;  /* 0x0000000409007c0c */ /* 0x000fda000c726670 */
[----:B0-----:R-:W0:Y:S08]  /*1ac10*/  @!P1 LDC.64 R2, c[0x0][0xc80] ;  /* 0x00032000ff029b82 */ /* 0x001e300000000a00 */
        /* <DEDUP_REMOVED lines=13> */
[----:B--2---:R-:W-:Y:S01]  /*1acf0*/  @!P1 IMAD.MOV.U32 R4, RZ, RZ, R7 ;  /* 0x000000ffff049224 */ /* 0x004fe200078e0007 */
[----:B------:R-:W-:Y:S01]  /*1ad00*/  MOV R7, RZ ;  /* 0x000000ff00077202 */ /* 0x000fe20000000f00 */
        /* <DEDUP_REMOVED lines=19> */
.L_x_806:
[----:B------:R-:W-:Y:S02]  /*1ae40*/  ULDC UR4, c[0x0][0xc38] ;  /* 0x00030e0000047ab9 */ /* 0x000fe40000000800 */
[----:B------:R-:W-:-:S05]  /*1ae50*/  MOV R3, UR4 ;  /* 0x0000000400037c02 */ /* 0x000fca0008000f00 */
[----:B-1----:R-:W-:-:S04]  /*1ae60*/  IMAD R5, R14, R3, RZ ;  /* 0x000000030e057224 */ /* 0x002fc800078e02ff */
[----:B------:R-:W-:-:S05]  /*1ae70*/  IMAD.IADD R6, R6, 0x1, R5 ;  /* 0x0000000106067824 */ /* 0x000fca00078e0205 */
[----:B------:R-:W-:-:S13]  /*1ae80*/  ISETP.GT.AND P6, PT, R6, R0, PT ;  /* 0x000000000600720c */ /* 0x000fda0003fc4270 */
[----:B------:R-:W-:Y:S05]  /*1ae90*/  @P6 BRA `(.L_x_652) ;  /* 0x0000000000a46947 */ /* 0x000fea0003800000 */
.L_x_655:
        /* <DEDUP_REMOVED lines=35> */
.L_x_814:
[----:B------:R-:W-:Y:S02]  /*1b0d0*/  ULDC UR4, c[0x0][0xc38] ;  /* 0x00030e0000047ab9 */ /* 0x000fe40000000800 */
[----:B------:R-:W-:-:S04]  /*1b0e0*/  IMAD.U32 R3, RZ, RZ, UR4 ;  /* 0x00000004ff037e24 */ /* 0x000fc8000f8e00ff */
[----:B-1----:R-:W-:-:S05]  /*1b0f0*/  IMAD R5, R14, R3, RZ ;  /* 0x000000030e057224 */ /* 0x002fca00078e02ff */
[----:B------:R-:W-:-:S04]  /*1b100*/  IADD3 R6, R5, R6, RZ ;  /* 0x0000000605067210 */ /* 0x000fc80007ffe0ff */
[----:B------:R-:W-:-:S13]  /*1b110*/  ISETP.GT.AND P6, PT, R6, R0, PT ;  /* 0x000000000600720c */ /* 0x000fda0003fc4270 */
[----:B------:R-:W-:Y:S05]  /*1b120*/  @!P6 BRA `(.L_x_655) ;  /* 0xfffffffc005ce947 */ /* 0x000fea000383ffff */
.L_x_652:
        /* <DEDUP_REMOVED lines=9> */
.L_x_819:
[----:B------:R-:W-:-:S13]  /*1b1c0*/  ISETP.NE.AND P0, PT, R6, RZ, PT ;  /* 0x000000ff0600720c */ /* 0x000fda0003f05270 */
[----:B------:R-:W-:Y:S05]  /*1b1d0*/  @!P0 BRA `(.L_x_657) ;  /* 0x0000000000108947 */ /* 0x000fea0003800000 */
[----:B------:R-:W-:Y:S01]  /*1b1e0*/  UMOV UR4, 0xffffffff ;  /* 0xffffffff00047882 */ /* 0x000fe20000000000 */
[----:B------:R-:W-:Y:S02]  /*1b1f0*/  VIADD R12, R5, 0xffffffff ;  /* 0xffffffff050c7836 */ /* 0x000fe40000000000 */
[----:B------:R-:W-:Y:S05]  /*1b200*/  BRA.DIV UR4, `(.L_x_658) ;  /* 0x0000004604b07947 */ /* 0x000fea000b800000 */
[----:B------:R4:W0:Y:S02]  /*1b210*/  SHFL.IDX PT, R24, R2, R12, 0x1f ;  /* 0x00001f0c02187589 */ /* 0x00082400000e0000 */
.L_x_657:
        /* <DEDUP_REMOVED lines=11> */
[----:B0-----:R-:W-:-:S05]  /*1b2d0*/  IADD3 R11, RZ, -R3, RZ ;  /* 0x80000003ff0b7210 */ /* 0x001fca0007ffe0ff */
        /* <DEDUP_REMOVED lines=8> */
[-C--:B------:R-:W-:Y:S02]  /*1b360*/  @!P1 IADD3 R3, R3, -R8.reuse, RZ ;  /* 0x8000000803039210 */ /* 0x080fe40007ffe0ff */
[----:B------:R-:W-:Y:S02]  /*1b370*/  @!P1 IADD3 R6, R6, 0x1, RZ ;  /* 0x0000000106069810 */ /* 0x000fe40007ffe0ff */
[----:B------:R-:W-:Y:S02]  /*1b380*/  ISETP.GE.U32.AND P0, PT, R3, R8, PT ;  /* 0x000000080300720c */ /* 0x000fe40003f06070 */
[----:B------:R-:W0:Y:S01]  /*1b390*/  I2F.RP R8, R0 ;  /* 0x0000000000087306 */ /* 0x000e220000209400 */
[----:B------:R-:W-:-:S10]  /*1b3a0*/  ISETP.NE.AND P1, PT, R4, RZ, PT ;  /* 0x000000ff0400720c */ /* 0x000fd40003f25270 */
        /* <DEDUP_REMOVED lines=27> */
[----:B------:R-:W-:-:S04]  /*1b560*/  @!P1 LOP3.LUT R2, RZ, R7, RZ, 0x33, !PT ;  /* 0x00000007ff029212 */ /* 0x000fc800078e33ff */
[----:B------:R-:W-:-:S05]  /*1b570*/  IADD3 R0, -R2, RZ, RZ ;  /* 0x000000ff02007210 */ /* 0x000fca0007ffe1ff */
[C---:B------:R-:W-:Y:S02]  /*1b580*/  IMAD R6, R7.reuse, R0, R6 ;  /* 0x0000000007067224 */ /* 0x040fe400078e0206 */
[----:B------:R-:W-:-:S05]  /*1b590*/  IMAD R7, R7, 0x1000000, R2 ;  /* 0x0100000007077824 */ /* 0x000fca00078e0202 */
[----:B------:R-:W-:Y:S01]  /*1b5a0*/  LEA R26, R6, R7, 0x10 ;  /* 0x00000007061a7211 */ /* 0x000fe200078e80ff */
[----:B------:R-:W-:Y:S06]  /*1b5b0*/  BRA `(.L_x_659) ;  /* 0x00000000001c7947 */ /* 0x000fec0003800000 */
.L_x_653:
[----:B------:R-:W-:Y:S01]  /*1b5c0*/  UMOV UR4, URZ ;  /* 0x0000003f00047c82 */ /* 0x000fe20008000000 */
[----:B------:R-:W-:Y:S01]  /*1b5d0*/  UMOV UR5, URZ ;  /* 0x0000003f00057c82 */ /* 0x000fe20008000000 */
[----:B------:R-:W-:Y:S01]  /*1b5e0*/  ULDC UR6, c[0x0][0xc3c] ;  /* 0x00030f0000067ab9 */ /* 0x000fe20000000800 */
[----:B------:R-:W-:Y:S01]  /*1b5f0*/  IMAD.MOV.U32 R24, RZ, RZ, R0 ;  /* 0x000000ffff187224 */ /* 0x000fe200078e0000 */
[----:B------:R-:W-:Y:S01]  /*1b600*/  MOV R27, UR6 ;  /* 0x00000006001b7c02 */ /* 0x000fe20008000f00 */
[----:B------:R-:W-:Y:S02]  /*1b610*/  IMAD.U32 R25, RZ, RZ, UR4 ;  /* 0x00000004ff197e24 */ /* 0x000fe4000f8e00ff */
[----:B------:R-:W-:-:S07]  /*1b620*/  IMAD.U32 R26, RZ, RZ, UR5 ;  /* 0x00000005ff1a7e24 */ /* 0x000fce000f8e00ff */
.L_x_659:
        /* <DEDUP_REMOVED lines=10> */
.L_x_650:
[----:B------:R-:W-:Y:S02]  /*1b6d0*/  ULDC UR4, c[0x0][0xc3c] ;  /* 0x00030f0000047ab9 */ /* 0x000fe40000000800 */
[----:B----4-:R-:W-:-:S13]  /*1b6e0*/  ISETP.GE.AND P0, PT, R27, UR4, PT ;  /* 0x000000041b007c0c */ /* 0x010fda000bf06270 */
[----:B------:R-:W-:Y:S05]  /*1b6f0*/  @!P0 BRA `(.L_x_660) ;  /* 0xffffff9c00f08947 */ /* 0x000fea000383ffff */
[----:B------:R-:W-:Y:S05]  /*1b700*/  BSYNC B8 ;  /* 0x0000000000087941 */ /* 0x000fea0003800000 */
.L_x_557:
[----:B0-----:R-:W4:Y:S01]  /*1b710*/  LDL.LU R0, [R1+0x4c] ;  /* 0x00004c0001007983 */ /* 0x001f220000300800 */
[----:B------:R-:W-:Y:S01]  /*1b720*/  BSSY B0, `(.L_x_661) ;  /* 0x000000b000007945 */ /* 0x000fe20003800000 */
[----:B-1----:R-:W0:Y:S01]  /*1b730*/  S2R R5, SR_CgaCtaId ;  /* 0x0000000000057919 */ /* 0x002e220000008800 */
[----:B----4-:R-:W-:-:S05]  /*1b740*/  VIADD R0, R0, 0x1 ;  /* 0x0000000100007836 */ /* 0x010fca0000000000 */
        /* <DEDUP_REMOVED lines=8> */
.L_x_822:
[----:B------:R-:W-:Y:S05]  /*1b7d0*/  BSYNC B0 ;  /* 0x0000000000007941 */ /* 0x000fea0003800000 */
.L_x_661:
[----:B------:R-:W-:-:S03]  /*1b7e0*/  UMOV UR4, 0xffffffff ;  /* 0xffffffff00047882 */ /* 0x000fc60000000000 */
[----:B------:R-:W-:Y:S05]  /*1b7f0*/  BRA.DIV UR4, `(.L_x_663) ;  /* 0x0000004204707947 */ /* 0x000fea000b800000 */
[----:B0-----:R-:W0:Y:S02]  /*1b800*/  S2R R0, SR_TID.X ;  /* 0x0000000000007919 */ /* 0x001e240000002100 */
[----:B0-----:R-:W-:-:S04]  /*1b810*/  SHF.R.U32.HI R0, RZ, 0x5, R0 ;  /* 0x00000005ff007819 */ /* 0x001fc80000011600 */
[----:B------:R-:W-:-:S05]  /*1b820*/  LOP3.LUT R0, R0, 0x3, RZ, 0xc0, !PT ;  /* 0x0000000300007812 */ /* 0x000fca00078ec0ff */
[----:B------:R0:W1:Y:S02]  /*1b830*/  SHFL.IDX PT, R14, R0, RZ, 0x1f ;  /* 0x00001fff000e7589 */ /* 0x00006400000e0000 */
.L_x_825:
[----:B-1----:R-:W-:-:S13]  /*1b840*/  ISETP.NE.AND P0, PT, R14, RZ, PT ;  /* 0x000000ff0e00720c */ /* 0x002fda0003f05270 */
[----:B------:R-:W-:Y:S05]  /*1b850*/  @P0 BRA `(.L_x_396) ;  /* 0x0000000000900947 */ /* 0x000fea0003800000 */
[----:B------:R-:W-:-:S03]  /*1b860*/  UMOV UR4, 0xffffffff ;  /* 0xffffffff00047882 */ /* 0x000fc60000000000 */
[----:B------:R-:W-:Y:S05]  /*1b870*/  BRA.DIV UR4, `(.L_x_664) ;  /* 0x0000004204847947 */ /* 0x000fea000b800000 */
[----:B------:R-:W-:-:S13]  /*1b880*/  ELECT P6, URZ, PT ;  /* 0x00000000003f782f */ /* 0x000fda00038c0000 */
.L_x_828:
[----:B------:R-:W-:Y:S05]  /*1b890*/  @!P6 BRA `(.L_x_396) ;  /* 0x000000000080e947 */ /* 0x000fea0003800000 */
[----:B------:R-:W-:-:S06]  /*1b8a0*/  ULOP3.LUT UR4, UR36, 0x2, URZ, 0xfc, !UPT ;  /* 0x0000000224047892 */ /* 0x000fcc000f8efc3f */
[----:B0-----:R-:W-:-:S05]  /*1b8b0*/  IMAD.U32 R0, RZ, RZ, UR4 ;  /* 0x00000004ff007e24 */ /* 0x001fca000f8e00ff */
[----:B------:R-:W-:-:S13]  /*1b8c0*/  ISETP.NE.AND P0, PT, R0, 0x3, PT ;  /* 0x000000030000780c */ /* 0x000fda0003f05270 */
[----:B------:R-:W-:Y:S05]  /*1b8d0*/  @!P0 BRA `(.L_x_665) ;  /* 0x0000000000048947 */ /* 0x000fea0003800000 */
[----:B------:R-:W-:Y:S01]  /*1b8e0*/  BPT.TRAP 0x1 ;  /* 0x000000040000795c */ /* 0x000fe20000300000 */
.L_x_665:
[----:B------:R-:W4:Y:S01]  /*1b8f0*/  LDL R0, [R1] ;  /* 0x0000000001007983 */ /* 0x000f220000100800 */
[C---:B------:R-:W-:Y:S01]  /*1b900*/  LEA R3, R28.reuse, R5, 0x3 ;  /* 0x000000051c037211 */ /* 0x040fe200078e18ff */
[----:B------:R-:W-:-:S05]  /*1b910*/  VIADD R28, R28, 0x1 ;  /* 0x000000011c1c7836 */ /* 0x000fca0000000000 */
[----:B------:R-:W-:Y:S02]  /*1b920*/  ISETP.NE.AND P2, PT, R28, 0x2, PT ;  /* 0x000000021c00780c */ /* 0x000fe40003f45270 */
[----:B----4-:R-:W-:Y:S02]  /*1b930*/  SHF.L.U32 R2, R0, 0x1f, RZ ;  /* 0x0000001f00027819 */ /* 0x010fe400000006ff */
[----:B------:R-:W-:Y:S02]  /*1b940*/  SEL R0, RZ, 0x1, P2 ;  /* 0x00000001ff007807 */ /* 0x000fe40001000000 */
[----:B------:R-:W0:Y:S02]  /*1b950*/  SYNCS.PHASECHK.TRANS64.TRYWAIT P1, [R3+URZ+0x2d840], R2 ;  /* 0x02d84002030075a7 */ /* 0x000e24000802017f */
[----:B0-----:R-:W-:Y:S05]  /*1b960*/  @!P1 BRA `(.L_x_666) ;  /* 0x0000004000689947 */ /* 0x001fea0003800000 */
.L_x_829:
[----:B------:R-:W4:Y:S01]  /*1b970*/  LDL.LU R4, [R1] ;  /* 0x0000000001047983 */ /* 0x000f220000300800 */
[----:B------:R-:W-:Y:S02]  /*1b980*/  SEL R28, R28, RZ, P2 ;  /* 0x000000ff1c1c7207 */ /* 0x000fe40001000000 */
[----:B----4-:R-:W-:Y:S01]  /*1b990*/  LOP3.LUT R0, R4, R0, RZ, 0x3c, !PT ;  /* 0x0000000004007212 */ /* 0x010fe200078e3cff */
[----:B------:R-:W-:Y:S06]  /*1b9a0*/  @!P0 BRA `(.L_x_667) ;  /* 0x0000000000048947 */ /* 0x000fec0003800000 */
[----:B------:R-:W-:Y:S01]  /*1b9b0*/  BPT.TRAP 0x1 ;  /* 0x000000040000795c */ /* 0x000fe20000300000 */
.L_x_667:
[----:B------:R-:W-:Y:S01]  /*1b9c0*/  IMAD R5, R28, 0x8, R5 ;  /* 0x000000081c057824 */ /* 0x000fe200078e0205 */
[----:B------:R-:W-:-:S04]  /*1b9d0*/  SHF.L.U32 R0, R0, 0x1f, RZ ;  /* 0x0000001f00007819 */ /* 0x000fc800000006ff */
[----:B------:R-:W1:Y:S02]  /*1b9e0*/  SYNCS.PHASECHK.TRANS64.TRYWAIT P1, [R5+URZ+0x2d840], R0 ;  /* 0x02d84000050075a7 */ /* 0x000e64000802017f */
[----:B-1----:R-:W-:Y:S05]  /*1b9f0*/  @!P1 BRA `(.L_x_668) ;  /* 0x0000004000589947 */ /* 0x002fea0003800000 */
.L_x_830:
[----:B------:R-:W-:Y:S05]  /*1ba00*/  @!P0 BRA `(.L_x_669) ;  /* 0x0000000000048947 */ /* 0x000fea0003800000 */
[----:B------:R-:W-:Y:S01]  /*1ba10*/  BPT.TRAP 0x1 ;  /* 0x000000040000795c */ /* 0x000fe20000300000 */
.L_x_669:
[----:B------:R-:W4:Y:S02]  /*1ba20*/  SYNCS.PHASECHK.TRANS64.TRYWAIT P1, [R3+URZ+0x2d860], R2 ;  /* 0x02d86002030075a7 */ /* 0x000f24000802017f */
[----:B----4-:R-:W-:Y:S05]  /*1ba30*/  @!P1 BRA `(.L_x_670) ;  /* 0x00000040005c9947 */ /* 0x010fea0003800000 */
.L_x_831:
[----:B------:R-:W-:Y:S05]  /*1ba40*/  @!P0 BRA `(.L_x_671) ;  /* 0x0000000000048947 */ /* 0x000fea0003800000 */
[----:B------:R-:W-:Y:S01]  /*1ba50*/  BPT.TRAP 0x1 ;  /* 0x000000040000795c */ /* 0x000fe20000300000 */
.L_x_671:
[----:B------:R0:W0:Y:S02]  /*1ba60*/  SYNCS.PHASECHK.TRANS64.TRYWAIT P0, [R5+URZ+0x2d860], R0 ;  /* 0x02d86000050075a7 */ /* 0x000024000800017f */
[----:B0-----:R-:W-:Y:S05]  /*1ba70*/  @!P0 NANOSLEEP.SYNCS 0x989680 ;  /* 0x009896800000895d */ /* 0x001fea0003900000 */
[----:B------:R-:W0:Y:S02]  /*1ba80*/  @!P0 SYNCS.PHASECHK.TRANS64 P0, [R5+URZ+0x2d860], R0 ;  /* 0x02d86000050085a7 */ /* 0x000e24000800007f */
[----:B0-----:R-:W-:Y:S05]  /*1ba90*/  @!P0 BRA `(.L_x_671) ;  /* 0xfffffffc00f08947 */ /* 0x001fea000383ffff */
.L_x_396:
[----:B------:R-:W-:Y:S05]  /*1baa0*/  BSYNC B9 ;  /* 0x0000000000097941 */ /* 0x000fea0003800000 */
.L_x_393:
[----:B------:R-:W-:Y:S05]  /*1bab0*/  EXIT ;  /* 0x000000000000794d */ /* 0x000fea0003800000 */
.L_x_414:
[----:B0-----:R0:W1:Y:S02]  /*1bac0*/  SYNCS.PHASECHK.TRANS64.TRYWAIT P4, [R53+URZ+0x2d890], R80 ;  /* 0x02d89050350075a7 */ /* 0x001064000808017f */
[----:B-1----:R-:W-:Y:S05]  /*1bad0*/  @!P4 NANOSLEEP.SYNCS 0x989680 ;  /* 0x009896800000c95d */ /* 0x002fea0003900000 */
[----:B------:R-:W1:Y:S02]  /*1bae0*/  @!P4 SYNCS.PHASECHK.TRANS64 P4, [R53+URZ+0x2d890], R80 ;  /* 0x02d890503500c5a7 */ /* 0x000e64000808007f */
[----:B-1----:R-:W-:Y:S05]  /*1baf0*/  @!P4 BRA `(.L_x_414) ;  /* 0xfffffffc00f0c947 */ /* 0x002fea000383ffff */
[----:B------:R-:W-:Y:S05]  /*1bb00*/  BRA `(.L_x_672) ;  /* 0xfffffe7800887947 */ /* 0x000fea000383ffff */
.L_x_415:
[----:B------:R-:W-:Y:S01]  /*1bb10*/  BSSY B1, `(.L_x_673) ;  /* 0x0000008000017945 */ /* 0x000fe20003800000 */
[----:B------:R-:W-:Y:S01]  /*1bb20*/  IMAD.MOV.U32 R13, RZ, RZ, R57 ;  /* 0x000000ffff0d7224 */ /* 0x000fe200078e0039 */
[----:B------:R-:W-:Y:S01]  /*1bb30*/  MOV R12, RZ ;  /* 0x000000ff000c7202 */ /* 0x000fe20000000f00 */
[----:B------:R-:W-:Y:S02]  /*1bb40*/  IMAD.MOV.U32 R11, RZ, RZ, 0x1e1f ;  /* 0x00001e1fff0b7424 */ /* 0x000fe400078e00ff */
[----:B------:R-:W-:-:S07]  /*1bb50*/  IMAD.MOV.U32 R15, RZ, RZ, -0x1 ;  /* 0xffffffffff0f7424 */ /* 0x000fce00078e00ff */
[----:B0-----:R-:W-:Y:S05]  /*1bb60*/  WARPSYNC.COLLECTIVE R15, `(.L_x_674) ;  /* 0x000000000f087348 */ /* 0x001fea0003c00000 */
[----:B------:R1:W2:Y:S02]  /*1bb70*/  SHFL.IDX P6, R14, R13, R12, R11 ;  /* 0x0000000c0d0e7389 */ /* 0x0002a400000c000b */
[----:B012---:R-:W-:Y:S01]  /*1bb80*/  ENDCOLLECTIVE ;  /* 0x000000000000791b */ /* 0x007fe20003800000 */
.L_x_674:
[----:B------:R-:W-:Y:S05]  /*1bb90*/  BSYNC B1 ;  /* 0x0000000000017941 */ /* 0x000fea0003800000 */
.L_x_673:
[----:B------:R-:W-:Y:S01]  /*1bba0*/  MOV R13, R56 ;  /* 0x00000038000d7202 */ /* 0x000fe20000000f00 */
[----:B------:R-:W-:Y:S02]  /*1bbb0*/  IMAD.MOV.U32 R12, RZ, RZ, RZ ;  /* 0x000000ffff0c7224 */ /* 0x000fe400078e00ff */
[----:B------:R-:W-:Y:S02]  /*1bbc0*/  IMAD.MOV.U32 R11, RZ, RZ, 0x1e1f ;  /* 0x00001e1fff0b7424 */ /* 0x000fe400078e00ff */
[----:B------:R-:W-:Y:S02]  /*1bbd0*/  IMAD.MOV.U32 R15, RZ, RZ, -0x1 ;  /* 0xffffffffff0f7424 */ /* 0x000fe400078e00ff */
[----:B------:R-:W-:-:S07]  /*1bbe0*/  IMAD.MOV.U32 R57, RZ, RZ, R14 ;  /* 0x000000ffff397224 */ /* 0x000fce00078e000e */
[----:B------:R-:W-:Y:S05]  /*1bbf0*/  WARPSYNC.COLLECTIVE R15, `(.L_x_675) ;  /* 0x000000000f087348 */ /* 0x000fea0003c00000 */
[----:B------:R0:W1:Y:S02]  /*1bc00*/  SHFL.IDX P6, R14, R13, R12, R11 ;  /* 0x0000000c0d0e7389 */ /* 0x00006400000c000b */
[----:B01----:R-:W-:Y:S01]  /*1bc10*/  ENDCOLLECTIVE ;  /* 0x000000000000791b */ /* 0x003fe20003800000 */
.L_x_675:
[----:B------:R-:W-:Y:S01]  /*1bc20*/  MOV R56, R14 ;  /* 0x0000000e00387202 */ /* 0x000fe20000000f00 */
[----:B------:R-:W-:Y:S06]  /*1bc30*/  BRA `(.L_x_676) ;  /* 0xfffffe7800507947 */ /* 0x000fec000383ffff */
.L_x_443:
[----:B0-----:R0:W1:Y:S02]  /*1bc40*/  SYNCS.PHASECHK.TRANS64.TRYWAIT P4, [R53+URZ+0x2d890], R80 ;  /* 0x02d89050350075a7 */ /* 0x001064000808017f */
[----:B-1----:R-:W-:Y:S05]  /*1bc50*/  @!P4 NANOSLEEP.SYNCS 0x989680 ;  /* 0x009896800000c95d */ /* 0x002fea0003900000 */
[----:B------:R-:W1:Y:S02]  /*1bc60*/  @!P4 SYNCS.PHASECHK.TRANS64 P4, [R53+URZ+0x2d890], R80 ;  /* 0x02d890503500c5a7 */ /* 0x000e64000808007f */
[----:B-1----:R-:W-:Y:S05]  /*1bc70*/  @!P4 BRA `(.L_x_443) ;  /* 0xfffffffc00f0c947 */ /* 0x002fea000383ffff */
[----:B------:R-:W-:Y:S05]  /*1bc80*/  BRA `(.L_x_677) ;  /* 0xfffffe9400207947 */ /* 0x000fea000383ffff */
.L_x_444:
[----:B------:R-:W-:Y:S01]  /*1bc90*/  BSSY B1, `(.L_x_678) ;  /* 0x0000008000017945 */ /* 0x000fe20003800000 */
[----:B------:R-:W-:Y:S01]  /*1bca0*/  IMAD.MOV.U32 R13, RZ, RZ, R57 ;  /* 0x000000ffff0d7224 */ /* 0x000fe200078e0039 */
[----:B------:R-:W-:Y:S01]  /*1bcb0*/  MOV R15, 0xffffffff ;  /* 0xffffffff000f7802 */ /* 0x000fe20000000f00 */
[----:B------:R-:W-:Y:S02]  /*1bcc0*/  IMAD.MOV.U32 R12, RZ, RZ, RZ ;  /* 0x000000ffff0c7224 */ /* 0x000fe400078e00ff */
[----:B------:R-:W-:-:S07]  /*1bcd0*/  IMAD.MOV.U32 R11, RZ, RZ, 0x1e1f ;  /* 0x00001e1fff0b7424 */ /* 0x000fce00078e00ff */
[----:B0-----:R-:W-:Y:S05]  /*1bce0*/  WARPSYNC.COLLECTIVE R15, `(.L_x_679) ;  /* 0x000000000f087348 */ /* 0x001fea0003c00000 */
[----:B------:R1:W2:Y:S02]  /*1bcf0*/  SHFL.IDX P6, R14, R13, R12, R11 ;  /* 0x0000000c0d0e7389 */ /* 0x0002a400000c000b */
[----:B012---:R-:W-:Y:S01]  /*1bd00*/  ENDCOLLECTIVE ;  /* 0x000000000000791b */ /* 0x007fe20003800000 */
.L_x_679:
[----:B------:R-:W-:Y:S05]  /*1bd10*/  BSYNC B1 ;  /* 0x0000000000017941 */ /* 0x000fea0003800000 */
.L_x_678:
[----:B------:R-:W-:Y:S01]  /*1bd20*/  IMAD.MOV.U32 R13, RZ, RZ, R56 ;  /* 0x000000ffff0d7224 */ /* 0x000fe200078e0038 */
[----:B------:R-:W-:Y:S01]  /*1bd30*/  MOV R11, 0x1e1f ;  /* 0x00001e1f000b7802 */ /* 0x000fe20000000f00 */
[----:B------:R-:W-:Y:S02]  /*1bd40*/  IMAD.MOV.U32 R12, RZ, RZ, RZ ;  /* 0x000000ffff0c7224 */ /* 0x000fe400078e00ff */
[----:B------:R-:W-:Y:S02]  /*1bd50*/  IMAD.MOV.U32 R15, RZ, RZ, -0x1 ;  /* 0xffffffffff0f7424 */ /* 0x000fe400078e00ff */
[----:B------:R-:W-:-:S07]  /*1bd60*/  IMAD.MOV.U32 R85, RZ, RZ, R14 ;  /* 0x000000ffff557224 */ /* 0x000fce00078e000e */
[----:B------:R-:W-:Y:S05]  /*1bd70*/  WARPSYNC.COLLECTIVE R15, `(.L_x_680) ;  /* 0x000000000f087348 */ /* 0x000fea0003c00000 */
[----:B------:R0:W1:Y:S02]  /*1bd80*/  SHFL.IDX P6, R14, R13, R12, R11 ;  /* 0x0000000c0d0e7389 */ /* 0x00006400000c000b */
[----:B01----:R-:W-:Y:S01]  /*1bd90*/  ENDCOLLECTIVE ;  /* 0x000000000000791b */ /* 0x003fe20003800000 */
.L_x_680:
[----:B------:R-:W-:Y:S01]  /*1bda0*/  IMAD.MOV.U32 R84, RZ, RZ, R14 ;  /* 0x000000ffff547224 */ /* 0x000fe200078e000e */
[----:B------:R-:W-:Y:S06]  /*1bdb0*/  BRA `(.L_x_681) ;  /* 0xfffffe9000e87947 */ /* 0x000fec000383ffff */
.L_x_457:
[----:B0-----:R0:W1:Y:S02]  /*1bdc0*/  SYNCS.PHASECHK.TRANS64.TRYWAIT P3, [R53+URZ+0x2d890], R80 ;  /* 0x02d89050350075a7 */ /* 0x001064000806017f */
[----:B-1----:R-:W-:Y:S05]  /*1bdd0*/  @!P3 NANOSLEEP.SYNCS 0x989680 ;  /* 0x009896800000b95d */ /* 0x002fea0003900000 */
[----:B------:R-:W1:Y:S02]  /*1bde0*/  @!P3 SYNCS.PHASECHK.TRANS64 P3, [R53+URZ+0x2d890], R80 ;  /* 0x02d890503500b5a7 */ /* 0x000e64000806007f */
[----:B-1----:R-:W-:Y:S05]  /*1bdf0*/  @!P3 BRA `(.L_x_457) ;  /* 0xfffffffc00f0b947 */ /* 0x002fea000383ffff */
[----:B------:R-:W-:Y:S05]  /*1be00*/  BRA `(.L_x_682) ;  /* 0xfffffea800c47947 */ /* 0x000fea000383ffff */
.L_x_458:
[----:B------:R-:W-:Y:S01]  /*1be10*/  BSSY B1, `(.L_x_683) ;  /* 0x0000007000017945 */ /* 0x000fe20003800000 */
[----:B------:R-:W-:Y:S01]  /*1be20*/  IMAD.MOV.U32 R12, RZ, RZ, RZ ;  /* 0x000000ffff0c7224 */ /* 0x000fe200078e00ff */
[----:B------:R-:W-:Y:S01]  /*1be30*/  MOV R11, 0x1e1f ;  /* 0x00001e1f000b7802 */ /* 0x000fe20000000f00 */
[----:B------:R-:W-:-:S07]  /*1be40*/  IMAD.MOV.U32 R15, RZ, RZ, -0x1 ;  /* 0xffffffffff0f7424 */ /* 0x000fce00078e00ff */
[----:B0-----:R-:W-:Y:S05]  /*1be50*/  WARPSYNC.COLLECTIVE R15, `(.L_x_684) ;  /* 0x000000000f087348 */ /* 0x001fea0003c00000 */
[----:B------:R1:W2:Y:S02]  /*1be60*/  SHFL.IDX P6, R14, R13, R12, R11 ;  /* 0x0000000c0d0e7389 */ /* 0x0002a400000c000b */
[----:B012---:R-:W-:Y:S01]  /*1be70*/  ENDCOLLECTIVE ;  /* 0x000000000000791b */ /* 0x007fe20003800000 */
.L_x_684:
[----:B------:R-:W-:Y:S05]  /*1be80*/  BSYNC B1 ;  /* 0x0000000000017941 */ /* 0x000fea0003800000 */
.L_x_683:
[----:B------:R-:W-:Y:S01]  /*1be90*/  IMAD.MOV.U32 R13, RZ, RZ, R35 ;  /* 0x000000ffff0d7224 */ /* 0x000fe200078e0023 */
[----:B------:R-:W-:Y:S01]  /*1bea0*/  MOV R12, RZ ;  /* 0x000000ff000c7202 */ /* 0x000fe20000000f00 */
[----:B------:R-:W-:Y:S02]  /*1beb0*/  IMAD.MOV.U32 R11, RZ, RZ, 0x1e1f ;  /* 0x00001e1fff0b7424 */ /* 0x000fe400078e00ff */
[----:B------:R-:W-:Y:S02]  /*1bec0*/  IMAD.MOV.U32 R15, RZ, RZ, -0x1 ;  /* 0xffffffffff0f7424 */ /* 0x000fe400078e00ff */
[----:B------:R-:W-:-:S07]  /*1bed0*/  IMAD.MOV.U32 R34, RZ, RZ, R14 ;  /* 0x000000ffff227224 */ /* 0x000fce00078e000e */
[----:B------:R-:W-:Y:S05]  /*1bee0*/  WARPSYNC.COLLECTIVE R15, `(.L_x_685) ;  /* 0x000000000f087348 */ /* 0x000fea0003c00000 */
[----:B------:R0:W1:Y:S02]  /*1bef0*/  SHFL.IDX P6, R14, R13, R12, R11 ;  /* 0x0000000c0d0e7389 */ /* 0x00006400000c000b */
[----:B01----:R-:W-:Y:S01]  /*1bf00*/  ENDCOLLECTIVE ;  /* 0x000000000000791b */ /* 0x003fe20003800000 */
.L_x_685:
[----:B------:R-:W-:Y:S01]  /*1bf10*/  IMAD.MOV.U32 R35, RZ, RZ, R14 ;  /* 0x000000ffff237224 */ /* 0x000fe200078e000e */
[----:B------:R-:W-:Y:S06]  /*1bf20*/  BRA `(.L_x_686) ;  /* 0xfffffea800e07947 */ /* 0x000fec000383ffff */
.L_x_462:
[----:B------:R0:W0:Y:S02]  /*1bf30*/  SYNCS.PHASECHK.TRANS64.TRYWAIT P2, [R53+URZ+0x2d8b0], R80 ;  /* 0x02d8b050350075a7 */ /* 0x000024000804017f */
[----:B0-----:R-:W-:Y:S05]  /*1bf40*/  @!P2 NANOSLEEP.SYNCS 0x989680 ;  /* 0x009896800000a95d */ /* 0x001fea0003900000 */
[----:B------:R-:W0:Y:S02]  /*1bf50*/  @!P2 SYNCS.PHASECHK.TRANS64 P2, [R53+URZ+0x2d8b0], R80 ;  /* 0x02d8b0503500a5a7 */ /* 0x000e24000804007f */
[----:B0-----:R-:W-:Y:S05]  /*1bf60*/  @!P2 BRA `(.L_x_462) ;  /* 0xfffffffc00f0a947 */ /* 0x001fea000383ffff */
[----:B------:R-:W-:Y:S05]  /*1bf70*/  BRA `(.L_x_687) ;  /* 0xfffffeac00bc7947 */ /* 0x000fea000383ffff */
.L_x_470:
[----:B------:R-:W-:Y:S01]  /*1bf80*/  BSSY B0, `(.L_x_688) ;  /* 0x0000007000007945 */ /* 0x000fe20003800000 */
[----:B------:R-:W-:Y:S01]  /*1bf90*/  MOV R12, RZ ;  /* 0x000000ff000c7202 */ /* 0x000fe20000000f00 */
[----:B------:R-:W-:Y:S02]  /*1bfa0*/  IMAD.MOV.U32 R11, RZ, RZ, 0x1f ;  /* 0x0000001fff0b7424 */ /* 0x000fe400078e00ff */
[----:B------:R-:W-:-:S07]  /*1bfb0*/  IMAD.MOV.U32 R15, RZ, RZ, -0x1 ;  /* 0xffffffffff0f7424 */ /* 0x000fce00078e00ff */
[----:B-----5:R-:W-:Y:S05]  /*1bfc0*/  WARPSYNC.COLLECTIVE R15, `(.L_x_689) ;  /* 0x000000000f087348 */ /* 0x020fea0003c00000 */
[----:B------:R0:W1:Y:S02]  /*1bfd0*/  SHFL.IDX P6, R14, R13, R12, R11 ;  /* 0x0000000c0d0e7389 */ /* 0x00006400000c000b */
[----:B01---5:R-:W-:Y:S01]  /*1bfe0*/  ENDCOLLECTIVE ;  /* 0x000000000000791b */ /* 0x023fe20003800000 */
.L_x_689:
[----:B------:R-:W-:Y:S05]  /*1bff0*/  BSYNC B0 ;  /* 0x0000000000007941 */ /* 0x000fea0003800000 */
.L_x_688:
[----:B------:R0:W-:Y:S01]  /*1c000*/  STL [R1+0x7c], R14 ;  /* 0x00007c0e01007387 */ /* 0x0001e20000100800 */
[----:B------:R-:W-:Y:S05]  /*1c010*/  BRA `(.L_x_690) ;  /* 0xfffffeb800187947 */ /* 0x000fea000383ffff */
.L_x_481:
[----:B------:R-:W-:Y:S01]  /*1c020*/  BSSY B1, `(.L_x_691) ;  /* 0x0000008000017945 */ /* 0x000fe20003800000 */
[----:B------:R-:W-:Y:S01]  /*1c030*/  IMAD.MOV.U32 R13, RZ, RZ, R25 ;  /* 0x000000ffff0d7224 */ /* 0x000fe200078e0019 */
[----:B------:R-:W-:Y:S01]  /*1c040*/  MOV R12, RZ ;  /* 0x000000ff000c7202 */ /* 0x000fe20000000f00 */
[----:B------:R-:W-:Y:S02]  /*1c050*/  IMAD.MOV.U32 R11, RZ, RZ, 0x1e1f ;  /* 0x00001e1fff0b7424 */ /* 0x000fe400078e00ff */
[----:B------:R-:W-:-:S07]  /*1c060*/  IMAD.MOV.U32 R15, RZ, RZ, -0x1 ;  /* 0xffffffffff0f7424 */ /* 0x000fce00078e00ff */
[----:B0-----:R-:W-:Y:S05]  /*1c070*/  WARPSYNC.COLLECTIVE R15, `(.L_x_692) ;  /* 0x000000000f087348 */ /* 0x001fea0003c00000 */
[----:B0-----:R0:W1:Y:S02]  /*1c080*/  SHFL.IDX P6, R14, R13, R12, R11 ;  /* 0x0000000c0d0e7389 */ /* 0x00106400000c000b */
[----:B01----:R-:W-:Y:S01]  /*1c090*/  ENDCOLLECTIVE ;  /* 0x000000000000791b */ /* 0x003fe20003800000 */
.L_x_692:
[----:B------:R-:W-:Y:S05]  /*1c0a0*/  BSYNC B1 ;  /* 0x0000000000017941 */ /* 0x000fea0003800000 */
.L_x_691:
        /* <DEDUP_REMOVED lines=8> */
.L_x_693:
[----:B------:R-:W-:Y:S01]  /*1c130*/  IMAD.MOV.U32 R13, RZ, RZ, R37 ;  /* 0x000000ffff0d7224 */ /* 0x000fe200078e0025 */
[----:B------:R-:W-:-:S07]  /*1c140*/  MOV R38, R14 ;  /* 0x0000000e00267202 */ /* 0x000fce0000000f00 */
[----:B------:R-:W-:Y:S05]  /*1c150*/  WARPSYNC.COLLECTIVE R15, `(.L_x_694) ;  /* 0x000000000f087348 */ /* 0x000fea0003c00000 */
[----:B------:R0:W1:Y:S02]  /*1c160*/  SHFL.IDX P6, R14, R13, R12, R11 ;  /* 0x0000000c0d0e7389 */ /* 0x00006400000c000b */
[----:B01----:R-:W-:Y:S01]  /*1c170*/  ENDCOLLECTIVE ;  /* 0x000000000000791b */ /* 0x003fe20003800000 */
.L_x_694:
[----:B------:R-:W-:Y:S02]  /*1c180*/  IMAD.MOV.U32 R13, RZ, RZ, R39 ;  /* 0x000000ffff0d7224 */ /* 0x000fe400078e0027 */
[----:B------:R-:W-:-:S07]  /*1c190*/  IMAD.MOV.U32 R0, RZ, RZ, R14 ;  /* 0x000000ffff007224 */ /* 0x000fce00078e000e */
[----:B------:R-:W-:Y:S05]  /*1c1a0*/  WARPSYNC.COLLECTIVE R15, `(.L_x_695) ;  /* 0x000000000f087348 */ /* 0x000fea0003c00000 */
[----:B------:R0:W1:Y:S02]  /*1c1b0*/  SHFL.IDX P6, R14, R13, R12, R11 ;  /* 0x0000000c0d0e7389 */ /* 0x00006400000c000b */
[----:B01----:R-:W-:Y:S01]  /*1c1c0*/  ENDCOLLECTIVE ;  /* 0x000000000000791b */ /* 0x003fe20003800000 */
.L_x_695:
[----:B------:R-:W-:Y:S01]  /*1c1d0*/  MOV R39, R14 ;  /* 0x0000000e00277202 */ /* 0x000fe20000000f00 */
[----:B------:R-:W-:Y:S06]  /*1c1e0*/  BRA `(.L_x_696) ;  /* 0xfffffebc00207947 */ /* 0x000fec000383ffff */
.L_x_485:
[----:B0-----:R0:W1:Y:S02]  /*1c1f0*/  SYNCS.PHASECHK.TRANS64.TRYWAIT P0, [R2+URZ+0x2d800], R3 ;  /* 0x02d80003020075a7 */ /* 0x001064000800017f */
[----:B-1----:R-:W-:Y:S05]  /*1c200*/  @!P0 NANOSLEEP.SYNCS 0x989680 ;  /* 0x009896800000895d */ /* 0x002fea0003900000 */
[----:B------:R-:W1:Y:S02]  /*1c210*/  @!P0 SYNCS.PHASECHK.TRANS64 P0, [R2+URZ+0x2d800], R3 ;  /* 0x02d80003020085a7 */ /* 0x000e64000800007f */
[----:B-1----:R-:W-:Y:S05]  /*1c220*/  @!P0 BRA `(.L_x_485) ;  /* 0xfffffffc00f08947 */ /* 0x002fea000383ffff */
[----:B------:R-:W-:Y:S05]  /*1c230*/  BRA `(.L_x_697) ;  /* 0xfffffec400547947 */ /* 0x000fea000383ffff */
.L_x_497:
[----:B------:R-:W-:Y:S01]  /*1c240*/  BSSY B1, `(.L_x_698) ;  /* 0x0000008000017945 */ /* 0x000fe20003800000 */
[----:B------:R-:W-:Y:S01]  /*1c250*/  IMAD.MOV.U32 R13, RZ, RZ, R25 ;  /* 0x000000ffff0d7224 */ /* 0x000fe200078e0019 */
[----:B------:R-:W-:Y:S01]  /*1c260*/  MOV R15, 0xffffffff ;  /* 0xffffffff000f7802 */ /* 0x000fe20000000f00 */
[----:B------:R-:W-:Y:S02]  /*1c270*/  IMAD.MOV.U32 R12, RZ, RZ, RZ ;  /* 0x000000ffff0c7224 */ /* 0x000fe400078e00ff */
[----:B------:R-:W-:-:S07]  /*1c280*/  IMAD.MOV.U32 R11, RZ, RZ, 0x1e1f ;  /* 0x00001e1fff0b7424 */ /* 0x000fce00078e00ff */
[----:B0-----:R-:W-:Y:S05]  /*1c290*/  WARPSYNC.COLLECTIVE R15, `(.L_x_699) ;  /* 0x000000000f087348 */ /* 0x001fea0003c00000 */
[----:B0-----:R0:W1:Y:S02]  /*1c2a0*/  SHFL.IDX P6, R14, R13, R12, R11 ;  /* 0x0000000c0d0e7389 */ /* 0x00106400000c000b */
[----:B01----:R-:W-:Y:S01]  /*1c2b0*/  ENDCOLLECTIVE ;  /* 0x000000000000791b */ /* 0x003fe20003800000 */
.L_x_699:
[----:B------:R-:W-:Y:S05]  /*1c2c0*/  BSYNC B1 ;  /* 0x0000000000017941 */ /* 0x000fea0003800000 */
.L_x_698:
        /* <DEDUP_REMOVED lines=8> */
.L_x_700:
[----:B------:R-:W-:Y:S02]  /*1c350*/  IMAD.MOV.U32 R13, RZ, RZ, R37 ;  /* 0x000000ffff0d7224 */ /* 0x000fe400078e0025 */
[----:B------:R-:W-:-:S07]  /*1c360*/  IMAD.MOV.U32 R3, RZ, RZ, R14 ;  /* 0x000000ffff037224 */ /* 0x000fce00078e000e */
[----:B------:R-:W-:Y:S05]  /*1c370*/  WARPSYNC.COLLECTIVE R15, `(.L_x_701) ;  /* 0x000000000f087348 */ /* 0x000fea0003c00000 */
[----:B------:R0:W1:Y:S02]  /*1c380*/  SHFL.IDX P6, R14, R13, R12, R11 ;  /* 0x0000000c0d0e7389 */ /* 0x00006400000c000b */
[----:B01----:R-:W-:Y:S01]  /*1c390*/  ENDCOLLECTIVE ;  /* 0x000000000000791b */ /* 0x003fe20003800000 */
.L_x_701:
[----:B------:R-:W-:Y:S01]  /*1c3a0*/  IMAD.MOV.U32 R13, RZ, RZ, R39 ;  /* 0x000000ffff0d7224 */ /* 0x000fe200078e0027 */
[----:B------:R-:W-:-:S07]  /*1c3b0*/  MOV R37, R14 ;  /* 0x0000000e00257202 */ /* 0x000fce0000000f00 */
[----:B------:R-:W-:Y:S05]  /*1c3c0*/  WARPSYNC.COLLECTIVE R15, `(.L_x_702) ;  /* 0x000000000f087348 */ /* 0x000fea0003c00000 */
[----:B------:R0:W1:Y:S02]  /*1c3d0*/  SHFL.IDX P6, R14, R13, R12, R11 ;  /* 0x0000000c0d0e7389 */ /* 0x00006400000c000b */
[----:B01----:R-:W-:Y:S01]  /*1c3e0*/  ENDCOLLECTIVE ;  /* 0x000000000000791b */ /* 0x003fe20003800000 */
.L_x_702:
[----:B------:R-:W-:Y:S01]  /*1c3f0*/  IMAD.MOV.U32 R38, RZ, RZ, R14 ;  /* 0x000000ffff267224 */ /* 0x000fe200078e000e */
[----:B------:R-:W-:Y:S06]  /*1c400*/  BRA `(.L_x_703) ;  /* 0xfffffed400947947 */ /* 0x000fec000383ffff */
.L_x_501:
[----:B0-----:R0:W1:Y:S02]  /*1c410*/  SYNCS.PHASECHK.TRANS64.TRYWAIT P0, [R2+URZ+0x2d800], R3 ;  /* 0x02d80003020075a7 */ /* 0x001064000800017f */
[----:B-1----:R-:W-:Y:S05]  /*1c420*/  @!P0 NANOSLEEP.SYNCS 0x989680 ;  /* 0x009896800000895d */ /* 0x002fea0003900000 */
[----:B------:R-:W1:Y:S02]  /*1c430*/  @!P0 SYNCS.PHASECHK.TRANS64 P0, [R2+URZ+0x2d800], R3 ;  /* 0x02d80003020085a7 */ /* 0x000e64000800007f */
[----:B-1----:R-:W-:Y:S05]  /*1c440*/  @!P0 BRA `(.L_x_501) ;  /* 0xfffffffc00f08947 */ /* 0x002fea000383ffff */
[----:B------:R-:W-:Y:S05]  /*1c450*/  BRA `(.L_x_704) ;  /* 0xfffffedc00347947 */ /* 0x000fea000383ffff */
.L_x_509:
[----:B-1----:R1:W3:Y:S02]  /*1c460*/  SYNCS.PHASECHK.TRANS64.TRYWAIT P1, [R0+URZ+0x2d830], R5 ;  /* 0x02d83005000075a7 */ /* 0x0022e4000802017f */
[----:B---3--:R-:W-:Y:S05]  /*1c470*/  @!P1 NANOSLEEP.SYNCS 0x989680 ;  /* 0x009896800000995d */ /* 0x008fea0003900000 */
[----:B------:R-:W3:Y:S02]  /*1c480*/  @!P1 SYNCS.PHASECHK.TRANS64 P1, [R0+URZ+0x2d830], R5 ;  /* 0x02d83005000095a7 */ /* 0x000ee4000802007f */
[----:B---3--:R-:W-:Y:S05]  /*1c490*/  @!P1 BRA `(.L_x_509) ;  /* 0xfffffffc00f09947 */ /* 0x008fea000383ffff */
[----:B------:R-:W-:Y:S05]  /*1c4a0*/  BRA `(.L_x_508) ;  /* 0xfffffef000a47947 */ /* 0x000fea000383ffff */
.L_x_516:
[----:B-1----:R1:W2:Y:S02]  /*1c4b0*/  SYNCS.PHASECHK.TRANS64.TRYWAIT P2, [R9+URZ+0x2d830], R6 ;  /* 0x02d83006090075a7 */ /* 0x0022a4000804017f */
[----:B--2---:R-:W-:Y:S05]  /*1c4c0*/  @!P2 NANOSLEEP.SYNCS 0x989680 ;  /* 0x009896800000a95d */ /* 0x004fea0003900000 */
[----:B------:R-:W2:Y:S02]  /*1c4d0*/  @!P2 SYNCS.PHASECHK.TRANS64 P2, [R9+URZ+0x2d830], R6 ;  /* 0x02d830060900a5a7 */ /* 0x000ea4000804007f */
[----:B--2---:R-:W-:Y:S05]  /*1c4e0*/  @!P2 BRA `(.L_x_516) ;  /* 0xfffffffc00f0a947 */ /* 0x004fea000383ffff */
[----:B------:R-:W-:Y:S05]  /*1c4f0*/  BRA `(.L_x_515) ;  /* 0xffffff1c00ec7947 */ /* 0x000fea000383ffff */
.L_x_520:
[----:B-1----:R1:W2:Y:S02]  /*1c500*/  SYNCS.PHASECHK.TRANS64.TRYWAIT P1, [R9+URZ+0x2d850], R6 ;  /* 0x02d85006090075a7 */ /* 0x0022a4000802017f */
[----:B--2---:R-:W-:Y:S05]  /*1c510*/  @!P1 NANOSLEEP.SYNCS 0x989680 ;  /* 0x009896800000995d */ /* 0x004fea0003900000 */
[----:B------:R-:W2:Y:S02]  /*1c520*/  @!P1 SYNCS.PHASECHK.TRANS64 P1, [R9+URZ+0x2d850], R6 ;  /* 0x02d85006090095a7 */ /* 0x000ea4000802007f */
[----:B--2---:R-:W-:Y:S05]  /*1c530*/  @!P1 BRA `(.L_x_520) ;  /* 0xfffffffc00f09947 */ /* 0x004fea000383ffff */
[----:B------:R-:W-:Y:S05]  /*1c540*/  BRA `(.L_x_517) ;  /* 0xffffff2400147947 */ /* 0x000fea000383ffff */
.L_x_527:
[----:B-1----:R1:W2:Y:S02]  /*1c550*/  SYNCS.PHASECHK.TRANS64.TRYWAIT P1, [R5+URZ+0x2d850], R0 ;  /* 0x02d85000050075a7 */ /* 0x0022a4000802017f */
[----:B--2---:R-:W-:Y:S05]  /*1c560*/  @!P1 NANOSLEEP.SYNCS 0x989680 ;  /* 0x009896800000995d */ /* 0x004fea0003900000 */
[----:B------:R-:W2:Y:S02]  /*1c570*/  @!P1 SYNCS.PHASECHK.TRANS64 P1, [R5+URZ+0x2d850], R0 ;  /* 0x02d85000050095a7 */ /* 0x000ea4000802007f */
[----:B--2---:R-:W-:Y:S05]  /*1c580*/  @!P1 BRA `(.L_x_527) ;  /* 0xfffffffc00f09947 */ /* 0x004fea000383ffff */
[----:B------:R-:W-:Y:S05]  /*1c590*/  BRA `(.L_x_526) ;  /* 0xffffff4c00107947 */ /* 0x000fea000383ffff */
.L_x_533:
[----:B------:R-:W-:Y:S01]  /*1c5a0*/  IMAD.MOV.U32 R13, RZ, RZ, R9 ;  /* 0x000000ffff0d7224 */ /* 0x000fe200078e0009 */
[----:B------:R-:W-:Y:S01]  /*1c5b0*/  MOV R12, RZ ;  /* 0x000000ff000c7202 */ /* 0x000fe20000000f00 */
[----:B------:R-:W-:Y:S02]  /*1c5c0*/  IMAD.MOV.U32 R11, RZ, RZ, 0x1c1f ;  /* 0x00001c1fff0b7424 */ /* 0x000fe400078e00ff */
[----:B------:R-:W-:-:S07]  /*1c5d0*/  IMAD.MOV.U32 R15, RZ, RZ, -0x1 ;  /* 0xffffffffff0f7424 */ /* 0x000fce00078e00ff */
[----:B-----5:R-:W-:Y:S05]  /*1c5e0*/  WARPSYNC.COLLECTIVE R15, `(.L_x_705) ;  /* 0x000000000f087348 */ /* 0x020fea0003c00000 */
[----:B------:R0:W1:Y:S02]  /*1c5f0*/  SHFL.IDX P6, R14, R13, R12, R11 ;  /* 0x0000000c0d0e7389 */ /* 0x00006400000c000b */
[----:B01---5:R-:W-:Y:S01]  /*1c600*/  ENDCOLLECTIVE ;  /* 0x000000000000791b */ /* 0x023fe20003800000 */
.L_x_705:
[----:B------:R-:W-:Y:S01]  /*1c610*/  MOV R13, R0 ;  /* 0x00000000000d7202 */ /* 0x000fe20000000f00 */
[----:B------:R-:W-:-:S07]  /*1c620*/  IMAD.MOV.U32 R3, RZ, RZ, R14 ;  /* 0x000000ffff037224 */ /* 0x000fce00078e000e */
[----:B------:R-:W-:Y:S05]  /*1c630*/  WARPSYNC.COLLECTIVE R15, `(.L_x_706) ;  /* 0x000000000f087348 */ /* 0x000fea0003c00000 */
[----:B------:R0:W1:Y:S02]  /*1c640*/  SHFL.IDX P6, R14, R13, R12, R11 ;  /* 0x0000000c0d0e7389 */ /* 0x00006400000c000b */
[----:B01----:R-:W-:Y:S01]  /*1c650*/  ENDCOLLECTIVE ;  /* 0x000000000000791b */ /* 0x003fe20003800000 */
.L_x_706:
[----:B------:R-:W-:Y:S05]  /*1c660*/  BRA `(.L_x_707) ;  /* 0xffffff6400e87947 */ /* 0x000fea000383ffff */
.L_x_536:
[----:B------:R-:W-:Y:S01]  /*1c670*/  BSSY B1, `(.L_x_708) ;  /* 0x0000008000017945 */ /* 0x000fe20003800000 */
[----:B---3--:R-:W-:Y:S01]  /*1c680*/  IMAD.MOV.U32 R13, RZ, RZ, R9 ;  /* 0x000000ffff0d7224 */ /* 0x008fe200078e0009 */
[----:B------:R-:W-:Y:S01]  /*1c690*/  MOV R15, 0xffffffff ;  /* 0xffffffff000f7802 */ /* 0x000fe20000000f00 */
[----:B------:R-:W-:Y:S02]  /*1c6a0*/  IMAD.MOV.U32 R12, RZ, RZ, 0x1 ;  /* 0x00000001ff0c7424 */ /* 0x000fe400078e00ff */
[----:B------:R-:W-:-:S07]  /*1c6b0*/  IMAD.MOV.U32 R11, RZ, RZ, 0x1c1f ;  /* 0x00001c1fff0b7424 */ /* 0x000fce00078e00ff */
[----:B012--5:R-:W-:Y:S05]  /*1c6c0*/  WARPSYNC.COLLECTIVE R15, `(.L_x_709) ;  /* 0x000000000f087348 */ /* 0x027fea0003c00000 */
[----:B--2---:R2:W3:Y:S02]  /*1c6d0*/  SHFL.IDX P6, R14, R13, R12, R11 ;  /* 0x0000000c0d0e7389 */ /* 0x0044e400000c000b */
[----:B0123-5:R-:W-:Y:S01]  /*1c6e0*/  ENDCOLLECTIVE ;  /* 0x000000000000791b */ /* 0x02ffe20003800000 */
.L_x_709:
[----:B------:R-:W-:Y:S05]  /*1c6f0*/  BSYNC B1 ;  /* 0x0000000000017941 */ /* 0x000fea0003800000 */
.L_x_708:
[----:B------:R-:W-:Y:S01]  /*1c700*/  IMAD.MOV.U32 R13, RZ, RZ, R0 ;  /* 0x000000ffff0d7224 */ /* 0x000fe200078e0000 */
[----:B------:R-:W-:Y:S01]  /*1c710*/  MOV R11, 0x1c1f ;  /* 0x00001c1f000b7802 */ /* 0x000fe20000000f00 */
[----:B------:R-:W-:Y:S02]  /*1c720*/  IMAD.MOV.U32 R12, RZ, RZ, 0x1 ;  /* 0x00000001ff0c7424 */ /* 0x000fe400078e00ff */
[----:B------:R-:W-:Y:S02]  /*1c730*/  IMAD.MOV.U32 R15, RZ, RZ, -0x1 ;  /* 0xffffffffff0f7424 */ /* 0x000fe400078e00ff */
[----:B------:R-:W-:-:S07]  /*1c740*/  IMAD.MOV.U32 R3, RZ, RZ, R14 ;  /* 0x000000ffff037224 */ /* 0x000fce00078e000e */
[----:B------:R-:W-:Y:S05]  /*1c750*/  WARPSYNC.COLLECTIVE R15, `(.L_x_710) ;  /* 0x000000000f087348 */ /* 0x000fea0003c00000 */
[----:B------:R0:W1:Y:S02]  /*1c760*/  SHFL.IDX P6, R14, R13, R12, R11 ;  /* 0x0000000c0d0e7389 */ /* 0x00006400000c000b */
[----:B01----:R-:W-:Y:S01]  /*1c770*/  ENDCOLLECTIVE ;  /* 0x000000000000791b */ /* 0x003fe20003800000 */
.L_x_710:
[----:B------:R-:W-:Y:S05]  /*1c780*/  BRA `(.L_x_711) ;  /* 0xffffff6400f87947 */ /* 0x000fea000383ffff */
.L_x_538:
[----:B------:R-:W-:Y:S01]  /*1c790*/  IMAD.MOV.U32 R13, RZ, RZ, R24 ;  /* 0x000000ffff0d7224 */ /* 0x000fe200078e0018 */
[----:B------:R-:W-:Y:S01]  /*1c7a0*/  MOV R11, 0x1c1f ;  /* 0x00001c1f000b7802 */ /* 0x000fe20000000f00 */
[----:B------:R-:W-:Y:S02]  /*1c7b0*/  IMAD.MOV.U32 R12, RZ, RZ, RZ ;  /* 0x000000ffff0c7224 */ /* 0x000fe400078e00ff */
[----:B------:R-:W-:-:S07]  /*1c7c0*/  IMAD.MOV.U32 R15, RZ, RZ, -0x1 ;  /* 0xffffffffff0f7424 */ /* 0x000fce00078e00ff */
[----:B------:R-:W-:Y:S05]  /*1c7d0*/  WARPSYNC.COLLECTIVE R15, `(.L_x_712) ;  /* 0x000000000f087348 */ /* 0x000fea0003c00000 */
[----:B------:R0:W1:Y:S02]  /*1c7e0*/  SHFL.IDX P6, R14, R13, R12, R11 ;  /* 0x0000000c0d0e7389 */ /* 0x00006400000c000b */
[----:B01----:R-:W-:Y:S01]  /*1c7f0*/  ENDCOLLECTIVE ;  /* 0x000000000000791b */ /* 0x003fe20003800000 */
.L_x_712:
[----:B------:R-:W-:Y:S02]  /*1c800*/  IMAD.MOV.U32 R13, RZ, RZ, R0 ;  /* 0x000000ffff0d7224 */ /* 0x000fe400078e0000 */
[----:B------:R-:W-:-:S07]  /*1c810*/  IMAD.MOV.U32 R3, RZ, RZ, R14 ;  /* 0x000000ffff037224 */ /* 0x000fce00078e000e */
[----:B------:R-:W-:Y:S05]  /*1c820*/  WARPSYNC.COLLECTIVE R15, `(.L_x_713) ;  /* 0x000000000f087348 */ /* 0x000fea0003c00000 */
[----:B------:R0:W1:Y:S02]  /*1c830*/  SHFL.IDX P6, R14, R13, R12, R11 ;  /* 0x0000000c0d0e7389 */ /* 0x00006400000c000b */
[----:B01----:R-:W-:Y:S01]  /*1c840*/  ENDCOLLECTIVE ;  /* 0x000000000000791b */ /* 0x003fe20003800000 */
.L_x_713:
[----:B------:R-:W-:Y:S05]  /*1c850*/  BRA `(.L_x_714) ;  /* 0xffffff6800c47947 */ /* 0x000fea000383ffff */
.L_x_541:
[----:B------:R-:W-:Y:S01]  /*1c860*/  BSSY B1, `(.L_x_715) ;  /* 0x0000008000017945 */ /* 0x000fe20003800000 */
[----:B---3--:R-:W-:Y:S01]  /*1c870*/  MOV R13, R24 ;  /* 0x00000018000d7202 */ /* 0x008fe20000000f00 */
[----:B------:R-:W-:Y:S02]  /*1c880*/  IMAD.MOV.U32 R12, RZ, RZ, 0x1 ;  /* 0x00000001ff0c7424 */ /* 0x000fe400078e00ff */
[----:B------:R-:W-:Y:S02]  /*1c890*/  IMAD.MOV.U32 R11, RZ, RZ, 0x1c1f ;  /* 0x00001c1fff0b7424 */ /* 0x000fe400078e00ff */
[----:B------:R-:W-:-:S07]  /*1c8a0*/  IMAD.MOV.U32 R15, RZ, RZ, -0x1 ;  /* 0xffffffffff0f7424 */ /* 0x000fce00078e00ff */
[----:B012---:R-:W-:Y:S05]  /*1c8b0*/  WARPSYNC.COLLECTIVE R15, `(.L_x_716) ;  /* 0x000000000f087348 */ /* 0x007fea0003c00000 */
[----:B--2---:R2:W3:Y:S02]  /*1c8c0*/  SHFL.IDX P6, R14, R13, R12, R11 ;  /* 0x0000000c0d0e7389 */ /* 0x0044e400000c000b */
[----:B0123--:R-:W-:Y:S01]  /*1c8d0*/  ENDCOLLECTIVE ;  /* 0x000000000000791b */ /* 0x00ffe20003800000 */
.L_x_716:
[----:B------:R-:W-:Y:S05]  /*1c8e0*/  BSYNC B1 ;  /* 0x0000000000017941 */ /* 0x000fea0003800000 */
.L_x_715:
[----:B------:R-:W-:Y:S01]  /*1c8f0*/  IMAD.MOV.U32 R13, RZ, RZ, R0 ;  /* 0x000000ffff0d7224 */ /* 0x000fe200078e0000 */
[----:B------:R-:W-:Y:S01]  /*1c900*/  MOV R15, 0xffffffff ;  /* 0xffffffff000f7802 */ /* 0x000fe20000000f00 */
[----:B------:R-:W-:Y:S01]  /*1c910*/  IMAD.MOV.U32 R12, RZ, RZ, 0x1 ;  /* 0x00000001ff0c7424 */ /* 0x000fe200078e00ff */
[----:B------:R-:W-:Y:S01]  /*1c920*/  MOV R3, R14 ;  /* 0x0000000e00037202 */ /* 0x000fe20000000f00 */
[----:B------:R-:W-:-:S07]  /*1c930*/  IMAD.MOV.U32 R11, RZ, RZ, 0x1c1f ;  /* 0x00001c1fff0b7424 */ /* 0x000fce00078e00ff */
[----:B------:R-:W-:Y:S05]  /*1c940*/  WARPSYNC.COLLECTIVE R15, `(.L_x_717) ;  /* 0x000000000f087348 */ /* 0x000fea0003c00000 */
[----:B------:R0:W1:Y:S02]  /*1c950*/  SHFL.IDX P6, R14, R13, R12, R11 ;  /* 0x0000000c0d0e7389 */ /* 0x00006400000c000b */
[----:B01----:R-:W-:Y:S01]  /*1c960*/  ENDCOLLECTIVE ;  /* 0x000000000000791b */ /* 0x003fe20003800000 */
.L_x_717:
[----:B------:R-:W-:Y:S05]  /*1c970*/  BRA `(.L_x_718) ;  /* 0xffffff6c00c07947 */ /* 0x000fea000383ffff */
.L_x_545:
[----:B------:R-:W-:Y:S01]  /*1c980*/  IMAD.MOV.U32 R13, RZ, RZ, R4 ;  /* 0x000000ffff0d7224 */ /* 0x000fe200078e0004 */
[----:B------:R-:W-:Y:S01]  /*1c990*/  MOV R15, 0xffffffff ;  /* 0xffffffff000f7802 */ /* 0x000fe20000000f00 */
[----:B------:R-:W-:Y:S02]  /*1c9a0*/  IMAD.MOV.U32 R12, RZ, RZ, RZ ;  /* 0x000000ffff0c7224 */ /* 0x000fe400078e00ff */
[----:B------:R-:W-:-:S07]  /*1c9b0*/  IMAD.MOV.U32 R11, RZ, RZ, 0x1c1f ;  /* 0x00001c1fff0b7424 */ /* 0x000fce00078e00ff */
[----:B-1----:R-:W-:Y:S05]  /*1c9c0*/  WARPSYNC.COLLECTIVE R15, `(.L_x_719) ;  /* 0x000000000f087348 */ /* 0x002fea0003c00000 */
[----:B------:R0:W2:Y:S02]  /*1c9d0*/  SHFL.IDX P6, R14, R13, R12, R11 ;  /* 0x0000000c0d0e7389 */ /* 0x0000a400000c000b */
[----:B012---:R-:W-:Y:S01]  /*1c9e0*/  ENDCOLLECTIVE ;  /* 0x000000000000791b */ /* 0x007fe20003800000 */
.L_x_719:
[----:B------:R-:W-:Y:S02]  /*1c9f0*/  IMAD.MOV.U32 R13, RZ, RZ, R0 ;  /* 0x000000ffff0d7224 */ /* 0x000fe400078e0000 */
[----:B------:R-:W-:-:S07]  /*1ca00*/  IMAD.MOV.U32 R3, RZ, RZ, R14 ;  /* 0x000000ffff037224 */ /* 0x000fce00078e000e */
[----:B------:R-:W-:Y:S05]  /*1ca10*/  WARPSYNC.COLLECTIVE R15, `(.L_x_720) ;  /* 0x000000000f087348 */ /* 0x000fea0003c00000 */
[----:B------:R0:W1:Y:S02]  /*1ca20*/  SHFL.IDX P6, R14, R13, R12, R11 ;  /* 0x0000000c0d0e7389 */ /* 0x00006400000c000b */
[----:B01----:R-:W-:Y:S01]  /*1ca30*/  ENDCOLLECTIVE ;  /* 0x000000000000791b */ /* 0x003fe20003800000 */
.L_x_720:
[----:B------:R-:W-:Y:S05]  /*1ca40*/  BRA `(.L_x_721) ;  /* 0xffffff7800fc7947 */ /* 0x000fea000383ffff */
.L_x_548:
[----:B------:R-:W-:Y:S01]  /*1ca50*/  BSSY B1, `(.L_x_722) ;  /* 0x0000008000017945 */ /* 0x000fe20003800000 */
[----:B----4-:R-:W-:Y:S01]  /*1ca60*/  IMAD.MOV.U32 R13, RZ, RZ, R4 ;  /* 0x000000ffff0d7224 */ /* 0x010fe200078e0004 */
[----:B------:R-:W-:Y:S01]  /*1ca70*/  MOV R12, 0x1 ;  /* 0x00000001000c7802 */ /* 0x000fe20000000f00 */
[----:B------:R-:W-:Y:S02]  /*1ca80*/  IMAD.MOV.U32 R11, RZ, RZ, 0x1c1f ;  /* 0x00001c1fff0b7424 */ /* 0x000fe400078e00ff */
[----:B------:R-:W-:-:S07]  /*1ca90*/  IMAD.MOV.U32 R15, RZ, RZ, -0x1 ;  /* 0xffffffffff0f7424 */ /* 0x000fce00078e00ff */
[----:B0123--:R-:W-:Y:S05]  /*1caa0*/  WARPSYNC.COLLECTIVE R15, `(.L_x_723) ;  /* 0x000000000f087348 */ /* 0x00ffea0003c00000 */
[----:B---3--:R3:W4:Y:S02]  /*1cab0*/  SHFL.IDX P6, R14, R13, R12, R11 ;  /* 0x0000000c0d0e7389 */ /* 0x00872400000c000b */
[----:B01234-:R-:W-:Y:S01]  /*1cac0*/  ENDCOLLECTIVE ;  /* 0x000000000000791b */ /* 0x01ffe20003800000 */
.L_x_723:
[----:B------:R-:W-:Y:S05]  /*1cad0*/  BSYNC B1 ;  /* 0x0000000000017941 */ /* 0x000fea0003800000 */
.L_x_722:
[----:B------:R-:W-:Y:S01]  /*1cae0*/  MOV R13, R0 ;  /* 0x00000000000d7202 */ /* 0x000fe20000000f00 */
[----:B------:R-:W-:Y:S02]  /*1caf0*/  IMAD.MOV.U32 R12, RZ, RZ, 0x1 ;  /* 0x00000001ff0c7424 */ /* 0x000fe400078e00ff */
[----:B------:R-:W-:Y:S02]  /*1cb00*/  IMAD.MOV.U32 R11, RZ, RZ, 0x1c1f ;  /* 0x00001c1fff0b7424 */ /* 0x000fe400078e00ff */
[----:B------:R-:W-:Y:S02]  /*1cb10*/  IMAD.MOV.U32 R15, RZ, RZ, -0x1 ;  /* 0xffffffffff0f7424 */ /* 0x000fe400078e00ff */
[----:B------:R-:W-:-:S07]  /*1cb20*/  IMAD.MOV.U32 R3, RZ, RZ, R14 ;  /* 0x000000ffff037224 */ /* 0x000fce00078e000e */
[----:B------:R-:W-:Y:S05]  /*1cb30*/  WARPSYNC.COLLECTIVE R15, `(.L_x_724) ;  /* 0x000000000f087348 */ /* 0x000fea0003c00000 */
[----:B------:R0:W1:Y:S02]  /*1cb40*/  SHFL.IDX P6, R14, R13, R12, R11 ;  /* 0x0000000c0d0e7389 */ /* 0x00006400000c000b */
[----:B01----:R-:W-:Y:S01]  /*1cb50*/  ENDCOLLECTIVE ;  /* 0x000000000000791b */ /* 0x003fe20003800000 */
.L_x_724:
[----:B------:R-:W-:Y:S05]  /*1cb60*/  BRA `(.L_x_725) ;  /* 0xffffff7c00107947 */ /* 0x000fea000383ffff */
.L_x_565:
[----:B------:R-:W0:Y:S01]  /*1cb70*/  S2R R6, SR_TID.X ;  /* 0x0000000000067919 */ /* 0x000e220000002100 */
[----:B------:R-:W-:Y:S01]  /*1cb80*/  BSSY B1, `(.L_x_726) ;  /* 0x000000a000017945 */ /* 0x000fe20003800000 */
[----:B------:R-:W-:Y:S02]  /*1cb90*/  IMAD.MOV.U32 R12, RZ, RZ, RZ ;  /* 0x000000ffff0c7224 */ /* 0x000fe400078e00ff */
[----:B------:R-:W-:Y:S02]  /*1cba0*/  IMAD.MOV.U32 R11, RZ, RZ, 0x1f ;  /* 0x0000001fff0b7424 */ /* 0x000fe400078e00ff */
[----:B------:R-:W-:Y:S01]  /*1cbb0*/  IMAD.MOV.U32 R15, RZ, RZ, -0x1 ;  /* 0xffffffffff0f7424 */ /* 0x000fe200078e00ff */
[----:B0-----:R-:W-:-:S04]  /*1cbc0*/  SHF.R.U32.HI R6, RZ, 0x5, R6 ;  /* 0x00000005ff067819 */ /* 0x001fc80000011606 */
[----:B------:R-:W-:-:S04]  /*1cbd0*/  LOP3.LUT R6, R6, 0x3, RZ, 0xc0, !PT ;  /* 0x0000000306067812 */ /* 0x000fc800078ec0ff */
[----:B------:R-:W-:-:S07]  /*1cbe0*/  MOV R13, R6 ;  /* 0x00000006000d7202 */ /* 0x000fce0000000f00 */
[----:B-1----:R-:W-:Y:S05]  /*1cbf0*/  WARPSYNC.COLLECTIVE R15, `(.L_x_727) ;  /* 0x000000000f087348 */ /* 0x002fea0003c00000 */
[----:B------:R0:W2:Y:S02]  /*1cc00*/  SHFL.IDX P6, R14, R13, R12, R11 ;  /* 0x0000000c0d0e7389 */ /* 0x0000a400000c000b */
[----:B012---:R-:W-:Y:S01]  /*1cc10*/  ENDCOLLECTIVE ;  /* 0x000000000000791b */ /* 0x007fe20003800000 */
.L_x_727:
[----:B------:R-:W-:Y:S05]  /*1cc20*/  BSYNC B1 ;  /* 0x0000000000017941 */ /* 0x000fea0003800000 */
.L_x_726:
[----:B------:R-:W-:Y:S05]  /*1cc30*/  BRA `(.L_x_728) ;  /* 0xffffff9000fc7947 */ /* 0x000fea000383ffff */
.L_x_567:
[----:B------:R-:W-:Y:S01]  /*1cc40*/  BSSY B1, `(.L_x_729) ;  /* 0x0000006000017945 */ /* 0x000fe20003800000 */
[----:B------:R-:W-:-:S07]  /*1cc50*/  MOV R15, 0xffffffff ;  /* 0xffffffff000f7802 */ /* 0x000fce0000000f00 */
[----:B01----:R-:W-:Y:S05]  /*1cc60*/  WARPSYNC.COLLECTIVE R15, `(.L_x_730) ;  /* 0x000000000f0c7348 */ /* 0x003fea0003c00000 */
[----:B------:R-:W-:Y:S02]  /*1cc70*/  ELECT P6, UR62, PT ;  /* 0x00000000003e782f */ /* 0x000fe400038c0000 */
[----:B------:R-:W-:Y:S01]  /*1cc80*/  MOV R14, UR62 ;  /* 0x0000003e000e7c02 */ /* 0x000fe20008000f00 */
[----:B01----:R-:W-:Y:S10]  /*1cc90*/  ENDCOLLECTIVE ;  /* 0x000000000000791b */ /* 0x003ff40003800000 */
.L_x_730:
[----:B------:R-:W-:Y:S05]  /*1cca0*/  BSYNC B1 ;  /* 0x0000000000017941 */ /* 0x000fea0003800000 */
.L_x_729:
[----:B------:R-:W-:Y:S05]  /*1ccb0*/  BRA `(.L_x_566) ;  /* 0xffffff9000f47947 */ /* 0x000fea000383ffff */
.L_x_569:
[----:B0-----:R0:W2:Y:S02]  /*1ccc0*/  SYNCS.PHASECHK.TRANS64.TRYWAIT P0, [R16+URZ+0x2d820], R6 ;  /* 0x02d82006100075a7 */ /* 0x0010a4000800017f */
[----:B--2---:R-:W-:Y:S05]  /*1ccd0*/  @!P0 NANOSLEEP.SYNCS 0x989680 ;  /* 0x009896800000895d */ /* 0x004fea0003900000 */
[----:B------:R-:W2:Y:S02]  /*1cce0*/  @!P0 SYNCS.PHASECHK.TRANS64 P0, [R16+URZ+0x2d820], R6 ;  /* 0x02d82006100085a7 */ /* 0x000ea4000800007f */
[----:B--2---:R-:W-:Y:S05]  /*1ccf0*/  @!P0 BRA `(.L_x_569) ;  /* 0xfffffffc00f08947 */ /* 0x004fea000383ffff */
[----:B------:R-:W-:Y:S05]  /*1cd00*/  BRA `(.L_x_731) ;  /* 0xffffff9400047947 */ /* 0x000fea000383ffff */
.L_x_573:
[----:B-1----:R1:W2:Y:S02]  /*1cd10*/  SYNCS.PHASECHK.TRANS64.TRYWAIT P0, [R9+URZ+0x2d8a0], R11 ;  /* 0x02d8a00b090075a7 */ /* 0x0022a4000800017f */
[----:B--2---:R-:W-:Y:S05]  /*1cd20*/  @!P0 NANOSLEEP.SYNCS 0x989680 ;  /* 0x009896800000895d */ /* 0x004fea0003900000 */
[----:B------:R-:W2:Y:S02]  /*1cd30*/  @!P0 SYNCS.PHASECHK.TRANS64 P0, [R9+URZ+0x2d8a0], R11 ;  /* 0x02d8a00b090085a7 */ /* 0x000ea4000800007f */
[----:B--2---:R-:W-:Y:S05]  /*1cd40*/  @!P0 BRA `(.L_x_573) ;  /* 0xfffffffc00f08947 */ /* 0x004fea000383ffff */
[----:B------:R-:W-:Y:S05]  /*1cd50*/  BRA `(.L_x_732) ;  /* 0xffffff9400207947 */ /* 0x000fea000383ffff */
.L_x_580:
[----:B0-----:R0:W2:Y:S02]  /*1cd60*/  SYNCS.PHASECHK.TRANS64.TRYWAIT P0, [R9+URZ+0x2d8c0], R11 ;  /* 0x02d8c00b090075a7 */ /* 0x0010a4000800017f */
[----:B--2---:R-:W-:Y:S05]  /*1cd70*/  @!P0 NANOSLEEP.SYNCS 0x989680 ;  /* 0x009896800000895d */ /* 0x004fea0003900000 */
[----:B------:R-:W2:Y:S02]  /*1cd80*/  @!P0 SYNCS.PHASECHK.TRANS64 P0, [R9+URZ+0x2d8c0], R11 ;  /* 0x02d8c00b090085a7 */ /* 0x000ea4000800007f */
[----:B--2---:R-:W-:Y:S05]  /*1cd90*/  @!P0 BRA `(.L_x_580) ;  /* 0xfffffffc00f08947 */ /* 0x004fea000383ffff */
[----:B------:R-:W-:Y:S05]  /*1cda0*/  BRA `(.L_x_733) ;  /* 0xffffff98001c7947 */ /* 0x000fea000383ffff */
.L_x_589:
[----:B0-----:R0:W1:Y:S02]  /*1cdb0*/  SYNCS.PHASECHK.TRANS64.TRYWAIT P2, [R9+URZ+0x2d8a0], R8 ;  /* 0x02d8a008090075a7 */ /* 0x001064000804017f */
[----:B-1----:R-:W-:Y:S05]  /*1cdc0*/  @!P2 NANOSLEEP.SYNCS 0x989680 ;  /* 0x009896800000a95d */ /* 0x002fea0003900000 */
[----:B------:R-:W1:Y:S02]  /*1cdd0*/  @!P2 SYNCS.PHASECHK.TRANS64 P2, [R9+URZ+0x2d8a0], R8 ;  /* 0x02d8a0080900a5a7 */ /* 0x000e64000804007f */
[----:B-1----:R-:W-:Y:S05]  /*1cde0*/  @!P2 BRA `(.L_x_589) ;  /* 0xfffffffc00f0a947 */ /* 0x002fea000383ffff */
[----:B------:R-:W-:Y:S05]  /*1cdf0*/  BRA `(.L_x_734) ;  /* 0xffffff9c005c7947 */ /* 0x000fea000383ffff */
.L_x_596:
[----:B-1----:R1:W2:Y:S02]  /*1ce00*/  SYNCS.PHASECHK.TRANS64.TRYWAIT P2, [R9+URZ+0x2d8c0], R8 ;  /* 0x02d8c008090075a7 */ /* 0x0022a4000804017f */
[----:B--2---:R-:W-:Y:S05]  /*1ce10*/  @!P2 NANOSLEEP.SYNCS 0x989680 ;  /* 0x009896800000a95d */ /* 0x004fea0003900000 */
[----:B------:R-:W2:Y:S02]  /*1ce20*/  @!P2 SYNCS.PHASECHK.TRANS64 P2, [R9+URZ+0x2d8c0], R8 ;  /* 0x02d8c0080900a5a7 */ /* 0x000ea4000804007f */
[----:B--2---:R-:W-:Y:S05]  /*1ce30*/  @!P2 BRA `(.L_x_596) ;  /* 0xfffffffc00f0a947 */ /* 0x004fea000383ffff */
[----:B------:R-:W-:Y:S05]  /*1ce40*/  BRA `(.L_x_735) ;  /* 0xffffffa000547947 */ /* 0x000fea000383ffff */
.L_x_613:
[----:B------:R-:W0:Y:S01]  /*1ce50*/  S2R R20, SR_TID.X ;  /* 0x0000000000147919 */ /* 0x000e220000002100 */
[----:B------:R-:W-:Y:S01]  /*1ce60*/  BSSY B0, `(.L_x_736) ;  /* 0x000000a000007945 */ /* 0x000fe20003800000 */
[----:B------:R-:W-:Y:S01]  /*1ce70*/  IMAD.MOV.U32 R12, RZ, RZ, RZ ;  /* 0x000000ffff0c7224 */ /* 0x000fe200078e00ff */
[----:B------:R-:W-:Y:S02]  /*1ce80*/  MOV R15, 0xffffffff ;  /* 0xffffffff000f7802 */ /* 0x000fe40000000f00 */
[----:B0-----:R-:W-:-:S04]  /*1ce90*/  SHF.R.U32.HI R11, RZ, 0x5, R20 ;  /* 0x00000005ff0b7819 */ /* 0x001fc80000011614 */
[----:B------:R-:W-:-:S05]  /*1cea0*/  LOP3.LUT R11, R11, 0x3, RZ, 0xc0, !PT ;  /* 0x000000030b0b7812 */ /* 0x000fca00078ec0ff */
[----:B------:R-:W-:Y:S02]  /*1ceb0*/  IMAD.MOV.U32 R13, RZ, RZ, R11 ;  /* 0x000000ffff0d7224 */ /* 0x000fe400078e000b */
[----:B------:R-:W-:-:S07]  /*1cec0*/  IMAD.MOV.U32 R11, RZ, RZ, 0x1f ;  /* 0x0000001fff0b7424 */ /* 0x000fce00078e00ff */
[----:B-----5:R-:W-:Y:S05]  /*1ced0*/  WARPSYNC.COLLECTIVE R15, `(.L_x_737) ;  /* 0x000000000f087348 */ /* 0x020fea0003c00000 */
[----:B------:R0:W1:Y:S02]  /*1cee0*/  SHFL.IDX P6, R14, R13, R12, R11 ;  /* 0x0000000c0d0e7389 */ /* 0x00006400000c000b */
[----:B01---5:R-:W-:Y:S01]  /*1cef0*/  ENDCOLLECTIVE ;  /* 0x000000000000791b */ /* 0x023fe20003800000 */
.L_x_737:
[----:B------:R-:W-:Y:S05]  /*1cf00*/  BSYNC B0 ;  /* 0x0000000000007941 */ /* 0x000fea0003800000 */
.L_x_736:
[----:B------:R-:W-:Y:S05]  /*1cf10*/  BRA `(.L_x_738) ;  /* 0xffffffb000147947 */ /* 0x000fea000383ffff */
.L_x_616:
[----:B0-----:R0:W1:Y:S02]  /*1cf20*/  SYNCS.PHASECHK.TRANS64.TRYWAIT P0, [R0+URZ+0x2d840], R5 ;  /* 0x02d84005000075a7 */ /* 0x001064000800017f */
[----:B-1----:R-:W-:Y:S05]  /*1cf30*/  @!P0 NANOSLEEP.SYNCS 0x989680 ;  /* 0x009896800000895d */ /* 0x002fea0003900000 */
[----:B------:R-:W1:Y:S02]  /*1cf40*/  @!P0 SYNCS.PHASECHK.TRANS64 P0, [R0+URZ+0x2d840], R5 ;  /* 0x02d84005000085a7 */ /* 0x000e64000800007f */
[----:B-1----:R-:W-:Y:S05]  /*1cf50*/  @!P0 BRA `(.L_x_616) ;  /* 0xfffffffc00f08947 */ /* 0x002fea000383ffff */
[----:B------:R-:W-:Y:S05]  /*1cf60*/  BRA `(.L_x_739) ;  /* 0xffffffb000687947 */ /* 0x000fea000383ffff */
.L_x_617:
[----:B------:R-:W-:Y:S01]  /*1cf70*/  BSSY B0, `(.L_x_740) ;  /* 0x0000008000007945 */ /* 0x000fe20003800000 */
[----:B------:R-:W-:Y:S01]  /*1cf80*/  IMAD.MOV.U32 R13, RZ, RZ, R7 ;  /* 0x000000ffff0d7224 */ /* 0x000fe200078e0007 */
[----:B------:R-:W-:Y:S01]  /*1cf90*/  MOV R15, 0xffffffff ;  /* 0xffffffff000f7802 */ /* 0x000fe20000000f00 */
[----:B------:R-:W-:Y:S02]  /*1cfa0*/  IMAD.MOV.U32 R12, RZ, RZ, RZ ;  /* 0x000000ffff0c7224 */ /* 0x000fe400078e00ff */
[----:B------:R-:W-:-:S07]  /*1cfb0*/  IMAD.MOV.U32 R11, RZ, RZ, 0x1c1f ;  /* 0x00001c1fff0b7424 */ /* 0x000fce00078e00ff */
[----:B------:R-:W-:Y:S05]  /*1cfc0*/  WARPSYNC.COLLECTIVE R15, `(.L_x_741) ;  /* 0x000000000f087348 */ /* 0x000fea0003c00000 */
[----:B------:R0:W1:Y:S02]  /*1cfd0*/  SHFL.IDX P6, R14, R13, R12, R11 ;  /* 0x0000000c0d0e7389 */ /* 0x00006400000c000b */
[----:B01----:R-:W-:Y:S01]  /*1cfe0*/  ENDCOLLECTIVE ;  /* 0x000000000000791b */ /* 0x003fe20003800000 */
.L_x_741:
[----:B------:R-:W-:Y:S05]  /*1cff0*/  BSYNC B0 ;  /* 0x0000000000007941 */ /* 0x000fea0003800000 */
.L_x_740:
        /* <DEDUP_REMOVED lines=8> */
.L_x_742:
[----:B------:R-:W-:Y:S02]  /*1d080*/  IMAD.MOV.U32 R13, RZ, RZ, R7 ;  /* 0x000000ffff0d7224 */ /* 0x000fe400078e0007 */
[----:B------:R-:W-:Y:S02]  /*1d090*/  IMAD.MOV.U32 R12, RZ, RZ, 0x1 ;  /* 0x00000001ff0c7424 */ /* 0x000fe400078e00ff */
[----:B------:R-:W-:-:S07]  /*1d0a0*/  IMAD.MOV.U32 R4, RZ, RZ, R14 ;  /* 0x000000ffff047224 */ /* 0x000fce00078e000e */
[----:B------:R-:W-:Y:S05]  /*1d0b0*/  WARPSYNC.COLLECTIVE R15, `(.L_x_743) ;  /* 0x000000000f087348 */ /* 0x000fea0003c00000 */
[----:B------:R0:W1:Y:S02]  /*1d0c0*/  SHFL.IDX P6, R14, R13, R12, R11 ;  /* 0x0000000c0d0e7389 */ /* 0x00006400000c000b */
[----:B01----:R-:W-:Y:S01]  /*1d0d0*/  ENDCOLLECTIVE ;  /* 0x000000000000791b */ /* 0x003fe20003800000 */
.L_x_743:
[----:B------:R-:W-:-:S05]  /*1d0e0*/  @P0 LEA R5, P1, R9, R4, 0x1 ;  /* 0x0000000409050211 */ /* 0x000fca00078208ff */
[----:B------:R-:W-:Y:S01]  /*1d0f0*/  @P0 IMAD.X R4, RZ, RZ, R6, P1 ;  /* 0x000000ffff040224 */ /* 0x000fe200008e0606 */
[----:B------:R-:W-:Y:S02]  /*1d100*/  @P0 LEA R6, R8, R16, 0x1 ;  /* 0x0000001008060211 */ /* 0x000fe400078e08ff */
[----:B------:R-:W-:Y:S02]  /*1d110*/  ISETP.GE.AND P1, PT, R3, 0x21, PT ;  /* 0x000000210300780c */ /* 0x000fe40003f26270 */
[----:B------:R-:W-:Y:S02]  /*1d120*/  @P0 LOP3.LUT R5, R5, R4, RZ, 0x3c, !PT ;  /* 0x0000000405050212 */ /* 0x000fe400078e3cff */
[----:B------:R-:W-:Y:S02]  /*1d130*/  MOV R13, R2 ;  /* 0x00000002000d7202 */ /* 0x000fe40000000f00 */
        /* <DEDUP_REMOVED lines=12> */
.L_x_744:
[----:B------:R-:W-:Y:S01]  /*1d200*/  MOV R13, R7 ;  /* 0x00000007000d7202 */ /* 0x000fe20000000f00 */
[----:B------:R-:W-:Y:S02]  /*1d210*/  IMAD.MOV.U32 R12, RZ, RZ, 0x2 ;  /* 0x00000002ff0c7424 */ /* 0x000fe400078e00ff */
[----:B------:R-:W-:-:S07]  /*1d220*/  IMAD.MOV.U32 R4, RZ, RZ, R14 ;  /* 0x000000ffff047224 */ /* 0x000fce00078e000e */
[----:B------:R-:W-:Y:S05]  /*1d230*/  WARPSYNC.COLLECTIVE R15, `(.L_x_745) ;  /* 0x000000000f087348 */ /* 0x000fea0003c00000 */
[----:B------:R0:W1:Y:S02]  /*1d240*/  SHFL.IDX P6, R14, R13, R12, R11 ;  /* 0x0000000c0d0e7389 */ /* 0x00006400000c000b */
[----:B01----:R-:W-:Y:S01]  /*1d250*/  ENDCOLLECTIVE ;  /* 0x000000000000791b */ /* 0x003fe20003800000 */
.L_x_745:
[----:B------:R-:W-:-:S05]  /*1d260*/  @P1 LEA R5, P0, R9, R4, 0x1 ;  /* 0x0000000409051211 */ /* 0x000fca00078008ff */
[----:B------:R-:W-:Y:S02]  /*1d270*/  @P1 IMAD.X R4, RZ, RZ, R6, P0 ;  /* 0x000000ffff041224 */ /* 0x000fe400000e0606 */
[----:B------:R-:W-:-:S03]  /*1d280*/  @P1 IMAD R6, R8, 0x2, R16 ;  /* 0x0000000208061824 */ /* 0x000fc600078e0210 */
        /* <DEDUP_REMOVED lines=15> */
.L_x_746:
[----:B------:R-:W-:Y:S01]  /*1d380*/  IMAD.MOV.U32 R13, RZ, RZ, R7 ;  /* 0x000000ffff0d7224 */ /* 0x000fe200078e0007 */
[----:B------:R-:W-:Y:S02]  /*1d390*/  MOV R12, 0x3 ;  /* 0x00000003000c7802 */ /* 0x000fe40000000f00 */
[----:B------:R-:W-:-:S07]  /*1d3a0*/  MOV R4, R14 ;  /* 0x0000000e00047202 */ /* 0x000fce0000000f00 */
[----:B------:R-:W-:Y:S05]  /*1d3b0*/  WARPSYNC.COLLECTIVE R15, `(.L_x_747) ;  /* 0x000000000f087348 */ /* 0x000fea0003c00000 */
[----:B------:R0:W1:Y:S02]  /*1d3c0*/  SHFL.IDX P6, R14, R13, R12, R11 ;  /* 0x0000000c0d0e7389 */ /* 0x00006400000c000b */
[----:B01----:R-:W-:Y:S01]  /*1d3d0*/  ENDCOLLECTIVE ;  /* 0x000000000000791b */ /* 0x003fe20003800000 */
.L_x_747:
[----:B------:R-:W-:-:S05]  /*1d3e0*/  @P1 LEA R5, P0, R9, R4, 0x1 ;  /* 0x0000000409051211 */ /* 0x000fca00078008ff */
[----:B------:R-:W-:Y:S02]  /*1d3f0*/  @P1 IMAD.X R4, RZ, RZ, R6, P0 ;  /* 0x000000ffff041224 */ /* 0x000fe400000e0606 */
[----:B------:R-:W-:-:S03]  /*1d400*/  @P1 IMAD R6, R8, 0x2, R16 ;  /* 0x0000000208061824 */ /* 0x000fc600078e0210 */
[----:B------:R-:W-:Y:S01]  /*1d410*/  @P1 LOP3.LUT R5, R5, R4, RZ, 0x3c, !PT ;  /* 0x0000000405051212 */ /* 0x000fe200078e3cff */
[----:B------:R-:W-:-:S03]  /*1d420*/  IMAD.MOV.U32 R13, RZ, RZ, R2 ;  /* 0x000000ffff0d7224 */ /* 0x000fc600078e0002 */
[----:B------:R-:W-:-:S04]  /*1d430*/  @P1 LOP3.LUT R4, R5, R4, RZ, 0x3c, !PT ;  /* 0x0000000405041212 */ /* 0x000fc800078e3cff */
[----:B------:R-:W-:Y:S01]  /*1d440*/  @P1 LOP3.LUT R5, R5, R4, RZ, 0x3c, !PT ;  /* 0x0000000405051212 */ /* 0x000fe200078e3cff */
[----:B------:R-:W-:-:S04]  /*1d450*/  IMAD.MOV.U32 R7, RZ, RZ, R14 ;  /* 0x000000ffff077224 */ /* 0x000fc800078e000e */
[----:B------:R-:W-:Y:S01]  /*1d460*/  @!PT LDS RZ, [RZ] ;  /* 0x00000000fffff984 */ /* 0x000fe20000000800 */
[----:B------:R-:W-:Y:S01]  /*1d470*/  @!PT LDS RZ, [RZ] ;  /* 0x00000000fffff984 */ /* 0x000fe20000000800 */
[----:B------:R-:W-:Y:S01]  /*1d480*/  @!PT LDS RZ, [RZ] ;  /* 0x00000000fffff984 */ /* 0x000fe20000000800 */
[----:B------:R0:W-:Y:S03]  /*1d490*/  @P1 LDGSTS.E.BYPASS.LTC128B.128 [R6+0x16400], desc[UR42][R4.64], !P4 ;  /* 0x1640000004061fae */ /* 0x0001e6000e101d6a */
[----:B0-----:R-:W-:Y:S05]  /*1d4a0*/  WARPSYNC.COLLECTIVE R15, `(.L_x_748) ;  /* 0x000000000f087348 */ /* 0x001fea0003c00000 */
[----:B------:R1:W2:Y:S02]  /*1d4b0*/  SHFL.IDX P6, R14, R13, R12, R11 ;  /* 0x0000000c0d0e7389 */ /* 0x0002a400000c000b */
[----:B012---:R-:W-:Y:S01]  /*1d4c0*/  ENDCOLLECTIVE ;  /* 0x000000000000791b */ /* 0x007fe20003800000 */
.L_x_748:
[----:B------:R-:W-:Y:S01]  /*1d4d0*/  @!PT LDS RZ, [RZ] ;  /* 0x00000000fffff984 */ /* 0x000fe20000000800 */
[----:B------:R-:W-:Y:S01]  /*1d4e0*/  @!PT LDS RZ, [RZ] ;  /* 0x00000000fffff984 */ /* 0x000fe20000000800 */
[----:B------:R-:W-:Y:S01]  /*1d4f0*/  @!PT LDS RZ, [RZ] ;  /* 0x00000000fffff984 */ /* 0x000fe20000000800 */
[----:B------:R0:W-:Y:S04]  /*1d500*/  @P1 LDGSTS.E.BYPASS.LTC128B.128 [R6+0x18400], desc[UR42][R4.64+0x40], !P3 ;  /* 0x1840004004061fae */ /* 0x0001e8000d901d6a */
[----:B------:R0:W-:Y:S01]  /*1d510*/  @P1 LDGSTS.E.BYPASS.LTC128B.128 [R6+0x1a400], desc[UR42][R4.64+0x80], !P2 ;  /* 0x1a40008004061fae */ /* 0x0001e2000d101d6a */
[----:B------:R-:W-:Y:S01]  /*1d520*/  IMAD.MOV.U32 R2, RZ, RZ, R14 ;  /* 0x000000ffff027224 */ /* 0x000fe200078e000e */
[----:B------:R-:W-:Y:S06]  /*1d530*/  BRA `(.L_x_749) ;  /* 0xffffffb000147947 */ /* 0x000fec000383ffff */
.L_x_622:
[----:B------:R-:W-:Y:S01]  /*1d540*/  MOV R13, R4 ;  /* 0x00000004000d7202 */ /* 0x000fe20000000f00 */
[----:B------:R-:W-:Y:S02]  /*1d550*/  IMAD.MOV.U32 R12, RZ, RZ, RZ ;  /* 0x000000ffff0c7224 */ /* 0x000fe400078e00ff */
[----:B------:R-:W-:Y:S02]  /*1d560*/  IMAD.MOV.U32 R11, RZ, RZ, 0x1c1f ;  /* 0x00001c1fff0b7424 */ /* 0x000fe400078e00ff */
[----:B------:R-:W-:Y:S02]  /*1d570*/  IMAD.MOV.U32 R15, RZ, RZ, -0x1 ;  /* 0xffffffffff0f7424 */ /* 0x000fe400078e00ff */
[----:B-----5:R-:W-:Y:S02]  /*1d580*/  IMAD R0, R21, R9, RZ ;  /* 0x0000000915007224 */ /* 0x020fe400078e02ff */
[----:B------:R-:W-:-:S07]  /*1d590*/  IMAD R25, R25, 0xc0, R20 ;  /* 0x000000c019197824 */ /* 0x000fce00078e0214 */
[----:B------:R-:W-:Y:S05]  /*1d5a0*/  WARPSYNC.COLLECTIVE R15, `(.L_x_750) ;  /* 0x000000000f087348 */ /* 0x000fea0003c00000 */
[----:B------:R0:W1:Y:S02]  /*1d5b0*/  SHFL.IDX P6, R14, R13, R12, R11 ;  /* 0x0000000c0d0e7389 */ /* 0x00006400000c000b */
[----:B01----:R-:W-:Y:S01]  /*1d5c0*/  ENDCOLLECTIVE ;  /* 0x000000000000791b */ /* 0x003fe20003800000 */
.L_x_750:
[C---:B------:R-:W-:Y:S02]  /*1d5d0*/  ISETP.GE.AND P3, PT, R25.reuse, R0, PT ;  /* 0x000000001900720c */ /* 0x040fe40003f66270 */
[----:B------:R-:W-:Y:S01]  /*1d5e0*/  IADD3 R9, R25, 0x20, RZ ;  /* 0x0000002019097810 */ /* 0x000fe20007ffe0ff */
[----:B------:R-:W-:Y:S01]  /*1d5f0*/  IMAD.MOV.U32 R13, RZ, RZ, R5 ;  /* 0x000000ffff0d7224 */ /* 0x000fe200078e0005 */
[----:B------:R-:W-:-:S09]  /*1d600*/  MOV R2, R14 ;  /* 0x0000000e00027202 */ /* 0x000fd20000000f00 */
[----:B------:R-:W-:Y:S05]  /*1d610*/  WARPSYNC.COLLECTIVE R15, `(.L_x_751) ;  /* 0x000000000f087348 */ /* 0x000fea0003c00000 */
[----:B------:R0:W1:Y:S02]  /*1d620*/  SHFL.IDX P6, R14, R13, R12, R11 ;  /* 0x0000000c0d0e7389 */ /* 0x00006400000c000b */
[----:B01----:R-:W-:Y:S01]  /*1d630*/  ENDCOLLECTIVE ;  /* 0x000000000000791b */ /* 0x003fe20003800000 */
.L_x_751:
[----:B------:R-:W-:Y:S02]  /*1d640*/  IMAD.MOV.U32 R13, RZ, RZ, R4 ;  /* 0x000000ffff0d7224 */ /* 0x000fe400078e0004 */
[----:B------:R-:W-:Y:S02]  /*1d650*/  IMAD.MOV.U32 R12, RZ, RZ, 0x1 ;  /* 0x00000001ff0c7424 */ /* 0x000fe400078e00ff */
[----:B------:R-:W-:-:S07]  /*1d660*/  IMAD.MOV.U32 R3, RZ, RZ, R14 ;  /* 0x000000ffff037224 */ /* 0x000fce00078e000e */
[----:B------:R-:W-:Y:S05]  /*1d670*/  WARPSYNC.COLLECTIVE R15, `(.L_x_752) ;  /* 0x000000000f087348 */ /* 0x000fea0003c00000 */
[----:B------:R0:W1:Y:S02]  /*1d680*/  SHFL.IDX P6, R14, R13, R12, R11 ;  /* 0x0000000c0d0e7389 */ /* 0x00006400000c000b */
[----:B01----:R-:W-:Y:S01]  /*1d690*/  ENDCOLLECTIVE ;  /* 0x000000000000791b */ /* 0x003fe20003800000 */
.L_x_752:
[----:B------:R-:W-:-:S05]  /*1d6a0*/  @!P3 LEA R3, P4, R10, R3, 0x1 ;  /* 0x000000030a03b211 */ /* 0x000fca00078808ff */
[----:B------:R-:W-:-:S05]  /*1d6b0*/  @!P3 IMAD.X R2, RZ, RZ, R2, P4 ;  /* 0x000000ffff02b224 */ /* 0x000fca00020e0602 */
[-C--:B------:R-:W-:Y:S02]  /*1d6c0*/  @!P3 LOP3.LUT R3, R3, R2.reuse, RZ, 0x3c, !PT ;  /* 0x000000020303b212 */ /* 0x080fe400078e3cff */
[----:B------:R-:W-:Y:S02]  /*1d6d0*/  MOV R13, R5 ;  /* 0x00000005000d7202 */ /* 0x000fe40000000f00 */
[----:B------:R-:W-:-:S04]  /*1d6e0*/  @!P3 LOP3.LUT R2, R3, R2, RZ, 0x3c, !PT ;  /* 0x000000020302b212 */ /* 0x000fc800078e3cff */
[----:B------:R-:W-:-:S05]  /*1d6f0*/  @!P3 LOP3.LUT R3, R3, R2, RZ, 0x3c, !PT ;  /* 0x000000020303b212 */ /* 0x000fca00078e3cff */
[----:B------:R-:W-:Y:S01]  /*1d700*/  @!PT LDS RZ, [RZ] ;  /* 0x00000000fffff984 */ /* 0x000fe20000000800 */
[----:B------:R-:W-:Y:S01]  /*1d710*/  @!PT LDS RZ, [RZ] ;  /* 0x00000000fffff984 */ /* 0x000fe20000000800 */
[----:B------:R-:W-:Y:S01]  /*1d720*/  @!PT LDS RZ, [RZ] ;  /* 0x00000000fffff984 */ /* 0x000fe20000000800 */
[----:B------:R-:W-:Y:S04]  /*1d730*/  @!P3 LDGSTS.E.BYPASS.LTC128B.128 [R8+0xc400], desc[UR42][R2.64], !P0 ;  /* 0x0c4000000208bfae */ /* 0x000fe8000c101d6a */
[----:B------:R-:W-:Y:S04]  /*1d740*/  @!P3 LDGSTS.E.BYPASS.LTC128B.128 [R8+0xf400], desc[UR42][R2.64+0x40], !P1 ;  /* 0x0f4000400208bfae */ /* 0x000fe8000c901d6a */
[----:B------:R0:W-:Y:S01]  /*1d750*/  @!P3 LDGSTS.E.BYPASS.LTC128B.128 [R8+0x12400], desc[UR42][R2.64+0x80], !P2 ;  /* 0x124000800208bfae */ /* 0x0001e2000d101d6a */
[----:B------:R-:W-:Y:S01]  /*1d760*/  ISETP.GE.AND P3, PT, R9, R0, PT ;  /* 0x000000000900720c */ /* 0x000fe20003f66270 */
[----:B0-----:R-:W-:-:S12]  /*1d770*/  IMAD.MOV.U32 R2, RZ, RZ, R14 ;  /* 0x000000ffff027224 */ /* 0x001fd800078e000e */
[----:B------:R-:W-:Y:S05]  /*1d780*/  WARPSYNC.COLLECTIVE R15, `(.L_x_753) ;  /* 0x000000000f087348 */ /* 0x000fea0003c00000 */
[----:B------:R0:W1:Y:S02]  /*1d790*/  SHFL.IDX P6, R14, R13, R12, R11 ;  /* 0x0000000c0d0e7389 */ /* 0x00006400000c000b */
[----:B01----:R-:W-:Y:S01]  /*1d7a0*/  ENDCOLLECTIVE ;  /* 0x000000000000791b */ /* 0x003fe20003800000 */
.L_x_753:
[----:B------:R-:W-:Y:S01]  /*1d7b0*/  MOV R13, R4 ;  /* 0x00000004000d7202 */ /* 0x000fe20000000f00 */
[----:B------:R-:W-:Y:S02]  /*1d7c0*/  IMAD.MOV.U32 R12, RZ, RZ, 0x2 ;  /* 0x00000002ff0c7424 */ /* 0x000fe400078e00ff */
[----:B------:R-:W-:-:S07]  /*1d7d0*/  IMAD.MOV.U32 R3, RZ, RZ, R14 ;  /* 0x000000ffff037224 */ /* 0x000fce00078e000e */
[----:B------:R-:W-:Y:S05]  /*1d7e0*/  WARPSYNC.COLLECTIVE R15, `(.L_x_754) ;  /* 0x000000000f087348 */ /* 0x000fea0003c00000 */
[----:B------:R0:W1:Y:S02]  /*1d7f0*/  SHFL.IDX P6, R14, R13, R12, R11 ;  /* 0x0000000c0d0e7389 */ /* 0x00006400000c000b */
[----:B01----:R-:W-:Y:S01]  /*1d800*/  ENDCOLLECTIVE ;  /* 0x000000000000791b */ /* 0x003fe20003800000 */
.L_x_754:
[----:B------:R-:W-:-:S05]  /*1d810*/  @!P3 LEA R3, P4, R10, R3, 0x1 ;  /* 0x000000030a03b211 */ /* 0x000fca00078808ff */
[----:B------:R-:W-:-:S05]  /*1d820*/  @!P3 IMAD.X R2, RZ, RZ, R2, P4 ;  /* 0x000000ffff02b224 */ /* 0x000fca00020e0602 */
[----:B------:R-:W-:Y:S01]  /*1d830*/  @!P3 LOP3.LUT R3, R3, R2, RZ, 0x3c, !PT ;  /* 0x000000020303b212 */ /* 0x000fe200078e3cff */
[----:B------:R-:W-:-:S03]  /*1d840*/  IMAD.MOV.U32 R13, RZ, RZ, R5 ;  /* 0x000000ffff0d7224 */ /* 0x000fc600078e0005 */
[----:B------:R-:W-:-:S04]  /*1d850*/  @!P3 LOP3.LUT R2, R3, R2, RZ, 0x3c, !PT ;  /* 0x000000020302b212 */ /* 0x000fc800078e3cff */
[----:B------:R-:W-:-:S05]  /*1d860*/  @!P3 LOP3.LUT R3, R3, R2, RZ, 0x3c, !PT ;  /* 0x000000020303b212 */ /* 0x000fca00078e3cff */
[----:B------:R-:W-:Y:S01]  /*1d870*/  @!PT LDS RZ, [RZ] ;  /* 0x00000000fffff984 */ /* 0x000fe20000000800 */
[----:B------:R-:W-:Y:S01]  /*1d880*/  @!PT LDS RZ, [RZ] ;  /* 0x00000000fffff984 */ /* 0x000fe20000000800 */
[----:B------:R-:W-:Y:S01]  /*1d890*/  @!PT LDS RZ, [RZ] ;  /* 0x00000000fffff984 */ /* 0x000fe20000000800 */
[----:B------:R-:W-:Y:S04]  /*1d8a0*/  @!P3 LDGSTS.E.BYPASS.LTC128B.128 [R8+0xcc00], desc[UR42][R2.64], !P0 ;  /* 0x0cc000000208bfae */ /* 0x000fe8000c101d6a */
[----:B------:R-:W-:Y:S04]  /*1d8b0*/  @!P3 LDGSTS.E.BYPASS.LTC128B.128 [R8+0xfc00], desc[UR42][R2.64+0x40], !P1 ;  /* 0x0fc000400208bfae */ /* 0x000fe8000c901d6a */
[----:B------:R0:W-:Y:S02]  /*1d8c0*/  @!P3 LDGSTS.E.BYPASS.LTC128B.128 [R8+0x12c00], desc[UR42][R2.64+0x80], !P2 ;  /* 0x12c000800208bfae */ /* 0x0001e4000d101d6a */
[----:B0-----:R-:W-:-:S05]  /*1d8d0*/  VIADD R2, R25, 0x40 ;  /* 0x0000004019027836 */ /* 0x001fca0000000000 */
[----:B------:R-:W-:Y:S01]  /*1d8e0*/  ISETP.GE.AND P3, PT, R2, R0, PT ;  /* 0x000000000200720c */ /* 0x000fe20003f66270 */
[----:B------:R-:W-:-:S12]  /*1d8f0*/  IMAD.MOV.U32 R2, RZ, RZ, R14 ;  /* 0x000000ffff027224 */ /* 0x000fd800078e000e */
[----:B------:R-:W-:Y:S05]  /*1d900*/  WARPSYNC.COLLECTIVE R15, `(.L_x_755) ;  /* 0x000000000f087348 */ /* 0x000fea0003c00000 */
[----:B------:R0:W1:Y:S02]  /*1d910*/  SHFL.IDX P6, R14, R13, R12, R11 ;  /* 0x0000000c0d0e7389 */ /* 0x00006400000c000b */
[----:B01----:R-:W-:Y:S01]  /*1d920*/  ENDCOLLECTIVE ;  /* 0x000000000000791b */ /* 0x003fe20003800000 */
.L_x_755:
[----:B------:R-:W-:Y:S02]  /*1d930*/  IMAD.MOV.U32 R13, RZ, RZ, R4 ;  /* 0x000000ffff0d7224 */ /* 0x000fe400078e0004 */
[----:B------:R-:W-:Y:S01]  /*1d940*/  IMAD.MOV.U32 R12, RZ, RZ, 0x3 ;  /* 0x00000003ff0c7424 */ /* 0x000fe200078e00ff */
[----:B------:R-:W-:-:S07]  /*1d950*/  MOV R3, R14 ;  /* 0x0000000e00037202 */ /* 0x000fce0000000f00 */
[----:B------:R-:W-:Y:S05]  /*1d960*/  WARPSYNC.COLLECTIVE R15, `(.L_x_756) ;  /* 0x000000000f087348 */ /* 0x000fea0003c00000 */
[----:B------:R0:W1:Y:S02]  /*1d970*/  SHFL.IDX P6, R14, R13, R12, R11 ;  /* 0x0000000c0d0e7389 */ /* 0x00006400000c000b */
[----:B01----:R-:W-:Y:S01]  /*1d980*/  ENDCOLLECTIVE ;  /* 0x000000000000791b */ /* 0x003fe20003800000 */
.L_x_756:
[----:B------:R-:W-:-:S05]  /*1d990*/  @!P3 LEA R3, P4, R10, R3, 0x1 ;  /* 0x000000030a03b211 */ /* 0x000fca00078808ff */
[----:B------:R-:W-:-:S05]  /*1d9a0*/  @!P3 IMAD.X R2, RZ, RZ, R2, P4 ;  /* 0x000000ffff02b224 */ /* 0x000fca00020e0602 */
[----:B------:R-:W-:Y:S01]  /*1d9b0*/  @!P3 LOP3.LUT R3, R3, R2, RZ, 0x3c, !PT ;  /* 0x000000020303b212 */ /* 0x000fe200078e3cff */
[----:B------:R-:W-:-:S03]  /*1d9c0*/  IMAD.MOV.U32 R13, RZ, RZ, R5 ;  /* 0x000000ffff0d7224 */ /* 0x000fc600078e0005 */
[----:B------:R-:W-:-:S04]  /*1d9d0*/  @!P3 LOP3.LUT R2, R3, R2, RZ, 0x3c, !PT ;  /* 0x000000020302b212 */ /* 0x000fc800078e3cff */
[----:B------:R-:W-:Y:S02]  /*1d9e0*/  @!P3 LOP3.LUT R3, R3, R2, RZ, 0x3c, !PT ;  /* 0x000000020303b212 */ /* 0x000fe400078e3cff */
[----:B------:R-:W-:-:S03]  /*1d9f0*/  MOV R4, R14 ;  /* 0x0000000e00047202 */ /* 0x000fc60000000f00 */
[----:B------:R-:W-:Y:S01]  /*1da00*/  @!PT LDS RZ, [RZ] ;  /* 0x00000000fffff984 */ /* 0x000fe20000000800 */
[----:B------:R-:W-:Y:S01]  /*1da10*/  @!PT LDS RZ, [RZ] ;  /* 0x00000000fffff984 */ /* 0x000fe20000000800 */
[----:B------:R-:W-:Y:S01]  /*1da20*/  @!PT LDS RZ, [RZ] ;  /* 0x00000000fffff984 */ /* 0x000fe20000000800 */
[----:B------:R0:W-:Y:S04]  /*1da30*/  @!P3 LDGSTS.E.BYPASS.LTC128B.128 [R8+0xd400], desc[UR42][R2.64], !P0 ;  /* 0x0d4000000208bfae */ /* 0x0001e8000c101d6a */
[----:B0-----:R-:W-:Y:S05]  /*1da40*/  WARPSYNC.COLLECTIVE R15, `(.L_x_757) ;  /* 0x000000000f087348 */ /* 0x001fea0003c00000 */
[----:B------:R1:W2:Y:S02]  /*1da50*/  SHFL.IDX P6, R14, R13, R12, R11 ;  /* 0x0000000c0d0e7389 */ /* 0x0002a400000c000b */
[----:B012---:R-:W-:Y:S01]  /*1da60*/  ENDCOLLECTIVE ;  /* 0x000000000000791b */ /* 0x007fe20003800000 */
.L_x_757:
[----:B------:R-:W-:Y:S01]  /*1da70*/  @!PT LDS RZ, [RZ] ;  /* 0x00000000fffff984 */ /* 0x000fe20000000800 */
[----:B------:R-:W-:Y:S01]  /*1da80*/  @!PT LDS RZ, [RZ] ;  /* 0x00000000fffff984 */ /* 0x000fe20000000800 */
[----:B------:R-:W-:Y:S01]  /*1da90*/  @!PT LDS RZ, [RZ] ;  /* 0x00000000fffff984 */ /* 0x000fe20000000800 */
[----:B------:R-:W-:Y:S04]  /*1daa0*/  @!P3 LDGSTS.E.BYPASS.LTC128B.128 [R8+0x10400], desc[UR42][R2.64+0x40], !P1 ;  /* 0x104000400208bfae */ /* 0x000fe8000c901d6a */
[----:B------:R0:W-:Y:S01]  /*1dab0*/  @!P3 LDGSTS.E.BYPASS.LTC128B.128 [R8+0x13400], desc[UR42][R2.64+0x80], !P2 ;  /* 0x134000800208bfae */ /* 0x0001e2000d101d6a */
[----:B------:R-:W-:Y:S02]  /*1dac0*/  IMAD.MOV.U32 R13, RZ, RZ, R6 ;  /* 0x000000ffff0d7224 */ /* 0x000fe400078e0006 */
[----:B------:R-:W-:Y:S02]  /*1dad0*/  IMAD.MOV.U32 R12, RZ, RZ, RZ ;  /* 0x000000ffff0c7224 */ /* 0x000fe400078e00ff */
[----:B0-----:R-:W-:Y:S02]  /*1dae0*/  VIADD R2, R25, 0x60 ;  /* 0x0000006019027836 */ /* 0x001fe40000000000 */
[----:B------:R-:W-:-:S03]  /*1daf0*/  IMAD.MOV.U32 R5, RZ, RZ, R14 ;  /* 0x000000ffff057224 */ /* 0x000fc600078e000e */
[----:B------:R-:W-:-:S13]  /*1db00*/  ISETP.GE.AND P3, PT, R2, R0, PT ;  /* 0x000000000200720c */ /* 0x000fda0003f66270 */
[----:B------:R-:W-:Y:S05]  /*1db10*/  WARPSYNC.COLLECTIVE R15, `(.L_x_758) ;  /* 0x000000000f087348 */ /* 0x000fea0003c00000 */
[----:B------:R0:W1:Y:S02]  /*1db20*/  SHFL.IDX P6, R14, R13, R12, R11 ;  /* 0x0000000c0d0e7389 */ /* 0x00006400000c000b */
[----:B01----:R-:W-:Y:S01]  /*1db30*/  ENDCOLLECTIVE ;  /* 0x000000000000791b */ /* 0x003fe20003800000 */
.L_x_758:
[----:B------:R-:W-:Y:S01]  /*1db40*/  @!P3 LEA R2, P4, R10, R5, 0x1 ;  /* 0x000000050a02b211 */ /* 0x000fe200078808ff */
[----:B------:R-:W-:-:S03]  /*1db50*/  IMAD.MOV.U32 R13, RZ, RZ, R7 ;  /* 0x000000ffff0d7224 */ /* 0x000fc600078e0007 */
[----:B------:R-:W-:-:S05]  /*1db60*/  @!P3 IADD3.X R3, RZ, R4, RZ, P4, !PT ;  /* 0x00000004ff03b210 */ /* 0x000fca00027fe4ff */
[----:B------:R-:W-:Y:S01]  /*1db70*/  @!PT LDS RZ, [RZ] ;  /* 0x00000000fffff984 */ /* 0x000fe20000000800 */
[----:B------:R-:W-:Y:S01]  /*1db80*/  @!PT LDS RZ, [RZ] ;  /* 0x00000000fffff984 */ /* 0x000fe20000000800 */
[----:B------:R-:W-:Y:S01]  /*1db90*/  @!PT LDS RZ, [RZ] ;  /* 0x00000000fffff984 */ /* 0x000fe20000000800 */
[----:B------:R-:W-:Y:S04]  /*1dba0*/  @!P3 LDGSTS.E.BYPASS.LTC128B.128 [R8+0xdc00], desc[UR42][R2.64], !P0 ;  /* 0x0dc000000208bfae */ /* 0x000fe8000c101d6a */
[----:B------:R-:W-:Y:S04]  /*1dbb0*/  @!P3 LDGSTS.E.BYPASS.LTC128B.128 [R8+0x10c00], desc[UR42][R2.64+0x40], !P1 ;  /* 0x10c000400208bfae */ /* 0x000fe8000c901d6a */
[----:B------:R0:W-:Y:S02]  /*1dbc0*/  @!P3 LDGSTS.E.BYPASS.LTC128B.128 [R8+0x13c00], desc[UR42][R2.64+0x80], !P2 ;  /* 0x13c000800208bfae */ /* 0x0001e4000d101d6a */
[----:B0-----:R-:W-:-:S05]  /*1dbd0*/  VIADD R2, R25, 0x80 ;  /* 0x0000008019027836 */ /* 0x001fca0000000000 */
[----:B------:R-:W-:Y:S02]  /*1dbe0*/  ISETP.GE.AND P3, PT, R2, R0, PT ;  /* 0x000000000200720c */ /* 0x000fe40003f66270 */
[----:B------:R-:W-:-:S11]  /*1dbf0*/  MOV R2, R14 ;  /* 0x0000000e00027202 */ /* 0x000fd60000000f00 */
[----:B------:R-:W-:Y:S05]  /*1dc00*/  WARPSYNC.COLLECTIVE R15, `(.L_x_759) ;  /* 0x000000000f087348 */ /* 0x000fea0003c00000 */
[----:B------:R0:W1:Y:S02]  /*1dc10*/  SHFL.IDX P6, R14, R13, R12, R11 ;  /* 0x0000000c0d0e7389 */ /* 0x00006400000c000b */
[----:B01----:R-:W-:Y:S01]  /*1dc20*/  ENDCOLLECTIVE ;  /* 0x000000000000791b */ /* 0x003fe20003800000 */
.L_x_759:
[----:B------:R-:W-:Y:S01]  /*1dc30*/  MOV R13, R6 ;  /* 0x00000006000d7202 */ /* 0x000fe20000000f00 */
[----:B------:R-:W-:Y:S02]  /*1dc40*/  IMAD.MOV.U32 R12, RZ, RZ, 0x1 ;  /* 0x00000001ff0c7424 */ /* 0x000fe400078e00ff */
[----:B------:R-:W-:-:S07]  /*1dc50*/  IMAD.MOV.U32 R3, RZ, RZ, R14 ;  /* 0x000000ffff037224 */ /* 0x000fce00078e000e */
[----:B------:R-:W-:Y:S05]  /*1dc60*/  WARPSYNC.COLLECTIVE R15, `(.L_x_760) ;  /* 0x000000000f087348 */ /* 0x000fea0003c00000 */
[----:B------:R0:W1:Y:S02]  /*1dc70*/  SHFL.IDX P6, R14, R13, R12, R11 ;  /* 0x0000000c0d0e7389 */ /* 0x00006400000c000b */
[----:B01----:R-:W-:Y:S01]  /*1dc80*/  ENDCOLLECTIVE ;  /* 0x000000000000791b */ /* 0x003fe20003800000 */
.L_x_760:
[----:B------:R-:W-:-:S05]  /*1dc90*/  @!P3 LEA R3, P4, R10, R3, 0x1 ;  /* 0x000000030a03b211 */ /* 0x000fca00078808ff */
[----:B------:R-:W-:-:S05]  /*1dca0*/  @!P3 IMAD.X R2, RZ, RZ, R2, P4 ;  /* 0x000000ffff02b224 */ /* 0x000fca00020e0602 */
[----:B------:R-:W-:Y:S01]  /*1dcb0*/  @!P3 LOP3.LUT R3, R3, R2, RZ, 0x3c, !PT ;  /* 0x000000020303b212 */ /* 0x000fe200078e3cff */
[----:B------:R-:W-:-:S03]  /*1dcc0*/  IMAD.MOV.U32 R13, RZ, RZ, R7 ;  /* 0x000000ffff0d7224 */ /* 0x000fc600078e0007 */
[----:B------:R-:W-:-:S04]  /*1dcd0*/  @!P3 LOP3.LUT R2, R3, R2, RZ, 0x3c, !PT ;  /* 0x000000020302b212 */ /* 0x000fc800078e3cff */
[----:B------:R-:W-:Y:S01]  /*1dce0*/  @!P3 LOP3.LUT R3, R3, R2, RZ, 0x3c, !PT ;  /* 0x000000020303b212 */ /* 0x000fe200078e3cff */
[----:B------:R-:W-:-:S07]  /*1dcf0*/  IMAD.MOV.U32 R6, RZ, RZ, R14 ;  /* 0x000000ffff067224 */ /* 0x000fce00078e000e */
[----:B------:R-:W-:Y:S05]  /*1dd00*/  WARPSYNC.COLLECTIVE R15, `(.L_x_761) ;  /* 0x000000000f087348 */ /* 0x000fea0003c00000 */
[----:B------:R0:W1:Y:S02]  /*1dd10*/  SHFL.IDX P6, R14, R13, R12, R11 ;  /* 0x0000000c0d0e7389 */ /* 0x00006400000c000b */
[----:B01----:R-:W-:Y:S01]  /*1dd20*/  ENDCOLLECTIVE ;  /* 0x000000000000791b */ /* 0x003fe20003800000 */
.L_x_761:
[----:B------:R-:W-:Y:S01]  /*1dd30*/  @!PT LDS RZ, [RZ] ;  /* 0x00000000fffff984 */ /* 0x000fe20000000800 */
[----:B------:R-:W-:Y:S01]  /*1dd40*/  @!PT LDS RZ, [RZ] ;  /* 0x00000000fffff984 */ /* 0x000fe20000000800 */
[----:B------:R-:W-:Y:S01]  /*1dd50*/  @!PT LDS RZ, [RZ] ;  /* 0x00000000fffff984 */ /* 0x000fe20000000800 */
[----:B------:R-:W-:Y:S04]  /*1dd60*/  @!P3 LDGSTS.E.BYPASS.LTC128B.128 [R8+0xe400], desc[UR42][R2.64], !P0 ;  /* 0x0e4000000208bfae */ /* 0x000fe8000c101d6a */
[----:B------:R-:W-:Y:S04]  /*1dd70*/  @!P3 LDGSTS.E.BYPASS.LTC128B.128 [R8+0x11400], desc[UR42][R2.64+0x40], !P1 ;  /* 0x114000400208bfae */ /* 0x000fe8000c901d6a */
[----:B------:R0:W-:Y:S02]  /*1dd80*/  @!P3 LDGSTS.E.BYPASS.LTC128B.128 [R8+0x14400], desc[UR42][R2.64+0x80], !P2 ;  /* 0x144000800208bfae */ /* 0x0001e4000d101d6a */
[----:B0-----:R-:W-:Y:S01]  /*1dd90*/  MOV R2, R14 ;  /* 0x0000000e00027202 */ /* 0x001fe20000000f00 */
[----:B------:R-:W-:Y:S06]  /*1dda0*/  BRA `(.L_x_762) ;  /* 0xffffffb400347947 */ /* 0x000fec000383ffff */
.L_x_625:
[----:B-1----:R1:W2:Y:S02]  /*1ddb0*/  SYNCS.PHASECHK.TRANS64.TRYWAIT P0, [R16+URZ+0x2d820], R0 ;  /* 0x02d82000100075a7 */ /* 0x0022a4000800017f */
[----:B--2---:R-:W-:Y:S05]  /*1ddc0*/  @!P0 NANOSLEEP.SYNCS 0x989680 ;  /* 0x009896800000895d */ /* 0x004fea0003900000 */
[----:B------:R-:W2:Y:S02]  /*1ddd0*/  @!P0 SYNCS.PHASECHK.TRANS64 P0, [R16+URZ+0x2d820], R0 ;  /* 0x02d82000100085a7 */ /* 0x000ea4000800007f */
[----:B--2---:R-:W-:Y:S05]  /*1dde0*/  @!P0 BRA `(.L_x_625) ;  /* 0xfffffffc00f08947 */ /* 0x004fea000383ffff */
[----:B------:R-:W-:Y:S05]  /*1ddf0*/  BRA `(.L_x_763) ;  /* 0xffffffb400987947 */ /* 0x000fea000383ffff */
.L_x_630:
[----:B0-----:R0:W1:Y:S02]  /*1de00*/  SYNCS.PHASECHK.TRANS64.TRYWAIT P0, [R5+URZ+0x2d840], R0 ;  /* 0x02d84000050075a7 */ /* 0x001064000800017f */
[----:B-1----:R-:W-:Y:S05]  /*1de10*/  @!P0 NANOSLEEP.SYNCS 0x989680 ;  /* 0x009896800000895d */ /* 0x002fea0003900000 */
[----:B------:R-:W1:Y:S02]  /*1de20*/  @!P0 SYNCS.PHASECHK.TRANS64 P0, [R5+URZ+0x2d840], R0 ;  /* 0x02d84000050085a7 */ /* 0x000e64000800007f */
[----:B-1----:R-:W-:Y:S05]  /*1de30*/  @!P0 BRA `(.L_x_630) ;  /* 0xfffffffc00f08947 */ /* 0x002fea000383ffff */
[----:B------:R-:W-:Y:S05]  /*1de40*/  BRA `(.L_x_764) ;  /* 0xffffffb8008c7947 */ /* 0x000fea000383ffff */
.L_x_631:
        /* <DEDUP_REMOVED lines=8> */
.L_x_766:
[----:B------:R-:W-:Y:S05]  /*1ded0*/  BSYNC B1 ;  /* 0x0000000000017941 */ /* 0x000fea0003800000 */
.L_x_765:
[----:B------:R-:W0:Y:S01]  /*1dee0*/  S2R R21, SR_TID.X ;  /* 0x0000000000157919 */ /* 0x000e220000002100 */
[----:B------:R-:W-:Y:S01]  /*1def0*/  IMAD.MOV.U32 R13, RZ, RZ, R6 ;  /* 0x000000ffff0d7224 */ /* 0x000fe200078e0006 */
[----:B------:R-:W-:Y:S01]  /*1df00*/  MOV R11, 0x1c1f ;  /* 0x00001c1f000b7802 */ /* 0x000fe20000000f00 */
[----:B------:R-:W-:Y:S01]  /*1df10*/  IMAD.MOV.U32 R12, RZ, RZ, RZ ;  /* 0x000000ffff0c7224 */ /* 0x000fe200078e00ff */
[----:B------:R-:W-:Y:S01]  /*1df20*/  LOP3.LUT R19, R19, 0xffffffdf, RZ, 0xc0, !PT ;  /* 0xffffffdf13137812 */ /* 0x000fe200078ec0ff */
[----:B------:R-:W-:Y:S02]  /*1df30*/  IMAD.MOV.U32 R15, RZ, RZ, -0x1 ;  /* 0xffffffffff0f7424 */ /* 0x000fe400078e00ff */
[----:B------:R-:W-:Y:S01]  /*1df40*/  IMAD.MOV.U32 R3, RZ, RZ, R14 ;  /* 0x000000ffff037224 */ /* 0x000fe200078e000e */
[----:B------:R-:W-:Y:S01]  /*1df50*/  @P1 LOP3.LUT R19, R19, 0x20, RZ, 0xfc, !PT ;  /* 0x0000002013131812 */ /* 0x000fe200078efcff */
[----:B------:R-:W-:-:S07]  /*1df60*/  IMAD R4, R4, 0x2, R16 ;  /* 0x0000000204047824 */ /* 0x000fce00078e0210 */
[----:B0-----:R-:W-:Y:S05]  /*1df70*/  WARPSYNC.COLLECTIVE R15, `(.L_x_767) ;  /* 0x000000000f087348 */ /* 0x001fea0003c00000 */
[----:B------:R1:W2:Y:S02]  /*1df80*/  SHFL.IDX P6, R14, R13, R12, R11 ;  /* 0x0000000c0d0e7389 */ /* 0x0002a400000c000b */
[----:B012---:R-:W-:Y:S01]  /*1df90*/  ENDCOLLECTIVE ;  /* 0x000000000000791b */ /* 0x007fe20003800000 */
.L_x_767:
[----:B------:R-:W-:Y:S01]  /*1dfa0*/  LOP3.LUT P1, RZ, R19, 0x4, RZ, 0xc0, !PT ;  /* 0x0000000413ff7812 */ /* 0x000fe2000782c0ff */
[----:B------:R-:W-:Y:S01]  /*1dfb0*/  IMAD.MOV.U32 R13, RZ, RZ, R7 ;  /* 0x000000ffff0d7224 */ /* 0x000fe200078e0007 */
[----:B------:R-:W-:Y:S01]  /*1dfc0*/  MOV R12, 0x1 ;  /* 0x00000001000c7802 */ /* 0x000fe20000000f00 */
[----:B------:R-:W-:Y:S02]  /*1dfd0*/  IMAD.SHL.U32 R21, R21, 0x8, RZ ;  /* 0x0000000815157824 */ /* 0x000fe400078e00ff */
[----:B------:R-:W-:-:S08]  /*1dfe0*/  IMAD.MOV.U32 R2, RZ, RZ, R14 ;  /* 0x000000ffff027224 */ /* 0x000fd000078e000e */
[----:B------:R-:W-:Y:S05]  /*1dff0*/  WARPSYNC.COLLECTIVE R15, `(.L_x_768) ;  /* 0x000000000f087348 */ /* 0x000fea0003c00000 */
[----:B------:R0:W1:Y:S02]  /*1e000*/  SHFL.IDX P6, R14, R13, R12, R11 ;  /* 0x0000000c0d0e7389 */ /* 0x00006400000c000b */
[----:B01----:R-:W-:Y:S01]  /*1e010*/  ENDCOLLECTIVE ;  /* 0x000000000000791b */ /* 0x003fe20003800000 */
.L_x_768:
[----:B------:R-:W-:-:S04]  /*1e020*/  LOP3.LUT R21, R21, 0x18, RZ, 0xc0, !PT ;  /* 0x0000001815157812 */ /* 0x000fc800078ec0ff */
        /* <DEDUP_REMOVED lines=14> */
.L_x_769:
[----:B------:R-:W-:Y:S02]  /*1e110*/  IMAD.MOV.U32 R13, RZ, RZ, R7 ;  /* 0x000000ffff0d7224 */ /* 0x000fe400078e0007 */
[----:B------:R-:W-:Y:S02]  /*1e120*/  IMAD.MOV.U32 R12, RZ, RZ, 0x2 ;  /* 0x00000002ff0c7424 */ /* 0x000fe400078e00ff */
[----:B------:R-:W-:-:S07]  /*1e130*/  IMAD.MOV.U32 R2, RZ, RZ, R14 ;  /* 0x000000ffff027224 */ /* 0x000fce00078e000e */
[----:B------:R-:W-:Y:S05]  /*1e140*/  WARPSYNC.COLLECTIVE R15, `(.L_x_770) ;  /* 0x000000000f087348 */ /* 0x000fea0003c00000 */
[----:B------:R0:W1:Y:S02]  /*1e150*/  SHFL.IDX P6, R14, R13, R12, R11 ;  /* 0x0000000c0d0e7389 */ /* 0x00006400000c000b */
[----:B01----:R-:W-:Y:S01]  /*1e160*/  ENDCOLLECTIVE ;  /* 0x000000000000791b */ /* 0x003fe20003800000 */
.L_x_770:
[----:B------:R-:W-:-:S04]  /*1e170*/  IADD3 R2, P0, R2, R0, RZ ;  /* 0x0000000002027210 */ /* 0x000fc80007f1e0ff */
[----:B------:R-:W-:-:S05]  /*1e180*/  IADD3.X R3, RZ, R3, RZ, P0, !PT ;  /* 0x00000003ff037210 */ /* 0x000fca00007fe4ff */
[----:B------:R-:W-:Y:S01]  /*1e190*/  @!PT LDS RZ, [RZ] ;  /* 0x00000000fffff984 */ /* 0x000fe20000000800 */
[----:B------:R-:W-:Y:S01]  /*1e1a0*/  @!PT LDS RZ, [RZ] ;  /* 0x00000000fffff984 */ /* 0x000fe20000000800 */
[----:B------:R-:W-:Y:S01]  /*1e1b0*/  @!PT LDS RZ, [RZ] ;  /* 0x00000000fffff984 */ /* 0x000fe20000000800 */
[----:B------:R0:W-:Y:S01]  /*1e1c0*/  LDGSTS.E.BYPASS.LTC128B.128 [R4+0x15c00], desc[UR42][R2.64], !P1 ;  /* 0x15c0000002047fae */ /* 0x0001e2000c901d6a */
[----:B------:R-:W-:-:S03]  /*1e1d0*/  MOV R13, R6 ;  /* 0x00000006000d7202 */ /* 0x000fc60000000f00 */
[----:B------:R0:W-:Y:S04]  /*1e1e0*/  LDGSTS.E.BYPASS.LTC128B.128 [R4+0x17c00], desc[UR42][R2.64+0x40], !P5 ;  /* 0x17c0004002047fae */ /* 0x0001e8000e901d6a */
[----:B------:R0:W-:Y:S01]  /*1e1f0*/  LDGSTS.E.BYPASS.LTC128B.128 [R4+0x19c00], desc[UR42][R2.64+0x80], !P4 ;  /* 0x19c0008002047fae */ /* 0x0001e2000e101d6a */
[----:B------:R-:W-:-:S07]  /*1e200*/  IMAD.MOV.U32 R21, RZ, RZ, R14 ;  /* 0x000000ffff157224 */ /* 0x000fce00078e000e */
[----:B0-----:R-:W-:Y:S05]  /*1e210*/  WARPSYNC.COLLECTIVE R15, `(.L_x_771) ;  /* 0x000000000f087348 */ /* 0x001fea0003c00000 */
[----:B------:R1:W2:Y:S02]  /*1e220*/  SHFL.IDX P6, R14, R13, R12, R11 ;  /* 0x0000000c0d0e7389 */ /* 0x0002a400000c000b */
[----:B012---:R-:W-:Y:S01]  /*1e230*/  ENDCOLLECTIVE ;  /* 0x000000000000791b */ /* 0x007fe20003800000 */
.L_x_771:
[----:B------:R-:W-:Y:S01]  /*1e240*/  IMAD.MOV.U32 R13, RZ, RZ, R7 ;  /* 0x000000ffff0d7224 */ /* 0x000fe200078e0007 */
[----:B------:R-:W-:Y:S01]  /*1e250*/  MOV R12, 0x3 ;  /* 0x00000003000c7802 */ /* 0x000fe20000000f00 */
[----:B------:R-:W-:-:S07]  /*1e260*/  IMAD.MOV.U32 R2, RZ, RZ, R14 ;  /* 0x000000ffff027224 */ /* 0x000fce00078e000e */
[----:B------:R-:W-:Y:S05]  /*1e270*/  WARPSYNC.COLLECTIVE R15, `(.L_x_772) ;  /* 0x000000000f087348 */ /* 0x000fea0003c00000 */
[----:B------:R0:W1:Y:S02]  /*1e280*/  SHFL.IDX P6, R14, R13, R12, R11 ;  /* 0x0000000c0d0e7389 */ /* 0x00006400000c000b */
[----:B01----:R-:W-:Y:S01]  /*1e290*/  ENDCOLLECTIVE ;  /* 0x000000000000791b */ /* 0x003fe20003800000 */
.L_x_772:
        /* <DEDUP_REMOVED lines=14> */
.L_x_773:
[----:B------:R-:W-:Y:S01]  /*1e380*/  IMAD.MOV.U32 R2, RZ, RZ, R14 ;  /* 0x000000ffff027224 */ /* 0x000fe200078e000e */
[----:B------:R-:W-:Y:S06]  /*1e390*/  BRA `(.L_x_774) ;  /* 0xffffffb8000c7947 */ /* 0x000fec000383ffff */
.L_x_636:
[----:B-1----:R1:W2:Y:S02]  /*1e3a0*/  SYNCS.PHASECHK.TRANS64.TRYWAIT P0, [R5+URZ+0x2d860], R2 ;  /* 0x02d86002050075a7 */ /* 0x0022a4000800017f */
[----:B--2---:R-:W-:Y:S05]  /*1e3b0*/  @!P0 NANOSLEEP.SYNCS 0x989680 ;  /* 0x009896800000895d */ /* 0x004fea0003900000 */
[----:B------:R-:W2:Y:S02]  /*1e3c0*/  @!P0 SYNCS.PHASECHK.TRANS64 P0, [R5+URZ+0x2d860], R2 ;  /* 0x02d86002050085a7 */ /* 0x000ea4000800007f */
[----:B--2---:R-:W-:Y:S05]  /*1e3d0*/  @!P0 BRA `(.L_x_636) ;  /* 0xfffffffc00f08947 */ /* 0x004fea000383ffff */
[----:B------:R-:W-:Y:S05]  /*1e3e0*/  BRA `(.L_x_775) ;  /* 0xffffffb800707947 */ /* 0x000fea000383ffff */
.L_x_637:
[----:B------:R-:W-:Y:S01]  /*1e3f0*/  BSSY B1, `(.L_x_776) ;  /* 0x0000008000017945 */ /* 0x000fe20003800000 */
[----:B------:R-:W-:Y:S01]  /*1e400*/  MOV R13, R22 ;  /* 0x00000016000d7202 */ /* 0x000fe20000000f00 */
[----:B------:R-:W-:Y:S02]  /*1e410*/  IMAD.MOV.U32 R12, RZ, RZ, RZ ;  /* 0x000000ffff0c7224 */ /* 0x000fe400078e00ff */
[----:B------:R-:W-:Y:S02]  /*1e420*/  IMAD.MOV.U32 R11, RZ, RZ, 0x1c1f ;  /* 0x00001c1fff0b7424 */ /* 0x000fe400078e00ff */
[----:B------:R-:W-:-:S07]  /*1e430*/  IMAD.MOV.U32 R15, RZ, RZ, -0x1 ;  /* 0xffffffffff0f7424 */ /* 0x000fce00078e00ff */
[----:B-1----:R-:W-:Y:S05]  /*1e440*/  WARPSYNC.COLLECTIVE R15, `(.L_x_777) ;  /* 0x000000000f087348 */ /* 0x002fea0003c00000 */
[----:B------:R0:W2:Y:S02]  /*1e450*/  SHFL.IDX P6, R14, R13, R12, R11 ;  /* 0x0000000c0d0e7389 */ /* 0x0000a400000c000b */
[----:B012---:R-:W-:Y:S01]  /*1e460*/  ENDCOLLECTIVE ;  /* 0x000000000000791b */ /* 0x007fe20003800000 */
.L_x_777:
[----:B------:R-:W-:Y:S05]  /*1e470*/  BSYNC B1 ;  /* 0x0000000000017941 */ /* 0x000fea0003800000 */
.L_x_776:
[----:B------:R-:W-:Y:S01]  /*1e480*/  IMAD.MOV.U32 R13, RZ, RZ, R18 ;  /* 0x000000ffff0d7224 */ /* 0x000fe200078e0012 */
[----:B------:R-:W-:Y:S01]  /*1e490*/  MOV R15, 0xffffffff ;  /* 0xffffffff000f7802 */ /* 0x000fe20000000f00 */
[----:B------:R-:W-:Y:S01]  /*1e4a0*/  IMAD.MOV.U32 R12, RZ, RZ, RZ ;  /* 0x000000ffff0c7224 */ /* 0x000fe200078e00ff */
[----:B------:R-:W-:Y:S01]  /*1e4b0*/  MOV R3, R14 ;  /* 0x0000000e00037202 */ /* 0x000fe20000000f00 */
[----:B------:R-:W-:Y:S02]  /*1e4c0*/  IMAD.MOV.U32 R11, RZ, RZ, 0x1c1f ;  /* 0x00001c1fff0b7424 */ /* 0x000fe400078e00ff */
[----:B------:R-:W-:-:S07]  /*1e4d0*/  IMAD R4, R4, 0x2, R16 ;  /* 0x0000000204047824 */ /* 0x000fce00078e0210 */
[----:B------:R-:W-:Y:S05]  /*1e4e0*/  WARPSYNC.COLLECTIVE R15, `(.L_x_778) ;  /* 0x000000000f087348 */ /* 0x000fea0003c00000 */
[----:B------:R0:W1:Y:S02]  /*1e4f0*/  SHFL.IDX P6, R14, R13, R12, R11 ;  /* 0x0000000c0d0e7389 */ /* 0x00006400000c000b */
[----:B01----:R-:W-:Y:S01]  /*1e500*/  ENDCOLLECTIVE ;  /* 0x000000000000791b */ /* 0x003fe20003800000 */
.L_x_778:
[----:B------:R-:W-:Y:S01]  /*1e510*/  MOV R13, R22 ;  /* 0x00000016000d7202 */ /* 0x000fe20000000f00 */
[----:B------:R-:W-:Y:S02]  /*1e520*/  IMAD.MOV.U32 R12, RZ, RZ, 0x1 ;  /* 0x00000001ff0c7424 */ /* 0x000fe400078e00ff */
[----:B------:R-:W-:-:S07]  /*1e530*/  IMAD.MOV.U32 R2, RZ, RZ, R14 ;  /* 0x000000ffff027224 */ /* 0x000fce00078e000e */
[----:B------:R-:W-:Y:S05]  /*1e540*/  WARPSYNC.COLLECTIVE R15, `(.L_x_779) ;  /* 0x000000000f087348 */ /* 0x000fea0003c00000 */
[----:B------:R0:W1:Y:S02]  /*1e550*/  SHFL.IDX P6, R14, R13, R12, R11 ;  /* 0x0000000c0d0e7389 */ /* 0x00006400000c000b */
[----:B01----:R-:W-:Y:S01]  /*1e560*/  ENDCOLLECTIVE ;  /* 0x000000000000791b */ /* 0x003fe20003800000 */
.L_x_779:
        /* <DEDUP_REMOVED lines=16> */
.L_x_780:
[----:B------:R-:W-:Y:S02]  /*1e670*/  IMAD.MOV.U32 R13, RZ, RZ, R22 ;  /* 0x000000ffff0d7224 */ /* 0x000fe400078e0016 */
[----:B------:R-:W-:Y:S01]  /*1e680*/  IMAD.MOV.U32 R12, RZ, RZ, 0x2 ;  /* 0x00000002ff0c7424 */ /* 0x000fe200078e00ff */
[----:B------:R-:W-:-:S07]  /*1e690*/  MOV R2, R14 ;  /* 0x0000000e00027202 */ /* 0x000fce0000000f00 */
[----:B------:R-:W-:Y:S05]  /*1e6a0*/  WARPSYNC.COLLECTIVE R15, `(.L_x_781) ;  /* 0x000000000f087348 */ /* 0x000fea0003c00000 */
[----:B------:R0:W1:Y:S02]  /*1e6b0*/  SHFL.IDX P6, R14, R13, R12, R11 ;  /* 0x0000000c0d0e7389 */ /* 0x00006400000c000b */
[----:B01----:R-:W-:Y:S01]  /*1e6c0*/  ENDCOLLECTIVE ;  /* 0x000000000000791b */ /* 0x003fe20003800000 */
.L_x_781:
        /* <DEDUP_REMOVED lines=16> */
.L_x_782:
[----:B------:R-:W-:Y:S01]  /*1e7d0*/  MOV R13, R22 ;  /* 0x00000016000d7202 */ /* 0x000fe20000000f00 */
[----:B------:R-:W-:Y:S02]  /*1e7e0*/  IMAD.MOV.U32 R12, RZ, RZ, 0x3 ;  /* 0x00000003ff0c7424 */ /* 0x000fe400078e00ff */
[----:B------:R-:W-:-:S07]  /*1e7f0*/  IMAD.MOV.U32 R2, RZ, RZ, R14 ;  /* 0x000000ffff027224 */ /* 0x000fce00078e000e */
[----:B------:R-:W-:Y:S05]  /*1e800*/  WARPSYNC.COLLECTIVE R15, `(.L_x_783) ;  /* 0x000000000f087348 */ /* 0x000fea0003c00000 */
[----:B------:R0:W1:Y:S02]  /*1e810*/  SHFL.IDX P6, R14, R13, R12, R11 ;  /* 0x0000000c0d0e7389 */ /* 0x00006400000c000b */
[----:B01----:R-:W-:Y:S01]  /*1e820*/  ENDCOLLECTIVE ;  /* 0x000000000000791b */ /* 0x003fe20003800000 */
.L_x_783:
[----:B------:R-:W-:-:S05]  /*1e830*/  IADD3 R2, P0, R2, R0, RZ ;  /* 0x0000000002027210 */ /* 0x000fca0007f1e0ff */
[----:B------:R-:W-:Y:S01]  /*1e840*/  IMAD.X R3, RZ, RZ, R3, P0 ;  /* 0x000000ffff037224 */ /* 0x000fe200000e0603 */
        /* <DEDUP_REMOVED lines=11> */
.L_x_784:
[----:B------:R-:W-:Y:S01]  /*1e900*/  @!PT LDS RZ, [RZ] ;  /* 0x00000000fffff984 */ /* 0x000fe20000000800 */
[----:B------:R-:W-:Y:S01]  /*1e910*/  @!PT LDS RZ, [RZ] ;  /* 0x00000000fffff984 */ /* 0x000fe20000000800 */
[----:B------:R-:W-:Y:S01]  /*1e920*/  @!PT LDS RZ, [RZ] ;  /* 0x00000000fffff984 */ /* 0x000fe20000000800 */
[----:B------:R-:W-:Y:S01]  /*1e930*/  LDGSTS.E.BYPASS.LTC128B.128 [R4+0x3400], desc[UR42][R2.64+0x40], !P0 ;  /* 0x0340004002047fae */ /* 0x000fe2000c101d6a */
[----:B------:R-:W-:-:S13]  /*1e940*/  ISETP.LT.OR P0, PT, R6, 0x41, P1 ;  /* 0x000000410600780c */ /* 0x000fda0000f01670 */
[----:B------:R0:W-:Y:S02]  /*1e950*/  LDGSTS.E.BYPASS.LTC128B.128 [R4+0x5400], desc[UR42][R2.64+0x80], !P0 ;  /* 0x0540008002047fae */ /* 0x0001e4000c101d6a */
[----:B0-----:R-:W-:Y:S01]  /*1e960*/  MOV R2, R14 ;  /* 0x0000000e00027202 */ /* 0x001fe20000000f00 */
[----:B------:R-:W-:Y:S06]  /*1e970*/  BRA `(.L_x_785) ;  /* 0xffffffb400c47947 */ /* 0x000fec000383ffff */
.L_x_645:
[----:B-1----:R1:W2:Y:S02]  /*1e980*/  SYNCS.PHASECHK.TRANS64.TRYWAIT P0, [R0+URZ+0x2d860], R3 ;  /* 0x02d86003000075a7 */ /* 0x0022a4000800017f */
[----:B--2---:R-:W-:Y:S05]  /*1e990*/  @!P0 NANOSLEEP.SYNCS 0x989680 ;  /* 0x009896800000895d */ /* 0x004fea0003900000 */
[----:B------:R-:W2:Y:S02]  /*1e9a0*/  @!P0 SYNCS.PHASECHK.TRANS64 P0, [R0+URZ+0x2d860], R3 ;  /* 0x02d86003000085a7 */ /* 0x000ea4000800007f */
[----:B--2---:R-:W-:Y:S05]  /*1e9b0*/  @!P0 BRA `(.L_x_645) ;  /* 0xfffffffc00f08947 */ /* 0x004fea000383ffff */
[----:B------:R-:W-:Y:S05]  /*1e9c0*/  BRA `(.L_x_786) ;  /* 0xffffffb800f07947 */ /* 0x000fea000383ffff */
.L_x_646:
[----:B------:R-:W-:Y:S01]  /*1e9d0*/  BSSY B0, `(.L_x_787) ;  /* 0x0000008000007945 */ /* 0x000fe20003800000 */
[----:B------:R-:W-:Y:S01]  /*1e9e0*/  IMAD.MOV.U32 R13, RZ, RZ, R22 ;  /* 0x000000ffff0d7224 */ /* 0x000fe200078e0016 */
[----:B------:R-:W-:Y:S01]  /*1e9f0*/  MOV R15, 0xffffffff ;  /* 0xffffffff000f7802 */ /* 0x000fe20000000f00 */
[----:B------:R-:W-:Y:S02]  /*1ea00*/  IMAD.MOV.U32 R12, RZ, RZ, RZ ;  /* 0x000000ffff0c7224 */ /* 0x000fe400078e00ff */
[----:B------:R-:W-:-:S07]  /*1ea10*/  IMAD.MOV.U32 R11, RZ, RZ, 0x1c1f ;  /* 0x00001c1fff0b7424 */ /* 0x000fce00078e00ff */
[----:B01---5:R-:W-:Y:S05]  /*1ea20*/  WARPSYNC.COLLECTIVE R15, `(.L_x_788) ;  /* 0x000000000f087348 */ /* 0x023fea0003c00000 */
[----:B------:R2:W3:Y:S02]  /*1ea30*/  SHFL.IDX P6, R14, R13, R12, R11 ;  /* 0x0000000c0d0e7389 */ /* 0x0004e400000c000b */
[----:B0123-5:R-:W-:Y:S01]  /*1ea40*/  ENDCOLLECTIVE ;  /* 0x000000000000791b */ /* 0x02ffe20003800000 */
.L_x_788:
[----:B------:R-:W-:Y:S05]  /*1ea50*/  BSYNC B0 ;  /* 0x0000000000007941 */ /* 0x000fea0003800000 */
.L_x_787:
[----:B------:R-:W0:Y:S01]  /*1ea60*/  S2R R2, SR_TID.X ;  /* 0x0000000000027919 */ /* 0x000e220000002100 */
[----:B------:R-:W-:Y:S01]  /*1ea70*/  IMAD.MOV.U32 R13, RZ, RZ, R18 ;  /* 0x000000ffff0d7224 */ /* 0x000fe200078e0012 */
[----:B------:R-:W-:Y:S01]  /*1ea80*/  MOV R11, 0x1c1f ;  /* 0x00001c1f000b7802 */ /* 0x000fe20000000f00 */
[----:B------:R-:W-:Y:S02]  /*1ea90*/  IMAD.MOV.U32 R12, RZ, RZ, RZ ;  /* 0x000000ffff0c7224 */ /* 0x000fe400078e00ff */
[----:B------:R-:W-:Y:S02]  /*1eaa0*/  IMAD.MOV.U32 R15, RZ, RZ, -0x1 ;  /* 0xffffffffff0f7424 */ /* 0x000fe400078e00ff */
[----:B------:R-:W-:Y:S02]  /*1eab0*/  IMAD.MOV.U32 R3, RZ, RZ, R14 ;  /* 0x000000ffff037224 */ /* 0x000fe400078e000e */
[----:B------:R-:W-:-:S07]  /*1eac0*/  IMAD R4, R4, 0x2, R16 ;  /* 0x0000000204047824 */ /* 0x000fce00078e0210 */
[----:B0-----:R-:W-:Y:S05]  /*1ead0*/  WARPSYNC.COLLECTIVE R15, `(.L_x_789) ;  /* 0x000000000f087348 */ /* 0x001fea0003c00000 */
[----:B------:R1:W2:Y:S02]  /*1eae0*/  SHFL.IDX P6, R14, R13, R12, R11 ;  /* 0x0000000c0d0e7389 */ /* 0x0002a400000c000b */
[----:B012---:R-:W-:Y:S01]  /*1eaf0*/  ENDCOLLECTIVE ;  /* 0x000000000000791b */ /* 0x007fe20003800000 */
.L_x_789:
        /* <DEDUP_REMOVED lines=11> */
[----:B------:R-:W-:-:S02]  /*1ebb0*/  IADD3.X R3, RZ, R3, RZ, P0, !PT ;  /* 0x00000003ff037210 */ /* 0x000fc400007fe4ff */
[----:B------:R-:W-:Y:S02]  /*1ebc0*/  ISETP.GE.AND P1, PT, R8, UR4, PT ;  /* 0x0000000408007c0c */ /* 0x000fe4000bf26270 */
[----:B------:R-:W-:-:S13]  /*1ebd0*/  ISETP.GE.AND P0, PT, R7, UR4, PT ;  /* 0x0000000407007c0c */ /* 0x000fda000bf06270 */
[----:B------:R-:W-:Y:S05]  /*1ebe0*/  WARPSYNC.COLLECTIVE R15, `(.L_x_790) ;  /* 0x000000000f087348 */ /* 0x000fea0003c00000 */
[----:B------:R0:W1:Y:S02]  /*1ebf0*/  SHFL.IDX P6, R14, R13, R12, R11 ;  /* 0x0000000c0d0e7389 */ /* 0x00006400000c000b */
[----:B01----:R-:W-:Y:S01]  /*1ec00*/  ENDCOLLECTIVE ;  /* 0x000000000000791b */ /* 0x003fe20003800000 */
.L_x_790:
        /* <DEDUP_REMOVED lines=14> */
.L_x_791:
[----:B------:R-:W-:Y:S01]  /*1ecf0*/  IMAD.MOV.U32 R13, RZ, RZ, R22 ;  /* 0x000000ffff0d7224 */ /* 0x000fe200078e0016 */
[----:B------:R-:W-:Y:S02]  /*1ed00*/  MOV R12, 0x2 ;  /* 0x00000002000c7802 */ /* 0x000fe40000000f00 */
[----:B------:R-:W-:-:S13]  /*1ed10*/  IADD3 R2, P4, R14, R5, RZ ;  /* 0x000000050e027210 */ /* 0x000fda0007f9e0ff */
[----:B------:R-:W-:Y:S05]  /*1ed20*/  WARPSYNC.COLLECTIVE R15, `(.L_x_792) ;  /* 0x000000000f087348 */ /* 0x000fea0003c00000 */
[----:B------:R0:W1:Y:S02]  /*1ed30*/  SHFL.IDX P6, R14, R13, R12, R11 ;  /* 0x0000000c0d0e7389 */ /* 0x00006400000c000b */
[----:B01----:R-:W-:Y:S01]  /*1ed40*/  ENDCOLLECTIVE ;  /* 0x000000000000791b */ /* 0x003fe20003800000 */
.L_x_792:
        /* <DEDUP_REMOVED lines=15> */
.L_x_793:
[----:B------:R-:W-:Y:S01]  /*1ee40*/  MOV R13, R22 ;  /* 0x00000016000d7202 */ /* 0x000fe20000000f00 */
[----:B------:R-:W-:Y:S01]  /*1ee50*/  IMAD.MOV.U32 R12, RZ, RZ, 0x3 ;  /* 0x00000003ff0c7424 */ /* 0x000fe200078e00ff */
[----:B------:R-:W-:-:S13]  /*1ee60*/  IADD3 R2, P4, R14, R5, RZ ;  /* 0x000000050e027210 */ /* 0x000fda0007f9e0ff */
[----:B------:R-:W-:Y:S05]  /*1ee70*/  WARPSYNC.COLLECTIVE R15, `(.L_x_794) ;  /* 0x000000000f087348 */ /* 0x000fea0003c00000 */
[----:B------:R0:W1:Y:S02]  /*1ee80*/  SHFL.IDX P6, R14, R13, R12, R11 ;  /* 0x0000000c0d0e7389 */ /* 0x00006400000c000b */
[----:B01----:R-:W-:Y:S01]  /*1ee90*/  ENDCOLLECTIVE ;  /* 0x000000000000791b */ /* 0x003fe20003800000 */
.L_x_794:
[----:B------:R-:W-:Y:S01]  /*1eea0*/  IMAD.X R3, RZ, RZ, R3, P4 ;  /* 0x000000ffff037224 */ /* 0x000fe200020e0603 */
[----:B------:R-:W-:-:S04]  /*1eeb0*/  ISETP.LT.OR P4, PT, R6, 0x41, P1 ;  /* 0x000000410600780c */ /* 0x000fc80000f81670 */
[----:B------:R-:W-:Y:S01]  /*1eec0*/  @!PT LDS RZ, [RZ] ;  /* 0x00000000fffff984 */ /* 0x000fe20000000800 */
[----:B------:R-:W-:Y:S01]  /*1eed0*/  @!PT LDS RZ, [RZ] ;  /* 0x00000000fffff984 */ /* 0x000fe20000000800 */
[----:B------:R-:W-:Y:S01]  /*1eee0*/  @!PT LDS RZ, [RZ] ;  /* 0x00000000fffff984 */ /* 0x000fe20000000800 */
[----:B------:R0:W-:Y:S01]  /*1eef0*/  LDGSTS.E.BYPASS.LTC128B.128 [R4+0x1400], desc[UR42][R2.64], !P3 ;  /* 0x0140000002047fae */ /* 0x0001e2000d901d6a */
[----:B------:R-:W-:Y:S01]  /*1ef00*/  ISETP.LT.OR P3, PT, R6, 0x41, P0 ;  /* 0x000000410600780c */ /* 0x000fe20000761670 */
[----:B------:R-:W-:-:S07]  /*1ef10*/  IMAD.MOV.U32 R13, RZ, RZ, R18 ;  /* 0x000000ffff0d7224 */ /* 0x000fce00078e0012 */
[----:B------:R0:W-:Y:S05]  /*1ef20*/  LDGSTS.E.BYPASS.LTC128B.128 [R4+0x3400], desc[UR42][R2.64+0x40], !P4 ;  /* 0x0340004002047fae */ /* 0x0001ea000e101d6a */
[----:B------:R0:W-:Y:S01]  /*1ef30*/  LDGSTS.E.BYPASS.LTC128B.128 [R4+0x5400], desc[UR42][R2.64+0x80], !P3 ;  /* 0x0540008002047fae */ /* 0x0001e2000d901d6a */
[----:B------:R-:W-:-:S07]  /*1ef40*/  IMAD.MOV.U32 R22, RZ, RZ, R14 ;  /* 0x000000ffff167224 */ /* 0x000fce00078e000e */
[----:B0-----:R-:W-:Y:S05]  /*1ef50*/  WARPSYNC.COLLECTIVE R15, `(.L_x_795) ;  /* 0x000000000f087348 */ /* 0x001fea0003c00000 */
[----:B------:R1:W2:Y:S02]  /*1ef60*/  SHFL.IDX P6, R14, R13, R12, R11 ;  /* 0x0000000c0d0e7389 */ /* 0x0002a400000c000b */
[----:B012---:R-:W-:Y:S01]  /*1ef70*/  ENDCOLLECTIVE ;  /* 0x000000000000791b */ /* 0x007fe20003800000 */
.L_x_795:
[----:B------:R-:W-:Y:S05]  /*1ef80*/  BRA `(.L_x_796) ;  /* 0xffffffb800507947 */ /* 0x000fea000383ffff */
.L_x_651:
[----:B------:R-:W-:Y:S01]  /*1ef90*/  BSSY B0, `(.L_x_797) ;  /* 0x0000008000007945 */ /* 0x000fe20003800000 */
[----:B------:R-:W-:Y:S01]  /*1efa0*/  MOV R13, R24 ;  /* 0x00000018000d7202 */ /* 0x000fe20000000f00 */
[----:B------:R-:W-:Y:S02]  /*1efb0*/  IMAD.MOV.U32 R12, RZ, RZ, RZ ;  /* 0x000000ffff0c7224 */ /* 0x000fe400078e00ff */
[----:B------:R-:W-:Y:S02]  /*1efc0*/  IMAD.MOV.U32 R11, RZ, RZ, 0x1f ;  /* 0x0000001fff0b7424 */ /* 0x000fe400078e00ff */
[----:B------:R-:W-:-:S07]  /*1efd0*/  IMAD.MOV.U32 R15, RZ, RZ, -0x1 ;  /* 0xffffffffff0f7424 */ /* 0x000fce00078e00ff */
[----:B01---5:R-:W-:Y:S05]  /*1efe0*/  WARPSYNC.COLLECTIVE R15, `(.L_x_798) ;  /* 0x000000000f087348 */ /* 0x023fea0003c00000 */
[----:B------:R2:W3:Y:S02]  /*1eff0*/  SHFL.IDX P6, R14, R13, R12, R11 ;  /* 0x0000000c0d0e7389 */ /* 0x0004e400000c000b */
[----:B0123-5:R-:W-:Y:S01]  /*1f000*/  ENDCOLLECTIVE ;  /* 0x000000000000791b */ /* 0x02ffe20003800000 */
.L_x_798:
[----:B------:R-:W-:Y:S05]  /*1f010*/  BSYNC B0 ;  /* 0x0000000000007941 */ /* 0x000fea0003800000 */
.L_x_797:
[----:B------:R-:W-:Y:S01]  /*1f020*/  IMAD.MOV.U32 R13, RZ, RZ, R24 ;  /* 0x000000ffff0d7224 */ /* 0x000fe200078e0018 */
[----:B------:R-:W-:Y:S01]  /*1f030*/  MOV R15, 0xffffffff ;  /* 0xffffffff000f7802 */ /* 0x000fe20000000f00 */
[----:B------:R-:W-:Y:S01]  /*1f040*/  IMAD.MOV.U32 R12, RZ, RZ, 0x1 ;  /* 0x00000001ff0c7424 */ /* 0x000fe200078e00ff */
[----:B------:R-:W-:Y:S01]  /*1f050*/  MOV R0, R14 ;  /* 0x0000000e00007202 */ /* 0x000fe20000000f00 */
[----:B------:R-:W-:Y:S02]  /*1f060*/  IMAD.MOV.U32 R11, RZ, RZ, 0x1f ;  /* 0x0000001fff0b7424 */ /* 0x000fe400078e00ff */
[----:B------:R-:W-:-:S07]  /*1f070*/  IMAD.IADD R9, R27, 0x1, R8 ;  /* 0x000000011b097824 */ /* 0x000fce00078e0208 */
[----:B------:R-:W-:Y:S05]  /*1f080*/  WARPSYNC.COLLECTIVE R15, `(.L_x_799) ;  /* 0x000000000f087348 */ /* 0x000fea0003c00000 */
[----:B------:R0:W1:Y:S02]  /*1f090*/  SHFL.IDX P6, R14, R13, R12, R11 ;  /* 0x0000000c0d0e7389 */ /* 0x00006400000c000b */
[----:B01----:R-:W-:Y:S01]  /*1f0a0*/  ENDCOLLECTIVE ;  /* 0x000000000000791b */ /* 0x003fe20003800000 */
.L_x_799:
[----:B------:R-:W-:Y:S02]  /*1f0b0*/  ULDC UR4, c[0x0][0xc3c] ;  /* 0x00030f0000047ab9 */ /* 0x000fe40000000800 */
[----:B------:R-:W-:-:S13]  /*1f0c0*/  ISETP.GE.OR P1, PT, R9, UR4, !P0 ;  /* 0x0000000409007c0c */ /* 0x000fda000c726670 */
[----:B------:R-:W0:Y:S08]  /*1f0d0*/  @!P1 LDC.64 R2, c[0x0][0xc80] ;  /* 0x00032000ff029b82 */ /* 0x000e300000000a00 */
[----:B------:R-:W1:Y:S01]  /*1f0e0*/  @!P1 LDC.64 R4, c[0x0][0xc78] ;  /* 0x00031e00ff049b82 */ /* 0x000e620000000a00 */
[----:B------:R-:W-:Y:S02]  /*1f0f0*/  IMAD.MOV.U32 R11, RZ, RZ, RZ ;  /* 0x000000ffff0b7224 */ /* 0x000fe400078e00ff */
[----:B------:R-:W-:-:S02]  /*1f100*/  IMAD.MOV.U32 R6, RZ, RZ, R14 ;  /* 0x000000ffff067224 */ /* 0x000fc400078e000e */
[----:B0-----:R-:W-:-:S05]  /*1f110*/  @!P1 IMAD.WIDE R2, R9, 0x4, R2 ;  /* 0x0000000409029825 */ /* 0x001fca00078e0202 */
[----:B------:R1:W2:Y:S02]  /*1f120*/  @!P1 LDG.E R7, desc[UR42][R2.64] ;  /* 0x0000002a02079981 */ /* 0x0002a4000c1e1900 */
[----:B-1----:R-:W-:-:S05]  /*1f130*/  @!P1 IMAD.WIDE R2, R9, 0x4, R4 ;  /* 0x0000000409029825 */ /* 0x002fca00078e0204 */
[----:B------:R-:W3:Y:S01]  /*1f140*/  @!P1 LDG.E R5, desc[UR42][R2.64] ;  /* 0x0000002a02059981 */ /* 0x000ee2000c1e1900 */
[----:B------:R-:W-:Y:S01]  /*1f150*/  IMAD.MOV.U32 R4, RZ, RZ, RZ ;  /* 0x000000ffff047224 */ /* 0x000fe200078e00ff */
[C---:B------:R-:W-:Y:S02]  /*1f160*/  ISETP.GE.U32.AND P2, PT, R8.reuse, 0x2, PT ;  /* 0x000000020800780c */ /* 0x040fe40003f46070 */
[C---:B------:R-:W-:Y:S02]  /*1f170*/  ISETP.GE.U32.AND P3, PT, R8.reuse, 0x4, PT ;  /* 0x000000040800780c */ /* 0x040fe40003f66070 */
[C---:B------:R-:W-:Y:S02]  /*1f180*/  ISETP.GE.U32.AND P4, PT, R8.reuse, 0x8, PT ;  /* 0x000000080800780c */ /* 0x040fe40003f86070 */
[----:B------:R-:W-:Y:S02]  /*1f190*/  ISETP.GE.U32.AND P5, PT, R8, 0x10, PT ;  /* 0x000000100800780c */ /* 0x000fe40003fa6070 */
[----:B------:R-:W-:-:S02]  /*1f1a0*/  MOV R24, RZ ;  /* 0x000000ff00187202 */ /* 0x000fc40000000f00 */
[----:B--2---:R-:W-:Y:S01]  /*1f1b0*/  @!P1 MOV R4, R7 ;  /* 0x0000000700049202 */ /* 0x004fe20000000f00 */
[----:B------:R-:W-:Y:S02]  /*1f1c0*/  IMAD.MOV.U32 R7, RZ, RZ, RZ ;  /* 0x000000ffff077224 */ /* 0x000fe400078e00ff */
[----:B---3--:R-:W-:Y:S01]  /*1f1d0*/  @!P1 IMAD.MOV.U32 R7, RZ, RZ, R5 ;  /* 0x000000ffff079224 */ /* 0x008fe200078e0005 */
[----:B------:R-:W-:-:S03]  /*1f1e0*/  ISETP.NE.AND P1, PT, R8, RZ, PT ;  /* 0x000000ff0800720c */ /* 0x000fc60003f25270 */
[----:B------:R-:W-:-:S10]  /*1f1f0*/  IMAD R13, R7, R4, RZ ;  /* 0x00000004070d7224 */ /* 0x000fd400078e02ff */
[----:B------:R-:W-:Y:S05]  /*1f200*/  WARPSYNC.COLLECTIVE R15, `(.L_x_800) ;  /* 0x000000000f087348 */ /* 0x000fea0003c00000 */
[----:B------:R0:W1:Y:S02]  /*1f210*/  SHFL.UP P6, R14, R13, R12, R11 ;  /* 0x0400000c0d0e7389 */ /* 0x00006400000c000b */
[----:B01----:R-:W-:Y:S01]  /*1f220*/  ENDCOLLECTIVE ;  /* 0x000000000000791b */ /* 0x003fe20003800000 */
.L_x_800:
[----:B------:R-:W-:Y:S01]  /*1f230*/  IMAD.MOV.U32 R12, RZ, RZ, 0x2 ;  /* 0x00000002ff0c7424 */ /* 0x000fe200078e00ff */
[----:B------:R-:W-:-:S04]  /*1f240*/  SEL R14, R14, RZ, P1 ;  /* 0x000000ff0e0e7207 */ /* 0x000fc80000800000 */
[----:B------:R-:W-:-:S05]  /*1f250*/  IADD3 R5, R13, R14, RZ ;  /* 0x0000000e0d057210 */ /* 0x000fca0007ffe0ff */
[----:B------:R-:W-:-:S07]  /*1f260*/  IMAD.MOV.U32 R13, RZ, RZ, R5 ;  /* 0x000000ffff0d7224 */ /* 0x000fce00078e0005 */
[----:B------:R-:W-:Y:S05]  /*1f270*/  WARPSYNC.COLLECTIVE R15, `(.L_x_801) ;  /* 0x000000000f087348 */ /* 0x000fea0003c00000 */
[----:B------:R0:W1:Y:S02]  /*1f280*/  SHFL.UP P6, R14, R13, R12, R11 ;  /* 0x0400000c0d0e7389 */ /* 0x00006400000c000b */
[----:B01----:R-:W-:Y:S01]  /*1f290*/  ENDCOLLECTIVE ;  /* 0x000000000000791b */ /* 0x003fe20003800000 */
.L_x_801:
[----:B------:R-:W-:Y:S01]  /*1f2a0*/  IMAD.MOV.U32 R12, RZ, RZ, 0x4 ;  /* 0x00000004ff0c7424 */ /* 0x000fe200078e00ff */
[----:B------:R-:W-:-:S05]  /*1f2b0*/  SEL R2, R14, RZ, P2 ;  /* 0x000000ff0e027207 */ /* 0x000fca0001000000 */
[----:B------:R-:W-:-:S05]  /*1f2c0*/  IMAD.IADD R2, R5, 0x1, R2 ;  /* 0x0000000105027824 */ /* 0x000fca00078e0202 */
[----:B------:R-:W-:-:S07]  /*1f2d0*/  MOV R13, R2 ;  /* 0x00000002000d7202 */ /* 0x000fce0000000f00 */
[----:B------:R-:W-:Y:S05]  /*1f2e0*/  WARPSYNC.COLLECTIVE R15, `(.L_x_802) ;  /* 0x000000000f087348 */ /* 0x000fea0003c00000 */
[----:B------:R0:W1:Y:S02]  /*1f2f0*/  SHFL.UP P6, R14, R13, R12, R11 ;  /* 0x0400000c0d0e7389 */ /* 0x00006400000c000b */
[----:B01----:R-:W-:Y:S01]  /*1f300*/  ENDCOLLECTIVE ;  /* 0x000000000000791b */ /* 0x003fe20003800000 */
.L_x_802:
[----:B------:R-:W-:Y:S02]  /*1f310*/  MOV R12, 0x8 ;  /* 0x00000008000c7802 */ /* 0x000fe40000000f00 */
[----:B------:R-:W-:-:S05]  /*1f320*/  SEL R3, R14, RZ, P3 ;  /* 0x000000ff0e037207 */ /* 0x000fca0001800000 */
[----:B------:R-:W-:-:S04]  /*1f330*/  IMAD.IADD R3, R2, 0x1, R3 ;  /* 0x0000000102037824 */ /* 0x000fc800078e0203 */
[----:B------:R-:W-:-:S07]  /*1f340*/  IMAD.MOV.U32 R13, RZ, RZ, R3 ;  /* 0x000000ffff0d7224 */ /* 0x000fce00078e0003 */
[----:B------:R-:W-:Y:S05]  /*1f350*/  WARPSYNC.COLLECTIVE R15, `(.L_x_803) ;  /* 0x000000000f087348 */ /* 0x000fea0003c00000 */
[----:B------:R0:W1:Y:S02]  /*1f360*/  SHFL.UP P6, R14, R13, R12, R11 ;  /* 0x0400000c0d0e7389 */ /* 0x00006400000c000b */
[----:B01----:R-:W-:Y:S01]  /*1f370*/  ENDCOLLECTIVE ;  /* 0x000000000000791b */ /* 0x003fe20003800000 */
.L_x_803:
[----:B------:R-:W-:Y:S01]  /*1f380*/  IMAD.MOV.U32 R12, RZ, RZ, 0x10 ;  /* 0x00000010ff0c7424 */ /* 0x000fe200078e00ff */
[----:B------:R-:W-:-:S05]  /*1f390*/  SEL R14, R14, RZ, P4 ;  /* 0x000000ff0e0e7207 */ /* 0x000fca0002000000 */
[----:B------:R-:W-:-:S04]  /*1f3a0*/  IMAD.IADD R5, R3, 0x1, R14 ;  /* 0x0000000103057824 */ /* 0x000fc800078e020e */
[----:B------:R-:W-:-:S07]  /*1f3b0*/  IMAD.MOV.U32 R13, RZ, RZ, R5 ;  /* 0x000000ffff0d7224 */ /* 0x000fce00078e0005 */
[----:B------:R-:W-:Y:S05]  /*1f3c0*/  WARPSYNC.COLLECTIVE R15, `(.L_x_804) ;  /* 0x000000000f087348 */ /* 0x000fea0003c00000 */
[----:B------:R0:W1:Y:S02]  /*1f3d0*/  SHFL.UP P6, R14, R13, R12, R11 ;  /* 0x0400000c0d0e7389 */ /* 0x00006400000c000b */
[----:B01----:R-:W-:Y:S01]  /*1f3e0*/  ENDCOLLECTIVE ;  /* 0x000000000000791b */ /* 0x003fe20003800000 */
.L_x_804:
[----:B------:R-:W-:Y:S02]  /*1f3f0*/  IMAD.MOV.U32 R12, RZ, RZ, 0x1f ;  /* 0x0000001fff0c7424 */ /* 0x000fe400078e00ff */
[----:B------:R-:W-:Y:S01]  /*1f400*/  IMAD.MOV.U32 R11, RZ, RZ, 0x1f ;  /* 0x0000001fff0b7424 */ /* 0x000fe200078e00ff */
[----:B------:R-:W-:-:S04]  /*1f410*/  SEL R2, R14, RZ, P5 ;  /* 0x000000ff0e027207 */ /* 0x000fc80002800000 */
[----:B------:R-:W-:-:S05]  /*1f420*/  IADD3 R2, R5, R2, RZ ;  /* 0x0000000205027210 */ /* 0x000fca0007ffe0ff */
[----:B------:R-:W-:-:S07]  /*1f430*/  IMAD.MOV.U32 R13, RZ, RZ, R2 ;  /* 0x000000ffff0d7224 */ /* 0x000fce00078e0002 */
[----:B------:R-:W-:Y:S05]  /*1f440*/  WARPSYNC.COLLECTIVE R15, `(.L_x_805) ;  /* 0x000000000f087348 */ /* 0x000fea0003c00000 */
[----:B------:R0:W1:Y:S02]  /*1f450*/  SHFL.IDX P6, R14, R13, R12, R11 ;  /* 0x0000000c0d0e7389 */ /* 0x00006400000c000b */
[----:B01----:R-:W-:Y:S01]  /*1f460*/  ENDCOLLECTIVE ;  /* 0x000000000000791b */ /* 0x003fe20003800000 */
.L_x_805:
[----:B------:R-:W-:Y:S05]  /*1f470*/  BRA `(.L_x_806) ;  /* 0xffffffb800707947 */ /* 0x000fea000383ffff */
.L_x_654:
[----:B------:R-:W-:Y:S01]  /*1f480*/  BSSY B0, `(.L_x_807) ;  /* 0x0000007000007945 */ /* 0x000fe20003800000 */
[----:B------:R-:W-:Y:S02]  /*1f490*/  IMAD.MOV.U32 R12, RZ, RZ, 0x1 ;  /* 0x00000001ff0c7424 */ /* 0x000fe400078e00ff */
[----:B------:R-:W-:Y:S02]  /*1f4a0*/  IMAD.MOV.U32 R11, RZ, RZ, RZ ;  /* 0x000000ffff0b7224 */ /* 0x000fe400078e00ff */
[----:B------:R-:W-:-:S07]  /*1f4b0*/  IMAD.MOV.U32 R15, RZ, RZ, -0x1 ;  /* 0xffffffffff0f7424 */ /* 0x000fce00078e00ff */
[----:B-----5:R-:W-:Y:S05]  /*1f4c0*/  WARPSYNC.COLLECTIVE R15, `(.L_x_808) ;  /* 0x000000000f087348 */ /* 0x020fea0003c00000 */
[----:B------:R0:W1:Y:S02]  /*1f4d0*/  SHFL.UP P6, R14, R13, R12, R11 ;  /* 0x0400000c0d0e7389 */ /* 0x00006400000c000b */
[----:B01---5:R-:W-:Y:S01]  /*1f4e0*/  ENDCOLLECTIVE ;  /* 0x000000000000791b */ /* 0x023fe20003800000 */
.L_x_808:
[----:B------:R-:W-:Y:S05]  /*1f4f0*/  BSYNC B0 ;  /* 0x0000000000007941 */ /* 0x000fea0003800000 */
.L_x_807:
[----:B------:R-:W-:Y:S01]  /*1f500*/  SEL R14, R14, RZ, P1 ;  /* 0x000000ff0e0e7207 */ /* 0x000fe20000800000 */
[----:B------:R-:W-:Y:S02]  /*1f510*/  IMAD.MOV.U32 R12, RZ, RZ, 0x2 ;  /* 0x00000002ff0c7424 */ /* 0x000fe400078e00ff */
[----:B------:R-:W-:Y:S01]  /*1f520*/  IMAD.MOV.U32 R11, RZ, RZ, RZ ;  /* 0x000000ffff0b7224 */ /* 0x000fe200078e00ff */
[----:B------:R-:W-:Y:S01]  /*1f530*/  IADD3 R13, R13, R14, RZ ;  /* 0x0000000e0d0d7210 */ /* 0x000fe20007ffe0ff */
[----:B------:R-:W-:-:S07]  /*1f540*/  IMAD.MOV.U32 R15, RZ, RZ, -0x1 ;  /* 0xffffffffff0f7424 */ /* 0x000fce00078e00ff */
[----:B------:R-:W-:Y:S05]  /*1f550*/  WARPSYNC.COLLECTIVE R15, `(.L_x_809) ;  /* 0x000000000f087348 */ /* 0x000fea0003c00000 */
[----:B------:R0:W1:Y:S02]  /*1f560*/  SHFL.UP P6, R14, R13, R12, R11 ;  /* 0x0400000c0d0e7389 */ /* 0x00006400000c000b */
[----:B01----:R-:W-:Y:S01]  /*1f570*/  ENDCOLLECTIVE ;  /* 0x000000000000791b */ /* 0x003fe20003800000 */
.L_x_809:
[----:B------:R-:W-:Y:S01]  /*1f580*/  IMAD.MOV.U32 R12, RZ, RZ, 0x4 ;  /* 0x00000004ff0c7424 */ /* 0x000fe200078e00ff */
[----:B------:R-:W-:-:S04]  /*1f590*/  SEL R14, R14, RZ, P2 ;  /* 0x000000ff0e0e7207 */ /* 0x000fc80001000000 */
[----:B------:R-:W-:-:S05]  /*1f5a0*/  IADD3 R3, R13, R14, RZ ;  /* 0x0000000e0d037210 */ /* 0x000fca0007ffe0ff */
[----:B------:R-:W-:-:S07]  /*1f5b0*/  IMAD.MOV.U32 R13, RZ, RZ, R3 ;  /* 0x000000ffff0d7224 */ /* 0x000fce00078e0003 */
[----:B------:R-:W-:Y:S05]  /*1f5c0*/  WARPSYNC.COLLECTIVE R15, `(.L_x_810) ;  /* 0x000000000f087348 */ /* 0x000fea0003c00000 */
[----:B------:R0:W1:Y:S02]  /*1f5d0*/  SHFL.UP P6, R14, R13, R12, R11 ;  /* 0x0400000c0d0e7389 */ /* 0x00006400000c000b */
[----:B01----:R-:W-:Y:S01]  /*1f5e0*/  ENDCOLLECTIVE ;  /* 0x000000000000791b */ /* 0x003fe20003800000 */
.L_x_810:
[----:B------:R-:W-:Y:S01]  /*1f5f0*/  IMAD.MOV.U32 R12, RZ, RZ, 0x8 ;  /* 0x00000008ff0c7424 */ /* 0x000fe200078e00ff */
[----:B------:R-:W-:-:S05]  /*1f600*/  SEL R14, R14, RZ, P3 ;  /* 0x000000ff0e0e7207 */ /* 0x000fca0001800000 */
[----:B------:R-:W-:-:S05]  /*1f610*/  IMAD.IADD R5, R3, 0x1, R14 ;  /* 0x0000000103057824 */ /* 0x000fca00078e020e */
[----:B------:R-:W-:-:S07]  /*1f620*/  MOV R13, R5 ;  /* 0x00000005000d7202 */ /* 0x000fce0000000f00 */
[----:B------:R-:W-:Y:S05]  /*1f630*/  WARPSYNC.COLLECTIVE R15, `(.L_x_811) ;  /* 0x000000000f087348 */ /* 0x000fea0003c00000 */
[----:B------:R0:W1:Y:S02]  /*1f640*/  SHFL.UP P6, R14, R13, R12, R11 ;  /* 0x0400000c0d0e7389 */ /* 0x00006400000c000b */
[----:B01----:R-:W-:Y:S01]  /*1f650*/  ENDCOLLECTIVE ;  /* 0x000000000000791b */ /* 0x003fe20003800000 */
.L_x_811:
[----:B------:R-:W-:Y:S02]  /*1f660*/  MOV R12, 0x10 ;  /* 0x00000010000c7802 */ /* 0x000fe40000000f00 */
[----:B------:R-:W-:-:S05]  /*1f670*/  SEL R8, R14, RZ, P4 ;  /* 0x000000ff0e087207 */ /* 0x000fca0002000000 */
[----:B------:R-:W-:-:S04]  /*1f680*/  IMAD.IADD R8, R5, 0x1, R8 ;  /* 0x0000000105087824 */ /* 0x000fc800078e0208 */
[----:B------:R-:W-:-:S07]  /*1f690*/  IMAD.MOV.U32 R13, RZ, RZ, R8 ;  /* 0x000000ffff0d7224 */ /* 0x000fce00078e0008 */
[----:B------:R-:W-:Y:S05]  /*1f6a0*/  WARPSYNC.COLLECTIVE R15, `(.L_x_812) ;  /* 0x000000000f087348 */ /* 0x000fea0003c00000 */
[----:B------:R0:W1:Y:S02]  /*1f6b0*/  SHFL.UP P6, R14, R13, R12, R11 ;  /* 0x0400000c0d0e7389 */ /* 0x00006400000c000b */
[----:B01----:R-:W-:Y:S01]  /*1f6c0*/  ENDCOLLECTIVE ;  /* 0x000000000000791b */ /* 0x003fe20003800000 */
.L_x_812:
[----:B------:R-:W-:Y:S01]  /*1f6d0*/  IMAD.MOV.U32 R12, RZ, RZ, 0x1f ;  /* 0x0000001fff0c7424 */ /* 0x000fe200078e00ff */
[----:B------:R-:W-:Y:S02]  /*1f6e0*/  MOV R11, 0x1f ;  /* 0x0000001f000b7802 */ /* 0x000fe40000000f00 */
[----:B------:R-:W-:-:S05]  /*1f6f0*/  SEL R3, R14, RZ, P5 ;  /* 0x000000ff0e037207 */ /* 0x000fca0002800000 */
[----:B------:R-:W-:-:S04]  /*1f700*/  IMAD.IADD R2, R8, 0x1, R3 ;  /* 0x0000000108027824 */ /* 0x000fc800078e0203 */
[----:B------:R-:W-:-:S07]  /*1f710*/  IMAD.MOV.U32 R13, RZ, RZ, R2 ;  /* 0x000000ffff0d7224 */ /* 0x000fce00078e0002 */
[----:B------:R-:W-:Y:S05]  /*1f720*/  WARPSYNC.COLLECTIVE R15, `(.L_x_813) ;  /* 0x000000000f087348 */ /* 0x000fea0003c00000 */
[----:B------:R0:W1:Y:S02]  /*1f730*/  SHFL.IDX P6, R14, R13, R12, R11 ;  /* 0x0000000c0d0e7389 */ /* 0x00006400000c000b */
[----:B01----:R-:W-:Y:S01]  /*1f740*/  ENDCOLLECTIVE ;  /* 0x000000000000791b */ /* 0x003fe20003800000 */
.L_x_813:
[----:B------:R-:W-:Y:S05]  /*1f750*/  BRA `(.L_x_814) ;  /* 0xffffffb8005c7947 */ /* 0x000fea000383ffff */
.L_x_656:
[----:B------:R-:W-:Y:S01]  /*1f760*/  BSSY B0, `(.L_x_815) ;  /* 0x0000006000007945 */ /* 0x000fe20003800000 */
[----:B------:R-:W-:Y:S01]  /*1f770*/  PLOP3.LUT P6, PT, P6, PT, PT, 0x8, 0x0 ;  /* 0x000000000000781c */ /* 0x000fe200037ce170 */
[----:B------:R-:W-:-:S12]  /*1f780*/  IMAD.MOV.U32 R15, RZ, RZ, -0x1 ;  /* 0xffffffffff0f7424 */ /* 0x000fd800078e00ff */
[----:B0----5:R-:W-:Y:S05]  /*1f790*/  WARPSYNC.COLLECTIVE R15, `(.L_x_816) ;  /* 0x000000000f087348 */ /* 0x021fea0003c00000 */
[----:B------:R-:W-:Y:S01]  /*1f7a0*/  VOTE.ANY R14, PT, P6 ;  /* 0x00000000000e7806 */ /* 0x000fe200030e0100 */
[----:B0----5:R-:W-:Y:S06]  /*1f7b0*/  ENDCOLLECTIVE ;  /* 0x000000000000791b */ /* 0x021fec0003800000 */
.L_x_816:
[----:B------:R-:W-:Y:S05]  /*1f7c0*/  BSYNC B0 ;  /* 0x0000000000007941 */ /* 0x000fea0003800000 */
.L_x_815:
[----:B------:R-:W-:Y:S02]  /*1f7d0*/  IMAD.MOV.U32 R6, RZ, RZ, R14 ;  /* 0x000000ffff067224 */ /* 0x000fe400078e000e */
[----:B------:R-:W-:Y:S02]  /*1f7e0*/  IMAD.MOV.U32 R13, RZ, RZ, R4 ;  /* 0x000000ffff0d7224 */ /* 0x000fe400078e0004 */
[----:B------:R-:W0:Y:S01]  /*1f7f0*/  POPC R5, R6 ;  /* 0x0000000600057309 */ /* 0x000e220000000000 */
[----:B------:R-:W-:Y:S02]  /*1f800*/  IMAD.MOV.U32 R11, RZ, RZ, 0x1f ;  /* 0x0000001fff0b7424 */ /* 0x000fe400078e00ff */
[----:B------:R-:W-:Y:S01]  /*1f810*/  IMAD.MOV.U32 R15, RZ, RZ, -0x1 ;  /* 0xffffffffff0f7424 */ /* 0x000fe200078e00ff */
[----:B0-----:R-:W-:-:S07]  /*1f820*/  MOV R12, R5 ;  /* 0x00000005000c7202 */ /* 0x001fce0000000f00 */
[----:B------:R-:W-:Y:S05]  /*1f830*/  WARPSYNC.COLLECTIVE R15, `(.L_x_817) ;  /* 0x000000000f087348 */ /* 0x000fea0003c00000 */
[----:B------:R0:W1:Y:S02]  /*1f840*/  SHFL.IDX P6, R14, R13, R12, R11 ;  /* 0x0000000c0d0e7389 */ /* 0x00006400000c000b */
[----:B01----:R-:W-:Y:S01]  /*1f850*/  ENDCOLLECTIVE ;  /* 0x000000000000791b */ /* 0x003fe20003800000 */
.L_x_817:
[----:B------:R-:W-:Y:S01]  /*1f860*/  MOV R13, R7 ;  /* 0x00000007000d7202 */ /* 0x000fe20000000f00 */
[----:B------:R-:W-:-:S07]  /*1f870*/  IMAD.MOV.U32 R4, RZ, RZ, R14 ;  /* 0x000000ffff047224 */ /* 0x000fce00078e000e */
[----:B------:R-:W-:Y:S05]  /*1f880*/  WARPSYNC.COLLECTIVE R15, `(.L_x_818) ;  /* 0x000000000f087348 */ /* 0x000fea0003c00000 */
[----:B------:R0:W1:Y:S02]  /*1f890*/  SHFL.IDX P6, R14, R13, R12, R11 ;  /* 0x0000000c0d0e7389 */ /* 0x00006400000c000b */
[----:B01----:R-:W-:Y:S01]  /*1f8a0*/  ENDCOLLECTIVE ;  /* 0x000000000000791b */ /* 0x003fe20003800000 */
.L_x_818:
[----:B------:R-:W-:Y:S01]  /*1f8b0*/  IMAD.MOV.U32 R7, RZ, RZ, R14 ;  /* 0x000000ffff077224 */ /* 0x000fe200078e000e */
[----:B------:R-:W-:Y:S06]  /*1f8c0*/  BRA `(.L_x_819) ;  /* 0xffffffb8003c7947 */ /* 0x000fec000383ffff */
.L_x_658:
[----:B------:R-:W-:Y:S01]  /*1f8d0*/  BSSY B0, `(.L_x_820) ;  /* 0x0000007000007945 */ /* 0x000fe20003800000 */
[----:B------:R-:W-:Y:S01]  /*1f8e0*/  IMAD.MOV.U32 R13, RZ, RZ, R2 ;  /* 0x000000ffff0d7224 */ /* 0x000fe200078e0002 */
[----:B------:R-:W-:Y:S01]  /*1f8f0*/  MOV R15, 0xffffffff ;  /* 0xffffffff000f7802 */ /* 0x000fe20000000f00 */
[----:B------:R-:W-:-:S07]  /*1f900*/  IMAD.MOV.U32 R11, RZ, RZ, 0x1f ;  /* 0x0000001fff0b7424 */ /* 0x000fce00078e00ff */
[----:B0123-5:R-:W-:Y:S05]  /*1f910*/  WARPSYNC.COLLECTIVE R15, `(.L_x_821) ;  /* 0x000000000f087348 */ /* 0x02ffea0003c00000 */
[----:B------:R4:W0:Y:S02]  /*1f920*/  SHFL.IDX P6, R14, R13, R12, R11 ;  /* 0x0000000c0d0e7389 */ /* 0x00082400000c000b */
[----:B012345:R-:W-:Y:S01]  /*1f930*/  ENDCOLLECTIVE ;  /* 0x000000000000791b */ /* 0x03ffe20003800000 */
.L_x_821:
[----:B------:R-:W-:Y:S05]  /*1f940*/  BSYNC B0 ;  /* 0x0000000000007941 */ /* 0x000fea0003800000 */
.L_x_820:
[----:B------:R-:W-:Y:S01]  /*1f950*/  IMAD.MOV.U32 R24, RZ, RZ, R14 ;  /* 0x000000ffff187224 */ /* 0x000fe200078e000e */
[----:B------:R-:W-:Y:S06]  /*1f960*/  BRA `(.L_x_657) ;  /* 0xffffffb8002c7947 */ /* 0x000fec000383ffff */
.L_x_662:
[----:B0-----:R0:W1:Y:S02]  /*1f970*/  SYNCS.PHASECHK.TRANS64.TRYWAIT P0, [R5+URZ+0x2d820], R0 ;  /* 0x02d82000050075a7 */ /* 0x001064000800017f */
[----:B-1----:R-:W-:Y:S05]  /*1f980*/  @!P0 NANOSLEEP.SYNCS 0x989680 ;  /* 0x009896800000895d */ /* 0x002fea0003900000 */
[----:B------:R-:W1:Y:S02]  /*1f990*/  @!P0 SYNCS.PHASECHK.TRANS64 P0, [R5+URZ+0x2d820], R0 ;  /* 0x02d82000050085a7 */ /* 0x000e64000800007f */
[----:B-1----:R-:W-:Y:S05]  /*1f9a0*/  @!P0 BRA `(.L_x_662) ;  /* 0xfffffffc00f08947 */ /* 0x002fea000383ffff */
[----:B------:R-:W-:Y:S05]  /*1f9b0*/  BRA `(.L_x_822) ;  /* 0xffffffbc00847947 */ /* 0x000fea000383ffff */
.L_x_663:
[----:B------:R-:W1:Y:S01]  /*1f9c0*/  S2R R2, SR_TID.X ;  /* 0x0000000000027919 */ /* 0x000e620000002100 */
[----:B------:R-:W-:Y:S01]  /*1f9d0*/  BSSY B0, `(.L_x_823) ;  /* 0x000000a000007945 */ /* 0x000fe20003800000 */
[----:B------:R-:W-:Y:S01]  /*1f9e0*/  IMAD.MOV.U32 R12, RZ, RZ, RZ ;  /* 0x000000ffff0c7224 */ /* 0x000fe200078e00ff */
[----:B------:R-:W-:Y:S01]  /*1f9f0*/  MOV R11, 0x1f ;  /* 0x0000001f000b7802 */ /* 0x000fe20000000f00 */
[----:B------:R-:W-:Y:S01]  /*1fa00*/  IMAD.MOV.U32 R15, RZ, RZ, -0x1 ;  /* 0xffffffffff0f7424 */ /* 0x000fe200078e00ff */
[----:B-1----:R-:W-:-:S04]  /*1fa10*/  SHF.R.U32.HI R2, RZ, 0x5, R2 ;  /* 0x00000005ff027819 */ /* 0x002fc80000011602 */
[----:B------:R-:W-:-:S05]  /*1fa20*/  LOP3.LUT R2, R2, 0x3, RZ, 0xc0, !PT ;  /* 0x0000000302027812 */ /* 0x000fca00078ec0ff */
[----:B------:R-:W-:-:S07]  /*1fa30*/  IMAD.MOV.U32 R13, RZ, RZ, R2 ;  /* 0x000000ffff0d7224 */ /* 0x000fce00078e0002 */
[----:B0-23-5:R-:W-:Y:S05]  /*1fa40*/  WARPSYNC.COLLECTIVE R15, `(.L_x_824) ;  /* 0x000000000f087348 */ /* 0x02dfea0003c00000 */
[----:B------:R1:W4:Y:S02]  /*1fa50*/  SHFL.IDX P6, R14, R13, R12, R11 ;  /* 0x0000000c0d0e7389 */ /* 0x00032400000c000b */
[----:B012345:R-:W-:Y:S01]  /*1fa60*/  ENDCOLLECTIVE ;  /* 0x000000000000791b */ /* 0x03ffe20003800000 */
.L_x_824:
[----:B------:R-:W-:Y:S05]  /*1fa70*/  BSYNC B0 ;  /* 0x0000000000007941 */ /* 0x000fea0003800000 */
.L_x_823:
[----:B------:R-:W-:Y:S05]  /*1fa80*/  BRA `(.L_x_825) ;  /* 0xffffffbc006c7947 */ /* 0x000fea000383ffff */
.L_x_664:
[----:B------:R-:W-:Y:S01]  /*1fa90*/  BSSY B0, `(.L_x_826) ;  /* 0x0000006000007945 */ /* 0x000fe20003800000 */
[----:B------:R-:W-:-:S07]  /*1faa0*/  IMAD.MOV.U32 R15, RZ, RZ, -0x1 ;  /* 0xffffffffff0f7424 */ /* 0x000fce00078e00ff */
[----:B0-23-5:R-:W-:Y:S05]  /*1fab0*/  WARPSYNC.COLLECTIVE R15, `(.L_x_827) ;  /* 0x000000000f0c7348 */ /* 0x02dfea0003c00000 */
[----:B------:R-:W-:Y:S02]  /*1fac0*/  ELECT P6, UR62, PT ;  /* 0x00000000003e782f */ /* 0x000fe400038c0000 */
[----:B------:R-:W-:Y:S01]  /*1fad0*/  MOV R14, UR62 ;  /* 0x0000003e000e7c02 */ /* 0x000fe20008000f00 */
[----:B0-23-5:R-:W-:Y:S10]  /*1fae0*/  ENDCOLLECTIVE ;  /* 0x000000000000791b */ /* 0x02dff40003800000 */
.L_x_827:
[----:B------:R-:W-:Y:S05]  /*1faf0*/  BSYNC B0 ;  /* 0x0000000000007941 */ /* 0x000fea0003800000 */
.L_x_826:
[----:B------:R-:W-:Y:S05]  /*1fb00*/  BRA `(.L_x_828) ;  /* 0xffffffbc00607947 */ /* 0x000fea000383ffff */
.L_x_666:
[----:B0-----:R0:W1:Y:S02]  /*1fb10*/  SYNCS.PHASECHK.TRANS64.TRYWAIT P1, [R3+URZ+0x2d840], R2 ;  /* 0x02d84002030075a7 */ /* 0x001064000802017f */
[----:B-1----:R-:W-:Y:S05]  /*1fb20*/  @!P1 NANOSLEEP.SYNCS 0x989680 ;  /* 0x009896800000995d */ /* 0x002fea0003900000 */
[----:B------:R-:W1:Y:S02]  /*1fb30*/  @!P1 SYNCS.PHASECHK.TRANS64 P1, [R3+URZ+0x2d840], R2 ;  /* 0x02d84002030095a7 */ /* 0x000e64000802007f */
[----:B-1----:R-:W-:Y:S05]  /*1fb40*/  @!P1 BRA `(.L_x_666) ;  /* 0xfffffffc00f09947 */ /* 0x002fea000383ffff */
[----:B------:R-:W-:Y:S05]  /*1fb50*/  BRA `(.L_x_829) ;  /* 0xffffffbc00847947 */ /* 0x000fea000383ffff */
.L_x_668:
[----:B-1----:R1:W4:Y:S02]  /*1fb60*/  SYNCS.PHASECHK.TRANS64.TRYWAIT P1, [R5+URZ+0x2d840], R0 ;  /* 0x02d84000050075a7 */ /* 0x002324000802017f */
[----:B----4-:R-:W-:Y:S05]  /*1fb70*/  @!P1 NANOSLEEP.SYNCS 0x989680 ;  /* 0x009896800000995d */ /* 0x010fea0003900000 */
[----:B------:R-:W4:Y:S02]  /*1fb80*/  @!P1 SYNCS.PHASECHK.TRANS64 P1, [R5+URZ+0x2d840], R0 ;  /* 0x02d84000050095a7 */ /* 0x000f24000802007f */
[----:B----4-:R-:W-:Y:S05]  /*1fb90*/  @!P1 BRA `(.L_x_668) ;  /* 0xfffffffc00f09947 */ /* 0x010fea000383ffff */
[----:B------:R-:W-:Y:S05]  /*1fba0*/  BRA `(.L_x_830) ;  /* 0xffffffbc00947947 */ /* 0x000fea000383ffff */
.L_x_670:
[----:B----4-:R4:W0:Y:S02]  /*1fbb0*/  SYNCS.PHASECHK.TRANS64.TRYWAIT P1, [R3+URZ+0x2d860], R2 ;  /* 0x02d86002030075a7 */ /* 0x010824000802017f */
[----:B0-----:R-:W-:Y:S05]  /*1fbc0*/  @!P1 NANOSLEEP.SYNCS 0x989680 ;  /* 0x009896800000995d */ /* 0x001fea0003900000 */
[----:B------:R-:W0:Y:S02]  /*1fbd0*/  @!P1 SYNCS.PHASECHK.TRANS64 P1, [R3+URZ+0x2d860], R2 ;  /* 0x02d86002030095a7 */ /* 0x000e24000802007f */
[----:B0-----:R-:W-:Y:S05]  /*1fbe0*/  @!P1 BRA `(.L_x_670) ;  /* 0xfffffffc00f09947 */ /* 0x001fea000383ffff */
[----:B------:R-:W-:Y:S05]  /*1fbf0*/  BRA `(.L_x_831) ;  /* 0xffffffbc00907947 */ /* 0x000fea000383ffff */
.L_x_832:
        /* <DEDUP_REMOVED lines=16> */
.L_x_2782:


//--------------------- .text._ZN7cutlass13device_kernelIN5flash11enable_sm90INS1_16FlashAttnFwdSm90INS1_25CollectiveMainloopFwdSm90ILi2EN4cute5tupleIJNS5_1CILi1EEES8_S8_EEENS6_IJNS7_ILi192EEENS7_ILi128EEENS7_ILi96EEEEEELi96ENS_6half_tEfNS_4arch4Sm90ELb0ELb1ELb1ELb0ELb1ELb0ELb0ELb0ELb1ELb1ELb1ELb0EEENS1_21CollectiveEpilogueFwdINS6_IJSA_SC_SB_EEES9_SE_SG_Li384ELb0ELb1ELb1ELb0EEENS1_19SingleTileSchedulerILb0ELb1ELb1ELi192EEEEEEEEEvNT_6ParamsE --------------------------
	.section	.text._ZN7cutlass13device_kernelIN5flash11enable_sm90INS1_16FlashAttnFwdSm90INS1_25CollectiveMainloopFwdSm90ILi2EN4cute5tupleIJNS5_1CILi1EEES8_S8_EEENS6_IJNS7_ILi192EEENS7_ILi128EEENS7_ILi96EEEEEELi96ENS_6half_tEfNS_4arch4Sm90ELb0ELb1ELb1ELb0ELb1ELb0ELb0ELb0ELb1ELb1ELb1ELb0EEENS1_21CollectiveEpilogueFwdINS6_IJSA_SC_SB_EEES9_SE_SG_Li384ELb0ELb1ELb1ELb0EEENS1_19SingleTileSchedulerILb0ELb1ELb1ELi192EEEEEEEEEvNT_6ParamsE,"ax",@progbits
	.align	128
.text._ZN7cutlass13device_kernelIN5flash11enable_sm90INS1_16FlashAttnFwdSm90INS1_25CollectiveMainloopFwdSm90ILi2EN4cute5tupleIJNS5_1CILi1EEES8_S8_EEENS6_IJNS7_ILi192EEENS7_ILi128EEENS7_ILi96EEEEEELi96ENS_6half_tEfNS_4arch4Sm90ELb0ELb1ELb1ELb0ELb1ELb0ELb0ELb0ELb1ELb1ELb1ELb0EEENS1_21CollectiveEpilogueFwdINS6_IJSA_SC_SB_EEES9_SE_SG_Li384ELb0ELb1ELb1ELb0EEENS1_19SingleTileSchedulerILb0ELb1ELb1ELi192EEEEEEEEEvNT_6ParamsE:
        .type           _ZN7cutlass13device_kernelIN5flash11enable_sm90INS1_16FlashAttnFwdSm90INS1_25CollectiveMainloopFwdSm90ILi2EN4cute5tupleIJNS5_1CILi1EEES8_S8_EEENS6_IJNS7_ILi192EEENS7_ILi128EEENS7_ILi96EEEEEELi96ENS_6half_tEfNS_4arch4Sm90ELb0ELb1ELb1ELb0ELb1ELb0ELb0ELb0ELb1ELb1ELb1ELb0EEENS1_21CollectiveEpilogueFwdINS6_IJSA_SC_SB_EEES9_SE_SG_Li384ELb0ELb1ELb1ELb0EEENS1_19SingleTileSchedulerILb0ELb1ELb1ELi192EEEEEEEEEvNT_6ParamsE,@function
        .size           _ZN7cutlass13device_kernelIN5flash11enable_sm90INS1_16FlashAttnFwdSm90INS1_25CollectiveMainloopFwdSm90ILi2EN4cute5tupleIJNS5_1CILi1EEES8_S8_EEENS6_IJNS7_ILi192EEENS7_ILi128EEENS7_ILi96EEEEEELi96ENS_6half_tEfNS_4arch4Sm90ELb0ELb1ELb1ELb0ELb1ELb0ELb0ELb0ELb1ELb1ELb1ELb0EEENS1_21CollectiveEpilogueFwdINS6_IJSA_SC_SB_EEES9_SE_SG_Li384ELb0ELb1ELb1ELb0EEENS1_19SingleTileSchedulerILb0ELb1ELb1ELi192EEEEEEEEEvNT_6ParamsE,(.L_x_2783 - _ZN7cutlass13device_kernelIN5flash11enable_sm90INS1_16FlashAttnFwdSm90INS1_25CollectiveMainloopFwdSm90ILi2EN4cute5tupleIJNS5_1CILi1EEES8_S8_EEENS6_IJNS7_ILi192EEENS7_ILi128EEENS7_ILi96EEEEEELi96ENS_6half_tEfNS_4arch4Sm90ELb0ELb1ELb1ELb0ELb1ELb0ELb0ELb0ELb1ELb1ELb1ELb0EEENS1_21CollectiveEpilogueFwdINS6_IJSA_SC_SB_EEES9_SE_SG_Li384ELb0ELb1ELb1ELb0EEENS1_19SingleTileSchedulerILb0ELb1ELb1ELi192EEEEEEEEEvNT_6ParamsE)
        .other          _ZN7cutlass13device_kernelIN5flash11enable_sm90INS1_16FlashAttnFwdSm90INS1_25CollectiveMainloopFwdSm90ILi2EN4cute5tupleIJNS5_1CILi1EEES8_S8_EEENS6_IJNS7_ILi192EEENS7_ILi128EEENS7_ILi96EEEEEELi96ENS_6half_tEfNS_4arch4Sm90ELb0ELb1ELb1ELb0ELb1ELb0ELb0ELb0ELb1ELb1ELb1ELb0EEENS1_21CollectiveEpilogueFwdINS6_IJSA_SC_SB_EEES9_SE_SG_Li384ELb0ELb1ELb1ELb0EEENS1_19SingleTileSchedulerILb0ELb1ELb1ELi192EEEEEEEEEvNT_6ParamsE,@"STO_CUDA_ENTRY STV_DEFAULT"
_ZN7cutlass13device_kernelIN5flash11enable_sm90INS1_16FlashAttnFwdSm90INS1_25CollectiveMainloopFwdSm90ILi2EN4cute5tupleIJNS5_1CILi1EEES8_S8_EEENS6_IJNS7_ILi192EEENS7_ILi128EEENS7_ILi96EEEEEELi96ENS_6half_tEfNS_4arch4Sm90ELb0ELb1ELb1ELb0ELb1ELb0ELb0ELb0ELb1ELb1ELb1ELb0EEENS1_21CollectiveEpilogueFwdINS6_IJSA_SC_SB_EEES9_SE_SG_Li384ELb0ELb1ELb1ELb0EEENS1_19SingleTileSchedulerILb0ELb1ELb1ELi192EEEEEEEEEvNT_6ParamsE:
        /* <DEDUP_REMOVED lines=9> */
[----:B------:R-:W1:Y:S01]  /*0090*/  SHFL.IDX PT, R3, R3, RZ, 0x1f ;  /* 0x00001fff03037589 */ /* 0x000e6200000e0000 */
        /* <DEDUP_REMOVED lines=35> */
.L_x_833:
        /* <DEDUP_REMOVED lines=22> */
.L_x_834:
        /* <DEDUP_REMOVED lines=18> */
.L_x_835:
        /* <DEDUP_REMOVED lines=22> */
.L_x_836:
[----:B------:R-:W5:Y:S01]  /*06b0*/  SHFL.IDX PT, R2, R0, RZ, 0x1f ;  /* 0x00001fff00027589 */ /* 0x000f6200000e0000 */
[----:B------:R-:W-:Y:S01]  /*06c0*/  R2UR UR9, R3 ;  /* 0x00000000030972ca */ /* 0x000fe200000e0000 */
        /* <DEDUP_REMOVED lines=21> */
.L_x_837:
[----:B------:R-:W-:Y:S01]  /*0820*/  UISETP.NE.AND UP0, UPT, UR9, URZ, UPT ;  /* 0x0000003f0900728c */ /* 0x000fe2000bf05270 */
[----:B------:R-:W-:Y:S01]  /*0830*/  NOP ;  /* 0x0000000000007918 */ /* 0x000fe20000000000 */
[----:B0-----:R-:W-:Y:S01]  /*0840*/  UMOV UR4, 0x1 ;  /* 0x0000000100047882 */ /* 0x001fe20000000000 */
[----:B------:R-:W-:Y:S01]  /*0850*/  ULDC.64 UR36, c[0x0][0x208] ;  /* 0x0000820000247ab9 */ /* 0x000fe20000000a00 */
[----:B------:R-:W-:Y:S01]  /*0860*/  USEL UR4, UR4, 0x2, !UP0 ;  /* 0x0000000204047887 */ /* 0x000fe2000c000000 */
[----:B------:R-:W-:Y:S01]  /*0870*/  BSSY B6, `(.L_x_838) ;  /* 0x000150c000067945 */ /* 0x000fe20003800000 */
[----:B-1234-:R-:W-:Y:S01]  /*0880*/  BAR.SYNC.DEFER_BLOCKING 0x0 ;  /* 0x0000000000007b1d */ /* 0x01efe20000010000 */
[----:B------:R-:W-:-:S03]  /*0890*/  PLOP3.LUT P0, PT, PT, PT, UP0, 0x80, 0x0 ;  /* 0x000000000000781c */ /* 0x000fc60003f0f008 */
[----:B------:R-:W-:-:S05]  /*08a0*/  IMAD.U32 R2, RZ, RZ, UR4 ;  /* 0x00000004ff027e24 */ /* 0x000fca000f8e00ff */
[----:B------:R0:W-:Y:S05]  /*08b0*/  STL [R1+0xc], R2 ;  /* 0x00000c0201007387 */ /* 0x0001ea0000100800 */
[----:B------:R-:W-:Y:S05]  /*08c0*/  @!P0 BRA `(.L_x_839) ;  /* 0x00000110007c8947 */ /* 0x000fea0003800000 */
.L_x_840:
[----:B------:R-:W-:-:S08]  /*08d0*/  NOP ;  /* 0x0000000000007918 */ /* 0x000fd00000000000 */
[----:B------:R-:W1:Y:S02]  /*08e0*/  USETMAXREG.TRY_ALLOC.CTAPOOL UP0, 0xa0 ;  /* 0x000000a0000079c8 */ /* 0x000e640008000600 */
[----:B-1----:R-:W-:-:S13]  /*08f0*/  PLOP3.LUT P0, PT, PT, PT, UP0, 0x80, 0x0 ;  /* 0x000000000000781c */ /* 0x002fda0003f0f008 */
[----:B------:R-:W-:Y:S05]  /*0900*/  @!P0 BRA `(.L_x_840) ;  /* 0xfffffffc00f08947 */ /* 0x000fea000383ffff */
[----:B------:R-:W1:Y:S01]  /*0910*/  S2R R3, SR_TID.X ;  /* 0x0000000000037919 */ /* 0x000e620000002100 */
[----:B------:R-:W2:Y:S01]  /*0920*/  S2UR UR6, SR_CTAID.Y ;  /* 0x00000000000679c3 */ /* 0x000ea20000002600 */
[----:B------:R-:W-:Y:S02]  /*0930*/  ULDC UR7, c[0x0][0xc50] ;  /* 0x0003140000077ab9 */ /* 0x000fe40000000800 */
[----:B------:R-:W-:-:S05]  /*0940*/  UISETP.NE.AND UP0, UPT, UR7, 0x1, UPT ;  /* 0x000000010700788c */ /* 0x000fca000bf05270 */
[----:B------:R-:W3:Y:S06]  /*0950*/  S2UR UR8, SR_CTAID.Z ;  /* 0x00000000000879c3 */ /* 0x000eec0000002700 */
[----:B------:R-:W-:Y:S01]  /*0960*/  @UP0 ULDC UR4, c[0x0][0xc54] ;  /* 0x0003150000040ab9 */ /* 0x000fe20000000800 */
[----:B------:R-:W-:Y:S01]  /*0970*/  @UP0 ULDC UR9, c[0x0][0xc58] ;  /* 0x0003160000090ab9 */ /* 0x000fe20000000800 */
[----:B--2---:R-:W-:Y:S02]  /*0980*/  UIMAD.WIDE.U32 UR4, UR6, UR4, URZ ;  /* 0x00000004060472a5 */ /* 0x004fe4000f8e003f */
[----:B------:R-:W-:-:S02]  /*0990*/  UMOV UR10, UR6 ;  /* 0x00000006000a7c82 */ /* 0x000fc40008000000 */
[----:B------:R-:W-:Y:S01]  /*09a0*/  @UP0 USHF.R.U32.HI UR10, URZ, UR9, UR5 ;  /* 0x000000093f0a0299 */ /* 0x000fe20008011605 */
[----:B-1----:R-:W-:-:S03]  /*09b0*/  LOP3.LUT R0, R3, 0xffffff80, RZ, 0xc0, !PT ;  /* 0xffffff8003007812 */ /* 0x002fc600078ec0ff */
[----:B------:R-:W-:Y:S01]  /*09c0*/  UIADD3 UR4, -UR10, URZ, URZ ;  /* 0x0000003f0a047290 */ /* 0x000fe2000fffe13f */
[----:B------:R-:W-:Y:S06]  /*09d0*/  BAR.ARV 0x8, 0x200 ;  /* 0x0208000000007b1d */ /* 0x000fec0000002000 */
[----:B------:R-:W-:Y:S01]  /*09e0*/  ISETP.NE.AND P0, PT, R0, 0x80, PT ;  /* 0x000000800000780c */ /* 0x000fe20003f05270 */
[----:B------:R-:W-:Y:S01]  /*09f0*/  IMAD.U32 R0, RZ, RZ, UR10 ;  /* 0x0000000aff007e24 */ /* 0x000fe2000f8e00ff */
[----:B------:R-:W-:-:S04]  /*0a00*/  UIMAD UR6, UR7, UR4, UR6 ;  /* 0x00000004070672a4 */ /* 0x000fc8000f8e0206 */
[----:B------:R1:W-:Y:S07]  /*0a10*/  STL [R1+0x4], R0 ;  /* 0x0000040001007387 */ /* 0x0003ee0000100800 */
[----:B------:R-:W-:Y:S06]  /*0a20*/  @!P0 BAR.ARV 0x9, 0x100 ;  /* 0x0244000000008b1d */ /* 0x000fec0000002000 */
[----:B---3--:R-:W-:-:S13]  /*0a30*/  ISETP.LE.AND P0, PT, RZ, UR8, PT ;  /* 0x00000008ff007c0c */ /* 0x008fda000bf03270 */
[----:B-1----:R-:W-:Y:S05]  /*0a40*/  @!P0 BRA `(.L_x_841) ;  /* 0x0000014c00b88947 */ /* 0x002fea0003800000 */
[----:B------:R-:W1:Y:S01]  /*0a50*/  LDC.64 R6, c[0x0][0x418] ;  /* 0x00010600ff067b82 */ /* 0x000e620000000a00 */
[----:B------:R-:W-:Y:S01]  /*0a60*/  ULDC UR4, c[0x0][0x448] ;  /* 0x0001120000047ab9 */ /* 0x000fe20000000800 */
[----:B------:R-:W-:Y:S01]  /*0a70*/  VIADD R16, R3, 0xffffff80 ;  /* 0xffffff8003107836 */ /* 0x000fe20000000000 */
[----:B------:R-:W-:-:S04]  /*0a80*/  UISETP.NE.AND UP0, UPT, UR4, 0x1, UPT ;  /* 0x000000010400788c */ /* 0x000fc8000bf05270 */
[----:B------:R-:W-:Y:S01]  /*0a90*/  UP2UR UR4, UPR, URZ, 0x1 ;  /* 0x000000013f047883 */ /* 0x000fe20008000000 */
[----:B0-----:R-:W0:Y:S05]  /*0aa0*/  LDC R2, c[0x0][0x288] ;  /* 0x0000a200ff027b82 */ /* 0x001e2a0000000800 */
[----:B------:R-:W-:Y:S01]  /*0ab0*/  IMAD.U32 R142, RZ, RZ, UR4 ;  /* 0x00000004ff8e7e24 */ /* 0x000fe2000f8e00ff */
[----:B------:R-:W-:Y:S01]  /*0ac0*/  @UP0 ULDC UR9, c[0x0][0x44c] ;  /* 0x0001130000090ab9 */ /* 0x000fe20000000800 */
[----:B------:R-:W-:Y:S01]  /*0ad0*/  @UP0 ULDC UR11, c[0x0][0x450] ;  /* 0x00011400000b0ab9 */ /* 0x000fe20000000800 */
[----:B------:R-:W2:Y:S01]  /*0ae0*/  LDC R17, c[0x0][0x424] ;  /* 0x00010900ff117b82 */ /* 0x000ea20000000800 */
[----:B------:R-:W-:-:S07]  /*0af0*/  ULDC.64 UR4, c[0x0][0x9e0] ;  /* 0x0002780000047ab9 */ /* 0x000fce0000000a00 */
[----:B------:R-:W3:Y:S01]  /*0b00*/  S2UR UR40, SR_CTAID.X ;  /* 0x00000000002879c3 */ /* 0x000ee20000002500 */
[----:B-1----:R-:W-:-:S04]  /*0b10*/  ISETP.NE.U32.AND P0, PT, R6, RZ, PT ;  /* 0x000000ff0600720c */ /* 0x002fc80003f05070 */
[----:B------:R-:W-:-:S03]  /*0b20*/  ISETP.NE.AND.EX P0, PT, R7, RZ, PT, P0 ;  /* 0x000000ff0700720c */ /* 0x000fc60003f05300 */
[----:B------:R-:W1:Y:S01]  /*0b30*/  LDC R4, c[0x0][0x2f0] ;  /* 0x0000bc00ff047b82 */ /* 0x000e620000000800 */
[----:B0-----:R-:W-:Y:S02]  /*0b40*/  IADD3 R0, -R2, 0x1, RZ ;  /* 0x0000000102007810 */ /* 0x001fe40007ffe1ff */
[----:B--2---:R-:W-:Y:S01]  /*0b50*/  SEL R17, R17, 0x1, P0 ;  /* 0x0000000111117807 */ /* 0x004fe20000000000 */
[----:B---3--:R-:W-:-:S04]  /*0b60*/  UIMAD UR40, UR40, 0xc0, URZ ;  /* 0x000000c0282878a4 */ /* 0x008fc8000f8e023f */
[----:B------:R-:W-:Y:S02]  /*0b70*/  @UP0 UIADD3 UR8, UR40, 0xbf, URZ ;  /* 0x000000bf28080890 */ /* 0x000fe4000fffe03f */
[----:B------:R-:W-:Y:S01]  /*0b80*/  UIADD3 UR7, UR40, 0xbf, URZ ;  /* 0x000000bf28077890 */ /* 0x000fe2000fffe03f */
[----:B-1----:R-:W-:Y:S01]  /*0b90*/  IMAD R0, R17, R4, R0 ;  /* 0x0000000411007224 */ /* 0x002fe200078e0200 */
[----:B------:R-:W-:-:S04]  /*0ba0*/  UIMAD.WIDE.U32 UR8, UR8, UR9, URZ ;  /* 0x00000009080872a5 */ /* 0x000fc8000f8e003f */
[----:B------:R-:W-:Y:S01]  /*0bb0*/  R2UR UR10, R0 ;  /* 0x00000000000a72ca */ /* 0x000fe200000e0000 */
[----:B------:R-:W-:Y:S02]  /*0bc0*/  @UP0 USHF.R.U32.HI UR7, URZ, UR11, UR9 ;  /* 0x0000000b3f070299 */ /* 0x000fe40008011609 */
[----:B------:R-:W-:-:S04]  /*0bd0*/  UISETP.GE.AND UP0, UPT, UR5, 0x1, UPT ;  /* 0x000000010500788c */ /* 0x000fc8000bf06270 */
[----:B------:R-:W-:Y:S02]  /*0be0*/  UP2UR UR60, UPR, URZ, 0x1 ;  /* 0x000000013f3c7883 */ /* 0x000fe40008000000 */
[----:B------:R-:W-:-:S04]  /*0bf0*/  PLOP3.LUT P0, PT, PT, PT, UP0, 0x40, 0x0 ;  /* 0x000000000000781c */ /* 0x000fc80003f0e808 */
[----:B------:R-:W-:-:S04]  /*0c00*/  UIADD3 UR7, UR10, UR7, URZ ;  /* 0x000000070a077290 */ /* 0x000fc8000fffe03f */
[----:B------:R-:W-:-:S06]  /*0c10*/  UIADD3 UR4, UR7, UR4, URZ ;  /* 0x0000000407047290 */ /* 0x000fcc000fffe03f */
[----:B------:R-:W-:Y:S01]  /*0c20*/  IMAD.U32 R0, RZ, RZ, UR4 ;  /* 0x00000004ff007e24 */ /* 0x000fe2000f8e00ff */
[----:B------:R-:W-:Y:S06]  /*0c30*/  @P0 BRA `(.L_x_842) ;  /* 0x0000000000400947 */ /* 0x000fec0003800000 */
[----:B------:R-:W-:Y:S01]  /*0c40*/  ISETP.LT.AND P0, PT, RZ, UR7, PT ;  /* 0x00000007ff007c0c */ /* 0x000fe2000bf01270 */
[----:B------:R-:W-:-:S12]  /*0c50*/  UIADD3 UR4, UR7, -0x1, URZ ;  /* 0xffffffff07047890 */ /* 0x000fd8000fffe03f */
[----:B------:R-:W-:Y:S05]  /*0c60*/  @P0 BRA `(.L_x_843) ;  /* 0x00000000001c0947 */ /* 0x000fea0003800000 */
[----:B------:R-:W-:Y:S02]  /*0c70*/  UISETP.NE.AND UP0, UPT, UR5, 0x1, UPT ;  /* 0x000000010500788c */ /* 0x000fe4000bf05270 */
[----:B------:R-:W-:-:S09]  /*0c80*/  UIADD3 UR4, -UR7, URZ, URZ ;  /* 0x0000003f07047290 */ /* 0x000fd2000fffe13f */
[----:B------:R-:W-:Y:S02]  /*0c90*/  @UP0 ULDC.64 UR10, c[0x0][0x9e8] ;  /* 0x00027a00000a0ab9 */ /* 0x000fe40000000a00 */
[----:B------:R-:W-:-:S04]  /*0ca0*/  UIMAD.WIDE.U32 UR8, UR4, UR10, URZ ;  /* 0x0000000a040872a5 */ /* 0x000fc8000f8e003f */
[----:B------:R-:W-:-:S04]  /*0cb0*/  @UP0 USHF.R.U32.HI UR4, URZ, UR11, UR9 ;  /* 0x0000000b3f040299 */ /* 0x000fc80008011609 */
[----:B------:R-:W-:Y:S01]  /*0cc0*/  ULOP3.LUT UR4, URZ, UR4, URZ, 0x33, !UPT ;  /* 0x000000043f047292 */ /* 0x000fe2000f8e333f */
[----:B------:R-:W-:Y:S11]  /*0cd0*/  BRA `(.L_x_844) ;  /* 0x0000000000107947 */ /* 0x000ff60003800000 */
.L_x_843:
[----:B------:R-:W-:-:S11]  /*0ce0*/  UISETP.NE.AND UP0, UPT, UR5, 0x1, UPT ;  /* 0x000000010500788c */ /* 0x000fd6000bf05270 */
[----:B------:R-:W-:Y:S02]  /*0cf0*/  @UP0 ULDC.64 UR10, c[0x0][0x9e8] ;  /* 0x00027a00000a0ab9 */ /* 0x000fe40000000a00 */
[----:B------:R-:W-:-:S04]  /*0d00*/  UIMAD.WIDE.U32 UR8, UR4, UR10, URZ ;  /* 0x0000000a040872a5 */ /* 0x000fc8000f8e003f */
[----:B------:R-:W-:-:S12]  /*0d10*/  @UP0 USHF.R.U32.HI UR4, URZ, UR11, UR9 ;  /* 0x0000000b3f040299 */ /* 0x000fd80008011609 */
.L_x_844:
[----:B------:R-:W-:-:S06]  /*0d20*/  UIMAD UR4, UR4, UR5, UR5 ;  /* 0x00000005040472a4 */ /* 0x000fcc000f8e0205 */
[----:B------:R-:W-:-:S07]  /*0d30*/  VIMNMX R0, R0, UR4, PT ;  /* 0x0000000400007c48 */ /* 0x000fce000bfe0100 */
.L_x_842:
[----:B------:R-:W-:Y:S01]  /*0d40*/  R2UR UR4, R142 ;  /* 0x000000008e0472ca */ /* 0x000fe200000e0000 */
[CC--:B------:R-:W-:Y:S02]  /*0d50*/  IMAD R19, R17.reuse, R4.reuse, -R2 ;  /* 0x0000000411137224 */ /* 0x0c0fe400078e0a02 */
[----:B------:R-:W-:Y:S02]  /*0d60*/  VIADD R2, R0, 0x7f ;  /* 0x0000007f00027836 */ /* 0x000fe40000000000 */
[----:B------:R-:W-:Y:S01]  /*0d70*/  IMAD R0, R17, R4, 0x7f ;  /* 0x0000007f11007424 */ /* 0x000fe200078e0204 */
[----:B------:R-:W-:Y:S02]  /*0d80*/  R2UR UR7, R19 ;  /* 0x00000000130772ca */ /* 0x000fe400000e0000 */
[----:B------:R-:W-:Y:S02]  /*0d90*/  SHF.R.S32.HI R5, RZ, 0x1f, R2 ;  /* 0x0000001fff057819 */ /* 0x000fe40000011402 */
[----:B------:R-:W-:-:S02]  /*0da0*/  SHF.R.S32.HI R3, RZ, 0x1f, R0 ;  /* 0x0000001fff037819 */ /* 0x000fc40000011400 */
[----:B------:R-:W-:Y:S01]  /*0db0*/  LEA.HI R5, R5, R2, RZ, 0x7 ;  /* 0x0000000205057211 */ /* 0x000fe200078f38ff */
[----:B------:R-:W-:Y:S01]  /*0dc0*/  UISETP.NE.AND UP0, UPT, UR4, URZ, UPT ;  /* 0x0000003f0400728c */ /* 0x000fe2000bf05270 */
[----:B------:R-:W-:Y:S02]  /*0dd0*/  LEA.HI R3, R3, R0, RZ, 0x7 ;  /* 0x0000000003037211 */ /* 0x000fe400078f38ff */
[----:B------:R-:W-:Y:S01]  /*0de0*/  UMOV UR4, UR40 ;  /* 0x0000002800047c82 */ /* 0x000fe20008000000 */
[----:B------:R-:W-:Y:S02]  /*0df0*/  SHF.R.S32.HI R0, RZ, 0x7, R5 ;  /* 0x00000007ff007819 */ /* 0x000fe40000011405 */
[----:B------:R-:W-:-:S04]  /*0e00*/  SHF.R.S32.HI R3, RZ, 0x7, R3 ;  /* 0x00000007ff037819 */ /* 0x000fc80000011403 */
[----:B------:R-:W-:Y:S01]  /*0e10*/  VIMNMX R18, R3, R0, PT ;  /* 0x0000000003127248 */ /* 0x000fe20003fe0100 */
[----:B------:R-:W-:Y:S01]  /*0e20*/  @UP0 ULDC UR8, c[0x0][0x44c] ;  /* 0x0001130000080ab9 */ /* 0x000fe20000000800 */
[----:B------:R-:W-:Y:S01]  /*0e30*/  @UP0 ULDC UR10, c[0x0][0x450] ;  /* 0x00011400000a0ab9 */ /* 0x000fe20000000800 */
[----:B------:R-:W-:-:S04]  /*0e40*/  UIMAD.WIDE.U32 UR8, UR40, UR8, URZ ;  /* 0x00000008280872a5 */ /* 0x000fc8000f8e003f */
[----:B------:R-:W-:Y:S02]  /*0e50*/  @UP0 USHF.R.U32.HI UR4, URZ, UR10, UR9 ;  /* 0x0000000a3f040299 */ /* 0x000fe40008011609 */
[----:B------:R-:W-:Y:S02]  /*0e60*/  UISETP.GE.AND UP0, UPT, UR5, 0x1, UPT ;  /* 0x000000010500788c */ /* 0x000fe4000bf06270 */
[----:B------:R-:W-:-:S03]  /*0e70*/  UIADD3 UR4, UR7, UR4, URZ ;  /* 0x0000000407047290 */ /* 0x000fc6000fffe03f */
[----:B------:R-:W-:Y:S01]  /*0e80*/  ULDC UR7, c[0x0][0x9dc] ;  /* 0x0002770000077ab9 */ /* 0x000fe20000000800 */
[----:B------:R-:W-:Y:S01]  /*0e90*/  PLOP3.LUT P0, PT, PT, PT, UP0, 0x40, 0x0 ;  /* 0x000000000000781c */ /* 0x000fe20003f0e808 */
[----:B------:R-:W-:-:S12]  /*0ea0*/  UIADD3 UR7, UR4, -UR7, URZ ;  /* 0x8000000704077290 */ /* 0x000fd8000fffe03f */
[----:B------:R-:W-:Y:S05]  /*0eb0*/  @P0 BRA `(.L_x_845) ;  /* 0x0000000000440947 */ /* 0x000fea0003800000 */
[----:B------:R-:W-:-:S06]  /*0ec0*/  UISETP.GT.AND UP0, UPT, UR4, -0x1, UPT ;  /* 0xffffffff0400788c */ /* 0x000fcc000bf04270 */
[----:B------:R-:W-:-:S13]  /*0ed0*/  PLOP3.LUT P0, PT, PT, PT, UP0, 0x80, 0x0 ;  /* 0x000000000000781c */ /* 0x000fda0003f0f008 */
[----:B------:R-:W-:Y:S05]  /*0ee0*/  @P0 BRA `(.L_x_846) ;  /* 0x00000000001c0947 */ /* 0x000fea0003800000 */
[----:B------:R-:W-:Y:S02]  /*0ef0*/  UISETP.NE.AND UP0, UPT, UR5, 0x1, UPT ;  /* 0x000000010500788c */ /* 0x000fe4000bf05270 */
[----:B------:R-:W-:-:S09]  /*0f00*/  ULOP3.LUT UR4, URZ, UR4, URZ, 0x33, !UPT ;  /* 0x000000043f047292 */ /* 0x000fd2000f8e333f */
[----:B------:R-:W-:Y:S02]  /*0f10*/  @UP0 ULDC.64 UR10, c[0x0][0x9e8] ;  /* 0x00027a00000a0ab9 */ /* 0x000fe40000000a00 */
[----:B------:R-:W-:-:S04]  /*0f20*/  UIMAD.WIDE.U32 UR8, UR4, UR10, URZ ;  /* 0x0000000a040872a5 */ /* 0x000fc8000f8e003f */
[----:B------:R-:W-:-:S04]  /*0f30*/  @UP0 USHF.R.U32.HI UR4, URZ, UR11, UR9 ;  /* 0x0000000b3f040299 */ /* 0x000fc80008011609 */
[----:B------:R-:W-:Y:S01]  /*0f40*/  ULOP3.LUT UR4, URZ, UR4, URZ, 0x33, !UPT ;  /* 0x000000043f047292 */ /* 0x000fe2000f8e333f */
[----:B------:R-:W-:Y:S11]  /*0f50*/  BRA `(.L_x_847) ;  /* 0x0000000000107947 */ /* 0x000ff60003800000 */
.L_x_846:
[----:B------:R-:W-:-:S11]  /*0f60*/  UISETP.NE.AND UP0, UPT, UR5, 0x1, UPT ;  /* 0x000000010500788c */ /* 0x000fd6000bf05270 */
[----:B------:R-:W-:Y:S02]  /*0f70*/  @UP0 ULDC.64 UR10, c[0x0][0x9e8] ;  /* 0x00027a00000a0ab9 */ /* 0x000fe40000000a00 */
[----:B------:R-:W-:-:S04]  /*0f80*/  UIMAD.WIDE.U32 UR8, UR4, UR10, URZ ;  /* 0x0000000a040872a5 */ /* 0x000fc8000f8e003f */
[----:B------:R-:W-:-:S12]  /*0f90*/  @UP0 USHF.R.U32.HI UR4, URZ, UR11, UR9 ;  /* 0x0000000b3f040299 */ /* 0x000fd80008011609 */
.L_x_847:
[----:B------:R-:W-:-:S04]  /*0fa0*/  UIMAD UR4, UR4, UR5, URZ ;  /* 0x00000005040472a4 */ /* 0x000fc8000f8e023f */
[----:B------:R-:W-:-:S04]  /*0fb0*/  UISETP.LT.AND UP0, UPT, UR7, UR4, UPT ;  /* 0x000000040700728c */ /* 0x000fc8000bf01270 */
[----:B------:R-:W-:-:S12]  /*0fc0*/  USEL UR7, UR7, UR4, !UP0 ;  /* 0x0000000407077287 */ /* 0x000fd8000c000000 */
.L_x_845:
[----:B------:R-:W-:Y:S02]  /*0fd0*/  USHF.R.S32.HI UR4, URZ, 0x1f, UR7 ;  /* 0x0000001f3f047899 */ /* 0x000fe40008011407 */
[----:B------:R-:W-:Y:S02]  /*0fe0*/  USHF.R.U32.HI UR11, URZ, 0x10, UR6 ;  /* 0x000000103f0b7899 */ /* 0x000fe40008011606 */
[----:B------:R-:W-:Y:S02]  /*0ff0*/  ULEA.HI UR4, UR4, UR7, URZ, 0x7 ;  /* 0x0000000704047291 */ /* 0x000fe4000f8f383f */
[----:B------:R-:W-:Y:S02]  /*1000*/  ULOP3.LUT UR7, UR6, 0xffff, URZ, 0xc0, !UPT ;  /* 0x0000ffff06077892 */ /* 0x000fe4000f8ec03f */
[----:B------:R-:W-:-:S04]  /*1010*/  USHF.R.S32.HI UR4, URZ, 0x7, UR4 ;  /* 0x000000073f047899 */ /* 0x000fc80008011404 */
[----:B------:R-:W-:-:S04]  /*1020*/  UISETP.LT.AND UP0, UPT, URZ, UR4, UPT ;  /* 0x000000043f00728c */ /* 0x000fc8000bf01270 */
[----:B------:R-:W-:Y:S02]  /*1030*/  USEL UR10, URZ, UR4, !UP0 ;  /* 0x000000043f0a7287 */ /* 0x000fe4000c000000 */
[----:B------:R-:W-:Y:S01]  /*1040*/  UISETP.NE.AND UP0, UPT, UR11, URZ, UPT ;  /* 0x0000003f0b00728c */ /* 0x000fe2000bf05270 */
[----:B------:R-:W-:-:S03]  /*1050*/  UMOV UR4, URZ ;  /* 0x0000003f00047c82 */ /* 0x000fc60008000000 */
[----:B------:R-:W-:-:S07]  /*1060*/  ISETP.GT.AND P0, PT, R18, UR10, PT ;  /* 0x0000000a12007c0c */ /* 0x000fce000bf04270 */
[----:B------:R-:W-:-:S06]  /*1070*/  @!UP0 ULDC UR11, c[0x0][0x9f0] ;  /* 0x00027c00000b8ab9 */ /* 0x000fcc0000000800 */
[----:B------:R-:W-:Y:S05]  /*1080*/  @!P0 BRA `(.L_x_848) ;  /* 0x00000000008c8947 */ /* 0x000fea0003800000 */
[----:B------:R-:W-:Y:S01]  /*1090*/  IMAD.U32 R5, RZ, RZ, UR11 ;  /* 0x0000000bff057e24 */ /* 0x000fe2000f8e00ff */
[----:B------:R-:W-:-:S04]  /*10a0*/  UMOV UR4, URZ ;  /* 0x0000003f00047c82 */ /* 0x000fc80008000000 */
[----:B------:R-:W-:-:S04]  /*10b0*/  IABS R0, R5 ;  /* 0x0000000500007213 */ /* 0x000fc80000000000 */
[----:B------:R-:W-:Y:S02]  /*10c0*/  R2UR UR12, R0 ;  /* 0x00000000000c72ca */ /* 0x000fe400000e0000 */
[----:B------:R-:W-:Y:S02]  /*10d0*/  IADD3 R0, R5, -0x1, R18 ;  /* 0xffffffff05007810 */ /* 0x000fe40007ffe012 */
[----:B------:R-:W-:Y:S02]  /*10e0*/  IABS R5, R5 ;  /* 0x0000000500057213 */ /* 0x000fe40000000000 */
[----:B------:R-:W-:-:S03]  /*10f0*/  R2UR UR6, R0 ;  /* 0x00000000000672ca */ /* 0x000fc600000e0000 */
[----:B------:R-:W-:-:S04]  /*1100*/  IMAD.MOV R5, RZ, RZ, -R5 ;  /* 0x000000ffff057224 */ /* 0x000fc800078e0a05 */
[----:B------:R-:W0:Y:S06]  /*1110*/  I2F.RP R2, UR12 ;  /* 0x0000000c00027d06 */ /* 0x000e2c0008209400 */
[----:B------:R-:W-:-:S06]  /*1120*/  UIADD3 UR6, -UR10, UR6, URZ ;  /* 0x000000060a067290 */ /* 0x000fcc000fffe13f */
[----:B------:R-:W-:Y:S01]  /*1130*/  IMAD.U32 R0, RZ, RZ, UR6 ;  /* 0x00000006ff007e24 */ /* 0x000fe2000f8e00ff */
[----:B------:R-:W-:Y:S01]  /*1140*/  ULOP3.LUT UR6, UR6, UR11, URZ, 0x3c, !UPT ;  /* 0x0000000b06067292 */ /* 0x000fe2000f8e3c3f */
[----:B0-----:R-:W0:Y:S03]  /*1150*/  MUFU.RCP R2, R2 ;  /* 0x0000000200027308 */ /* 0x001e260000001000 */
[----:B------:R-:W-:-:S04]  /*1160*/  IABS R0, R0 ;  /* 0x0000000000007213 */ /* 0x000fc80000000000 */
[----:B------:R-:W-:Y:S01]  /*1170*/  R2UR UR9, R0 ;  /* 0x00000000000972ca */ /* 0x000fe200000e0000 */
[----:B------:R-:W-:Y:S02]  /*1180*/  IMAD.MOV.U32 R0, RZ, RZ, R5 ;  /* 0x000000ffff007224 */ /* 0x000fe400078e0005 */
[----:B0-----:R-:W-:-:S06]  /*1190*/  VIADD R3, R2, 0xffffffe ;  /* 0x0ffffffe02037836 */ /* 0x001fcc0000000000 */
        /* <DEDUP_REMOVED lines=14> */
[----:B------:R-:W-:-:S05]  /*1280*/  UISETP.NE.AND UP1, UPT, UR11, URZ, UPT ;  /* 0x0000003f0b00728c */ /* 0x000fca000bf25270 */
[----:B------:R-:W-:Y:S02]  /*1290*/  UMOV UR4, UR5 ;  /* 0x0000000500047c82 */ /* 0x000fe40008000000 */
[----:B------:R-:W-:-:S04]  /*12a0*/  @!UP0 UIADD3 UR4, -UR4, URZ, URZ ;  /* 0x0000003f04048290 */ /* 0x000fc8000fffe13f */
[----:B------:R-:W-:-:S12]  /*12b0*/  @!UP1 ULOP3.LUT UR4, URZ, UR11, URZ, 0x33, !UPT ;  /* 0x0000000b3f049292 */ /* 0x000fd8000f8e333f */
.L_x_848:
[----:B------:R-:W-:Y:S02]  /*12c0*/  UIMAD UR5, UR7, UR4, UR10 ;  /* 0x00000004070572a4 */ /* 0x000fe4000f8e020a */
[----:B------:R-:W-:Y:S01]  /*12d0*/  IMAD.U32 R3, RZ, RZ, UR4 ;  /* 0x00000004ff037e24 */ /* 0x000fe2000f8e00ff */
[----:B------:R-:W-:Y:S01]  /*12e0*/  PLOP3.LUT P0, PT, PT, PT, PT, 0x80, 0x0 ;  /* 0x000000000000781c */ /* 0x000fe20003f0f070 */
[----:B------:R-:W-:Y:S01]  /*12f0*/  IMAD.MOV.U32 R2, RZ, RZ, RZ ;  /* 0x000000ffff027224 */ /* 0x000fe200078e00ff */
[----:B------:R-:W-:Y:S01]  /*1300*/  CS2R R134, SRZ ;  /* 0x0000000000867805 */ /* 0x000fe2000001ff00 */
[----:B------:R-:W-:Y:S01]  /*1310*/  IMAD.MOV.U32 R0, RZ, RZ, RZ ;  /* 0x000000ffff007224 */ /* 0x000fe200078e00ff */
[----:B------:R-:W-:Y:S01]  /*1320*/  VIADDMNMX R18, R3, UR5, R18, PT ;  /* 0x0000000503127c46 */ /* 0x000fe2000b800112 */
[----:B------:R-:W-:Y:S01]  /*1330*/  IMAD.U32 R145, RZ, RZ, UR5 ;  /* 0x00000005ff917e24 */ /* 0x000fe2000f8e00ff */
[----:B------:R-:W-:Y:S02]  /*1340*/  CS2R R132, SRZ ;  /* 0x0000000000847805 */ /* 0x000fe4000001ff00 */
[----:B------:R-:W-:-:S02]  /*1350*/  CS2R R130, SRZ ;  /* 0x0000000000827805 */ /* 0x000fc4000001ff00 */
[----:B------:R-:W-:Y:S02]  /*1360*/  ISETP.GT.AND P1, PT, R18, UR5, PT ;  /* 0x0000000512007c0c */ /* 0x000fe4000bf24270 */
        /* <DEDUP_REMOVED lines=26> */
[----:B------:R-:W-:-:S05]  /*1510*/  SHF.R.S32.HI R22, RZ, 0x7, R88 ;  /* 0x00000007ff167819 */ /* 0x000fca0000011458 */
[----:B------:R-:W1:Y:S01]  /*1520*/  SHFL.IDX PT, R0, R22, RZ, 0x1f ;  /* 0x00001fff16007589 */ /* 0x000e6200000e0000 */
[----:B0-----:R-:W-:-:S04]  /*1530*/  ULEA UR38, UR6, UR38, 0x18 ;  /* 0x0000002606267291 */ /* 0x001fc8000f8ec03f */
[----:B------:R-:W-:-:S04]  /*1540*/  UIADD3 UR6, UR38, 0x21800, URZ ;  /* 0x0002180026067890 */ /* 0x000fc8000fffe03f */
[----:B------:R-:W-:Y:S01]  /*1550*/  ULOP3.LUT UP0, URZ, UR6, 0x3ff, URZ, 0xc0, !UPT ;  /* 0x000003ff063f7892 */ /* 0x000fe2000f80c03f */
[----:B-1----:R-:W-:-:S05]  /*1560*/  R2UR UR7, R0 ;  /* 0x00000000000772ca */ /* 0x002fca00000e0000 */
[----:B------:R-:W-:-:S08]  /*1570*/  PLOP3.LUT P0, PT, PT, PT, UP0, 0x80, 0x0 ;  /* 0x000000000000781c */ /* 0x000fd00003f0f008 */
[----:B------:R-:W-:Y:S02]  /*1580*/  UIMAD.WIDE UR4, UR7, 0x55555556, URZ ;  /* 0x55555556070478a5 */ /* 0x000fe4000f8e023f */
[----:B------:R-:W-:Y:S02]  /*1590*/  IMAD.U32 R140, RZ, RZ, UR7 ;  /* 0x00000007ff8c7e24 */ /* 0x000fe4000f8e00ff */
[----:B------:R-:W-:-:S04]  /*15a0*/  ULEA.HI UR5, UR5, UR5, URZ, 0x1 ;  /* 0x0000000505057291 */ /* 0x000fc8000f8f083f */
[----:B------:R-:W-:-:S04]  /*15b0*/  UIMAD UR5, UR5, -0x3, UR7 ;  /* 0xfffffffd050578a4 */ /* 0x000fc8000f8e0207 */
[----:B------:R-:W-:Y:S02]  /*15c0*/  ULEA UR4, UR5, UR38, 0xc ;  /* 0x0000002605047291 */ /* 0x000fe4000f8e603f */
[----:B------:R-:W-:Y:S02]  /*15d0*/  ULEA UR5, UR5, UR6, 0xd ;  /* 0x0000000605057291 */ /* 0x000fe4000f8e683f */
[----:B------:R-:W-:Y:S02]  /*15e0*/  UIADD3 UR4, UR4, 0xc400, URZ ;  /* 0x0000c40004047890 */ /* 0x000fe4000fffe03f */
[----:B------:R-:W-:Y:S02]  /*15f0*/  USHF.R.U32.HI UR5, URZ, 0x4, UR5 ;  /* 0x000000043f057899 */ /* 0x000fe40008011605 */
[----:B------:R-:W-:Y:S02]  /*1600*/  USHF.R.U32.HI UR4, URZ, 0x4, UR4 ;  /* 0x000000043f047899 */ /* 0x000fe40008011604 */
[----:B------:R-:W-:-:S02]  /*1610*/  ULOP3.LUT UR5, UR5, 0x3fff, URZ, 0xc0, !UPT ;  /* 0x00003fff05057892 */ /* 0x000fc4000f8ec03f */
[----:B------:R-:W-:-:S04]  /*1620*/  ULOP3.LUT UR39, UR4, 0x3fff, URZ, 0xc0, !UPT ;  /* 0x00003fff04277892 */ /* 0x000fc8000f8ec03f */
[----:B------:R-:W-:Y:S01]  /*1630*/  IMAD.U32 R144, RZ, RZ, UR5 ;  /* 0x00000005ff907e24 */ /* 0x000fe2000f8e00ff */
[----:B------:R-:W-:Y:S07]  /*1640*/  @!P0 BRA `(.L_x_850) ;  /* 0x0000000000408947 */ /* 0x000fee0003800000 */
[----:B------:R-:W-:Y:S01]  /*1650*/  MOV R0, 0x0 ;  /* 0x0000000000007802 */ /* 0x000fe20000000f00 */
[----:B------:R-:W-:Y:S01]  /*1660*/  ULDC.64 UR4, c[0x4][0x88] ;  /* 0x0100220000047ab9 */ /* 0x000fe20000000a00 */
[----:B------:R-:W-:Y:S01]  /*1670*/  ULDC.64 UR6, c[0x4][0x28] ;  /* 0x01000a0000067ab9 */ /* 0x000fe20000000a00 */
[----:B------:R-:W-:Y:S01]  /*1680*/  IMAD.U32 R4, RZ, RZ, UR4 ;  /* 0x00000004ff047e24 */ /* 0x000fe2000f8e00ff */
[----:B------:R0:W1:Y:S01]  /*1690*/  LDC.64 R2, c[0x4][R0] ;  /* 0x0100000000027b82 */ /* 0x0000620000000a00 */
[----:B------:R-:W-:Y:S01]  /*16a0*/  IMAD.U32 R5, RZ, RZ, UR5 ;  /* 0x00000005ff057e24 */ /* 0x000fe2000f8e00ff */
[----:B------:R-:W-:Y:S01]  /*16b0*/  ULDC.64 UR4, c[0x4][0x90] ;  /* 0x0100240000047ab9 */ /* 0x000fe20000000a00 */
        /* <DEDUP_REMOVED lines=9> */
.L_x_850:
        /* <DEDUP_REMOVED lines=8> */
.L_x_984:
[----:B------:R-:W2:Y:S02]  /*17d0*/  LDL R0, [R1+0xc] ;  /* 0x00000c0001007983 */ /* 0x000ea40000100800 */
[----:B--2---:R-:W-:Y:S02]  /*17e0*/  R2UR UR4, R0 ;  /* 0x00000000000472ca */ /* 0x004fe400000e0000 */
[----:B------:R-:W-:-:S05]  /*17f0*/  LOP3.LUT R0, R2, 0xfffffff8, RZ, 0xc0, !PT ;  /* 0xfffffff802007812 */ /* 0x000fca00078ec0ff */
[----:B0-----:R-:W-:-:S05]  /*1800*/  IMAD.IADD R5, R3, 0x1, -R0 ;  /* 0x0000000103057824 */ /* 0x001fca00078e0a00 */
[----:B------:R-:W-:Y:S01]  /*1810*/  LOP3.LUT P1, RZ, R5, 0x4, RZ, 0xc0, !PT ;  /* 0x0000000405ff7812 */ /* 0x000fe2000782c0ff */
[----:B------:R-:W-:-:S06]  /*1820*/  ULOP3.LUT UR4, UR4, 0x1, URZ, 0xfc, !UPT ;  /* 0x0000000104047892 */ /* 0x000fcc000f8efc3f */
[----:B------:R-:W-:-:S05]  /*1830*/  IMAD.U32 R7, RZ, RZ, UR4 ;  /* 0x00000004ff077e24 */ /* 0x000fca000f8e00ff */
[----:B------:R-:W-:Y:S01]  /*1840*/  ISETP.NE.AND P0, PT, R7, 0x3, PT ;  /* 0x000000030700780c */ /* 0x000fe20003f05270 */
[----:B------:R-:W-:-:S05]  /*1850*/  IMAD.MOV.U32 R7, RZ, RZ, 0x20 ;  /* 0x00000020ff077424 */ /* 0x000fca00078e00ff */
[----:B------:R-:W-:-:S07]  /*1860*/  SEL R7, R7, 0xffffffe0, !P1 ;  /* 0xffffffe007077807 */ /* 0x000fce0004800000 */
[----:B------:R-:W-:Y:S05]  /*1870*/  @!P0 BRA `(.L_x_852) ;  /* 0x0000000000048947 */ /* 0x000fea0003800000 */
[----:B------:R-:W-:Y:S01]  /*1880*/  BPT.TRAP 0x1 ;  /* 0x000000040000795c */ /* 0x000fe20000300000 */
.L_x_852:
[----:B------:R0:W1:Y:S01]  /*1890*/  SYNCS.PHASECHK.TRANS64.TRYWAIT P1, [UR38+0x2d830], R6 ;  /* 0x02d83006ff0075a7 */ /* 0x0000620008020166 */
[----:B------:R-:W-:Y:S05]  /*18a0*/  @!P0 BRA `(.L_x_853) ;  /* 0x0000000000048947 */ /* 0x000fea0003800000 */
[----:B------:R-:W-:Y:S01]  /*18b0*/  BPT.TRAP 0x1 ;  /* 0x000000040000795c */ /* 0x000fe20000300000 */
.L_x_853:
[----:B------:R-:W-:-:S05]  /*18c0*/  IMAD.U32 R8, RZ, RZ, UR39 ;  /* 0x00000027ff087e24 */ /* 0x000fca000f8e00ff */
[----:B------:R-:W-:Y:S01]  /*18d0*/  LOP3.LUT R8, R8, 0x10000, RZ, 0xfc, !PT ;  /* 0x0001000008087812 */ /* 0x000fe200078efcff */
[----:B-1----:R-:W-:Y:S06]  /*18e0*/  @P1 BRA `(.L_x_854) ;  /* 0x0000000000081947 */ /* 0x002fec0003800000 */
[----:B------:R-:W1:Y:S02]  /*18f0*/  SYNCS.PHASECHK.TRANS64.TRYWAIT P1, [UR38+0x2d830], R6 ;  /* 0x02d83006ff0075a7 */ /* 0x000e640008020166 */
[----:B-1----:R-:W-:Y:S05]  /*1900*/  @!P1 BRA `(.L_x_855) ;  /* 0x0000014000289947 */ /* 0x002fea0003800000 */
.L_x_854:
[----:B------:R-:W-:Y:S05]  /*1910*/  WARPSYNC.ALL ;  /* 0x0000000000007948 */ /* 0x000fea0003800000 */
[----:B------:R-:W-:Y:S01]  /*1920*/  IMAD.MOV.U32 R9, RZ, RZ, -0x7fffffe0 ;  /* 0x80000020ff097424 */ /* 0x000fe200078e00ff */
[----:B------:R-:W-:Y:S01]  /*1930*/  UIADD3 UR4, UR38, 0x15400, URZ ;  /* 0x0001540026047890 */ /* 0x000fe2000fffe03f */
[C---:B------:R-:W-:Y:S01]  /*1940*/  R2UR UR8, R8.reuse ;  /* 0x00000000080872ca */ /* 0x040fe200000e0000 */
[----:B------:R-:W-:Y:S02]  /*1950*/  WARPGROUP.ARRIVE ;  /* 0x00000000000079c5 */ /* 0x000fe40000000000 */
[----:B------:R-:W-:Y:S01]  /*1960*/  R2UR UR9, R9 ;  /* 0x00000000090972ca */ /* 0x000fe200000e0000 */
[----:B------:R-:W-:Y:S01]  /*1970*/  USHF.R.U32.HI UR4, URZ, 0x4, UR4 ;  /* 0x000000043f047899 */ /* 0x000fe20008011604 */
[----:B------:R-:W-:Y:S01]  /*1980*/  R2UR UR24, R8 ;  /* 0x00000000081872ca */ /* 0x000fe200000e0000 */
[----:B------:R-:W-:Y:S01]  /*1990*/  UMOV UR11, 0x80000020 ;  /* 0x80000020000b7882 */ /* 0x000fe20000000000 */
[----:B------:R-:W-:Y:S01]  /*19a0*/  UMOV UR13, 0x80000020 ;  /* 0x80000020000d7882 */ /* 0x000fe20000000000 */
[----:B------:R-:W-:Y:S01]  /*19b0*/  ULOP3.LUT UR4, UR4, 0x3fff, URZ, 0xc0, !UPT ;  /* 0x00003fff04047892 */ /* 0x000fe2000f8ec03f */
[----:B------:R-:W-:Y:S01]  /*19c0*/  UMOV UR15, 0x80000020 ;  /* 0x80000020000f7882 */ /* 0x000fe20000000000 */
[----:B------:R-:W-:-:S02]  /*19d0*/  UMOV UR17, 0x80000020 ;  /* 0x8000002000117882 */ /* 0x000fc40000000000 */
[----:B------:R-:W-:Y:S01]  /*19e0*/  ULOP3.LUT UR39, UR4, 0x10000, URZ, 0xfc, !UPT ;  /* 0x0001000004277892 */ /* 0x000fe2000f8efc3f */
[----:B------:R-:W-:Y:S01]  /*19f0*/  UMOV UR19, 0x80000020 ;  /* 0x8000002000137882 */ /* 0x000fe20000000000 */
[----:B------:R-:W-:Y:S02]  /*1a00*/  UMOV UR21, 0x80000020 ;  /* 0x8000002000157882 */ /* 0x000fe40000000000 */
[----:B------:R-:W-:Y:S02]  /*1a10*/  UIADD3 UR14, UR39, 0x200, URZ ;  /* 0x00000200270e7890 */ /* 0x000fe4000fffe03f */
[----:B------:R-:W-:Y:S01]  /*1a20*/  UIADD3 UR12, UR24, 0x300, URZ ;  /* 0x00000300180c7890 */ /* 0x000fe2000fffe03f */
[----:B------:R-:W-:Y:S01]  /*1a30*/  UMOV UR10, UR39 ;  /* 0x00000027000a7c82 */ /* 0x000fe20008000000 */
[----:B------:R-:W-:Y:S01]  /*1a40*/  UIADD3 UR16, UR24, 0x302, URZ ;  /* 0x0000030218107890 */ /* 0x000fe2000fffe03f */
[----:B------:R-:W-:Y:S01]  /*1a50*/  HGMMA.64x128x16.F32 R24, gdesc[UR8], RZ, !UPT, gsb0 ;  /* 0x01e00000081879f0 */ /* 0x000fe2000c0008ff */
[----:B------:R-:W-:-:S02]  /*1a60*/  UIADD3 UR8, UR24, 0x2, URZ ;  /* 0x0000000218087890 */ /* 0x000fc4000fffe03f */
[----:B------:R-:W-:Y:S01]  /*1a70*/  UIADD3 UR10, UR39, 0x2, URZ ;  /* 0x00000002270a7890 */ /* 0x000fe2000fffe03f */
[----:B------:R-:W-:Y:S01]  /*1a80*/  UMOV UR9, 0x80000020 ;  /* 0x8000002000097882 */ /* 0x000fe20000000000 */
[----:B------:R-:W-:Y:S01]  /*1a90*/  UMOV UR11, 0x80000020 ;  /* 0x80000020000b7882 */ /* 0x000fe20000000000 */
[----:B------:R-:W-:Y:S02]  /*1aa0*/  UIADD3 UR18, UR39, 0x202, URZ ;  /* 0x0000020227127890 */ /* 0x000fe4000fffe03f */
[----:B------:R-:W-:Y:S02]  /*1ab0*/  UIADD3 UR20, UR24, 0x600, URZ ;  /* 0x0000060018147890 */ /* 0x000fe4000fffe03f */
[----:B------:R-:W-:Y:S01]  /*1ac0*/  UIADD3 UR6, UR39, 0x400, URZ ;  /* 0x0000040027067890 */ /* 0x000fe2000fffe03f */
[----:B------:R-:W-:Y:S01]  /*1ad0*/  UMOV UR5, UR21 ;  /* 0x0000001500057c82 */ /* 0x000fe20008000000 */
[----:B------:R-:W-:Y:S01]  /*1ae0*/  UMOV UR7, 0x80000020 ;  /* 0x8000002000077882 */ /* 0x000fe20000000000 */
[----:B------:R-:W-:-:S02]  /*1af0*/  UIADD3 UR24, UR24, 0x602, URZ ;  /* 0x0000060218187890 */ /* 0x000fc4000fffe03f */
[----:B------:R-:W-:Y:S01]  /*1b00*/  UMOV UR4, UR20 ;  /* 0x0000001400047c82 */ /* 0x000fe20008000000 */
        /* <DEDUP_REMOVED lines=12> */
[----:B------:R-:W-:Y:S01]  /*1bd0*/  HGMMA.64x128x16.F32 R24, gdesc[UR4], R24, gsb0 ;  /* 0x01e00000041879f0 */ /* 0x000fe20008000818 */
[----:B------:R-:W-:Y:S01]  /*1be0*/  UIADD3 UR6, UR39, 0x402, URZ ;  /* 0x0000040227067890 */ /* 0x000fe2000fffe03f */
[----:B------:R-:W-:Y:S01]  /*1bf0*/  UMOV UR4, UR24 ;  /* 0x0000001800047c82 */ /* 0x000fe20008000000 */
[----:B------:R-:W-:Y:S01]  /*1c00*/  UMOV UR5, UR25 ;  /* 0x0000001900057c82 */ /* 0x000fe20008000000 */
[----:B------:R-:W-:Y:S01]  /*1c10*/  UMOV UR7, 0x80000020 ;  /* 0x8000002000077882 */ /* 0x000fe20000000000 */
[----:B------:R-:W-:Y:S02]  /*1c20*/  WARPGROUP.DEPBAR.LE gsb0, 0x0 ;  /* 0x00008000000079c5 */ /* 0x000fe40000010000 */
[----:B------:R-:W-:-:S06]  /*1c30*/  WARPGROUP.ARRIVE ;  /* 0x00000000000079c5 */ /* 0x000fcc0000000000 */
[----:B------:R-:W-:Y:S03]  /*1c40*/  HGMMA.64x128x16.F32 R24, gdesc[UR4], R24, gsb0 ;  /* 0x01e00000041879f0 */ /* 0x000fe60008000818 */
[----:B------:R-:W-:Y:S02]  /*1c50*/  WARPGROUP.DEPBAR.LE gsb0, 0x0 ;  /* 0x00008000000079c5 */ /* 0x000fe40000010000 */
[----:B------:R-:W-:Y:S05]  /*1c60*/  @!P0 BRA `(.L_x_856) ;  /* 0x0000000000048947 */ /* 0x000fea0003800000 */
[----:B------:R-:W-:Y:S01]  /*1c70*/  BPT.TRAP 0x1 ;  /* 0x000000040000795c */ /* 0x000fe20000300000 */
.L_x_856:
[----:B------:R-:W-:Y:S01]  /*1c80*/  R2UR UR4, R142 ;  /* 0x000000008e0472ca */ /* 0x000fe200000e0000 */
[----:B------:R-:W2:Y:S01]  /*1c90*/  S2UR UR6, SR_CgaCtaId ;  /* 0x00000000000679c3 */ /* 0x000ea20000008800 */
[----:B------:R-:W-:Y:S01]  /*1ca0*/  SHF.R.S32.HI R4, RZ, 0x4, R4 ;  /* 0x00000004ff047819 */ /* 0x000fe20000011404 */
[----:B------:R-:W-:Y:S01]  /*1cb0*/  IMAD.SHL.U32 R2, R2, 0x40, RZ ;  /* 0x0000004002027824 */ /* 0x000fe200078e00ff */
[C---:B------:R-:W-:Y:S01]  /*1cc0*/  LOP3.LUT P1, RZ, R5.reuse, 0x2, RZ, 0xc0, !PT ;  /* 0x0000000205ff7812 */ /* 0x040fe2000782c0ff */
[----:B------:R-:W-:Y:S01]  /*1cd0*/  IMAD.SHL.U32 R5, R5, 0x40, RZ ;  /* 0x0000004005057824 */ /* 0x000fe200078e00ff */
[----:B------:R-:W-:Y:S01]  /*1ce0*/  UISETP.NE.AND UP0, UPT, UR60, URZ, UPT ;  /* 0x0000003f3c00728c */ /* 0x000fe2000bf05270 */
[----:B------:R-:W-:Y:S01]  /*1cf0*/  IMAD.SHL.U32 R4, R4, 0x8, RZ ;  /* 0x0000000804047824 */ /* 0x000fe200078e00ff */
[----:B------:R-:W-:Y:S02]  /*1d00*/  ULDC UR35, c[0x0][0x2f0] ;  /* 0x0000bc0000237ab9 */ /* 0x000fe40000000800 */
[----:B------:R-:W-:-:S03]  /*1d10*/  LOP3.LUT R5, R5, 0x1c0, RZ, 0xc0, !PT ;  /* 0x000001c005057812 */ /* 0x000fc600078ec0ff */
[----:B------:R-:W-:Y:S01]  /*1d20*/  UISETP.NE.AND UP1, UPT, UR4, URZ, UPT ;  /* 0x0000003f0400728c */ /* 0x000fe2000bf25270 */
[----:B------:R-:W-:Y:S02]  /*1d30*/  LOP3.LUT R4, R5, 0x8, R4, 0xf8, !PT ;  /* 0x0000000805047812 */ /* 0x000fe400078ef804 */
[----:B------:R-:W-:Y:S01]  /*1d40*/  ULDC UR4, c[0x0][0x9d8] ;  /* 0x0002760000047ab9 */ /* 0x000fe20000000800 */
[----:B------:R-:W-:Y:S01]  /*1d50*/  SHF.R.U32.HI R5, RZ, 0x3, R5 ;  /* 0x00000003ff057819 */ /* 0x000fe20000011605 */
[----:B------:R-:W-:Y:S01]  /*1d60*/  FMUL.FTZ R97, R41, UR4 ;  /* 0x0000000429617c20 */ /* 0x000fe20008410000 */
[----:B------:R-:W-:Y:S01]  /*1d70*/  LOP3.LUT R41, R88, 0xffffff80, RZ, 0xc0, !PT ;  /* 0xffffff8058297812 */ /* 0x000fe200078ec0ff */
[----:B------:R-:W-:Y:S01]  /*1d80*/  FMUL.FTZ R90, R28, UR4 ;  /* 0x000000041c5a7c20 */ /* 0x000fe20008410000 */
[----:B------:R-:W-:Y:S01]  /*1d90*/  FMUL.FTZ R28, R54, UR4 ;  /* 0x00000004361c7c20 */ /* 0x000fe20008410000 */
[----:B------:R-:W-:Y:S01]  /*1da0*/  FMUL.FTZ R54, R64, UR4 ;  /* 0x0000000440367c20 */ /* 0x000fe20008410000 */
[----:B------:R-:W-:Y:S01]  /*1db0*/  FMUL.FTZ R21, R43, UR4 ;  /* 0x000000042b157c20 */ /* 0x000fe20008410000 */
[----:B------:R-:W-:-:S02]  /*1dc0*/  IMAD.IADD R64, R16, 0x1, -R41 ;  /* 0x0000000110407824 */ /* 0x000fc400078e0a29 */
[----:B------:R-:W-:Y:S01]  /*1dd0*/  FMUL.FTZ R91, R29, UR4 ;  /* 0x000000041d5b7c20 */ /* 0x000fe20008410000 */
[----:B------:R-:W-:Y:S01]  /*1de0*/  FMUL.FTZ R20, R42, UR4 ;  /* 0x000000042a147c20 */ /* 0x000fe20008410000 */
[----:B------:R-:W-:Y:S01]  /*1df0*/  FMUL.FTZ R98, R44, UR4 ;  /* 0x000000042c627c20 */ /* 0x000fe20008410000 */
[----:B------:R-:W-:Y:S01]  /*1e00*/  FMUL.FTZ R29, R55, UR4 ;  /* 0x00000004371d7c20 */ /* 0x000fe20008410000 */
[----:B------:R-:W-:Y:S01]  /*1e10*/  SHF.R.S32.HI R43, RZ, 0x1f, R64 ;  /* 0x0000001fff2b7819 */ /* 0x000fe20000011440 */
[----:B------:R-:W-:Y:S01]  /*1e20*/  IMAD.HI R42, R22, 0x55555556, RZ ;  /* 0x55555556162a7827 */ /* 0x000fe200078e02ff */
[----:B------:R-:W-:-:S03]  /*1e30*/  LEA.HI R44, R23, R16, RZ, 0x2 ;  /* 0x00000010172c7211 */ /* 0x000fc600078f10ff */
[----:B------:R-:W-:Y:S01]  /*1e40*/  FMUL.FTZ R55, R65, UR4 ;  /* 0x0000000441377c20 */ /* 0x000fe20008410000 */
[----:B------:R-:W-:Y:S01]  /*1e50*/  FMUL.FTZ R12, R34, UR4 ;  /* 0x00000004220c7c20 */ /* 0x000fe20008410000 */
[----:B------:R-:W-:Y:S01]  /*1e60*/  LEA.HI R65, R43, R64, RZ, 0x2 ;  /* 0x000000402b417211 */ /* 0x000fe200078f10ff */
[----:B------:R-:W-:Y:S01]  /*1e70*/  FMUL.FTZ R93, R33, UR4 ;  /* 0x00000004215d7c20 */ /* 0x000fe20008410000 */
[----:B------:R-:W-:Y:S01]  /*1e80*/  FMUL.FTZ R34, R67, UR4 ;  /* 0x0000000443227c20 */ /* 0x000fe20008410000 */
[----:B------:R-:W-:Y:S01]  /*1e90*/  FMUL.FTZ R33, R63, UR4 ;  /* 0x000000043f217c20 */ /* 0x000fe20008410000 */
[----:B------:R-:W-:Y:S01]  /*1ea0*/  LOP3.LUT R67, R44, 0xfffffffc, RZ, 0xc0, !PT ;  /* 0xfffffffc2c437812 */ /* 0x000fe200078ec0ff */
[----:B------:R-:W-:Y:S01]  /*1eb0*/  FMUL.FTZ R99, R45, UR4 ;  /* 0x000000042d637c20 */ /* 0x000fe20008410000 */
[----:B------:R-:W-:Y:S01]  /*1ec0*/  LEA.HI R63, R42, R42, RZ, 0x1 ;  /* 0x0000002a2a3f7211 */ /* 0x000fe200078f08ff */
[----:B------:R-:W-:Y:S01]  /*1ed0*/  @UP1 ULDC UR5, c[0x0][0x44c] ;  /* 0x0001130000051ab9 */ /* 0x000fe20000000800 */
[----:B------:R-:W-:Y:S01]  /*1ee0*/  LEA.HI R43, R43, R64, RZ, 0x5 ;  /* 0x000000402b2b7211 */ /* 0x000fe200078f28ff */
[----:B------:R-:W-:Y:S01]  /*1ef0*/  IMAD.IADD R67, R16, 0x1, -R67 ;  /* 0x0000000110437824 */ /* 0x000fe200078e0a43 */
[--C-:B------:R-:W-:Y:S01]  /*1f00*/  SHF.R.S32.HI R42, RZ, 0x2, R65.reuse ;  /* 0x00000002ff2a7819 */ /* 0x100fe20000011441 */
[----:B------:R-:W-:Y:S01]  /*1f10*/  IMAD R22, R63, -0x3, R22 ;  /* 0xfffffffd3f167824 */ /* 0x000fe200078e0216 */
[----:B------:R-:W-:Y:S01]  /*1f20*/  SHF.R.S32.HI R45, RZ, 0x1f, R65 ;  /* 0x0000001fff2d7819 */ /* 0x000fe20000011441 */
[----:B-1----:R-:W-:Y:S01]  /*1f30*/  FMUL.FTZ R3, R27, UR4 ;  /* 0x000000041b037c20 */ /* 0x002fe20008410000 */
[----:B------:R-:W-:Y:S01]  /*1f40*/  SHF.R.S32.HI R43, RZ, 0x5, R43 ;  /* 0x00000005ff2b7819 */ /* 0x000fe2000001142b */
[----:B------:R-:W-:Y:S01]  /*1f50*/  FMUL.FTZ R27, R51, UR4 ;  /* 0x00000004331b7c20 */ /* 0x000fe20008410000 */
[-C--:B------:R-:W-:Y:S01]  /*1f60*/  LEA.HI R45, R45, R42.reuse, RZ, 0x3 ;  /* 0x0000002a2d2d7211 */ /* 0x080fe200078f18ff */
[----:B0-----:R-:W-:Y:S01]  /*1f70*/  FMUL.FTZ R6, R24, UR4 ;  /* 0x0000000418067c20 */ /* 0x001fe20008410000 */
[----:B------:R-:W-:Y:S01]  /*1f80*/  LEA.HI R44, R67, R67, RZ, 0x1 ;  /* 0x00000043432c7211 */ /* 0x000fe200078f08ff */
[----:B------:R-:W-:Y:S01]  /*1f90*/  FMUL.FTZ R89, R25, UR4 ;  /* 0x0000000419597c20 */ /* 0x000fe20008410000 */
[----:B------:R-:W-:Y:S01]  /*1fa0*/  LEA R43, R43, UR40, 0x4 ;  /* 0x000000282b2b7c11 */ /* 0x000fe2000f8e20ff */
[----:B------:R-:W-:Y:S01]  /*1fb0*/  FMUL.FTZ R51, R57, UR4 ;  /* 0x0000000439337c20 */ /* 0x000fe20008410000 */
[----:B------:R-:W-:Y:S01]  /*1fc0*/  LOP3.LUT R45, R45, 0xfffffff8, RZ, 0xc0, !PT ;  /* 0xfffffff82d2d7812 */ /* 0x000fe200078ec0ff */
[----:B------:R-:W-:Y:S01]  /*1fd0*/  FMUL.FTZ R24, R46, UR4 ;  /* 0x000000042e187c20 */ /* 0x000fe20008410000 */
[----:B------:R-:W-:Y:S01]  /*1fe0*/  LOP3.LUT R44, R44, 0x1ffffffe, RZ, 0xc0, !PT ;  /* 0x1ffffffe2c2c7812 */ /* 0x000fe200078ec0ff */
[----:B------:R-:W-:Y:S01]  /*1ff0*/  FMUL.FTZ R25, R47, UR4 ;  /* 0x000000042f197c20 */ /* 0x000fe20008410000 */
[----:B------:R-:W-:Y:S01]  /*2000*/  IADD3 R43, R43, R42, -R45 ;  /* 0x0000002a2b2b7210 */ /* 0x000fe20007ffe82d */
[----:B------:R-:W-:Y:S01]  /*2010*/  FMUL.FTZ R57, R69, UR4 ;  /* 0x0000000445397c20 */ /* 0x000fe20008410000 */
[----:B------:R-:W-:Y:S01]  /*2020*/  PLOP3.LUT P2, PT, PT, PT, UP1, 0x80, 0x0 ;  /* 0x000000000000781c */ /* 0x000fe20003f4f018 */
[----:B------:R-:W-:Y:S01]  /*2030*/  IMAD.IADD R137, R67, 0x1, -R44 ;  /* 0x0000000143897824 */ /* 0x000fe200078e0a2c */
[----:B------:R-:W-:Y:S01]  /*2040*/  PLOP3.LUT P3, PT, PT, PT, UP1, 0x80, 0x0 ;  /* 0x000000000000781c */ /* 0x000fe20003f6f018 */
[----:B------:R-:W-:Y:S01]  /*2050*/  IMAD R22, R22, 0x40, R43 ;  /* 0x0000004016167824 */ /* 0x000fe200078e022b */
[----:B------:R-:W-:Y:S01]  /*2060*/  LEA.HI R16, R23, R16, RZ, 0x5 ;  /* 0x0000001017107211 */ /* 0x000fe200078f28ff */
[----:B------:R-:W-:Y:S01]  /*2070*/  FMUL.FTZ R0, R26, UR4 ;  /* 0x000000041a007c20 */ /* 0x000fe20008410000 */
[----:B------:R-:W-:Y:S01]  /*2080*/  LOP3.LUT R4, R4, R5, RZ, 0x3c, !PT ;  /* 0x0000000504047212 */ /* 0x000fe200078e3cff */
[----:B------:R-:W-:-:S02]  /*2090*/  IMAD R137, R137, 0x8, R22 ;  /* 0x0000000889897824 */ /* 0x000fc400078e0216 */
[----:B------:R-:W-:Y:S01]  /*20a0*/  FMUL.FTZ R46, R48, UR4 ;  /* 0x00000004302e7c20 */ /* 0x000fe20008410000 */
[----:B------:R-:W-:Y:S01]  /*20b0*/  FMUL.FTZ R47, R49, UR4 ;  /* 0x00000004312f7c20 */ /* 0x000fe20008410000 */
[----:B------:R-:W-:Y:S02]  /*20c0*/  IMAD.SHL.U32 R16, R16, 0x20, RZ ;  /* 0x0000002010107824 */ /* 0x000fe400078e00ff */
[----:B------:R-:W-:Y:S01]  /*20d0*/  FMUL.FTZ R10, R30, UR4 ;  /* 0x000000041e0a7c20 */ /* 0x000fe20008410000 */
[----:B------:R-:W-:Y:S02]  /*20e0*/  IMAD.MOV.U32 R69, RZ, RZ, R137 ;  /* 0x000000ffff457224 */ /* 0x000fe400078e0089 */
[----:B------:R-:W-:Y:S01]  /*20f0*/  FMUL.FTZ R11, R31, UR4 ;  /* 0x000000041f0b7c20 */ /* 0x000fe20008410000 */
[----:B------:R-:W-:Y:S01]  /*2100*/  @P2 IMAD.HI.U32 R5, R137, UR5, RZ ;  /* 0x0000000589052c27 */ /* 0x000fe2000f8e00ff */
[----:B------:R-:W-:-:S03]  /*2110*/  @UP1 ULDC UR5, c[0x0][0x450] ;  /* 0x0001140000051ab9 */ /* 0x000fc60000000800 */
[----:B------:R-:W-:Y:S01]  /*2120*/  FMUL.FTZ R92, R32, UR4 ;  /* 0x00000004205c7c20 */ /* 0x000fe20008410000 */
[----:B------:R-:W-:Y:S01]  /*2130*/  FMUL.FTZ R26, R50, UR4 ;  /* 0x00000004321a7c20 */ /* 0x000fe20008410000 */
[----:B------:R-:W-:Y:S01]  /*2140*/  FMUL.FTZ R48, R52, UR4 ;  /* 0x0000000434307c20 */ /* 0x000fe20008410000 */
[----:B------:R-:W-:Y:S01]  /*2150*/  FMUL.FTZ R49, R53, UR4 ;  /* 0x0000000435317c20 */ /* 0x000fe20008410000 */
[----:B------:R-:W-:Y:S01]  /*2160*/  IMAD.MOV.U32 R23, RZ, RZ, -0x80 ;  /* 0xffffff80ff177424 */ /* 0x000fe200078e00ff */
[----:B------:R-:W-:Y:S01]  /*2170*/  @P3 SHF.R.U32.HI R69, RZ, UR5, R5 ;  /* 0x00000005ff453c19 */ /* 0x000fe20008011605 */
[----:B------:R-:W-:Y:S01]  /*2180*/  FMUL.FTZ R13, R35, UR4 ;  /* 0x00000004230d7c20 */ /* 0x000fe20008410000 */
        /* <DEDUP_REMOVED lines=31> */
[----:B------:R-:W-:Y:S01]  /*2380*/  UIADD3 UR4, UR38, 0x2d840, URZ ;  /* 0x0002d84026047890 */ /* 0x000fe2000fffe03f */
[----:B------:R-:W-:Y:S01]  /*2390*/  LOP3.LUT R65, R65, 0x7ffffffc, RZ, 0xc0, !PT ;  /* 0x7ffffffc41417812 */ /* 0x000fe200078ec0ff */
[----:B------:R-:W-:Y:S01]  /*23a0*/  IMAD R74, R18, R23, 0x80 ;  /* 0x00000080124a7424 */ /* 0x000fe200078e0217 */
[----:B------:R-:W-:Y:S01]  /*23b0*/  LOP3.LUT R5, R16, 0xfffffc00, RZ, 0xc0, !PT ;  /* 0xfffffc0010057812 */ /* 0x000fe200078ec0ff */
[----:B--2---:R-:W-:Y:S01]  /*23c0*/  UPRMT UR4, UR6, 0x654, UR4 ;  /* 0x0000065406047896 */ /* 0x004fe20008000004 */
[----:B------:R-:W0:Y:S01]  /*23d0*/  SHFL.IDX PT, R16, R69, RZ, 0x1c1f ;  /* 0x001c1fff45107589 */ /* 0x000e2200000e0000 */
[----:B------:R-:W-:Y:S01]  /*23e0*/  LOP3.LUT R22, R2, 0xfffffe00, RZ, 0xc0, !PT ;  /* 0xfffffe0002167812 */ /* 0x000fe200078ec0ff */
[----:B------:R-:W-:Y:S01]  /*23f0*/  IMAD.IADD R2, R64, 0x1, -R65 ;  /* 0x0000000140027824 */ /* 0x000fe200078e0a41 */
[----:B------:R-:W-:Y:S01]  /*2400*/  ULDC UR5, c[0x0][0x288] ;  /* 0x0000a20000057ab9 */ /* 0x000fe20000000800 */
[----:B------:R-:W-:Y:S01]  /*2410*/  VIADD R23, R74, 0x1 ;  /* 0x000000014a177836 */ /* 0x000fe20000000000 */
[----:B------:R-:W-:Y:S01]  /*2420*/  IADD3 R22, R4, R22, R5 ;  /* 0x0000001604167210 */ /* 0x000fe20007ffe005 */
[----:B------:R-:W-:Y:S01]  /*2430*/  IMAD.U32 R75, RZ, RZ, UR5 ;  /* 0x00000005ff4b7e24 */ /* 0x000fe2000f8e00ff */
[----:B------:R-:W-:Y:S01]  /*2440*/  PLOP3.LUT P2, PT, PT, PT, UP0, 0x40, 0x0 ;  /* 0x000000000000781c */ /* 0x000fe20003f4e808 */
[----:B------:R-:W-:Y:S01]  /*2450*/  IMAD R4, R2, -0x2, R23 ;  /* 0xfffffffe02047824 */ /* 0x000fe200078e0217 */
[----:B------:R-:W-:Y:S01]  /*2460*/  SYNCS.ARRIVE.TRANS64.RED.A1T0 RZ, [UR4], RZ ;  /* 0x000000ffffff79a7 */ /* 0x000fe20008100404 */
[----:B------:R-:W1:Y:S01]  /*2470*/  MUFU.TANH R6, R6 ;  /* 0x0000000600067308 */ /* 0x000e620000002400 */
[----:B------:R-:W-:Y:S01]  /*2480*/  ULDC UR4, c[0x0][0x9dc] ;  /* 0x0002770000047ab9 */ /* 0x000fe20000000800 */
[C---:B------:R-:W-:Y:S01]  /*2490*/  IMAD R4, R17.reuse, UR35, R4 ;  /* 0x0000002311047c24 */ /* 0x040fe2000f8e0204 */
[----:B------:R-:W-:Y:S01]  /*24a0*/  ULOP3.LUT UR7, URZ, UR4, URZ, 0x33, !UPT ;  /* 0x000000043f077292 */ /* 0x000fe2000f8e333f */
[----:B------:R-:W-:Y:S01]  /*24b0*/  IMAD R5, R17, UR35, R74 ;  /* 0x0000002311057c24 */ /* 0x000fe2000f8e024a */
[----:B------:R-:W-:Y:S01]  /*24c0*/  ULDC UR6, c[0x0][0x9e0] ;  /* 0x0002780000067ab9 */ /* 0x000fe20000000800 */
[----:B------:R-:W-:Y:S01]  /*24d0*/  IMAD.IADD R4, R4, 0x1, -R75 ;  /* 0x0000000104047824 */ /* 0x000fe200078e0a4b */
[----:B------:R-:W-:Y:S01]  /*24e0*/  LEA R72, R18, 0xffffff80, 0x7 ;  /* 0xffffff8012487811 */ /* 0x000fe200078e38ff */
[----:B------:R-:W2:Y:S01]  /*24f0*/  MUFU.TANH R89, R89 ;  /* 0x0000005900597308 */ /* 0x000ea20000002400 */
[----:B------:R-:W-:-:S02]  /*2500*/  IMAD.MOV.U32 R23, RZ, RZ, 0x10 ;  /* 0x00000010ff177424 */ /* 0x000fc400078e00ff */
[----:B------:R-:W-:Y:S02]  /*2510*/  IMAD R71, R2, -0x2, R5 ;  /* 0xfffffffe02477824 */ /* 0x000fe400078e0205 */
[C---:B------:R-:W-:Y:S01]  /*2520*/  VIADD R76, R4.reuse, UR6 ;  /* 0x00000006044c7c36 */ /* 0x040fe20008000000 */
[----:B------:R-:W-:Y:S01]  /*2530*/  SEL R23, R23, 0xfffffff0, !P1 ;  /* 0xfffffff017177807 */ /* 0x000fe20004800000 */
[----:B------:R-:W-:Y:S01]  /*2540*/  VIADD R73, R4, UR7 ;  /* 0x0000000704497c36 */ /* 0x000fe20008000000 */
[----:B------:R-:W3:Y:S01]  /*2550*/  MUFU.TANH R0, R0 ;  /* 0x0000000000007308 */ /* 0x000ee20000002400 */
[----:B------:R-:W-:Y:S01]  /*2560*/  IMAD.U32 R143, RZ, RZ, UR7 ;  /* 0x00000007ff8f7e24 */ /* 0x000fe2000f8e00ff */
[----:B0-----:R-:W-:Y:S01]  /*2570*/  VIADDMNMX R67, R16, R76, R71, PT ;  /* 0x0000004c10437246 */ /* 0x001fe20003800147 */
[----:B------:R-:W-:-:S05]  /*2580*/  IMAD.IADD R70, R73, 0x1, R16 ;  /* 0x0000000149467824 */ /* 0x000fca00078e0210 */
[----:B------:R-:W0:Y:S08]  /*2590*/  MUFU.TANH R3, R3 ;  /* 0x0000000300037308 */ /* 0x000e300000002400 */
[----:B------:R-:W4:Y:S08]  /*25a0*/  MUFU.TANH R90, R90 ;  /* 0x0000005a005a7308 */ /* 0x000f300000002400 */
[----:B------:R-:W0:Y:S08]  /*25b0*/  MUFU.TANH R91, R91 ;  /* 0x0000005b005b7308 */ /* 0x000e300000002400 */
        /* <DEDUP_REMOVED lines=57> */
[----:B------:R-:W0:Y:S01]  /*2950*/  MUFU.TANH R44, R44 ;  /* 0x0000002c002c7308 */ /* 0x000e220000002400 */
[----:B-1234-:R-:W-:Y:S05]  /*2960*/  @P2 BRA `(.L_x_857) ;  /* 0x0000000000642947 */ /* 0x01efea0003800000 */
[----:B------:R-:W-:Y:S01]  /*2970*/  IMAD R4, R17, UR35, R16 ;  /* 0x0000002311047c24 */ /* 0x000fe2000f8e0210 */
[----:B------:R-:W-:Y:S03]  /*2980*/  BSSY B0, `(.L_x_858) ;  /* 0x0000013000007945 */ /* 0x000fe60003800000 */
[----:B------:R-:W-:-:S05]  /*2990*/  IMAD.IADD R65, R4, 0x1, -R75 ;  /* 0x0000000104417824 */ /* 0x000fca00078e0a4b */
[----:B------:R-:W-:-:S13]  /*29a0*/  ISETP.GT.AND P1, PT, R65, -0x1, PT ;  /* 0xffffffff4100780c */ /* 0x000fda0003f24270 */
[----:B------:R-:W-:Y:S05]  /*29b0*/  @P1 BRA `(.L_x_859) ;  /* 0x0000000000241947 */ /* 0x000fea0003800000 */
[----:B------:R-:W-:Y:S01]  /*29c0*/  ULDC UR4, c[0x0][0x9e4] ;  /* 0x0002790000047ab9 */ /* 0x000fe20000000800 */
[----:B------:R-:W-:Y:S01]  /*29d0*/  LOP3.LUT R65, RZ, R65, RZ, 0x33, !PT ;  /* 0x00000041ff417212 */ /* 0x000fe200078e33ff */
[----:B------:R-:W-:-:S05]  /*29e0*/  IMAD.U32 R16, RZ, RZ, UR4 ;  /* 0x00000004ff107e24 */ /* 0x000fca000f8e00ff */
[----:B------:R-:W-:-:S13]  /*29f0*/  ISETP.NE.AND P1, PT, R16, 0x1, PT ;  /* 0x000000011000780c */ /* 0x000fda0003f25270 */
[----:B------:R-:W1:Y:S02]  /*2a00*/  @P1 LDC.64 R4, c[0x0][0x9e8] ;  /* 0x00027a00ff041b82 */ /* 0x000e640000000a00 */
[----:B-1----:R-:W-:-:S05]  /*2a10*/  @P1 IMAD.HI.U32 R4, R65, R4, RZ ;  /* 0x0000000441041227 */ /* 0x002fca00078e00ff */
[----:B------:R-:W-:-:S04]  /*2a20*/  @P1 SHF.R.U32.HI R65, RZ, R5, R4 ;  /* 0x00000005ff411219 */ /* 0x000fc80000011604 */
[----:B------:R-:W-:Y:S01]  /*2a30*/  LOP3.LUT R65, RZ, R65, RZ, 0x33, !PT ;  /* 0x00000041ff417212 */ /* 0x000fe200078e33ff */
[----:B------:R-:W-:Y:S06]  /*2a40*/  BRA `(.L_x_860) ;  /* 0x0000000000187947 */ /* 0x000fec0003800000 */
.L_x_859:
[----:B------:R-:W-:Y:S02]  /*2a50*/  ULDC UR4, c[0x0][0x9e4] ;  /* 0x0002790000047ab9 */ /* 0x000fe40000000800 */
[----:B------:R-:W-:-:S05]  /*2a60*/  IMAD.U32 R16, RZ, RZ, UR4 ;  /* 0x00000004ff107e24 */ /* 0x000fca000f8e00ff */
[----:B------:R-:W-:-:S13]  /*2a70*/  ISETP.NE.AND P1, PT, R16, 0x1, PT ;  /* 0x000000011000780c */ /* 0x000fda0003f25270 */
[----:B------:R-:W1:Y:S02]  /*2a80*/  @P1 LDC.64 R4, c[0x0][0x9e8] ;  /* 0x00027a00ff041b82 */ /* 0x000e640000000a00 */
[----:B-1----:R-:W-:-:S05]  /*2a90*/  @P1 IMAD.HI.U32 R4, R65, R4, RZ ;  /* 0x0000000441041227 */ /* 0x002fca00078e00ff */
[----:B------:R-:W-:-:S07]  /*2aa0*/  @P1 SHF.R.U32.HI R65, RZ, R5, R4 ;  /* 0x00000005ff411219 */ /* 0x000fce0000011604 */
.L_x_860:
[----:B------:R-:W-:Y:S05]  /*2ab0*/  BSYNC B0 ;  /* 0x0000000000007941 */ /* 0x000fea0003800000 */
.L_x_858:
[----:B------:R-:W-:-:S04]  /*2ac0*/  IMAD R65, R65, R16, -R72 ;  /* 0x0000001041417224 */ /* 0x000fc800078e0a48 */
[----:B------:R-:W-:-:S05]  /*2ad0*/  IMAD R65, R2, -0x2, R65 ;  /* 0xfffffffe02417824 */ /* 0x000fca00078e0241 */
[----:B------:R-:W-:Y:S02]  /*2ae0*/  VIADDMNMX R67, R65, R16, R67, PT ;  /* 0x0000001041437246 */ /* 0x000fe40003800143 */
[----:B------:R-:W-:-:S07]  /*2af0*/  VIMNMX R70, R70, R65, !PT ;  /* 0x0000004146467248 */ /* 0x000fce0007fe0100 */
.L_x_857:
[C---:B------:R-:W-:Y:S01]  /*2b00*/  ISETP.GE.AND P6, PT, R74.reuse, 0xa, PT ;  /* 0x0000000a4a00780c */ /* 0x040fe20003fc6270 */
[----:B------:R-:W1:Y:S01]  /*2b10*/  SHFL.IDX PT, R4, R69, 0x1, 0x1c1f ;  /* 0x003c1f0045047f89 */ /* 0x000e6200000e0000 */
[C---:B------:R-:W-:Y:S01]  /*2b20*/  ISETP.GE.AND P1, PT, R74.reuse, 0x2, PT ;  /* 0x000000024a00780c */ /* 0x040fe20003f26270 */
[----:B------:R-:W-:Y:S01]  /*2b30*/  UISETP.NE.AND UP0, UPT, UR60, URZ, UPT ;  /* 0x0000003f3c00728c */ /* 0x000fe2000bf05270 */
[C---:B------:R-:W-:Y:S02]  /*2b40*/  ISETP.GE.AND P2, PT, R74.reuse, 0x9, PT ;  /* 0x000000094a00780c */ /* 0x040fe40003f46270 */
[----:B------:R-:W-:Y:S02]  /*2b50*/  ISETP.GE.AND P5, PT, R74, 0x11, PT ;  /* 0x000000114a00780c */ /* 0x000fe40003fa6270 */
[----:B------:R-:W-:Y:S02]  /*2b60*/  LOP3.LUT R16, R16, 0xfffffffb, RZ, 0xc0, !PT ;  /* 0xfffffffb10107812 */ /* 0x000fe400078ec0ff */
[----:B------:R-:W-:-:S02]  /*2b70*/  ISETP.GT.AND P4, PT, R70, 0x1, !P1 ;  /* 0x000000014600780c */ /* 0x000fc40004f84270 */
[----:B------:R-:W-:Y:S02]  /*2b80*/  ISETP.GT.AND P3, PT, R70, 0x8, !P2 ;  /* 0x000000084600780c */ /* 0x000fe40005764270 */
[----:B------:R-:W-:Y:S02]  /*2b90*/  @P6 LOP3.LUT R16, R16, 0x4, RZ, 0xfc, !PT ;  /* 0x0000000410106812 */ /* 0x000fe400078efcff */
[C---:B------:R-:W-:Y:S02]  /*2ba0*/  ISETP.LT.OR P4, PT, R67.reuse, 0x2, P4 ;  /* 0x000000024300780c */ /* 0x040fe40002781670 */
[----:B------:R-:W-:Y:S02]  /*2bb0*/  ISETP.LT.OR P3, PT, R67, 0x9, P3 ;  /* 0x000000094300780c */ /* 0x000fe40001f61670 */
[----:B------:R-:W-:Y:S02]  /*2bc0*/  LOP3.LUT R16, R16, 0xfffffff7, RZ, 0xc0, !PT ;  /* 0xfffffff710107812 */ /* 0x000fe400078ec0ff */
[----:B------:R-:W-:-:S02]  /*2bd0*/  FSEL R89, R89, -INF , !P4 ;  /* 0xff80000059597808 */ /* 0x000fc40006000000 */
[----:B------:R-:W-:Y:S02]  /*2be0*/  FSEL R90, R90, -INF , !P3 ;  /* 0xff8000005a5a7808 */ /* 0x000fe40005800000 */
[----:B------:R-:W-:Y:S02]  /*2bf0*/  ISETP.GT.AND P4, PT, R70, 0x9, !P6 ;  /* 0x000000094600780c */ /* 0x000fe40007784270 */
[----:B------:R-:W-:Y:S02]  /*2c00*/  @P5 LOP3.LUT R16, R16, 0x8, RZ, 0xfc, !PT ;  /* 0x0000000810105812 */ /* 0x000fe400078efcff */
[----:B------:R-:W-:Y:S02]  /*2c10*/  ISETP.GT.AND P3, PT, R70, 0x10, !P5 ;  /* 0x000000104600780c */ /* 0x000fe40006f64270 */
[----:B------:R-:W-:Y:S02]  /*2c20*/  ISETP.GE.AND P5, PT, R74, 0x12, PT ;  /* 0x000000124a00780c */ /* 0x000fe40003fa6270 */
[----:B------:R-:W-:-:S02]  /*2c30*/  ISETP.LT.OR P4, PT, R67, 0xa, P4 ;  /* 0x0000000a4300780c */ /* 0x000fc40002781670 */
[----:B------:R-:W-:Y:S02]  /*2c40*/  ISETP.LT.OR P3, PT, R67, 0x11, P3 ;  /* 0x000000114300780c */ /* 0x000fe40001f61670 */
[----:B0-----:R-:W-:Y:S02]  /*2c50*/  FSEL R91, R91, -INF , !P4 ;  /* 0xff8000005b5b7808 */ /* 0x001fe40006000000 */
[----:B------:R-:W-:Y:S02]  /*2c60*/  ISETP.GE.AND P4, PT, R74, 0x19, PT ;  /* 0x000000194a00780c */ /* 0x000fe40003f86270 */
[----:B------:R-:W-:Y:S02]  /*2c70*/  LOP3.LUT R16, R16, 0xffffffef, RZ, 0xc0, !PT ;  /* 0xffffffef10107812 */ /* 0x000fe400078ec0ff */
[----:B------:R-:W-:Y:S02]  /*2c80*/  FSEL R92, R92, -INF , !P3 ;  /* 0xff8000005c5c7808 */ /* 0x000fe40005800000 */
[----:B------:R-:W-:-:S02]  /*2c90*/  ISETP.GT.AND P3, PT, R70, 0x11, !P5 ;  /* 0x000000114600780c */ /* 0x000fc40006f64270 */
[----:B------:R-:W-:Y:S02]  /*2ca0*/  @P5 LOP3.LUT R16, R16, 0x10, RZ, 0xfc, !PT ;  /* 0x0000001010105812 */ /* 0x000fe400078efcff */
[----:B------:R-:W-:Y:S02]  /*2cb0*/  ISETP.LT.OR P3, PT, R67, 0x12, P3 ;  /* 0x000000124300780c */ /* 0x000fe40001f61670 */
[----:B------:R-:W-:Y:S02]  /*2cc0*/  LOP3.LUT R16, R16, 0xfdffffff, RZ, 0xc0, !PT ;  /* 0xfdffffff10107812 */ /* 0x000fe400078ec0ff */
[----:B------:R-:W-:Y:S02]  /*2cd0*/  FSEL R93, R93, -INF , !P3 ;  /* 0xff8000005d5d7808 */ /* 0x000fe40005800000 */
[----:B------:R-:W-:Y:S02]  /*2ce0*/  @P4 LOP3.LUT R16, R16, 0x2000000, RZ, 0xfc, !PT ;  /* 0x0200000010104812 */ /* 0x000fe400078efcff */
[----:B------:R-:W-:-:S02]  /*2cf0*/  ISETP.GT.AND P3, PT, R70, 0x18, !P4 ;  /* 0x000000184600780c */ /* 0x000fc40006764270 */
[----:B------:R-:W-:Y:S02]  /*2d00*/  ISETP.GE.AND P4, PT, R74, 0x1a, PT ;  /* 0x0000001a4a00780c */ /* 0x000fe40003f86270 */
[----:B------:R-:W-:Y:S02]  /*2d10*/  ISETP.LT.OR P3, PT, R67, 0x19, P3 ;  /* 0x000000194300780c */ /* 0x000fe40001f61670 */
[----:B------:R-:W-:Y:S02]  /*2d20*/  LOP3.LUT R16, R16, 0xfeffffff, RZ, 0xc0, !PT ;  /* 0xfeffffff10107812 */ /* 0x000fe400078ec0ff */
[----:B------:R-:W-:Y:S02]  /*2d30*/  FSEL R94, R94, -INF , !P3 ;  /* 0xff8000005e5e7808 */ /* 0x000fe40005800000 */
[----:B------:R-:W-:-:S04]  /*2d40*/  ISETP.GT.AND P3, PT, R70, 0x19, !P4 ;  /* 0x000000194600780c */ /* 0x000fc80006764270 */
[----:B------:R-:W-:Y:S02]  /*2d50*/  ISETP.LT.OR P3, PT, R67, 0x1a, P3 ;  /* 0x0000001a4300780c */ /* 0x000fe40001f61670 */
[----:B------:R-:W-:Y:S02]  /*2d60*/  @P4 LOP3.LUT R16, R16, 0x1000000, RZ, 0xfc, !PT ;  /* 0x0100000010104812 */ /* 0x000fe400078efcff */
[----:B------:R-:W-:Y:S02]  /*2d70*/  ISETP.GE.AND P4, PT, R74, 0x21, PT ;  /* 0x000000214a00780c */ /* 0x000fe40003f86270 */
[----:B------:R-:W-:Y:S02]  /*2d80*/  LOP3.LUT R16, R16, 0xff7fffff, RZ, 0xc0, !PT ;  /* 0xff7fffff10107812 */ /* 0x000fe400078ec0ff */
[----:B------:R-:W-:Y:S02]  /*2d90*/  FSEL R95, R95, -INF , !P3 ;  /* 0xff8000005f5f7808 */ /* 0x000fe40005800000 */
[----:B------:R-:W-:-:S04]  /*2da0*/  ISETP.GT.AND P3, PT, R70, 0x20, !P4 ;  /* 0x000000204600780c */ /* 0x000fc80006764270 */
[----:B------:R-:W-:-:S03]  /*2db0*/  ISETP.LT.OR P3, PT, R67, 0x21, P3 ;  /* 0x000000214300780c */ /* 0x000fc60001f61670 */
        /* <DEDUP_REMOVED lines=104> */
[----:B------:R-:W-:Y:S02]  /*3440*/  FSEL R59, R59, -INF , !P3 ;  /* 0xff8000003b3b7808 */ /* 0x000fe40005800000 */
[----:B------:R-:W-:Y:S02]  /*3450*/  LOP3.LUT R16, R16, 0xfbffffff, RZ, 0xc0, !PT ;  /* 0xfbffffff10107812 */ /* 0x000fe400078ec0ff */
[----:B------:R-:W-:-:S04]  /*3460*/  ISETP.GT.AND P3, PT, R70, 0x68, !P4 ;  /* 0x000000684600780c */ /* 0x000fc80006764270 */
[----:B------:R-:W-:-:S03]  /*3470*/  ISETP.LT.OR P3, PT, R67, 0x69, P3 ;  /* 0x000000694300780c */ /* 0x000fc60001f61670 */
[----:B------:R-:W-:Y:S02]  /*3480*/  @P4 LOP3.LUT R16, R16, 0x4000000, RZ, 0xfc, !PT ;  /* 0x0400000010104812 */ /* 0x000fe400078efcff */
[----:B------:R-:W-:Y:S02]  /*3490*/  ISETP.GE.AND P4, PT, R74, 0x6a, PT ;  /* 0x0000006a4a00780c */ /* 0x000fe40003f86270 */
[----:B------:R-:W-:Y:S02]  /*34a0*/  FSEL R60, R60, -INF , !P3 ;  /* 0xff8000003c3c7808 */ /* 0x000fe40005800000 */
[----:B------:R-:W-:Y:S02]  /*34b0*/  ISETP.GT.AND P3, PT, R70, 0x69, !P4 ;  /* 0x000000694600780c */ /* 0x000fe40006764270 */
[----:B------:R-:W-:Y:S02]  /*34c0*/  LOP3.LUT R16, R16, 0xffffffdf, RZ, 0xc0, !PT ;  /* 0xffffffdf10107812 */ /* 0x000fe400078ec0ff */
[----:B------:R-:W-:-:S04]  /*34d0*/  ISETP.LT.OR P3, PT, R67, 0x6a, P3 ;  /* 0x0000006a4300780c */ /* 0x000fc80001f61670 */
[----:B------:R-:W-:Y:S02]  /*34e0*/  FSEL R61, R61, -INF , !P3 ;  /* 0xff8000003d3d7808 */ /* 0x000fe40005800000 */
[----:B------:R-:W-:Y:S02]  /*34f0*/  ISETP.GE.AND P3, PT, R74, 0x71, PT ;  /* 0x000000714a00780c */ /* 0x000fe40003f66270 */
[----:B------:R-:W-:Y:S02]  /*3500*/  @P4 LOP3.LUT R16, R16, 0x20, RZ, 0xfc, !PT ;  /* 0x0000002010104812 */ /* 0x000fe400078efcff */
[----:B------:R-:W-:Y:S02]  /*3510*/  ISETP.GT.AND P4, PT, R70, 0x70, !P3 ;  /* 0x000000704600780c */ /* 0x000fe40005f84270 */
[----:B------:R-:W-:Y:S02]  /*3520*/  LOP3.LUT R16, R16, 0xfffffffd, RZ, 0xc0, !PT ;  /* 0xfffffffd10107812 */ /* 0x000fe400078ec0ff */
[----:B------:R-:W-:-:S04]  /*3530*/  ISETP.LT.OR P4, PT, R67, 0x71, P4 ;  /* 0x000000714300780c */ /* 0x000fc80002781670 */
[----:B------:R-:W-:Y:S02]  /*3540*/  FSEL R62, R62, -INF , !P4 ;  /* 0xff8000003e3e7808 */ /* 0x000fe40006000000 */
[----:B------:R-:W-:-:S04]  /*3550*/  ISETP.GE.AND P4, PT, R74, 0x72, PT ;  /* 0x000000724a00780c */ /* 0x000fc80003f86270 */
[----:B------:R-:W-:-:S04]  /*3560*/  ISETP.GT.AND P5, PT, R70, 0x71, !P4 ;  /* 0x000000714600780c */ /* 0x000fc800067a4270 */
[----:B------:R-:W-:-:S04]  /*3570*/  ISETP.LT.OR P5, PT, R67, 0x72, P5 ;  /* 0x000000724300780c */ /* 0x000fc80002fa1670 */
[----:B------:R-:W-:Y:S02]  /*3580*/  FSEL R48, R63, -INF , !P5 ;  /* 0xff8000003f307808 */ /* 0x000fe40006800000 */
[----:B------:R-:W-:Y:S02]  /*3590*/  ISETP.GE.AND P5, PT, R74, 0x79, PT ;  /* 0x000000794a00780c */ /* 0x000fe40003fa6270 */
[----:B-1----:R-:W-:Y:S02]  /*35a0*/  VIADDMNMX R63, R4, R76, R71, PT ;  /* 0x0000004c043f7246 */ /* 0x002fe40003800147 */
[----:B------:R-:W-:-:S04]  /*35b0*/  ISETP.GT.AND P6, PT, R70, 0x78, !P5 ;  /* 0x000000784600780c */ /* 0x000fc80006fc4270 */
[----:B------:R-:W-:-:S04]  /*35c0*/  ISETP.LT.OR P6, PT, R67, 0x79, P6 ;  /* 0x000000794300780c */ /* 0x000fc800037c1670 */
[----:B------:R-:W-:Y:S02]  /*35d0*/  FSEL R46, R84, -INF , !P6 ;  /* 0xff800000542e7808 */ /* 0x000fe40007000000 */
[----:B------:R-:W-:-:S13]  /*35e0*/  ISETP.GE.AND P6, PT, R74, 0x1, PT ;  /* 0x000000014a00780c */ /* 0x000fda0003fc6270 */
[----:B------:R-:W-:Y:S02]  /*35f0*/  @P6 LOP3.LUT R16, R16, 0x2, RZ, 0xfc, !PT ;  /* 0x0000000210106812 */ /* 0x000fe400078efcff */
[----:B------:R-:W-:Y:S02]  /*3600*/  ISETP.GT.AND P6, PT, R70, RZ, !P6 ;  /* 0x000000ff4600720c */ /* 0x000fe400077c4270 */
[----:B------:R-:W-:Y:S02]  /*3610*/  LOP3.LUT R16, R16, 0xfffffffe, RZ, 0xc0, !PT ;  /* 0xfffffffe10107812 */ /* 0x000fe400078ec0ff */
[----:B------:R-:W-:-:S04]  /*3620*/  ISETP.LT.OR P6, PT, R67, 0x1, P6 ;  /* 0x000000014300780c */ /* 0x000fc800037c1670 */
[----:B------:R-:W-:Y:S02]  /*3630*/  FSEL R68, R6, -INF , !P6 ;  /* 0xff80000006447808 */ /* 0x000fe40007000000 */
[----:B------:R-:W-:-:S13]  /*3640*/  ISETP.GE.AND P6, PT, R74, 0x7a, PT ;  /* 0x0000007a4a00780c */ /* 0x000fda0003fc6270 */
[----:B------:R-:W-:Y:S02]  /*3650*/  @P6 LOP3.LUT R16, R16, 0x1, RZ, 0xfc, !PT ;  /* 0x0000000110106812 */ /* 0x000fe400078efcff */
[----:B------:R-:W-:-:S04]  /*3660*/  ISETP.GT.AND P6, PT, R70, 0x79, !P6 ;  /* 0x000000794600780c */ /* 0x000fc800077c4270 */
[----:B------:R-:W-:Y:S01]  /*3670*/  ISETP.LT.OR P6, PT, R67, 0x7a, P6 ;  /* 0x0000007a4300780c */ /* 0x000fe200037c1670 */
[----:B------:R-:W-:-:S03]  /*3680*/  IMAD.IADD R67, R73, 0x1, R4 ;  /* 0x0000000149437824 */ /* 0x000fc600078e0204 */
[----:B------:R-:W-:Y:S02]  /*3690*/  FSEL R6, R85, -INF , !P6 ;  /* 0xff80000055067808 */ /* 0x000fe40007000000 */
[----:B------:R-:W-:-:S13]  /*36a0*/  PLOP3.LUT P6, PT, PT, PT, UP0, 0x40, 0x0 ;  /* 0x000000000000781c */ /* 0x000fda0003fce808 */
[----:B------:R-:W-:Y:S05]  /*36b0*/  @P6 BRA `(.L_x_861) ;  /* 0x0000000000646947 */ /* 0x000fea0003800000 */
        /* <DEDUP_REMOVED lines=9> */
[----:B------:R-:W0:Y:S02]  /*3750*/  @P6 LDC.64 R4, c[0x0][0x9e8] ;  /* 0x00027a00ff046b82 */ /* 0x000e240000000a00 */
[----:B0-----:R-:W-:-:S05]  /*3760*/  @P6 IMAD.HI.U32 R4, R69, R4, RZ ;  /* 0x0000000445046227 */ /* 0x001fca00078e00ff */
[----:B------:R-:W-:-:S04]  /*3770*/  @P6 SHF.R.U32.HI R69, RZ, R5, R4 ;  /* 0x00000005ff456219 */ /* 0x000fc80000011604 */
[----:B------:R-:W-:Y:S01]  /*3780*/  LOP3.LUT R69, RZ, R69, RZ, 0x33, !PT ;  /* 0x00000045ff457212 */ /* 0x000fe200078e33ff */
[----:B------:R-:W-:Y:S06]  /*3790*/  BRA `(.L_x_864) ;  /* 0x0000000000187947 */ /* 0x000fec0003800000 */
.L_x_863:
[----:B------:R-:W-:Y:S02]  /*37a0*/  ULDC UR4, c[0x0][0x9e4] ;  /* 0x0002790000047ab9 */ /* 0x000fe40000000800 */
[----:B------:R-:W-:-:S05]  /*37b0*/  IMAD.U32 R56, RZ, RZ, UR4 ;  /* 0x00000004ff387e24 */ /* 0x000fca000f8e00ff */
[----:B------:R-:W-:-:S13]  /*37c0*/  ISETP.NE.AND P6, PT, R56, 0x1, PT ;  /* 0x000000013800780c */ /* 0x000fda0003fc5270 */
[----:B------:R-:W0:Y:S02]  /*37d0*/  @P6 LDC.64 R4, c[0x0][0x9e8] ;  /* 0x00027a00ff046b82 */ /* 0x000e240000000a00 */
[----:B0-----:R-:W-:-:S05]  /*37e0*/  @P6 IMAD.HI.U32 R4, R69, R4, RZ ;  /* 0x0000000445046227 */ /* 0x001fca00078e00ff */
[----:B------:R-:W-:-:S07]  /*37f0*/  @P6 SHF.R.U32.HI R69, RZ, R5, R4 ;  /* 0x00000005ff456219 */ /* 0x000fce0000011604 */
.L_x_864:
[----:B------:R-:W-:Y:S05]  /*3800*/  BSYNC B0 ;  /* 0x0000000000007941 */ /* 0x000fea0003800000 */
.L_x_862:
[----:B------:R-:W-:-:S04]  /*3810*/  IMAD R69, R69, R56, -R72 ;  /* 0x0000003845457224 */ /* 0x000fc800078e0a48 */
[----:B------:R-:W-:-:S05]  /*3820*/  IMAD R4, R2, -0x2, R69 ;  /* 0xfffffffe02047824 */ /* 0x000fca00078e0245 */
[----:B------:R-:W-:Y:S02]  /*3830*/  VIADDMNMX R63, R4, R56, R63, PT ;  /* 0x00000038043f7246 */ /* 0x000fe4000380013f */
[----:B------:R-:W-:-:S07]  /*3840*/  VIMNMX R67, R67, R4, !PT ;  /* 0x0000000443437248 */ /* 0x000fce0007fe0100 */
.L_x_861:
[----:B------:R-:W-:Y:S01]  /*3850*/  ISETP.GT.AND P1, PT, R67, 0x1, !P1 ;  /* 0x000000014300780c */ /* 0x000fe20004f24270 */
[----:B------:R-:W-:Y:S01]  /*3860*/  ULDC UR11, c[0x0][0x988] ;  /* 0x00026200000b7ab9 */ /* 0x000fe20000000800 */
[----:B------:R-:W-:Y:S01]  /*3870*/  LOP3.LUT P6, RZ, R16, 0x4, RZ, 0xc0, !PT ;  /* 0x0000000410ff7812 */ /* 0x000fe200078cc0ff */
[----:B------:R-:W-:Y:S01]  /*3880*/  UISETP.NE.AND UP0, UPT, UR60, URZ, UPT ;  /* 0x0000003f3c00728c */ /* 0x000fe2000bf05270 */
[----:B------:R-:W-:Y:S02]  /*3890*/  ISETP.LT.OR P1, PT, R63, 0x2, P1 ;  /* 0x000000023f00780c */ /* 0x000fe40000f21670 */
[----:B------:R-:W-:Y:S02]  /*38a0*/  FMNMX.FTZ R5, R68, R89, !PT ;  /* 0x0000005944057209 */ /* 0x000fe40007810000 */
[----:B------:R-:W-:Y:S02]  /*38b0*/  FSEL R3, R3, -INF , !P1 ;  /* 0xff80000003037808 */ /* 0x000fe40004800000 */
[----:B------:R-:W-:-:S02]  /*38c0*/  ISETP.GT.AND P1, PT, R67, 0x9, !P6 ;  /* 0x000000094300780c */ /* 0x000fc40007724270 */
[----:B------:R-:W-:Y:S02]  /*38d0*/  FMNMX.FTZ R4, R90, R5, !PT ;  /* 0x000000055a047209 */ /* 0x000fe40007810000 */
[----:B------:R-:W-:Y:S02]  /*38e0*/  ISETP.LT.OR P1, PT, R63, 0xa, P1 ;  /* 0x0000000a3f00780c */ /* 0x000fe40000f21670 */
[----:B------:R-:W-:Y:S02]  /*38f0*/  FMNMX.FTZ R5, R91, R4, !PT ;  /* 0x000000045b057209 */ /* 0x000fe40007810000 */
[----:B------:R-:W-:Y:S02]  /*3900*/  FSEL R11, R11, -INF , !P1 ;  /* 0xff8000000b0b7808 */ /* 0x000fe40004800000 */
[----:B------:R-:W-:Y:S02]  /*3910*/  LOP3.LUT P1, RZ, R16, 0x8, RZ, 0xc0, !PT ;  /* 0x0000000810ff7812 */ /* 0x000fe4000782c0ff */
[----:B------:R-:W-:-:S02]  /*3920*/  FMNMX.FTZ R4, R92, R5, !PT ;  /* 0x000000055c047209 */ /* 0x000fc40007810000 */
[----:B------:R-:W-:Y:S02]  /*3930*/  ISETP.GT.AND P1, PT, R67, 0x10, !P1 ;  /* 0x000000104300780c */ /* 0x000fe40004f24270 */
[----:B------:R-:W-:Y:S02]  /*3940*/  FMNMX.FTZ R5, R93, R4, !PT ;  /* 0x000000045d057209 */ /* 0x000fe40007810000 */
[----:B------:R-:W-:Y:S02]  /*3950*/  ISETP.LT.OR P1, PT, R63, 0x11, P1 ;  /* 0x000000113f00780c */ /* 0x000fe40000f21670 */
[----:B------:R-:W-:Y:S02]  /*3960*/  ISETP.GT.AND P2, PT, R67, 0x8, !P2 ;  /* 0x000000084300780c */ /* 0x000fe40005744270 */
[----:B------:R-:W-:Y:S02]  /*3970*/  FSEL R12, R12, -INF , !P1 ;  /* 0xff8000000c0c7808 */ /* 0x000fe40004800000 */
[----:B------:R-:W-:-:S02]  /*3980*/  LOP3.LUT P1, RZ, R16, 0x10, RZ, 0xc0, !PT ;  /* 0x0000001010ff7812 */ /* 0x000fc4000782c0ff */
[----:B------:R-:W-:Y:S02]  /*3990*/  FMNMX.FTZ R4, R94, R5, !PT ;  /* 0x000000055e047209 */ /* 0x000fe40007810000 */
[----:B------:R-:W-:Y:S02]  /*39a0*/  ISETP.GT.AND P1, PT, R67, 0x11, !P1 ;  /* 0x000000114300780c */ /* 0x000fe40004f24270 */
[C---:B------:R-:W-:Y:S02]  /*39b0*/  ISETP.LT.OR P2, PT, R63.reuse, 0x9, P2 ;  /* 0x000000093f00780c */ /* 0x040fe40001741670 */
[----:B------:R-:W-:Y:S02]  /*39c0*/  ISETP.LT.OR P1, PT, R63, 0x12, P1 ;  /* 0x000000123f00780c */ /* 0x000fe40000f21670 */
[----:B------:R-:W-:Y:S02]  /*39d0*/  FMNMX.FTZ R5, R95, R4, !PT ;  /* 0x000000045f057209 */ /* 0x000fe40007810000 */
[----:B------:R-:W-:-:S02]  /*39e0*/  FSEL R13, R13, -INF , !P1 ;  /* 0xff8000000d0d7808 */ /* 0x000fc40004800000 */
[----:B------:R-:W-:Y:S02]  /*39f0*/  LOP3.LUT P1, RZ, R16, 0x2000000, RZ, 0xc0, !PT ;  /* 0x0200000010ff7812 */ /* 0x000fe4000782c0ff */
[----:B------:R-:W-:Y:S02]  /*3a00*/  FSEL R10, R10, -INF , !P2 ;  /* 0xff8000000a0a7808 */ /* 0x000fe40005000000 */
[----:B------:R-:W-:Y:S02]  /*3a10*/  ISETP.GT.AND P1, PT, R67, 0x18, !P1 ;  /* 0x000000184300780c */ /* 0x000fe40004f24270 */
[----:B------:R-:W-:Y:S02]  /*3a20*/  LOP3.LUT P2, RZ, R16, 0x40000, RZ, 0xc0, !PT ;  /* 0x0004000010ff7812 */ /* 0x000fe4000784c0ff */
[----:B------:R-:W-:Y:S02]  /*3a30*/  ISETP.LT.OR P1, PT, R63, 0x19, P1 ;  /* 0x000000193f00780c */ /* 0x000fe40000f21670 */
[----:B------:R-:W-:-:S02]  /*3a40*/  FMNMX.FTZ R4, R96, R5, !PT ;  /* 0x0000000560047209 */ /* 0x000fc40007810000 */
[----:B------:R-:W-:Y:S02]  /*3a50*/  FSEL R14, R14, -INF , !P1 ;  /* 0xff8000000e0e7808 */ /* 0x000fe40004800000 */
[C---:B------:R-:W-:Y:S02]  /*3a60*/  LOP3.LUT P1, RZ, R16.reuse, 0x1000000, RZ, 0xc0, !PT ;  /* 0x0100000010ff7812 */ /* 0x040fe4000782c0ff */
[----:B------:R-:W-:Y:S02]  /*3a70*/  FMNMX.FTZ R5, R97, R4, !PT ;  /* 0x0000000461057209 */ /* 0x000fe40007810000 */
[----:B------:R-:W-:Y:S02]  /*3a80*/  ISETP.GT.AND P1, PT, R67, 0x19, !P1 ;  /* 0x000000194300780c */ /* 0x000fe40004f24270 */
[----:B------:R-:W-:Y:S02]  /*3a90*/  LOP3.LUT P6, RZ, R16, 0x20000, RZ, 0xc0, !PT ;  /* 0x0002000010ff7812 */ /* 0x000fe400078cc0ff */
[----:B------:R-:W-:-:S02]  /*3aa0*/  ISETP.LT.OR P1, PT, R63, 0x1a, P1 ;  /* 0x0000001a3f00780c */ /* 0x000fc40000f21670 */
[----:B------:R-:W-:Y:S02]  /*3ab0*/  FMNMX.FTZ R4, R98, R5, !PT ;  /* 0x0000000562047209 */ /* 0x000fe40007810000 */
[----:B------:R-:W-:Y:S02]  /*3ac0*/  FSEL R15, R15, -INF , !P1 ;  /* 0xff8000000f0f7808 */ /* 0x000fe40004800000 */
[----:B------:R-:W-:Y:S02]  /*3ad0*/  LOP3.LUT P1, RZ, R16, 0x800000, RZ, 0xc0, !PT ;  /* 0x0080000010ff7812 */ /* 0x000fe4000782c0ff */
[----:B------:R-:W-:Y:S02]  /*3ae0*/  FMNMX.FTZ R5, R99, R4, !PT ;  /* 0x0000000463057209 */ /* 0x000fe40007810000 */
[----:B------:R-:W-:Y:S02]  /*3af0*/  ISETP.GT.AND P1, PT, R67, 0x20, !P1 ;  /* 0x000000204300780c */ /* 0x000fe40004f24270 */
[----:B------:R-:W-:-:S02]  /*3b00*/  FMNMX.FTZ R4, R64, R5, !PT ;  /* 0x0000000540047209 */ /* 0x000fc40007810000 */
[----:B------:R-:W-:Y:S02]  /*3b10*/  ISETP.LT.OR P1, PT, R63, 0x21, P1 ;  /* 0x000000213f00780c */ /* 0x000fe40000f21670 */
[----:B------:R-:W-:Y:S02]  /*3b20*/  FMNMX.FTZ R5, R65, R4, !PT ;  /* 0x0000000441057209 */ /* 0x000fe40007810000 */
[----:B------:R-:W-:Y:S02]  /*3b30*/  FSEL R20, R20, -INF , !P1 ;  /* 0xff80000014147808 */ /* 0x000fe40004800000 */
[----:B------:R-:W-:Y:S02]  /*3b40*/  LOP3.LUT P1, RZ, R16, 0x400000, RZ, 0xc0, !PT ;  /* 0x0040000010ff7812 */ /* 0x000fe4000782c0ff */
[----:B------:R-:W-:Y:S02]  /*3b50*/  FMNMX.FTZ R4, R66, R5, !PT ;  /* 0x0000000542047209 */ /* 0x000fe40007810000 */
        /* <DEDUP_REMOVED lines=10> */
[----:B------:R-:W-:Y:S02]  /*3c00*/  FMNMX.FTZ R5, R53, R4, !PT ;  /* 0x0000000435057209 */ /* 0x000fe40007810000 */
[----:B------:R-:W-:Y:S02]  /*3c10*/  FSEL R24, R24, -INF , !P1 ;  /* 0xff80000018187808 */ /* 0x000fe40004800000 */
[----:B------:R-:W-:-:S02]  /*3c20*/  LOP3.LUT P1, RZ, R16, 0x100000, RZ, 0xc0, !PT ;  /* 0x0010000010ff7812 */ /* 0x000fc4000782c0ff */
[----:B------:R-:W-:Y:S02]  /*3c30*/  FMNMX.FTZ R4, R54, R5, !PT ;  /* 0x0000000536047209 */ /* 0x000fe40007810000 */
[----:B------:R-:W-:Y:S02]  /*3c40*/  ISETP.GT.AND P1, PT, R67, 0x29, !P1 ;  /* 0x000000294300780c */ /* 0x000fe40004f24270 */
[----:B------:R-:W-:Y:S02]  /*3c50*/  FMNMX.FTZ R4, R55, R4, !PT ;  /* 0x0000000437047209 */ /* 0x000fe40007810000 */
[----:B------:R-:W-:Y:S02]  /*3c60*/  ISETP.LT.OR P1, PT, R63, 0x2a, P1 ;  /* 0x0000002a3f00780c */ /* 0x000fe40000f21670 */
[----:B------:R-:W-:Y:S02]  /*3c70*/  FMNMX.FTZ R4, R47, R4, !PT ;  /* 0x000000042f047209 */ /* 0x000fe40007810000 */
[----:B------:R-:W-:-:S02]  /*3c80*/  FSEL R25, R25, -INF , !P1 ;  /* 0xff80000019197808 */ /* 0x000fc40004800000 */
[----:B------:R-:W-:Y:S02]  /*3c90*/  LOP3.LUT P1, RZ, R16, 0x80000, RZ, 0xc0, !PT ;  /* 0x0008000010ff7812 */ /* 0x000fe4000782c0ff */
[----:B------:R-:W-:Y:S02]  /*3ca0*/  FMNMX.FTZ R5, R57, R4, !PT ;  /* 0x0000000439057209 */ /* 0x000fe40007810000 */
[----:B------:R-:W-:Y:S02]  /*3cb0*/  ISETP.GT.AND P1, PT, R67, 0x30, !P1 ;  /* 0x000000304300780c */ /* 0x000fe40004f24270 */
[----:B------:R-:W-:Y:S02]  /*3cc0*/  FMNMX.FTZ R4, R58, R5, !PT ;  /* 0x000000053a047209 */ /* 0x000fe40007810000 */
[----:B------:R-:W-:Y:S02]  /*3cd0*/  ISETP.LT.OR P1, PT, R63, 0x31, P1 ;  /* 0x000000313f00780c */ /* 0x000fe40000f21670 */
[----:B------:R-:W-:-:S02]  /*3ce0*/  FMNMX.FTZ R5, R59, R4, !PT ;  /* 0x000000043b057209 */ /* 0x000fc40007810000 */
[----:B------:R-:W-:Y:S02]  /*3cf0*/  FSEL R26, R26, -INF , !P1 ;  /* 0xff8000001a1a7808 */ /* 0x000fe40004800000 */
[----:B------:R-:W-:Y:S02]  /*3d00*/  ISETP.GT.AND P1, PT, R67, 0x31, !P2 ;  /* 0x000000314300780c */ /* 0x000fe40005724270 */
[----:B------:R-:W-:Y:S02]  /*3d10*/  FMNMX.FTZ R4, R60, R5, !PT ;  /* 0x000000053c047209 */ /* 0x000fe40007810000 */
[----:B------:R-:W-:Y:S02]  /*3d20*/  ISETP.LT.OR P1, PT, R63, 0x32, P1 ;  /* 0x000000323f00780c */ /* 0x000fe40000f21670 */
[----:B------:R-:W-:Y:S02]  /*3d30*/  FMNMX.FTZ R5, R61, R4, !PT ;  /* 0x000000043d057209 */ /* 0x000fe40007810000 */
[----:B------:R-:W-:-:S02]  /*3d40*/  FSEL R27, R27, -INF , !P1 ;  /* 0xff8000001b1b7808 */ /* 0x000fc40004800000 */
        /* <DEDUP_REMOVED lines=10> */
[----:B------:R-:W-:Y:S01]  /*3df0*/  LOP3.LUT P2, RZ, R16, 0x80, RZ, 0xc0, !PT ;  /* 0x0000008010ff7812 */ /* 0x000fe2000784c0ff */
[----:B------:R-:W0:Y:S01]  /*3e00*/  SHFL.BFLY PT, R4, R5, 0x2, 0x1f ;  /* 0x0c401f0005047f89 */ /* 0x000e2200000e0000 */
[----:B------:R-:W-:-:S02]  /*3e10*/  FSEL R29, R29, -INF , !P1 ;  /* 0xff8000001d1d7808 */ /* 0x000fc40004800000 */
[C---:B------:R-:W-:Y:S02]  /*3e20*/  LOP3.LUT P1, RZ, R16.reuse, 0x8000, RZ, 0xc0, !PT ;  /* 0x0000800010ff7812 */ /* 0x040fe4000782c0ff */
[----:B------:R-:W-:Y:S02]  /*3e30*/  LOP3.LUT P6, RZ, R16, 0x40, RZ, 0xc0, !PT ;  /* 0x0000004010ff7812 */ /* 0x000fe400078cc0ff */
[C---:B------:R-:W-:Y:S02]  /*3e40*/  ISETP.GT.AND P1, PT, R67.reuse, 0x40, !P1 ;  /* 0x000000404300780c */ /* 0x040fe40004f24270 */
[----:B------:R-:W-:Y:S02]  /*3e50*/  ISETP.GT.AND P3, PT, R67, 0x70, !P3 ;  /* 0x000000704300780c */ /* 0x000fe40005f64270 */
[----:B------:R-:W-:Y:S02]  /*3e60*/  ISETP.LT.OR P1, PT, R63, 0x41, P1 ;  /* 0x000000413f00780c */ /* 0x000fe40000f21670 */
[----:B------:R-:W-:-:S02]  /*3e70*/  ISETP.GT.AND P4, PT, R67, 0x71, !P4 ;  /* 0x000000714300780c */ /* 0x000fc40006784270 */
[----:B------:R-:W-:Y:S02]  /*3e80*/  FSEL R30, R30, -INF , !P1 ;  /* 0xff8000001e1e7808 */ /* 0x000fe40004800000 */
[----:B------:R-:W-:Y:S02]  /*3e90*/  LOP3.LUT P1, RZ, R16, 0x4000, RZ, 0xc0, !PT ;  /* 0x0000400010ff7812 */ /* 0x000fe4000782c0ff */
[C---:B------:R-:W-:Y:S02]  /*3ea0*/  ISETP.GT.AND P5, PT, R67.reuse, 0x78, !P5 ;  /* 0x000000784300780c */ /* 0x040fe40006fa4270 */
[----:B------:R-:W-:Y:S02]  /*3eb0*/  ISETP.GT.AND P1, PT, R67, 0x41, !P1 ;  /* 0x000000414300780c */ /* 0x000fe40004f24270 */
[C---:B------:R-:W-:Y:S02]  /*3ec0*/  ISETP.LT.OR P3, PT, R63.reuse, 0x71, P3 ;  /* 0x000000713f00780c */ /* 0x040fe40001f61670 */
[----:B------:R-:W-:-:S02]  /*3ed0*/  ISETP.LT.OR P1, PT, R63, 0x42, P1 ;  /* 0x000000423f00780c */ /* 0x000fc40000f21670 */
[----:B0-----:R-:W-:Y:S02]  /*3ee0*/  FMNMX.FTZ R4, R5, R4, !PT ;  /* 0x0000000405047209 */ /* 0x001fe40007810000 */
[----:B------:R-:W-:Y:S02]  /*3ef0*/  FSEL R31, R31, -INF , !P1 ;  /* 0xff8000001f1f7808 */ /* 0x000fe40004800000 */
[----:B------:R-:W-:Y:S01]  /*3f00*/  LOP3.LUT P1, RZ, R16, 0x2000, RZ, 0xc0, !PT ;  /* 0x0000200010ff7812 */ /* 0x000fe2000782c0ff */
[----:B------:R-:W0:Y:S01]  /*3f10*/  SHFL.BFLY PT, R69, R4, 0x1, 0x1f ;  /* 0x0c201f0004457f89 */ /* 0x000e2200000e0000 */
[----:B------:R-:W-:Y:S02]  /*3f20*/  ISETP.LT.OR P4, PT, R63, 0x72, P4 ;  /* 0x000000723f00780c */ /* 0x000fe40002781670 */
[----:B------:R-:W-:Y:S02]  /*3f30*/  ISETP.GT.AND P1, PT, R67, 0x48, !P1 ;  /* 0x000000484300780c */ /* 0x000fe40004f24270 */
[----:B------:R-:W-:-:S02]  /*3f40*/  FSEL R78, R43, -INF , !P4 ;  /* 0xff8000002b4e7808 */ /* 0x000fc40006000000 */
[C---:B------:R-:W-:Y:S02]  /*3f50*/  ISETP.LT.OR P1, PT, R63.reuse, 0x49, P1 ;  /* 0x000000493f00780c */ /* 0x040fe40000f21670 */
[----:B------:R-:W-:Y:S02]  /*3f60*/  ISETP.LT.OR P5, PT, R63, 0x79, P5 ;  /* 0x000000793f00780c */ /* 0x000fe40002fa1670 */
[----:B------:R-:W-:Y:S02]  /*3f70*/  FSEL R32, R32, -INF , !P1 ;  /* 0xff80000020207808 */ /* 0x000fe40004800000 */
[----:B------:R-:W-:Y:S02]  /*3f80*/  LOP3.LUT P1, RZ, R16, 0x1000, RZ, 0xc0, !PT ;  /* 0x0000100010ff7812 */ /* 0x000fe4000782c0ff */
[----:B------:R-:W-:Y:S02]  /*3f90*/  R2UR UR7, R19 ;  /* 0x00000000130772ca */ /* 0x000fe400000e0000 */
[----:B------:R-:W-:-:S02]  /*3fa0*/  ISETP.GT.AND P1, PT, R67, 0x49, !P1 ;  /* 0x000000494300780c */ /* 0x000fc40004f24270 */
[----:B------:R-:W-:Y:S02]  /*3fb0*/  R2UR UR4, R142 ;  /* 0x000000008e0472ca */ /* 0x000fe400000e0000 */
[----:B------:R-:W-:Y:S02]  /*3fc0*/  ISETP.LT.OR P1, PT, R63, 0x4a, P1 ;  /* 0x0000004a3f00780c */ /* 0x000fe40000f21670 */
[----:B0-----:R-:W-:Y:S02]  /*3fd0*/  FMNMX.FTZ R56, R4, R69, !PT ;  /* 0x0000004504387209 */ /* 0x001fe40007810000 */
[----:B------:R-:W-:Y:S02]  /*3fe0*/  FSEL R33, R33, -INF , !P1 ;  /* 0xff80000021217808 */ /* 0x000fe40004800000 */
[----:B------:R-:W-:Y:S01]  /*3ff0*/  LOP3.LUT P1, RZ, R16, 0x800, RZ, 0xc0, !PT ;  /* 0x0000080010ff7812 */ /* 0x000fe2000782c0ff */
[----:B------:R-:W-:-:S03]  /*4000*/  FMUL.FTZ R79, R56, UR11 ;  /* 0x0000000b384f7c20 */ /* 0x000fc60008410000 */
[----:B------:R-:W-:Y:S01]  /*4010*/  ISETP.GT.AND P1, PT, R67, 0x50, !P1 ;  /* 0x000000504300780c */ /* 0x000fe20004f24270 */
[----:B------:R-:W-:-:S03]  /*4020*/  UISETP.NE.AND UP1, UPT, UR4, URZ, UPT ;  /* 0x0000003f0400728c */ /* 0x000fc6000bf25270 */
[----:B------:R-:W-:-:S04]  /*4030*/  ISETP.LT.OR P1, PT, R63, 0x51, P1 ;  /* 0x000000513f00780c */ /* 0x000fc80000f21670 */
[----:B------:R-:W-:Y:S02]  /*4040*/  FSEL R35, R35, -INF , !P1 ;  /* 0xff80000023237808 */ /* 0x000fe40004800000 */
[----:B------:R-:W-:Y:S02]  /*4050*/  LOP3.LUT P1, RZ, R16, 0x400, RZ, 0xc0, !PT ;  /* 0x0000040010ff7812 */ /* 0x000fe4000782c0ff */
[----:B------:R-:W-:Y:S01]  /*4060*/  @UP1 ULDC UR4, c[0x0][0x44c] ;  /* 0x0001130000041ab9 */ /* 0x000fe20000000800 */
[----:B------:R-:W-:Y:S01]  /*4070*/  @UP1 ULDC UR10, c[0x0][0x450] ;  /* 0x00011400000a1ab9 */ /* 0x000fe20000000800 */
[----:B------:R-:W-:Y:S01]  /*4080*/  ISETP.GT.AND P1, PT, R67, 0x51, !P1 ;  /* 0x000000514300780c */ /* 0x000fe20004f24270 */
[----:B------:R-:W-:-:S03]  /*4090*/  UIMAD.WIDE.U32 UR4, UR40, UR4, URZ ;  /* 0x00000004280472a5 */ /* 0x000fc6000f8e003f */
[----:B------:R-:W-:Y:S01]  /*40a0*/  ISETP.LT.OR P1, PT, R63, 0x52, P1 ;  /* 0x000000523f00780c */ /* 0x000fe20000f21670 */
[----:B------:R-:W-:-:S03]  /*40b0*/  @UP1 USHF.R.U32.HI UR40, URZ, UR10, UR5 ;  /* 0x0000000a3f281299 */ /* 0x000fc60008011605 */
[----:B------:R-:W-:Y:S01]  /*40c0*/  FSEL R34, R34, -INF , !P1 ;  /* 0xff80000022227808 */ /* 0x000fe20004800000 */
[----:B------:R-:W-:Y:S01]  /*40d0*/  UIADD3 UR40, UR7, UR40, URZ ;  /* 0x0000002807287290 */ /* 0x000fe2000fffe03f */
[----:B------:R-:W-:-:S03]  /*40e0*/  LOP3.LUT P1, RZ, R16, 0x200, RZ, 0xc0, !PT ;  /* 0x0000020010ff7812 */ /* 0x000fc6000782c0ff */
[----:B------:R-:W-:Y:S01]  /*40f0*/  UIADD3 UR6, UR40, UR6, URZ ;  /* 0x0000000628067290 */ /* 0x000fe2000fffe03f */
[----:B------:R-:W-:-:S04]  /*4100*/  ISETP.GT.AND P1, PT, R67, 0x58, !P1 ;  /* 0x000000584300780c */ /* 0x000fc80004f24270 */
[----:B------:R-:W-:-:S04]  /*4110*/  ISETP.LT.OR P1, PT, R63, 0x59, P1 ;  /* 0x000000593f00780c */ /* 0x000fc80000f21670 */
[----:B------:R-:W-:Y:S02]  /*4120*/  FSEL R37, R37, -INF , !P1 ;  /* 0xff80000025257808 */ /* 0x000fe40004800000 */
[----:B------:R-:W-:-:S04]  /*4130*/  LOP3.LUT P1, RZ, R16, 0x100, RZ, 0xc0, !PT ;  /* 0x0000010010ff7812 */ /* 0x000fc8000782c0ff */
[----:B------:R-:W-:-:S04]  /*4140*/  ISETP.GT.AND P1, PT, R67, 0x59, !P1 ;  /* 0x000000594300780c */ /* 0x000fc80004f24270 */
[----:B------:R-:W-:-:S04]  /*4150*/  ISETP.LT.OR P1, PT, R63, 0x5a, P1 ;  /* 0x0000005a3f00780c */ /* 0x000fc80000f21670 */
[----:B------:R-:W-:Y:S02]  /*4160*/  FSEL R36, R36, -INF , !P1 ;  /* 0xff80000024247808 */ /* 0x000fe40004800000 */
[----:B------:R-:W-:Y:S02]  /*4170*/  ISETP.GT.AND P1, PT, R67, 0x60, !P2 ;  /* 0x000000604300780c */ /* 0x000fe40005724270 */
[----:B------:R-:W-:Y:S02]  /*4180*/  LOP3.LUT P2, RZ, R16, 0x20, RZ, 0xc0, !PT ;  /* 0x0000002010ff7812 */ /* 0x000fe4000784c0ff */
[----:B------:R-:W-:Y:S02]  /*4190*/  ISETP.LT.OR P1, PT, R63, 0x61, P1 ;  /* 0x000000613f00780c */ /* 0x000fe40000f21670 */
[----:B------:R-:W-:Y:S02]  /*41a0*/  ISETP.GT.AND P2, PT, R67, 0x69, !P2 ;  /* 0x000000694300780c */ /* 0x000fe40005744270 */
[----:B------:R-:W-:-:S02]  /*41b0*/  FSEL R39, R39, -INF , !P1 ;  /* 0xff80000027277808 */ /* 0x000fc40004800000 */
[----:B------:R-:W-:Y:S02]  /*41c0*/  ISETP.GT.AND P1, PT, R67, 0x61, !P6 ;  /* 0x000000614300780c */ /* 0x000fe40007724270 */
[----:B------:R-:W-:Y:S02]  /*41d0*/  LOP3.LUT P6, RZ, R16, 0x2, RZ, 0xc0, !PT ;  /* 0x0000000210ff7812 */ /* 0x000fe400078cc0ff */
[C---:B------:R-:W-:Y:S02]  /*41e0*/  ISETP.LT.OR P1, PT, R63.reuse, 0x62, P1 ;  /* 0x000000623f00780c */ /* 0x040fe40000f21670 */
[----:B------:R-:W-:Y:S02]  /*41f0*/  ISETP.LT.OR P2, PT, R63, 0x6a, P2 ;  /* 0x0000006a3f00780c */ /* 0x000fe40001741670 */
[----:B------:R-:W-:Y:S02]  /*4200*/  FSEL R38, R38, -INF , !P1 ;  /* 0xff80000026267808 */ /* 0x000fe40004800000 */
[----:B------:R-:W-:-:S04]  /*4210*/  FSETP.NEU.FTZ.AND P1, PT, R56, -INF , PT ;  /* 0xff8000003800780b */ /* 0x000fc80003f3d000 */
[----:B------:R-:W-:Y:S02]  /*4220*/  FSEL R79, R79, RZ, P1 ;  /* 0x000000ff4f4f7208 */ /* 0x000fe40000800000 */
[----:B------:R-:W-:Y:S02]  /*4230*/  ISETP.GT.AND P1, PT, R67, RZ, !P6 ;  /* 0x000000ff4300720c */ /* 0x000fe40007724270 */
[----:B------:R-:W-:Y:S01]  /*4240*/  LOP3.LUT P6, RZ, R16, 0x1, RZ, 0xc0, !PT ;  /* 0x0000000110ff7812 */ /* 0x000fe200078cc0ff */
[--C-:B------:R-:W-:Y:S01]  /*4250*/  FFMA.FTZ R82, R50, UR11, -R79.reuse ;  /* 0x0000000b32527c23 */ /* 0x100fe2000801084f */
[----:B------:R-:W-:Y:S01]  /*4260*/  ISETP.LT.OR P1, PT, R63, 0x1, P1 ;  /* 0x000000013f00780c */ /* 0x000fe20000f21670 */
[--C-:B------:R-:W-:Y:S01]  /*4270*/  FFMA.FTZ R52, R52, UR11, -R79.reuse ;  /* 0x0000000b34347c23 */ /* 0x100fe2000801084f */
[----:B------:R-:W-:Y:S01]  /*4280*/  ISETP.GT.AND P6, PT, R67, 0x79, !P6 ;  /* 0x000000794300780c */ /* 0x000fe200077c4270 */
[--C-:B------:R-:W-:Y:S01]  /*4290*/  FFMA.FTZ R69, R89, UR11, -R79.reuse ;  /* 0x0000000b59457c23 */ /* 0x100fe2000801084f */
[----:B------:R-:W-:Y:S01]  /*42a0*/  FSEL R74, R0, -INF , !P1 ;  /* 0xff800000004a7808 */ /* 0x000fe20004800000 */
[--C-:B------:R-:W-:Y:S01]  /*42b0*/  FFMA.FTZ R0, R68, UR11, -R79.reuse ;  /* 0x0000000b44007c23 */ /* 0x100fe2000801084f */
[----:B------:R-:W-:Y:S01]  /*42c0*/  LOP3.LUT P1, RZ, R16, 0x4000000, RZ, 0xc0, !PT ;  /* 0x0400000010ff7812 */ /* 0x000fe2000782c0ff */
[--C-:B------:R-:W-:Y:S01]  /*42d0*/  FFMA.FTZ R16, R90, UR11, -R79.reuse ;  /* 0x0000000b5a107c23 */ /* 0x100fe2000801084f */
[----:B------:R-:W-:Y:S01]  /*42e0*/  FMNMX.FTZ R5, R74, R3, !PT ;  /* 0x000000034a057209 */ /* 0x000fe20007810000 */
[----:B------:R-:W-:Y:S01]  /*42f0*/  MUFU.EX2 R69, R69 ;  /* 0x0000004500457308 */ /* 0x000fe20000000800 */
[----:B------:R-:W-:Y:S01]  /*4300*/  ISETP.GT.AND P1, PT, R67, 0x68, !P1 ;  /* 0x000000684300780c */ /* 0x000fe20004f24270 */
[--C-:B------:R-:W-:Y:S01]  /*4310*/  FFMA.FTZ R71, R91, UR11, -R79.reuse ;  /* 0x0000000b5b477c23 */ /* 0x100fe2000801084f */
[----:B------:R-:W-:Y:S01]  /*4320*/  FMNMX.FTZ R68, R10, R5, !PT ;  /* 0x000000050a447209 */ /* 0x000fe20007810000 */
[--C-:B------:R-:W-:Y:S01]  /*4330*/  FFMA.FTZ R4, R92, UR11, -R79.reuse ;  /* 0x0000000b5c047c23 */ /* 0x100fe2000801084f */
[----:B------:R-:W-:Y:S01]  /*4340*/  ISETP.LT.OR P1, PT, R63, 0x69, P1 ;  /* 0x000000693f00780c */ /* 0x000fe20000f21670 */
[--C-:B------:R-:W-:Y:S01]  /*4350*/  FFMA.FTZ R93, R93, UR11, -R79.reuse ;  /* 0x0000000b5d5d7c23 */ /* 0x100fe2000801084f */
[----:B------:R-:W-:Y:S01]  /*4360*/  FMNMX.FTZ R5, R11, R68, !PT ;  /* 0x000000440b057209 */ /* 0x000fe20007810000 */
[----:B------:R-:W0:Y:S01]  /*4370*/  MUFU.EX2 R0, R0 ;  /* 0x0000000000007308 */ /* 0x000e220000000800 */
[----:B------:R-:W-:Y:S01]  /*4380*/  FSEL R67, R40, -INF , !P1 ;  /* 0xff80000028437808 */ /* 0x000fe20004800000 */
[--C-:B------:R-:W-:Y:S01]  /*4390*/  FFMA.FTZ R95, R95, UR11, -R79.reuse ;  /* 0x0000000b5f5f7c23 */ /* 0x100fe2000801084f */
[----:B------:R-:W-:Y:S01]  /*43a0*/  FMNMX.FTZ R68, R12, R5, !PT ;  /* 0x000000050c447209 */ /* 0x000fe20007810000 */
[--C-:B------:R-:W-:Y:S01]  /*43b0*/  FFMA.FTZ R97, R97, UR11, -R79.reuse ;  /* 0x0000000b61617c23 */ /* 0x100fe2000801084f */
[----:B------:R-:W-:Y:S01]  /*43c0*/  FSEL R50, R42, -INF , !P3 ;  /* 0xff8000002a327808 */ /* 0x000fe20005800000 */
[--C-:B------:R-:W-:Y:S01]  /*43d0*/  FFMA.FTZ R99, R99, UR11, -R79.reuse ;  /* 0x0000000b63637c23 */ /* 0x100fe2000801084f */
[----:B------:R-:W-:Y:S01]  /*43e0*/  FMNMX.FTZ R73, R13, R68, !PT ;  /* 0x000000440d497209 */ /* 0x000fe20007810000 */
[----:B------:R-:W1:Y:S01]  /*43f0*/  MUFU.EX2 R16, R16 ;  /* 0x0000001000107308 */ /* 0x000e620000000800 */
[----:B------:R-:W-:Y:S01]  /*4400*/  ISETP.LT.OR P6, PT, R63, 0x7a, P6 ;  /* 0x0000007a3f00780c */ /* 0x000fe200037c1670 */
[--C-:B------:R-:W-:Y:S01]  /*4410*/  FFMA.FTZ R68, R94, UR11, -R79.reuse ;  /* 0x0000000b5e447c23 */ /* 0x100fe2000801084f */
[----:B------:R-:W-:Y:S01]  /*4420*/  FMNMX.FTZ R70, R14, R73, !PT ;  /* 0x000000490e467209 */ /* 0x000fe20007810000 */
[--C-:B------:R-:W-:Y:S01]  /*4430*/  FFMA.FTZ R64, R64, UR11, -R79.reuse ;  /* 0x0000000b40407c23 */ /* 0x100fe2000801084f */
[----:B------:R-:W-:Y:S01]  /*4440*/  FSEL R63, R45, -INF , !P5 ;  /* 0xff8000002d3f7808 */ /* 0x000fe20006800000 */
[--C-:B------:R-:W-:Y:S01]  /*4450*/  FFMA.FTZ R45, R55, UR11, -R79.reuse ;  /* 0x0000000b372d7c23 */ /* 0x100fe2000801084f */
[----:B------:R-:W-:Y:S01]  /*4460*/  FMNMX.FTZ R73, R15, R70, !PT ;  /* 0x000000460f497209 */ /* 0x000fe20007810000 */
[----:B------:R-:W2:Y:S01]  /*4470*/  MUFU.EX2 R71, R71 ;  /* 0x0000004700477308 */ /* 0x000ea20000000800 */
[----:B------:R-:W-:Y:S01]  /*4480*/  FSEL R80, R44, -INF , !P6 ;  /* 0xff8000002c507808 */ /* 0x000fe20007000000 */
[--C-:B------:R-:W-:Y:S01]  /*4490*/  FFMA.FTZ R44, R54, UR11, -R79.reuse ;  /* 0x0000000b362c7c23 */ /* 0x100fe2000801084f */
[----:B------:R-:W-:Y:S01]  /*44a0*/  FMNMX.FTZ R70, R20, R73, !PT ;  /* 0x0000004914467209 */ /* 0x000fe20007810000 */
[--C-:B------:R-:W-:Y:S01]  /*44b0*/  FFMA.FTZ R54, R61, UR11, -R79.reuse ;  /* 0x0000000b3d367c23 */ /* 0x100fe2000801084f */
[--C-:B------:R-:W-:Y:S01]  /*44c0*/  FFMA.FTZ R55, R58, UR11, -R79.reuse ;  /* 0x0000000b3a377c23 */ /* 0x100fe2000801084f */
[--C-:B------:R-:W-:Y:S01]  /*44d0*/  FFMA.FTZ R58, R59, UR11, -R79.reuse ;  /* 0x0000000b3b3a7c23 */ /* 0x100fe2000801084f */
[----:B------:R-:W-:Y:S01]  /*44e0*/  FMNMX.FTZ R77, R21, R70, !PT ;  /* 0x00000046154d7209 */ /* 0x000fe20007810000 */
[----:B------:R-:W3:Y:S01]  /*44f0*/  MUFU.EX2 R4, R4 ;  /* 0x0000000400047308 */ /* 0x000ee20000000800 */
        /* <DEDUP_REMOVED lines=11> */
[----:B------:R-:W4:Y:S03]  /*45b0*/  MUFU.EX2 R5, R93 ;  /* 0x0000005d00057308 */ /* 0x000f260000000800 */
[----:B------:R-:W-:Y:S01]  /*45c0*/  FMNMX.FTZ R81, R27, R72, !PT ;  /* 0x000000481b517209 */ /* 0x000fe20007810000 */
[----:B------:R-:W-:-:S03]  /*45d0*/  FFMA.FTZ R72, R98, UR11, -R79 ;  /* 0x0000000b62487c23 */ /* 0x000fc6000801084f */
        /* <DEDUP_REMOVED lines=16> */
[----:B------:R-:W-:Y:S01]  /*46e0*/  MUFU.EX2 R81, R99 ;  /* 0x0000006300517308 */ /* 0x000fe20000000800 */
[----:B------:R-:W-:Y:S02]  /*46f0*/  FSEL R76, R41, -INF , !P2 ;  /* 0xff800000294c7808 */ /* 0x000fe40005000000 */
[----:B------:R-:W-:Y:S01]  /*4700*/  FMNMX.FTZ R40, R38, R83, !PT ;  /* 0x0000005326287209 */ /* 0x000fe20007810000 */
[----:B------:R-:W-:-:S03]  /*4710*/  FFMA.FTZ R83, R51, UR11, -R79 ;  /* 0x0000000b33537c23 */ /* 0x000fc6000801084f */
[----:B------:R-:W-:Y:S01]  /*4720*/  FMNMX.FTZ R41, R67, R40, !PT ;  /* 0x0000002843297209 */ /* 0x000fe20007810000 */
[----:B------:R-:W-:Y:S03]  /*4730*/  MUFU.EX2 R64, R64 ;  /* 0x0000004000407308 */ /* 0x000fe60000000800 */
[----:B------:R-:W-:-:S04]  /*4740*/  FMNMX.FTZ R41, R76, R41, !PT ;  /* 0x000000294c297209 */ /* 0x000fc80007810000 */
[----:B------:R-:W-:Y:S01]  /*4750*/  FMNMX.FTZ R43, R50, R41, !PT ;  /* 0x00000029322b7209 */ /* 0x000fe20007810000 */
[----:B------:R5:W-:Y:S03]  /*4760*/  MUFU.EX2 R40, R82 ;  /* 0x0000005200287308 */ /* 0x000be60000000800 */
[----:B------:R-:W-:-:S04]  /*4770*/  FMNMX.FTZ R42, R78, R43, !PT ;  /* 0x0000002b4e2a7209 */ /* 0x000fc80007810000 */
[----:B------:R-:W-:Y:S01]  /*4780*/  FMNMX.FTZ R43, R63, R42, !PT ;  /* 0x0000002a3f2b7209 */ /* 0x000fe20007810000 */
[----:B------:R-:W-:Y:S03]  /*4790*/  MUFU.EX2 R41, R83 ;  /* 0x0000005300297308 */ /* 0x000fe60000000800 */
[----:B------:R-:W-:Y:S01]  /*47a0*/  FMNMX.FTZ R51, R80, R43, !PT ;  /* 0x0000002b50337209 */ /* 0x000fe20007810000 */
[--C-:B------:R-:W-:Y:S01]  /*47b0*/  FFMA.FTZ R43, R53, UR11, -R79.reuse ;  /* 0x0000000b352b7c23 */ /* 0x100fe2000801084f */
[----:B------:R-:W-:-:S03]  /*47c0*/  FFMA.FTZ R53, R62, UR11, -R79 ;  /* 0x0000000b3e357c23 */ /* 0x000fc6000801084f */
[----:B-----5:R-:W5:Y:S01]  /*47d0*/  SHFL.BFLY PT, R82, R51, 0x2, 0x1f ;  /* 0x0c401f0033527f89 */ /* 0x020f6200000e0000 */
[----:B------:R0:W-:Y:S08]  /*47e0*/  MUFU.EX2 R42, R52 ;  /* 0x00000034002a7308 */ /* 0x0001f00000000800 */
[----:B------:R-:W-:Y:S01]  /*47f0*/  MUFU.EX2 R65, R65 ;  /* 0x0000004100417308 */ /* 0x000fe20000000800 */
[----:B0-----:R-:W-:-:S07]  /*4800*/  FFMA.FTZ R52, R57, UR11, -R79 ;  /* 0x0000000b39347c23 */ /* 0x001fce000801084f */
[----:B------:R-:W-:Y:S01]  /*4810*/  MUFU.EX2 R66, R66 ;  /* 0x0000004200427308 */ /* 0x000fe20000000800 */
[----:B-----5:R-:W-:Y:S01]  /*4820*/  FMNMX.FTZ R82, R51, R82, !PT ;  /* 0x0000005233527209 */ /* 0x020fe20007810000 */
[----:B------:R-:W-:-:S06]  /*4830*/  FFMA.FTZ R51, R60, UR11, -R79 ;  /* 0x0000000b3c337c23 */ /* 0x000fcc000801084f */
[----:B------:R-:W-:Y:S01]  /*4840*/  MUFU.EX2 R49, R49 ;  /* 0x0000003100317308 */ /* 0x000fe20000000800 */
[----:B------:R-:W0:Y:S07]  /*4850*/  SHFL.BFLY PT, R57, R82, 0x1, 0x1f ;  /* 0x0c201f0052397f89 */ /* 0x000e2e00000e0000 */
[----:B------:R-:W-:Y:S08]  /*4860*/  MUFU.EX2 R43, R43 ;  /* 0x0000002b002b7308 */ /* 0x000ff00000000800 */
[----:B------:R-:W-:Y:S08]  /*4870*/  MUFU.EX2 R44, R44 ;  /* 0x0000002c002c7308 */ /* 0x000ff00000000800 */
[----:B------:R-:W-:Y:S01]  /*4880*/  MUFU.EX2 R45, R45 ;  /* 0x0000002d002d7308 */ /* 0x000fe20000000800 */
[----:B0-----:R-:W-:-:S04]  /*4890*/  FMNMX.FTZ R57, R82, R57, !PT ;  /* 0x0000003952397209 */ /* 0x001fc80007810000 */
[C---:B------:R-:W-:Y:S01]  /*48a0*/  FSETP.NEU.FTZ.AND P1, PT, R57.reuse, -INF , PT ;  /* 0xff8000003900780b */ /* 0x040fe20003f3d000 */
[----:B------:R-:W-:Y:S02]  /*48b0*/  FMUL.FTZ R61, R57, UR11 ;  /* 0x0000000b393d7c20 */ /* 0x000fe40008410000 */
[----:B------:R-:W-:Y:S03]  /*48c0*/  MUFU.EX2 R47, R47 ;  /* 0x0000002f002f7308 */ /* 0x000fe60000000800 */
[----:B------:R-:W-:Y:S02]  /*48d0*/  FSEL R61, R61, RZ, P1 ;  /* 0x000000ff3d3d7208 */ /* 0x000fe40000800000 */
[----:B------:R-:W-:-:S03]  /*48e0*/  PLOP3.LUT P1, PT, PT, PT, UP0, 0x40, 0x0 ;  /* 0x000000000000781c */ /* 0x000fc60003f2e808 */
[----:B------:R-:W-:Y:S01]  /*48f0*/  MUFU.EX2 R52, R52 ;  /* 0x0000003400347308 */ /* 0x000fe20000000800 */
[--C-:B------:R-:W-:Y:S01]  /*4900*/  FFMA.FTZ R74, R74, UR11, -R61.reuse ;  /* 0x0000000b4a4a7c23 */ /* 0x100fe2000801083d */
[--C-:B------:R-:W-:Y:S01]  /*4910*/  FFMA.FTZ R60, R3, UR11, -R61.reuse ;  /* 0x0000000b033c7c23 */ /* 0x100fe2000801083d */
[--C-:B------:R-:W-:Y:S01]  /*4920*/  FFMA.FTZ R62, R10, UR11, -R61.reuse ;  /* 0x0000000b0a3e7c23 */ /* 0x100fe2000801083d */
[--C-:B------:R-:W-:Y:S01]  /*4930*/  FFMA.FTZ R79, R11, UR11, -R61.reuse ;  /* 0x0000000b0b4f7c23 */ /* 0x100fe2000801083d */
[----:B------:R-:W-:Y:S01]  /*4940*/  FFMA.FTZ R6, R13, UR11, -R61 ;  /* 0x0000000b0d067c23 */ /* 0x000fe2000801083d */
[----:B------:R-:W-:Y:S01]  /*4950*/  FADD.FTZ R13, R0, R69 ;  /* 0x00000045000d7221 */ /* 0x000fe20000010000 */
[--C-:B------:R-:W-:Y:S01]  /*4960*/  FFMA.FTZ R3, R12, UR11, -R61.reuse ;  /* 0x0000000b0c037c23 */ /* 0x100fe2000801083d */
[----:B------:R0:W-:Y:S01]  /*4970*/  MUFU.EX2 R84, R74 ;  /* 0x0000004a00547308 */ /* 0x0001e20000000800 */
[----:B------:R-:W-:Y:S01]  /*4980*/  FFMA.FTZ R10, R14, UR11, -R61 ;  /* 0x0000000b0e0a7c23 */ /* 0x000fe2000801083d */
[----:B-1----:R-:W-:Y:S01]  /*4990*/  FADD.FTZ R14, R16, R13 ;  /* 0x0000000d100e7221 */ /* 0x002fe20000010000 */
[--C-:B------:R-:W-:Y:S01]  /*49a0*/  FFMA.FTZ R11, R15, UR11, -R61.reuse ;  /* 0x0000000b0f0b7c23 */ /* 0x100fe2000801083d */
[----:B------:R-:W-:Y:S01]  /*49b0*/  F2FP.F16.F32.PACK_AB R12, R69, R0 ;  /* 0x00000000450c723e */ /* 0x000fe200000000ff */
[--C-:B------:R-:W-:Y:S01]  /*49c0*/  FFMA.FTZ R83, R25, UR11, -R61.reuse ;  /* 0x0000000b19537c23 */ /* 0x100fe2000801083d */
[----:B--2---:R-:W-:Y:S01]  /*49d0*/  FADD.FTZ R15, R71, R14 ;  /* 0x0000000e470f7221 */ /* 0x004fe20000010000 */
[--C-:B------:R-:W-:Y:S01]  /*49e0*/  FFMA.FTZ R20, R20, UR11, -R61.reuse ;  /* 0x0000000b14147c23 */ /* 0x100fe2000801083d */
[----:B------:R1:W2:Y:S01]  /*49f0*/  MUFU.EX2 R89, R60 ;  /* 0x0000003c00597308 */ /* 0x0002a20000000800 */
[----:B0-----:R-:W-:Y:S01]  /*4a00*/  FFMA.FTZ R74, R26, UR11, -R61 ;  /* 0x0000000b1a4a7c23 */ /* 0x001fe2000801083d */
[----:B---3--:R-:W-:Y:S01]  /*4a10*/  FADD.FTZ R26, R4, R15 ;  /* 0x0000000f041a7221 */ /* 0x008fe20000010000 */
[--C-:B------:R-:W-:Y:S01]  /*4a20*/  FFMA.FTZ R85, R27, UR11, -R61.reuse ;  /* 0x0000000b1b557c23 */ /* 0x100fe2000801083d */
[--C-:B------:R-:W-:Y:S01]  /*4a30*/  FFMA.FTZ R82, R28, UR11, -R61.reuse ;  /* 0x0000000b1c527c23 */ /* 0x100fe2000801083d */
[----:B------:R-:W-:Y:S01]  /*4a40*/  F2FP.F16.F32.PACK_AB R14, R71, R16 ;  /* 0x00000010470e723e */ /* 0x000fe200000000ff */
[----:B----4-:R-:W-:Y:S01]  /*4a50*/  FADD.FTZ R25, R5, R26 ;  /* 0x0000001a05197221 */ /* 0x010fe20000010000 */
[--C-:B------:R-:W-:Y:S01]  /*4a60*/  FFMA.FTZ R87, R29, UR11, -R61.reuse ;  /* 0x0000000b1d577c23 */ /* 0x100fe2000801083d */
[----:B------:R0:W3:Y:S01]  /*4a70*/  MUFU.EX2 R86, R62 ;  /* 0x0000003e00567308 */ /* 0x0000e20000000800 */
[--C-:B-1----:R-:W-:Y:S01]  /*4a80*/  FFMA.FTZ R60, R31, UR11, -R61.reuse ;  /* 0x0000000b1f3c7c23 */ /* 0x102fe2000801083d */
[--C-:B------:R-:W-:Y:S01]  /*4a90*/  FFMA.FTZ R32, R32, UR11, -R61.reuse ;  /* 0x0000000b20207c23 */ /* 0x100fe2000801083d */
[--C-:B------:R-:W-:Y:S01]  /*4aa0*/  FFMA.FTZ R33, R33, UR11, -R61.reuse ;  /* 0x0000000b21217c23 */ /* 0x100fe2000801083d */
[--C-:B------:R-:W-:Y:S01]  /*4ab0*/  FFMA.FTZ R34, R34, UR11, -R61.reuse ;  /* 0x0000000b22227c23 */ /* 0x100fe2000801083d */
[--C-:B------:R-:W-:Y:S01]  /*4ac0*/  FFMA.FTZ R37, R37, UR11, -R61.reuse ;  /* 0x0000000b25257c23 */ /* 0x100fe2000801083d */
[--C-:B------:R-:W-:Y:S01]  /*4ad0*/  FFMA.FTZ R36, R36, UR11, -R61.reuse ;  /* 0x0000000b24247c23 */ /* 0x100fe2000801083d */
[----:B------:R-:W-:Y:S01]  /*4ae0*/  FFMA.FTZ R39, R39, UR11, -R61 ;  /* 0x0000000b27277c23 */ /* 0x000fe2000801083d */
[----:B------:R1:W4:Y:S01]  /*4af0*/  MUFU.EX2 R91, R79 ;  /* 0x0000004f005b7308 */ /* 0x0003220000000800 */
[----:B--2---:R-:W-:Y:S01]  /*4b00*/  FADD.FTZ R13, R84, R89 ;  /* 0x00000059540d7221 */ /* 0x004fe20000010000 */
[--C-:B0-----:R-:W-:Y:S01]  /*4b10*/  FFMA.FTZ R62, R24, UR11, -R61.reuse ;  /* 0x0000000b183e7c23 */ /* 0x101fe2000801083d */
[--C-:B------:R-:W-:Y:S01]  /*4b20*/  FFMA.FTZ R38, R38, UR11, -R61.reuse ;  /* 0x0000000b26267c23 */ /* 0x100fe2000801083d */
[--C-:B------:R-:W-:Y:S01]  /*4b30*/  FFMA.FTZ R67, R67, UR11, -R61.reuse ;  /* 0x0000000b43437c23 */ /* 0x100fe2000801083d */
[--C-:B------:R-:W-:Y:S01]  /*4b40*/  FFMA.FTZ R76, R76, UR11, -R61.reuse ;  /* 0x0000000b4c4c7c23 */ /* 0x100fe2000801083d */
[--C-:B------:R-:W-:Y:S01]  /*4b50*/  FFMA.FTZ R50, R50, UR11, -R61.reuse ;  /* 0x0000000b32327c23 */ /* 0x100fe2000801083d */
[----:B------:R-:W-:Y:S01]  /*4b60*/  FFMA.FTZ R63, R63, UR11, -R61 ;  /* 0x0000000b3f3f7c23 */ /* 0x000fe2000801083d */
[----:B------:R-:W0:Y:S01]  /*4b70*/  MUFU.EX2 R3, R3 ;  /* 0x0000000300037308 */ /* 0x000e220000000800 */
[----:B---3--:R-:W-:Y:S01]  /*4b80*/  FADD.FTZ R0, R86, R13 ;  /* 0x0000000d56007221 */ /* 0x008fe20000010000 */
[--C-:B-1----:R-:W-:Y:S01]  /*4b90*/  FFMA.FTZ R79, R21, UR11, -R61.reuse ;  /* 0x0000000b154f7c23 */ /* 0x102fe2000801083d */
[----:B------:R-:W-:Y:S01]  /*4ba0*/  F2FP.F16.F32.PACK_AB R13, R89, R84 ;  /* 0x00000054590d723e */ /* 0x000fe200000000ff */
[--C-:B------:R-:W-:Y:S01]  /*4bb0*/  FFMA.FTZ R21, R30, UR11, -R61.reuse ;  /* 0x0000000b1e157c23 */ /* 0x100fe2000801083d */
[----:B------:R-:W-:Y:S01]  /*4bc0*/  FFMA.FTZ R78, R78, UR11, -R61 ;  /* 0x0000000b4e4e7c23 */ /* 0x000fe2000801083d */
[----:B------:R-:W-:-:S02]  /*4bd0*/  F2FP.F16.F32.PACK_AB R26, R73, R68 ;  /* 0x00000044491a723e */ /* 0x000fc400000000ff */
[----:B------:R-:W1:Y:S01]  /*4be0*/  MUFU.EX2 R6, R6 ;  /* 0x0000000600067308 */ /* 0x000e620000000800 */
[C---:B----4-:R-:W-:Y:S01]  /*4bf0*/  FADD.FTZ R24, R91.reuse, R0 ;  /* 0x000000005b187221 */ /* 0x050fe20000010000 */
[----:B------:R-:W-:Y:S01]  /*4c00*/  LEA R0, R22, UR38, 0x1 ;  /* 0x0000002616007c11 */ /* 0x000fe2000f8e08ff */
[----:B------:R-:W-:Y:S01]  /*4c10*/  FADD.FTZ R22, R68, R25 ;  /* 0x0000001944167221 */ /* 0x000fe20000010000 */
[----:B------:R-:W-:Y:S02]  /*4c20*/  F2FP.F16.F32.PACK_AB R15, R91, R86 ;  /* 0x000000565b0f723e */ /* 0x000fe400000000ff */
[----:B------:R-:W-:Y:S01]  /*4c30*/  F2FP.F16.F32.PACK_AB R30, R81, R72 ;  /* 0x00000048511e723e */ /* 0x000fe200000000ff */
        /* <DEDUP_REMOVED lines=12> */
[----:B------:R-:W-:Y:S01]  /*4d00*/  F2FP.F16.F32.PACK_AB R24, R5, R4 ;  /* 0x000000040518723e */ /* 0x000fe200000000ff */
[----:B------:R-:W-:Y:S01]  /*4d10*/  FADD.FTZ R28, R64, R27 ;  /* 0x0000001b401c7221 */ /* 0x000fe20000010000 */
[----:B0-----:R-:W-:-:S04]  /*4d20*/  F2FP.F16.F32.PACK_AB R12, R65, R64 ;  /* 0x00000040410c723e */ /* 0x001fc800000000ff */
[----:B------:R-:W0:Y:S01]  /*4d30*/  MUFU.EX2 R79, R79 ;  /* 0x0000004f004f7308 */ /* 0x000e220000000800 */
[C---:B---3--:R-:W-:Y:S01]  /*4d40*/  FADD.FTZ R25, R11.reuse, R22 ;  /* 0x000000160b197221 */ /* 0x048fe20000010000 */
[----:B------:R-:W-:-:S06]  /*4d50*/  F2FP.F16.F32.PACK_AB R27, R11, R10 ;  /* 0x0000000a0b1b723e */ /* 0x000fcc00000000ff */
[----:B------:R-:W2:Y:S01]  /*4d60*/  MUFU.EX2 R62, R62 ;  /* 0x0000003e003e7308 */ /* 0x000ea20000000800 */
[----:B-1----:R-:W-:Y:S01]  /*4d70*/  FADD.FTZ R22, R20, R25 ;  /* 0x0000001914167221 */ /* 0x002fe20000010000 */
[----:B------:R-:W-:Y:S01]  /*4d80*/  FADD.FTZ R25, R65, R28 ;  /* 0x0000001c41197221 */ /* 0x000fe20000010000 */
[----:B------:R-:W-:-:S03]  /*4d90*/  F2FP.F16.F32.PACK_AB R28, R77, R70 ;  /* 0x000000464d1c723e */ /* 0x000fc600000000ff */
[----:B------:R-:W-:Y:S01]  /*4da0*/  FADD.FTZ R14, R66, R25 ;  /* 0x00000019420e7221 */ /* 0x000fe20000010000 */
[----:B------:R-:W-:Y:S01]  /*4db0*/  F2FP.F16.F32.PACK_AB R25, R6, R3 ;  /* 0x000000030619723e */ /* 0x000fe200000000ff */
[----:B------:R-:W1:Y:S01]  /*4dc0*/  MUFU.EX2 R83, R83 ;  /* 0x0000005300537308 */ /* 0x000e620000000800 */
[----:B0-----:R-:W-:Y:S01]  /*4dd0*/  FADD.FTZ R5, R79, R22 ;  /* 0x000000164f057221 */ /* 0x001fe20000010000 */
[C---:B------:R-:W-:Y:S01]  /*4de0*/  FADD.FTZ R13, R49.reuse, R14 ;  /* 0x0000000e310d7221 */ /* 0x040fe20000010000 */
[----:B------:R-:W-:Y:S01]  /*4df0*/  F2FP.F16.F32.PACK_AB R14, R49, R66 ;  /* 0x00000042310e723e */ /* 0x000fe200000000ff */
[----:B------:R-:W-:Y:S01]  /*4e00*/  IMAD R49, R7, 0x2, R0 ;  /* 0x0000000207317824 */ /* 0x000fe200078e0200 */
[----:B------:R-:W-:Y:S01]  /*4e10*/  F2FP.F16.F32.PACK_AB R29, R79, R20 ;  /* 0x000000144f1d723e */ /* 0x000fe200000000ff */
[----:B------:R-:W-:Y:S01]  /*4e20*/  FADD.FTZ R6, R40, R13 ;  /* 0x0000000d28067221 */ /* 0x000fe20000010000 */
[----:B------:R-:W-:Y:S01]  /*4e30*/  F2FP.F16.F32.PACK_AB R20, R41, R40 ;  /* 0x000000282914723e */ /* 0x000fe200000000ff */
[----:B------:R-:W0:Y:S01]  /*4e40*/  MUFU.EX2 R74, R74 ;  /* 0x0000004a004a7308 */ /* 0x000e220000000800 */
[----:B--2---:R-:W-:Y:S01]  /*4e50*/  FADD.FTZ R4, R62, R5 ;  /* 0x000000053e047221 */ /* 0x004fe20000010000 */
[----:B------:R-:W-:-:S06]  /*4e60*/  F2FP.F16.F32.PACK_AB R22, R43, R42 ;  /* 0x0000002a2b16723e */ /* 0x000fcc00000000ff */
[----:B------:R-:W2:Y:S01]  /*4e70*/  MUFU.EX2 R85, R85 ;  /* 0x0000005500557308 */ /* 0x000ea20000000800 */
[C---:B-1----:R-:W-:Y:S01]  /*4e80*/  FADD.FTZ R5, R83.reuse, R4 ;  /* 0x0000000453057221 */ /* 0x042fe20000010000 */
[----:B------:R-:W-:-:S06]  /*4e90*/  F2FP.F16.F32.PACK_AB R31, R83, R62 ;  /* 0x0000003e531f723e */ /* 0x000fcc00000000ff */
[----:B------:R-:W1:Y:S01]  /*4ea0*/  MUFU.EX2 R82, R82 ;  /* 0x0000005200527308 */ /* 0x000e620000000800 */
[----:B0-----:R-:W-:-:S07]  /*4eb0*/  FADD.FTZ R4, R74, R5 ;  /* 0x000000054a047221 */ /* 0x001fce0000010000 */
[----:B------:R-:W0:Y:S01]  /*4ec0*/  MUFU.EX2 R87, R87 ;  /* 0x0000005700577308 */ /* 0x000e220000000800 */
[C---:B--2---:R-:W-:Y:S01]  /*4ed0*/  FADD.FTZ R3, R85.reuse, R4 ;  /* 0x0000000455037221 */ /* 0x044fe20000010000 */
[----:B------:R-:W-:-:S06]  /*4ee0*/  F2FP.F16.F32.PACK_AB R13, R85, R74 ;  /* 0x0000004a550d723e */ /* 0x000fcc00000000ff */
[----:B------:R-:W2:Y:S01]  /*4ef0*/  MUFU.EX2 R21, R21 ;  /* 0x0000001500157308 */ /* 0x000ea20000000800 */
[----:B-1----:R-:W-:Y:S01]  /*4f00*/  FADD.FTZ R4, R82, R3 ;  /* 0x0000000352047221 */ /* 0x002fe20000010000 */
[----:B------:R-:W-:-:S04]  /*4f10*/  FADD.FTZ R3, R41, R6 ;  /* 0x0000000629037221 */ /* 0x000fc80000010000 */
[----:B------:R-:W-:Y:S02]  /*4f20*/  FADD.FTZ R10, R42, R3 ;  /* 0x000000032a0a7221 */ /* 0x000fe40000010000 */
[----:B------:R-:W1:Y:S01]  /*4f30*/  MUFU.EX2 R60, R60 ;  /* 0x0000003c003c7308 */ /* 0x000e620000000800 */
[----:B0-----:R-:W-:Y:S01]  /*4f40*/  FADD.FTZ R4, R87, R4 ;  /* 0x0000000457047221 */ /* 0x001fe20000010000 */
[----:B------:R-:W-:Y:S01]  /*4f50*/  FADD.FTZ R11, R43, R10 ;  /* 0x0000000a2b0b7221 */ /* 0x000fe20000010000 */
[----:B------:R-:W-:-:S03]  /*4f60*/  F2FP.F16.F32.PACK_AB R15, R87, R82 ;  /* 0x00000052570f723e */ /* 0x000fc600000000ff */
[----:B------:R-:W-:Y:S02]  /*4f70*/  FADD.FTZ R10, R44, R11 ;  /* 0x0000000b2c0a7221 */ /* 0x000fe40000010000 */
[----:B------:R0:W3:Y:S01]  /*4f80*/  MUFU.EX2 R19, R32 ;  /* 0x0000002000137308 */ /* 0x0000e20000000800 */
[----:B--2---:R-:W-:Y:S01]  /*4f90*/  FADD.FTZ R3, R21, R4 ;  /* 0x0000000415037221 */ /* 0x004fe20000010000 */
[----:B------:R-:W-:-:S04]  /*4fa0*/  FADD.FTZ R10, R45, R10 ;  /* 0x0000000a2d0a7221 */ /* 0x000fc80000010000 */
[----:B------:R-:W-:Y:S02]  /*4fb0*/  FADD.FTZ R11, R47, R10 ;  /* 0x0000000a2f0b7221 */ /* 0x000fe40000010000 */
[----:B------:R-:W2:Y:S01]  /*4fc0*/  MUFU.EX2 R16, R33 ;  /* 0x0000002100107308 */ /* 0x000ea20000000800 */
[----:B0-----:R-:W-:Y:S01]  /*4fd0*/  FFMA.FTZ R32, R35, UR11, -R61 ;  /* 0x0000000b23207c23 */ /* 0x001fe2000801083d */
[----:B-1----:R-:W-:Y:S01]  /*4fe0*/  FADD.FTZ R4, R60, R3 ;  /* 0x000000033c047221 */ /* 0x002fe20000010000 */
[----:B------:R-:W-:Y:S01]  /*4ff0*/  FADD.FTZ R10, R52, R11 ;  /* 0x0000000b340a7221 */ /* 0x000fe20000010000 */
[----:B------:R-:W-:Y:S01]  /*5000*/  FFMA.FTZ R61, R80, UR11, -R61 ;  /* 0x0000000b503d7c23 */ /* 0x000fe2000801083d */
[----:B------:R-:W-:Y:S01]  /*5010*/  IMAD R35, R23, 0x2, R0 ;  /* 0x0000000217237824 */ /* 0x000fe200078e0200 */
[----:B------:R-:W-:Y:S02]  /*5020*/  F2FP.F16.F32.PACK_AB R21, R60, R21 ;  /* 0x000000153c15723e */ /* 0x000fe400000000ff */
[----:B------:R-:W-:Y:S01]  /*5030*/  MUFU.EX2 R55, R55 ;  /* 0x0000003700377308 */ /* 0x000fe20000000800 */
[----:B---3--:R-:W-:Y:S01]  /*5040*/  FADD.FTZ R3, R19, R4 ;  /* 0x0000000413037221 */ /* 0x008fe20000010000 */
[----:B------:R0:W-:Y:S04]  /*5050*/  STSM.16.M88.4 [R35+0x21800], R24 ;  /* 0x0218001823007844 */ /* 0x0001e80000000200 */
[----:B------:R1:W-:Y:S02]  /*5060*/  STSM.16.M88.4 [R49+0x21800], R28 ;  /* 0x0218001c31007844 */ /* 0x0003e40000000200 */
[----:B------:R-:W3:Y:S01]  /*5070*/  MUFU.EX2 R32, R32 ;  /* 0x0000002000207308 */ /* 0x000ee20000000800 */
[----:B--2---:R-:W-:-:S07]  /*5080*/  FADD.FTZ R3, R16, R3 ;  /* 0x0000000310037221 */ /* 0x004fce0000010000 */
[----:B------:R2:W4:Y:S01]  /*5090*/  MUFU.EX2 R33, R34 ;  /* 0x0000002200217308 */ /* 0x0005220000000800 */
[----:B0-----:R-:W-:Y:S02]  /*50a0*/  F2FP.F16.F32.PACK_AB R24, R45, R44 ;  /* 0x0000002c2d18723e */ /* 0x001fe400000000ff */
[----:B------:R-:W-:-:S05]  /*50b0*/  F2FP.F16.F32.PACK_AB R26, R52, R47 ;  /* 0x0000002f341a723e */ /* 0x000fca00000000ff */
[----:B------:R-:W1:Y:S01]  /*50c0*/  MUFU.EX2 R58, R58 ;  /* 0x0000003a003a7308 */ /* 0x000e620000000800 */
[----:B--2---:R-:W-:Y:S02]  /*50d0*/  VIADD R34, R0, 0x21800 ;  /* 0x0002180000227836 */ /* 0x004fe40000000000 */
[----:B---3--:R-:W-:Y:S02]  /*50e0*/  FADD.FTZ R4, R32, R3 ;  /* 0x0000000320047221 */ /* 0x008fe40000010000 */
[----:B------:R-:W-:Y:S02]  /*50f0*/  IMAD R6, R23, 0x2, R34 ;  /* 0x0000000217067824 */ /* 0x000fe400078e0222 */
[----:B------:R-:W-:Y:S01]  /*5100*/  FADD.FTZ R23, R55, R10 ;  /* 0x0000000a37177221 */ /* 0x000fe20000010000 */
[----:B------:R-:W0:Y:S01]  /*5110*/  MUFU.EX2 R37, R37 ;  /* 0x0000002500257308 */ /* 0x000e220000000800 */
[----:B------:R-:W-:Y:S02]  /*5120*/  IMAD R5, R7, 0x2, R6 ;  /* 0x0000000207057824 */ /* 0x000fe400078e0206 */
[C---:B----4-:R-:W-:Y:S01]  /*5130*/  FADD.FTZ R4, R33.reuse, R4 ;  /* 0x0000000421047221 */ /* 0x050fe20000010000 */
[----:B------:R-:W-:Y:S01]  /*5140*/  F2FP.F16.F32.PACK_AB R25, R33, R32 ;  /* 0x000000202119723e */ /* 0x000fe200000000ff */
[----:B------:R-:W-:Y:S01]  /*5150*/  IMAD R7, R7, 0x2, R34 ;  /* 0x0000000207077824 */ /* 0x000fe200078e0222 */
[----:B------:R2:W-:Y:S02]  /*5160*/  STSM.16.M88.4 [R5], R12 ;  /* 0x0000000c05007844 */ /* 0x0005e40000000200 */
[----:B------:R-:W-:Y:S01]  /*5170*/  MUFU.EX2 R51, R51 ;  /* 0x0000003300337308 */ /* 0x000fe20000000800 */
[----:B-1----:R-:W-:Y:S01]  /*5180*/  FADD.FTZ R28, R58, R23 ;  /* 0x000000173a1c7221 */ /* 0x002fe20000010000 */
[----:B------:R-:W-:-:S05]  /*5190*/  F2FP.F16.F32.PACK_AB R23, R16, R19 ;  /* 0x000000131017723e */ /* 0x000fca00000000ff */
[----:B------:R1:W-:Y:S01]  /*51a0*/  STSM.16.M88.4 [R0+0x27800], R20 ;  /* 0x0278001400007844 */ /* 0x0003e20000000200 */
[----:B------:R-:W3:Y:S01]  /*51b0*/  MUFU.EX2 R54, R54 ;  /* 0x0000003600367308 */ /* 0x000ee20000000800 */
[----:B0-----:R-:W-:Y:S01]  /*51c0*/  FADD.FTZ R11, R37, R4 ;  /* 0x00000004250b7221 */ /* 0x001fe20000010000 */
[----:B--2---:R-:W-:-:S06]  /*51d0*/  F2FP.F16.F32.PACK_AB R12, R58, R55 ;  /* 0x000000373a0c723e */ /* 0x004fcc00000000ff */
[----:B------:R-:W0:Y:S08]  /*51e0*/  MUFU.EX2 R36, R36 ;  /* 0x0000002400247308 */ /* 0x000e300000000800 */
[----:B------:R-:W2:Y:S01]  /*51f0*/  MUFU.EX2 R39, R39 ;  /* 0x0000002700277308 */ /* 0x000ea20000000800 */
[----:B---3--:R-:W-:Y:S01]  /*5200*/  F2FP.F16.F32.PACK_AB R14, R54, R51 ;  /* 0x00000033360e723e */ /* 0x008fe200000000ff */
[----:B------:R-:W-:-:S04]  /*5210*/  FADD.FTZ R51, R51, R28 ;  /* 0x0000001c33337221 */ /* 0x000fc80000010000 */
[----:B------:R-:W-:Y:S02]  /*5220*/  FADD.FTZ R54, R54, R51 ;  /* 0x0000003336367221 */ /* 0x000fe40000010000 */
[----:B------:R-:W3:Y:S01]  /*5230*/  MUFU.EX2 R38, R38 ;  /* 0x0000002600267308 */ /* 0x000ee20000000800 */
[C---:B0-----:R-:W-:Y:S01]  /*5240*/  F2FP.F16.F32.PACK_AB R27, R36.reuse, R37 ;  /* 0x00000025241b723e */ /* 0x041fe200000000ff */
[----:B------:R-:W-:-:S04]  /*5250*/  FADD.FTZ R4, R36, R11 ;  /* 0x0000000b24047221 */ /* 0x000fc80000010000 */
[----:B------:R1:W-:Y:S02]  /*5260*/  STSM.16.M88.4 [R35+0x27800], R24 ;  /* 0x0278001823007844 */ /* 0x0003e40000000200 */
[----:B------:R-:W-:Y:S01]  /*5270*/  MUFU.EX2 R67, R67 ;  /* 0x0000004300437308 */ /* 0x000fe20000000800 */
[----:B--2---:R-:W-:-:S07]  /*5280*/  FADD.FTZ R11, R39, R4 ;  /* 0x00000004270b7221 */ /* 0x004fce0000010000 */
[----:B------:R-:W0:Y:S01]  /*5290*/  MUFU.EX2 R76, R76 ;  /* 0x0000004c004c7308 */ /* 0x000e220000000800 */
[C---:B---3--:R-:W-:Y:S01]  /*52a0*/  F2FP.F16.F32.PACK_AB R13, R38.reuse, R39 ;  /* 0x00000027260d723e */ /* 0x048fe200000000ff */
[----:B------:R-:W-:-:S06]  /*52b0*/  FADD.FTZ R4, R38, R11 ;  /* 0x0000000b26047221 */ /* 0x000fcc0000010000 */
[----:B------:R-:W-:Y:S08]  /*52c0*/  MUFU.EX2 R53, R53 ;  /* 0x0000003500357308 */ /* 0x000ff00000000800 */
[----:B------:R-:W2:Y:S01]  /*52d0*/  MUFU.EX2 R48, R48 ;  /* 0x0000003000307308 */ /* 0x000ea20000000800 */
[----:B0-----:R-:W-:Y:S01]  /*52e0*/  F2FP.F16.F32.PACK_AB R15, R76, R67 ;  /* 0x000000434c0f723e */ /* 0x001fe200000000ff */
[----:B------:R-:W-:-:S04]  /*52f0*/  FADD.FTZ R67, R67, R4 ;  /* 0x0000000443437221 */ /* 0x000fc80000010000 */
[----:B------:R1:W-:Y:S01]  /*5300*/  STSM.16.M88.4 [R49+0x27800], R12 ;  /* 0x0278000c31007844 */ /* 0x0003e20000000200 */
[----:B------:R-:W-:Y:S01]  /*5310*/  FADD.FTZ R67, R76, R67 ;  /* 0x000000434c437221 */ /* 0x000fe20000010000 */
[----:B------:R-:W0:Y:S08]  /*5320*/  MUFU.EX2 R46, R46 ;  /* 0x0000002e002e7308 */ /* 0x000e300000000800 */
[----:B------:R-:W3:Y:S01]  /*5330*/  MUFU.EX2 R59, R59 ;  /* 0x0000003b003b7308 */ /* 0x000ee20000000800 */
[----:B--2---:R-:W-:Y:S01]  /*5340*/  F2FP.F16.F32.PACK_AB R28, R48, R53 ;  /* 0x00000035301c723e */ /* 0x004fe200000000ff */
[----:B------:R-:W-:-:S04]  /*5350*/  FADD.FTZ R53, R53, R54 ;  /* 0x0000003635357221 */ /* 0x000fc80000010000 */
[----:B------:R-:W-:Y:S02]  /*5360*/  FADD.FTZ R53, R48, R53 ;  /* 0x0000003530357221 */ /* 0x000fe40000010000 */
[----:B------:R-:W-:Y:S02]  /*5370*/  MUFU.EX2 R50, R50 ;  /* 0x0000003200327308 */ /* 0x000fe40000000800 */
[----:B0-----:R-:W-:-:S06]  /*5380*/  FADD.FTZ R4, R46, R53 ;  /* 0x000000352e047221 */ /* 0x001fcc0000010000 */
[----:B------:R-:W0:Y:S01]  /*5390*/  MUFU.EX2 R3, R78 ;  /* 0x0000004e00037308 */ /* 0x000e220000000800 */
[C---:B---3--:R-:W-:Y:S01]  /*53a0*/  F2FP.F16.F32.PACK_AB R30, R59.reuse, R46 ;  /* 0x0000002e3b1e723e */ /* 0x048fe200000000ff */
[----:B------:R-:W-:-:S06]  /*53b0*/  FADD.FTZ R4, R59, R4 ;  /* 0x000000043b047221 */ /* 0x000fcc0000010000 */
[----:B------:R-:W2:Y:S08]  /*53c0*/  MUFU.EX2 R63, R63 ;  /* 0x0000003f003f7308 */ /* 0x000eb00000000800 */
[----:B------:R-:W3:Y:S01]  /*53d0*/  MUFU.EX2 R10, R61 ;  /* 0x0000003d000a7308 */ /* 0x000ee20000000800 */
[----:B0-----:R-:W-:Y:S01]  /*53e0*/  F2FP.F16.F32.PACK_AB R29, R3, R50 ;  /* 0x00000032031d723e */ /* 0x001fe200000000ff */
[----:B------:R-:W-:-:S04]  /*53f0*/  FADD.FTZ R50, R50, R67 ;  /* 0x0000004332327221 */ /* 0x000fc80000010000 */
[----:B------:R-:W-:-:S04]  /*5400*/  FADD.FTZ R50, R3, R50 ;  /* 0x0000003203327221 */ /* 0x000fc80000010000 */
[----:B--2---:R-:W-:Y:S01]  /*5410*/  FADD.FTZ R3, R63, R50 ;  /* 0x000000323f037221 */ /* 0x004fe20000010000 */
[----:B---3--:R-:W-:-:S03]  /*5420*/  F2FP.F16.F32.PACK_AB R31, R10, R63 ;  /* 0x0000003f0a1f723e */ /* 0x008fc600000000ff */
[----:B------:R-:W-:Y:S01]  /*5430*/  FADD.FTZ R3, R10, R3 ;  /* 0x000000030a037221 */ /* 0x000fe20000010000 */
[----:B------:R-:W-:Y:S01]  /*5440*/  VIADD R10, R18, 0xfffffffe ;  /* 0xfffffffe120a7836 */ /* 0x000fe20000000000 */
[----:B------:R1:W-:Y:S01]  /*5450*/  STSM.16.M88.4 [R5+0x6000], R28 ;  /* 0x0060001c05007844 */ /* 0x0003e20000000200 */
[----:B------:R0:W-:Y:S06]  /*5460*/  MEMBAR.ALL.CTA ;  /* 0x0000000000007992 */ /* 0x0001ec0000008000 */
[----:B0-----:R-:W0:Y:S02]  /*5470*/  FENCE.VIEW.ASYNC.S ;  /* 0x00000000000073c6 */ /* 0x001e240000000000 */
[----:B0-----:R-:W-:Y:S01]  /*5480*/  NOP ;  /* 0x0000000000007918 */ /* 0x001fe20000000000 */
[----:B------:R-:W-:Y:S05]  /*5490*/  @P1 BRA `(.L_x_865) ;  /* 0x00000000004c1947 */ /* 0x000fea0003800000 */
[----:B------:R-:W-:Y:S01]  /*54a0*/  ISETP.LT.AND P1, PT, RZ, UR40, PT ;  /* 0x00000028ff007c0c */ /* 0x000fe2000bf21270 */
[----:B------:R-:W-:-:S12]  /*54b0*/  UIADD3 UR7, UR40, -0x1, URZ ;  /* 0xffffffff28077890 */ /* 0x000fd8000fffe03f */
[----:B------:R-:W-:Y:S05]  /*54c0*/  @P1 BRA `(.L_x_866) ;  /* 0x0000000000201947 */ /* 0x000fea0003800000 */
[----:B------:R-:W-:Y:S01]  /*54d0*/  ULDC UR10, c[0x0][0x9e4] ;  /* 0x00027900000a7ab9 */ /* 0x000fe20000000800 */
[----:B------:R-:W-:Y:S02]  /*54e0*/  UIADD3 UR7, -UR40, URZ, URZ ;  /* 0x0000003f28077290 */ /* 0x000fe4000fffe13f */
[----:B------:R-:W-:-:S11]  /*54f0*/  UISETP.NE.AND UP0, UPT, UR10, 0x1, UPT ;  /* 0x000000010a00788c */ /* 0x000fd6000bf05270 */
[----:B------:R-:W-:Y:S02]  /*5500*/  @UP0 ULDC.64 UR14, c[0x0][0x9e8] ;  /* 0x00027a00000e0ab9 */ /* 0x000fe40000000a00 */
[----:B------:R-:W-:-:S04]  /*5510*/  UIMAD.WIDE.U32 UR4, UR7, UR14, URZ ;  /* 0x0000000e070472a5 */ /* 0x000fc8000f8e003f */
[----:B------:R-:W-:-:S04]  /*5520*/  @UP0 USHF.R.U32.HI UR7, URZ, UR15, UR5 ;  /* 0x0000000f3f070299 */ /* 0x000fc80008011605 */
[----:B------:R-:W-:Y:S01]  /*5530*/  ULOP3.LUT UR7, URZ, UR7, URZ, 0x33, !UPT ;  /* 0x000000073f077292 */ /* 0x000fe2000f8e333f */
[----:B------:R-:W-:Y:S11]  /*5540*/  BRA `(.L_x_867) ;  /* 0x0000000000147947 */ /* 0x000ff60003800000 */
.L_x_866:
[----:B------:R-:W-:Y:S02]  /*5550*/  ULDC UR10, c[0x0][0x9e4] ;  /* 0x00027900000a7ab9 */ /* 0x000fe40000000800 */
[----:B------:R-:W-:-:S11]  /*5560*/  UISETP.NE.AND UP0, UPT, UR10, 0x1, UPT ;  /* 0x000000010a00788c */ /* 0x000fd6000bf05270 */
[----:B------:R-:W-:Y:S02]  /*5570*/  @UP0 ULDC.64 UR14, c[0x0][0x9e8] ;  /* 0x00027a00000e0ab9 */ /* 0x000fe40000000a00 */
[----:B------:R-:W-:-:S04]  /*5580*/  UIMAD.WIDE.U32 UR4, UR7, UR14, URZ ;  /* 0x0000000e070472a5 */ /* 0x000fc8000f8e003f */
[----:B------:R-:W-:-:S12]  /*5590*/  @UP0 USHF.R.U32.HI UR7, URZ, UR15, UR5 ;  /* 0x0000000f3f070299 */ /* 0x000fd80008011605 */
.L_x_867:
[----:B------:R-:W-:-:S04]  /*55a0*/  UIMAD UR7, UR7, UR10, UR10 ;  /* 0x0000000a070772a4 */ /* 0x000fc8000f8e020a */
[----:B------:R-:W-:-:S04]  /*55b0*/  UISETP.LT.AND UP0, UPT, UR6, UR7, UPT ;  /* 0x000000070600728c */ /* 0x000fc8000bf01270 */
[----:B------:R-:W-:-:S12]  /*55c0*/  USEL UR6, UR6, UR7, UP0 ;  /* 0x0000000706067287 */ /* 0x000fd80008000000 */
.L_x_865:
[----:B------:R-:W-:Y:S01]  /*55d0*/  R2UR UR5, R145 ;  /* 0x00000000910572ca */ /* 0x000fe200000e0000 */
[----:B------:R-:W-:Y:S01]  /*55e0*/  USHF.R.S32.HI UR4, URZ, 0x1f, UR6 ;  /* 0x0000001f3f047899 */ /* 0x000fe20008011406 */
[----:B------:R-:W-:Y:S02]  /*55f0*/  CS2R R134, SRZ ;  /* 0x0000000000867805 */ /* 0x000fe4000001ff00 */
[----:B------:R-:W-:Y:S02]  /*5600*/  CS2R R132, SRZ ;  /* 0x0000000000847805 */ /* 0x000fe4000001ff00 */
[----:B------:R-:W-:Y:S01]  /*5610*/  CS2R R130, SRZ ;  /* 0x0000000000827805 */ /* 0x000fe2000001ff00 */
[----:B------:R-:W-:Y:S01]  /*5620*/  ULEA.HI UR4, UR4, UR6, URZ, 0x7 ;  /* 0x0000000604047291 */ /* 0x000fe2000f8f383f */
[----:B------:R-:W-:Y:S02]  /*5630*/  CS2R R128, SRZ ;  /* 0x0000000000807805 */ /* 0x000fe4000001ff00 */
[----:B------:R-:W-:-:S02]  /*5640*/  CS2R R126, SRZ ;  /* 0x00000000007e7805 */ /* 0x000fc4000001ff00 */
[----:B------:R-:W-:Y:S01]  /*5650*/  CS2R R124, SRZ ;  /* 0x00000000007c7805 */ /* 0x000fe2000001ff00 */
[----:B------:R-:W-:Y:S01]  /*5660*/  USHF.R.S32.HI UR4, URZ, 0x7, UR4 ;  /* 0x000000073f047899 */ /* 0x000fe20008011404 */
[----:B------:R-:W-:Y:S02]  /*5670*/  CS2R R122, SRZ ;  /* 0x00000000007a7805 */ /* 0x000fe4000001ff00 */
[----:B------:R-:W-:Y:S02]  /*5680*/  CS2R R120, SRZ ;  /* 0x0000000000787805 */ /* 0x000fe4000001ff00 */
[----:B------:R-:W-:Y:S01]  /*5690*/  CS2R R118, SRZ ;  /* 0x0000000000767805 */ /* 0x000fe2000001ff00 */
[----:B------:R-:W-:Y:S01]  /*56a0*/  UISETP.LT.AND UP0, UPT, UR5, UR4, UPT ;  /* 0x000000040500728c */ /* 0x000fe2000bf01270 */
[----:B------:R-:W-:Y:S02]  /*56b0*/  CS2R R116, SRZ ;  /* 0x0000000000747805 */ /* 0x000fe4000001ff00 */
[----:B------:R-:W-:-:S02]  /*56c0*/  CS2R R114, SRZ ;  /* 0x0000000000727805 */ /* 0x000fc4000001ff00 */
[----:B------:R-:W-:Y:S01]  /*56d0*/  CS2R R112, SRZ ;  /* 0x0000000000707805 */ /* 0x000fe2000001ff00 */
[----:B------:R-:W-:Y:S01]  /*56e0*/  USEL UR32, UR5, UR4, !UP0 ;  /* 0x0000000405207287 */ /* 0x000fe2000c000000 */
[----:B------:R-:W-:Y:S02]  /*56f0*/  CS2R R110, SRZ ;  /* 0x00000000006e7805 */ /* 0x000fe4000001ff00 */
[----:B------:R-:W-:Y:S01]  /*5700*/  CS2R R108, SRZ ;  /* 0x00000000006c7805 */ /* 0x000fe2000001ff00 */
[----:B------:R-:W-:Y:S01]  /*5710*/  UMOV UR4, URZ ;  /* 0x0000003f00047c82 */ /* 0x000fe20008000000 */
[----:B------:R-:W-:Y:S01]  /*5720*/  UMOV UR5, URZ ;  /* 0x0000003f00057c82 */ /* 0x000fe20008000000 */
[----:B------:R-:W-:Y:S02]  /*5730*/  CS2R R106, SRZ ;  /* 0x00000000006a7805 */ /* 0x000fe4000001ff00 */
[----:B------:R-:W-:Y:S02]  /*5740*/  ISETP.GE.AND P1, PT, R10, UR32, PT ;  /* 0x000000200a007c0c */ /* 0x000fe4000bf26270 */
        /* <DEDUP_REMOVED lines=8> */
[----:B------:R-:W-:Y:S01]  /*57d0*/  CS2R R88, SRZ ;  /* 0x0000000000587805 */ /* 0x000fe2000001ff00 */
[----:B------:R-:W-:Y:S06]  /*57e0*/  @!P1 BRA `(.L_x_868) ;  /* 0x0000003800b89947 */ /* 0x000fec0003800000 */
[----:B-1----:R-:W-:Y:S01]  /*57f0*/  IMAD.MOV.U32 R12, RZ, RZ, R57 ;  /* 0x000000ffff0c7224 */ /* 0x002fe200078e0039 */
[----:B------:R-:W-:Y:S01]  /*5800*/  UMOV UR41, URZ ;  /* 0x0000003f00297c82 */ /* 0x000fe20008000000 */
[----:B------:R-:W-:Y:S01]  /*5810*/  IMAD.MOV.U32 R11, RZ, RZ, R56 ;  /* 0x000000ffff0b7224 */ /* 0x000fe200078e0038 */
[----:B------:R-:W-:Y:S01]  /*5820*/  UMOV UR6, URZ ;  /* 0x0000003f00067c82 */ /* 0x000fe20008000000 */
[----:B------:R-:W-:Y:S01]  /*5830*/  IMAD.MOV.U32 R135, RZ, RZ, RZ ;  /* 0x000000ffff877224 */ /* 0x000fe200078e00ff */
[----:B------:R-:W-:Y:S01]  /*5840*/  ULDC UR33, c[0x0][0x9e4] ;  /* 0x0002790000217ab9 */ /* 0x000fe20000000800 */
[----:B------:R-:W-:Y:S01]  /*5850*/  ULDC UR35, c[0x0][0x2f0] ;  /* 0x0000bc0000237ab9 */ /* 0x000fe20000000800 */
[----:B------:R-:W-:Y:S01]  /*5860*/  ULDC UR7, c[0x0][0x9d8] ;  /* 0x0002760000077ab9 */ /* 0x000fe20000000800 */
[----:B------:R-:W-:Y:S01]  /*5870*/  ULDC UR34, c[0x0][0x988] ;  /* 0x0002620000227ab9 */ /* 0x000fe20000000800 */
[----:B------:R-:W-:-:S05]  /*5880*/  ULDC UR40, c[0x0][0x9e0] ;  /* 0x0002780000287ab9 */ /* 0x000fca0000000800 */
.L_x_887:
[----:B------:R-:W-:Y:S01]  /*5890*/  R2UR UR4, R140 ;  /* 0x000000008c0472ca */ /* 0x000fe200000e0000 */
[----:B------:R-:W-:-:S04]  /*58a0*/  UISETP.NE.AND UP0, UPT, UR6, 0x1, UPT ;  /* 0x000000010600788c */ /* 0x000fc8000bf05270 */
[----:B------:R-:W-:-:S04]  /*58b0*/  USEL UR5, URZ, 0x1, UP0 ;  /* 0x000000013f057887 */ /* 0x000fc80008000000 */
[----:B------:R-:W-:-:S04]  /*58c0*/  ULOP3.LUT UR5, UR41, UR5, URZ, 0x3c, !UPT ;  /* 0x0000000529057292 */ /* 0x000fc8000f8e3c3f */
[----:B------:R-:W-:-:S13]  /*58d0*/  ISETP.NE.AND P2, PT, RZ, UR4, PT ;  /* 0x00000004ff007c0c */ /* 0x000fda000bf45270 */
[----:B------:R-:W-:Y:S05]  /*58e0*/  @P2 BRA `(.L_x_869) ;  /* 0x0000000000382947 */ /* 0x000fea0003800000 */
[----:B------:R-:W-:Y:S05]  /*58f0*/  @!P0 BRA `(.L_x_870) ;  /* 0x0000000000048947 */ /* 0x000fea0003800000 */
[----:B------:R-:W-:Y:S01]  /*5900*/  BPT.TRAP 0x1 ;  /* 0x000000040000795c */ /* 0x000fe20000300000 */
.L_x_870:
        /* <DEDUP_REMOVED lines=9> */
.L_x_871:
[----:B-1----:R-:W-:Y:S05]  /*59a0*/  @P1 BRA `(.L_x_869) ;  /* 0x0000000000081947 */ /* 0x002fea0003800000 */
[----:B------:R-:W1:Y:S02]  /*59b0*/  SYNCS.PHASECHK.TRANS64.TRYWAIT P1, [UR4+0x2d830], R13 ;  /* 0x02d8300dff0075a7 */ /* 0x000e640008020144 */
[----:B-1----:R-:W-:Y:S05]  /*59c0*/  @!P1 BRA `(.L_x_872) ;  /* 0x0000010000109947 */ /* 0x002fea0003800000 */
.L_x_869:
[----:B-1----:R-:W1:Y:S01]  /*59d0*/  S2R R14, SR_TID.X ;  /* 0x00000000000e7919 */ /* 0x002e620000002100 */
[----:B------:R-:W-:Y:S01]  /*59e0*/  UIADD3 UR4, UR6, 0x1, URZ ;  /* 0x0000000106047890 */ /* 0x000fe2000fffe03f */
[----:B------:R-:W-:Y:S01]  /*59f0*/  R2UR UR28, R8 ;  /* 0x00000000081c72ca */ /* 0x000fe200000e0000 */
[----:B------:R-:W-:Y:S01]  /*5a00*/  UMOV UR31, 0x80000020 ;  /* 0x80000020001f7882 */ /* 0x000fe20000000000 */
[----:B------:R-:W-:Y:S01]  /*5a10*/  R2UR UR29, R9 ;  /* 0x00000000091d72ca */ /* 0x000fe200000e0000 */
[----:B------:R-:W-:Y:S01]  /*5a20*/  UISETP.NE.AND UP0, UPT, UR4, 0x2, UPT ;  /* 0x000000020400788c */ /* 0x000fe2000bf05270 */
[----:B------:R-:W-:Y:S01]  /*5a30*/  UMOV UR11, 0x80000020 ;  /* 0x80000020000b7882 */ /* 0x000fe20000000000 */
[----:B------:R-:W-:Y:S02]  /*5a40*/  UMOV UR15, 0x80000020 ;  /* 0x80000020000f7882 */ /* 0x000fe40000000000 */
[----:B------:R-:W-:Y:S01]  /*5a50*/  USEL UR4, UR4, URZ, UP0 ;  /* 0x0000003f04047287 */ /* 0x000fe20008000000 */
[----:B------:R-:W-:Y:S01]  /*5a60*/  UMOV UR19, 0x80000020 ;  /* 0x8000002000137882 */ /* 0x000fe20000000000 */
[----:B------:R-:W-:-:S02]  /*5a70*/  UMOV UR23, 0x80000020 ;  /* 0x8000002000177882 */ /* 0x000fc40000000000 */
[----:B------:R-:W-:Y:S01]  /*5a80*/  UIMAD UR30, UR4, 0x600, UR39 ;  /* 0x00000600041e78a4 */ /* 0x000fe2000f8e0227 */
[----:B------:R-:W-:-:S03]  /*5a90*/  UMOV UR27, 0x80000020 ;  /* 0x80000020001b7882 */ /* 0x000fc60000000000 */
[----:B------:R-:W-:Y:S02]  /*5aa0*/  UIADD3 UR10, UR30, 0x2, URZ ;  /* 0x000000021e0a7890 */ /* 0x000fe4000fffe03f */
[----:B------:R-:W-:Y:S02]  /*5ab0*/  UIADD3 UR14, UR30, 0x200, URZ ;  /* 0x000002001e0e7890 */ /* 0x000fe4000fffe03f */
[----:B------:R-:W-:Y:S02]  /*5ac0*/  UIADD3 UR18, UR30, 0x202, URZ ;  /* 0x000002021e127890 */ /* 0x000fe4000fffe03f */
[----:B------:R-:W-:Y:S02]  /*5ad0*/  UIADD3 UR22, UR30, 0x400, URZ ;  /* 0x000004001e167890 */ /* 0x000fe4000fffe03f */
        /* <DEDUP_REMOVED lines=25> */
.L_x_874:
[----:B------:R-:W-:Y:S01]  /*5c70*/  ULEA UR10, UR6, UR38, 0x3 ;  /* 0x00000026060a7291 */ /* 0x000fe2000f8e183f */
[----:B------:R-:W-:-:S05]  /*5c80*/  IMAD.U32 R13, RZ, RZ, UR41 ;  /* 0x00000029ff0d7e24 */ /* 0x000fca000f8e00ff */
[----:B------:R-:W-:-:S04]  /*5c90*/  SHF.L.U32 R13, R13, 0x1f, RZ ;  /* 0x0000001f0d0d7819 */ /* 0x000fc800000006ff */
[----:B------:R0:W1:Y:S01]  /*5ca0*/  SYNCS.PHASECHK.TRANS64.TRYWAIT P1, [UR10+0x2d850], R13 ;  /* 0x02d8500dff0075a7 */ /* 0x000062000802014a */
[----:B------:R-:W-:Y:S05]  /*5cb0*/  @!P0 BRA `(.L_x_875) ;  /* 0x0000000000048947 */ /* 0x000fea0003800000 */
[----:B------:R-:W-:Y:S01]  /*5cc0*/  BPT.TRAP 0x1 ;  /* 0x000000040000795c */ /* 0x000fe20000300000 */
.L_x_875:
[----:B-1----:R-:W-:Y:S05]  /*5cd0*/  @P1 BRA `(.L_x_873) ;  /* 0x0000000000081947 */ /* 0x002fea0003800000 */
[----:B------:R-:W1:Y:S02]  /*5ce0*/  SYNCS.PHASECHK.TRANS64.TRYWAIT P1, [UR10+0x2d850], R13 ;  /* 0x02d8500dff0075a7 */ /* 0x000e64000802014a */
[----:B-1----:R-:W-:Y:S05]  /*5cf0*/  @!P1 BRA `(.L_x_876) ;  /* 0x000000fc005c9947 */ /* 0x002fea0003800000 */
.L_x_873:
[----:B------:R-:W-:Y:S01]  /*5d00*/  UIADD3 UR10, UR38, 0x400, URZ ;  /* 0x00000400260a7890 */ /* 0x000fe2000fffe03f */
[----:B------:R-:W-:Y:S01]  /*5d10*/  R2UR UR14, R144 ;  /* 0x00000000900e72ca */ /* 0x000fe200000e0000 */
[----:B------:R-:W-:Y:S01]  /*5d20*/  WARPGROUP.ARRIVE ;  /* 0x00000000000079c5 */ /* 0x000fe20000000000 */
[----:B------:R-:W-:Y:S01]  /*5d30*/  UMOV UR29, 0x40000040 ;  /* 0x40000040001d7882 */ /* 0x000fe20000000000 */
[----:B------:R-:W-:-:S04]  /*5d40*/  USHF.R.U32.HI UR10, URZ, 0x4, UR10 ;  /* 0x000000043f0a7899 */ /* 0x000fc8000801160a */
[----:B------:R-:W1:Y:S01]  /*5d50*/  S2R R15, SR_TID.X ;  /* 0x00000000000f7919 */ /* 0x000e620000002100 */
[----:B------:R-:W-:Y:S01]  /*5d60*/  UMOV UR31, 0x80000020 ;  /* 0x80000020001f7882 */ /* 0x000fe20000000000 */
[----:B------:R-:W-:-:S04]  /*5d70*/  ULOP3.LUT UR10, UR10, 0x3fff, URZ, 0xc0, !UPT ;  /* 0x00003fff0a0a7892 */ /* 0x000fc8000f8ec03f */
[----:B------:R-:W-:Y:S02]  /*5d80*/  ULOP3.LUT UR11, UR10, 0x2000000, URZ, 0xfc, !UPT ;  /* 0x020000000a0b7892 */ /* 0x000fe4000f8efc3f */
[----:B------:R-:W-:Y:S02]  /*5d90*/  ULOP3.LUT UR10, UR14, 0x10000, URZ, 0xfc, !UPT ;  /* 0x000100000e0a7892 */ /* 0x000fe4000f8efc3f */
[----:B------:R-:W-:-:S05]  /*5da0*/  UIMAD UR11, UR6, 0x600, UR11 ;  /* 0x00000600060b78a4 */ /* 0x000fca000f8e020b */
[----:B------:R-:W-:Y:S02]  /*5db0*/  UMOV UR28, UR10 ;  /* 0x0000000a001c7c82 */ /* 0x000fe40008000000 */
[----:B------:R-:W-:Y:S02]  /*5dc0*/  UMOV UR30, UR11 ;  /* 0x0000000b001e7c82 */ /* 0x000fe40008000000 */
[----:B------:R-:W-:Y:S01]  /*5dd0*/  HGMMA.64x96x16.F32 R88, gdesc[UR28].tnspB, R88, gsb0 ;  /* 0x416000001c5879f0 */ /* 0x000fe20008000858 */
[----:B------:R-:W-:Y:S02]  /*5de0*/  UIADD3 UR28, UR10, 0x2, URZ ;  /* 0x000000020a1c7890 */ /* 0x000fe4000fffe03f */
[----:B------:R-:W-:Y:S01]  /*5df0*/  UIADD3 UR30, UR11, 0x40, URZ ;  /* 0x000000400b1e7890 */ /* 0x000fe2000fffe03f */
[----:B------:R-:W-:Y:S01]  /*5e00*/  UMOV UR29, 0x40000040 ;  /* 0x40000040001d7882 */ /* 0x000fe20000000000 */
[----:B------:R-:W-:Y:S01]  /*5e10*/  UMOV UR31, 0x80000020 ;  /* 0x80000020001f7882 */ /* 0x000fe20000000000 */
[----:B-1----:R-:W-:-:S02]  /*5e20*/  SHF.R.U32.HI R14, RZ, 0x7, R15 ;  /* 0x00000007ff0e7819 */ /* 0x002fc4000001160f */
        /* <DEDUP_REMOVED lines=52> */
.L_x_877:
[----:B------:R-:W-:Y:S01]  /*6170*/  R2UR UR10, R142 ;  /* 0x000000008e0a72ca */ /* 0x000fe200000e0000 */
[----:B------:R-:W-:Y:S01]  /*6180*/  FMUL.FTZ R22, R33, UR7 ;  /* 0x0000000721167c20 */ /* 0x000fe20008410000 */
[----:B------:R-:W-:Y:S01]  /*6190*/  FMUL.FTZ R23, R34, UR7 ;  /* 0x0000000722177c20 */ /* 0x000fe20008410000 */
[----:B------:R-:W-:Y:S01]  /*61a0*/  FMUL.FTZ R33, R44, UR7 ;  /* 0x000000072c217c20 */ /* 0x000fe20008410000 */
[----:B------:R-:W-:Y:S01]  /*61b0*/  FMUL.FTZ R34, R45, UR7 ;  /* 0x000000072d227c20 */ /* 0x000fe20008410000 */
[----:B------:R-:W1:Y:S01]  /*61c0*/  S2UR UR15, SR_CgaCtaId ;  /* 0x00000000000f79c3 */ /* 0x000e620000008800 */
[----:B------:R-:W-:Y:S01]  /*61d0*/  FMUL.FTZ R44, R55, UR7 ;  /* 0x00000007372c7c20 */ /* 0x000fe20008410000 */
[----:B------:R-:W-:Y:S01]  /*61e0*/  FMUL.FTZ R45, R56, UR7 ;  /* 0x00000007382d7c20 */ /* 0x000fe20008410000 */
[----:B------:R-:W-:Y:S01]  /*61f0*/  FMUL.FTZ R55, R66, UR7 ;  /* 0x0000000742377c20 */ /* 0x000fe20008410000 */
[----:B------:R-:W-:Y:S01]  /*6200*/  FMUL.FTZ R66, R75, UR7 ;  /* 0x000000074b427c20 */ /* 0x000fe20008410000 */
[----:B------:R-:W-:Y:S01]  /*6210*/  FMUL.FTZ R136, R26, UR7 ;  /* 0x000000071a887c20 */ /* 0x000fe20008410000 */
[----:B------:R-:W-:Y:S01]  /*6220*/  FMUL.FTZ R26, R37, UR7 ;  /* 0x00000007251a7c20 */ /* 0x000fe20008410000 */
[----:B------:R-:W-:Y:S01]  /*6230*/  FMUL.FTZ R37, R48, UR7 ;  /* 0x0000000730257c20 */ /* 0x000fe20008410000 */
[----:B------:R-:W-:Y:S01]  /*6240*/  UISETP.NE.AND UP1, UPT, UR10, URZ, UPT ;  /* 0x0000003f0a00728c */ /* 0x000fe2000bf25270 */
[----:B------:R-:W2:Y:S01]  /*6250*/  LDC R75, c[0x0][0x288] ;  /* 0x0000a200ff4b7b82 */ /* 0x000ea20000000800 */
[----:B------:R-:W-:-:S02]  /*6260*/  IMAD.MOV.U32 R138, RZ, RZ, R137 ;  /* 0x000000ffff8a7224 */ /* 0x000fc400078e0089 */
[----:B------:R-:W-:Y:S01]  /*6270*/  FMUL.FTZ R48, R59, UR7 ;  /* 0x000000073b307c20 */ /* 0x000fe20008410000 */
[----:B------:R-:W-:Y:S01]  /*6280*/  FMUL.FTZ R59, R68, UR7 ;  /* 0x00000007443b7c20 */ /* 0x000fe20008410000 */
[----:B------:R-:W-:Y:S01]  /*6290*/  FMUL.FTZ R68, R77, UR7 ;  /* 0x000000074d447c20 */ /* 0x000fe20008410000 */
[----:B------:R-:W-:Y:S01]  /*62a0*/  PLOP3.LUT P1, PT, PT, PT, UP1, 0x80, 0x0 ;  /* 0x000000000000781c */ /* 0x000fe20003f2f018 */
[----:B------:R-:W-:Y:S01]  /*62b0*/  IMAD.SHL.U32 R77, R10, 0x80, RZ ;  /* 0x000000800a4d7824 */ /* 0x000fe200078e00ff */
[----:B------:R-:W-:Y:S01]  /*62c0*/  PLOP3.LUT P2, PT, PT, PT, UP1, 0x80, 0x0 ;  /* 0x000000000000781c */ /* 0x000fe20003f4f018 */
[----:B0-----:R-:W-:Y:S01]  /*62d0*/  FMUL.FTZ R13, R24, UR7 ;  /* 0x00000007180d7c20 */ /* 0x001fe20008410000 */
[----:B------:R-:W-:Y:S01]  /*62e0*/  FMUL.FTZ R14, R25, UR7 ;  /* 0x00000007190e7c20 */ /* 0x000fe20008410000 */
[----:B------:R-:W-:Y:S01]  /*62f0*/  @UP1 ULDC UR11, c[0x0][0x44c] ;  /* 0x00011300000b1ab9 */ /* 0x000fe20000000800 */
[----:B------:R-:W-:Y:S01]  /*6300*/  FMUL.FTZ R15, R27, UR7 ;  /* 0x000000071b0f7c20 */ /* 0x000fe20008410000 */
[----:B------:R-:W-:Y:S01]  /*6310*/  FMUL.FTZ R16, R28, UR7 ;  /* 0x000000071c107c20 */ /* 0x000fe20008410000 */
[----:B------:R-:W-:Y:S01]  /*6320*/  FMUL.FTZ R18, R29, UR7 ;  /* 0x000000071d127c20 */ /* 0x000fe20008410000 */
[----:B------:R-:W-:Y:S01]  /*6330*/  FMUL.FTZ R24, R35, UR7 ;  /* 0x0000000723187c20 */ /* 0x000fe20008410000 */
[----:B------:R-:W-:Y:S01]  /*6340*/  FMUL.FTZ R19, R30, UR7 ;  /* 0x000000071e137c20 */ /* 0x000fe20008410000 */
[----:B------:R-:W-:Y:S01]  /*6350*/  FMUL.FTZ R20, R31, UR7 ;  /* 0x000000071f147c20 */ /* 0x000fe20008410000 */
[----:B------:R-:W-:Y:S01]  /*6360*/  FMUL.FTZ R21, R32, UR7 ;  /* 0x0000000720157c20 */ /* 0x000fe20008410000 */
[----:B------:R-:W-:Y:S01]  /*6370*/  @P1 IMAD.HI.U32 R56, R137, UR11, RZ ;  /* 0x0000000b89381c27 */ /* 0x000fe2000f8e00ff */
[----:B------:R-:W-:-:S03]  /*6380*/  @UP1 ULDC UR11, c[0x0][0x450] ;  /* 0x00011400000b1ab9 */ /* 0x000fc60000000800 */
[----:B------:R-:W-:Y:S01]  /*6390*/  FMUL.FTZ R25, R36, UR7 ;  /* 0x0000000724197c20 */ /* 0x000fe20008410000 */
[----:B------:R-:W-:Y:S01]  /*63a0*/  FMUL.FTZ R27, R38, UR7 ;  /* 0x00000007261b7c20 */ /* 0x000fe20008410000 */
[----:B------:R-:W-:Y:S01]  /*63b0*/  FMUL.FTZ R28, R39, UR7 ;  /* 0x00000007271c7c20 */ /* 0x000fe20008410000 */
[----:B------:R-:W-:Y:S01]  /*63c0*/  @P2 SHF.R.U32.HI R138, RZ, UR11, R56 ;  /* 0x0000000bff8a2c19 */ /* 0x000fe20008011638 */
[----:B------:R-:W-:Y:S01]  /*63d0*/  FMUL.FTZ R29, R40, UR7 ;  /* 0x00000007281d7c20 */ /* 0x000fe20008410000 */
[----:B------:R-:W-:Y:S01]  /*63e0*/  FMUL.FTZ R35, R46, UR7 ;  /* 0x000000072e237c20 */ /* 0x000fe20008410000 */
[----:B------:R-:W-:Y:S01]  /*63f0*/  FMUL.FTZ R30, R41, UR7 ;  /* 0x00000007291e7c20 */ /* 0x000fe20008410000 */
[----:B------:R-:W-:Y:S01]  /*6400*/  FMUL.FTZ R31, R42, UR7 ;  /* 0x000000072a1f7c20 */ /* 0x000fe20008410000 */
[----:B------:R-:W0:Y:S01]  /*6410*/  SHFL.IDX PT, R146, R138, RZ, 0x1c1f ;  /* 0x001c1fff8a927589 */ /* 0x000e2200000e0000 */
[----:B------:R-:W-:Y:S01]  /*6420*/  FMUL.FTZ R32, R43, UR7 ;  /* 0x000000072b207c20 */ /* 0x000fe20008410000 */
[----:B------:R-:W-:Y:S01]  /*6430*/  FMUL.FTZ R36, R47, UR7 ;  /* 0x000000072f247c20 */ /* 0x000fe20008410000 */
[----:B------:R-:W-:Y:S01]  /*6440*/  FMUL.FTZ R38, R49, UR7 ;  /* 0x0000000731267c20 */ /* 0x000fe20008410000 */
[----:B------:R-:W-:Y:S01]  /*6450*/  FMUL.FTZ R39, R50, UR7 ;  /* 0x0000000732277c20 */ /* 0x000fe20008410000 */
[----:B------:R-:W-:Y:S01]  /*6460*/  FMUL.FTZ R40, R51, UR7 ;  /* 0x0000000733287c20 */ /* 0x000fe20008410000 */
[----:B------:R-:W-:Y:S01]  /*6470*/  FMUL.FTZ R46, R57, UR7 ;  /* 0x00000007392e7c20 */ /* 0x000fe20008410000 */
[----:B------:R-:W-:Y:S01]  /*6480*/  UISETP.NE.AND UP0, UPT, UR60, URZ, UPT ;  /* 0x0000003f3c00728c */ /* 0x000fe2000bf05270 */
[----:B------:R-:W-:Y:S01]  /*6490*/  FMUL.FTZ R41, R52, UR7 ;  /* 0x0000000734297c20 */ /* 0x000fe20008410000 */
[----:B------:R-:W-:Y:S01]  /*64a0*/  FMUL.FTZ R42, R53, UR7 ;  /* 0x00000007352a7c20 */ /* 0x000fe20008410000 */
[----:B------:R-:W-:Y:S01]  /*64b0*/  FMUL.FTZ R43, R54, UR7 ;  /* 0x00000007362b7c20 */ /* 0x000fe20008410000 */
[----:B------:R-:W-:Y:S01]  /*64c0*/  FMUL.FTZ R47, R58, UR7 ;  /* 0x000000073a2f7c20 */ /* 0x000fe20008410000 */
[----:B------:R-:W-:Y:S01]  /*64d0*/  FMUL.FTZ R49, R60, UR7 ;  /* 0x000000073c317c20 */ /* 0x000fe20008410000 */
[----:B------:R-:W-:Y:S01]  /*64e0*/  FMUL.FTZ R50, R61, UR7 ;  /* 0x000000073d327c20 */ /* 0x000fe20008410000 */
[----:B------:R-:W-:Y:S01]  /*64f0*/  FMUL.FTZ R51, R62, UR7 ;  /* 0x000000073e337c20 */ /* 0x000fe20008410000 */
[----:B------:R-:W-:Y:S01]  /*6500*/  IADD3 R57, -R77, 0x1, RZ ;  /* 0x000000014d397810 */ /* 0x000fe20007ffe1ff */
[----:B------:R-:W-:Y:S01]  /*6510*/  FMUL.FTZ R52, R63, UR7 ;  /* 0x000000073f347c20 */ /* 0x000fe20008410000 */
[----:B------:R-:W-:Y:S01]  /*6520*/  FMUL.FTZ R53, R64, UR7 ;  /* 0x0000000740357c20 */ /* 0x000fe20008410000 */
[----:B------:R-:W-:Y:S01]  /*6530*/  FMUL.FTZ R54, R65, UR7 ;  /* 0x0000000741367c20 */ /* 0x000fe20008410000 */
[----:B------:R-:W-:Y:S01]  /*6540*/  FMUL.FTZ R58, R67, UR7 ;  /* 0x00000007433a7c20 */ /* 0x000fe20008410000 */
[----:B------:R-:W-:Y:S01]  /*6550*/  FMUL.FTZ R60, R69, UR7 ;  /* 0x00000007453c7c20 */ /* 0x000fe20008410000 */
[----:B------:R-:W-:Y:S01]  /*6560*/  FMUL.FTZ R61, R70, UR7 ;  /* 0x00000007463d7c20 */ /* 0x000fe20008410000 */
[----:B------:R-:W-:Y:S01]  /*6570*/  FMUL.FTZ R62, R71, UR7 ;  /* 0x00000007473e7c20 */ /* 0x000fe20008410000 */
[----:B------:R-:W-:Y:S01]  /*6580*/  ULEA UR10, UR4, UR38, 0x3 ;  /* 0x00000026040a7291 */ /* 0x000fe2000f8e183f */
        /* <DEDUP_REMOVED lines=14> */
[----:B------:R-:W-:Y:S01]  /*6670*/  R2UR UR14, R143 ;  /* 0x000000008f0e72ca */ /* 0x000fe200000e0000 */
[----:B------:R-:W-:Y:S01]  /*6680*/  UIADD3 UR10, UR10, 0x2d840, URZ ;  /* 0x0002d8400a0a7890 */ /* 0x000fe2000fffe03f */
[----:B------:R-:W-:Y:S01]  /*6690*/  IMAD R56, R2, -0x2, R57 ;  /* 0xfffffffe02387824 */ /* 0x000fe200078e0239 */
[----:B------:R-:W-:Y:S01]  /*66a0*/  PLOP3.LUT P1, PT, PT, PT, UP0, 0x40, 0x0 ;  /* 0x000000000000781c */ /* 0x000fe20003f2e808 */
[----:B------:R-:W3:Y:S01]  /*66b0*/  MUFU.TANH R13, R13 ;  /* 0x0000000d000d7308 */ /* 0x000ee20000002400 */
[----:B-1----:R-:W-:Y:S01]  /*66c0*/  UPRMT UR10, UR15, 0x654, UR10 ;  /* 0x000006540f0a7896 */ /* 0x002fe2000800000a */
[----:B------:R-:W-:-:S04]  /*66d0*/  IMAD R56, R17, UR35, R56 ;  /* 0x0000002311387c24 */ /* 0x000fc8000f8e0238 */
[----:B--2---:R-:W-:Y:S02]  /*66e0*/  IMAD.IADD R56, R56, 0x1, -R75 ;  /* 0x0000000138387824 */ /* 0x004fe400078e0a4b */
[----:B------:R-:W1:Y:S02]  /*66f0*/  MUFU.TANH R14, R14 ;  /* 0x0000000e000e7308 */ /* 0x000e640000002400 */
[C---:B------:R-:W-:Y:S01]  /*6700*/  VIADD R84, R56.reuse, UR40 ;  /* 0x0000002838547c36 */ /* 0x040fe20008000000 */
[----:B------:R-:W-:Y:S01]  /*6710*/  SYNCS.ARRIVE.TRANS64.RED.A1T0 RZ, [UR10], RZ ;  /* 0x000000ffffff79a7 */ /* 0x000fe2000810040a */
[----:B------:R-:W-:Y:S02]  /*6720*/  VIADD R83, R56, UR14 ;  /* 0x0000000e38537c36 */ /* 0x000fe40008000000 */
[----:B0-----:R-:W-:Y:S02]  /*6730*/  IMAD.IADD R82, R84, 0x1, R146 ;  /* 0x0000000154527824 */ /* 0x001fe400078e0292 */
[----:B------:R-:W0:Y:S01]  /*6740*/  MUFU.TANH R136, R136 ;  /* 0x0000008800887308 */ /* 0x000e220000002400 */
[----:B------:R-:W-:-:S07]  /*6750*/  IMAD.IADD R81, R146, 0x1, R83 ;  /* 0x0000000192517824 */ /* 0x000fce00078e0253 */
[----:B------:R-:W2:Y:S08]  /*6760*/  MUFU.TANH R15, R15 ;  /* 0x0000000f000f7308 */ /* 0x000eb00000002400 */
        /* <DEDUP_REMOVED lines=66> */
[----:B------:R-:W-:Y:S01]  /*6b90*/  IMAD.U32 R86, RZ, RZ, UR33 ;  /* 0x00000021ff567e24 */ /* 0x000fe2000f8e00ff */
[----:B------:R-:W-:-:S04]  /*6ba0*/  LOP3.LUT R85, RZ, R85, RZ, 0x33, !PT ;  /* 0x00000055ff557212 */ /* 0x000fc800078e33ff */
[----:B------:R-:W-:-:S13]  /*6bb0*/  ISETP.NE.AND P1, PT, R86, 0x1, PT ;  /* 0x000000015600780c */ /* 0x000fda0003f25270 */
[----:B------:R-:W1:Y:S02]  /*6bc0*/  @P1 LDC.64 R56, c[0x0][0x9e8] ;  /* 0x00027a00ff381b82 */ /* 0x000e640000000a00 */
[----:B-1----:R-:W-:-:S05]  /*6bd0*/  @P1 IMAD.HI.U32 R56, R85, R56, RZ ;  /* 0x0000003855381227 */ /* 0x002fca00078e00ff */
[----:B------:R-:W-:-:S04]  /*6be0*/  @P1 SHF.R.U32.HI R85, RZ, R57, R56 ;  /* 0x00000039ff551219 */ /* 0x000fc80000011638 */
[----:B------:R-:W-:Y:S01]  /*6bf0*/  LOP3.LUT R85, RZ, R85, RZ, 0x33, !PT ;  /* 0x00000055ff557212 */ /* 0x000fe200078e33ff */
[----:B------:R-:W-:Y:S06]  /*6c00*/  BRA `(.L_x_881) ;  /* 0x0000000000147947 */ /* 0x000fec0003800000 */
.L_x_880:
[----:B------:R-:W-:-:S05]  /*6c10*/  IMAD.U32 R86, RZ, RZ, UR33 ;  /* 0x00000021ff567e24 */ /* 0x000fca000f8e00ff */
[----:B------:R-:W-:-:S13]  /*6c20*/  ISETP.NE.AND P1, PT, R86, 0x1, PT ;  /* 0x000000015600780c */ /* 0x000fda0003f25270 */
[----:B------:R-:W1:Y:S02]  /*6c30*/  @P1 LDC.64 R56, c[0x0][0x9e8] ;  /* 0x00027a00ff381b82 */ /* 0x000e640000000a00 */
[----:B-1----:R-:W-:-:S05]  /*6c40*/  @P1 IMAD.HI.U32 R56, R85, R56, RZ ;  /* 0x0000003855381227 */ /* 0x002fca00078e00ff */
[----:B------:R-:W-:-:S07]  /*6c50*/  @P1 SHF.R.U32.HI R85, RZ, R57, R56 ;  /* 0x00000039ff551219 */ /* 0x000fce0000011638 */
.L_x_881:
[----:B------:R-:W-:Y:S05]  /*6c60*/  BSYNC B0 ;  /* 0x0000000000007941 */ /* 0x000fea0003800000 */
.L_x_879:
[----:B------:R-:W-:-:S04]  /*6c70*/  IMAD R85, R85, R86, -R77 ;  /* 0x0000005655557224 */ /* 0x000fc800078e0a4d */
[----:B------:R-:W-:-:S05]  /*6c80*/  IMAD R85, R2, -0x2, R85 ;  /* 0xfffffffe02557824 */ /* 0x000fca00078e0255 */
[----:B------:R-:W-:Y:S02]  /*6c90*/  VIADDMNMX R82, R85, R86, R82, PT ;  /* 0x0000005655527246 */ /* 0x000fe40003800152 */
[----:B------:R-:W-:-:S07]  /*6ca0*/  VIMNMX R81, R81, R85, !PT ;  /* 0x0000005551517248 */ /* 0x000fce0007fe0100 */
.L_x_878:
[----:B------:R-:W-:Y:S01]  /*6cb0*/  ISETP.GT.AND P1, PT, R10, -0x1, PT ;  /* 0xffffffff0a00780c */ /* 0x000fe20003f24270 */
[----:B------:R-:W1:Y:S01]  /*6cc0*/  SHFL.IDX PT, R56, R138, 0x1, 0x1c1f ;  /* 0x003c1f008a387f89 */ /* 0x000e6200000e0000 */
[----:B------:R-:W-:Y:S02]  /*6cd0*/  UISETP.NE.AND UP0, UPT, UR60, URZ, UPT ;  /* 0x0000003f3c00728c */ /* 0x000fe4000bf05270 */
[C---:B------:R-:W-:Y:S02]  /*6ce0*/  ISETP.GT.AND P3, PT, R81.reuse, 0x8, P1 ;  /* 0x000000085100780c */ /* 0x040fe40000f64270 */
[C---:B------:R-:W-:Y:S02]  /*6cf0*/  ISETP.GT.AND P6, PT, R81.reuse, RZ, P1 ;  /* 0x000000ff5100720c */ /* 0x040fe40000fc4270 */
[----:B------:R-:W-:Y:S02]  /*6d00*/  ISETP.LT.OR P3, PT, R82, 0x9, P3 ;  /* 0x000000095200780c */ /* 0x000fe40001f61670 */
[----:B------:R-:W-:-:S02]  /*6d10*/  ISETP.GT.AND P2, PT, R81, 0x1, P1 ;  /* 0x000000015100780c */ /* 0x000fc40000f44270 */
[----:B------:R-:W-:Y:S02]  /*6d20*/  FSEL R16, R16, -INF , !P3 ;  /* 0xff80000010107808 */ /* 0x000fe40005800000 */
[----:B------:R-:W-:Y:S02]  /*6d30*/  ISETP.GT.AND P3, PT, R81, 0x19, P1 ;  /* 0x000000195100780c */ /* 0x000fe40000f64270 */
[C---:B------:R-:W-:Y:S02]  /*6d40*/  ISETP.LT.OR P6, PT, R82.reuse, 0x1, P6 ;  /* 0x000000015200780c */ /* 0x040fe400037c1670 */
[C---:B------:R-:W-:Y:S02]  /*6d50*/  ISETP.LT.OR P2, PT, R82.reuse, 0x2, P2 ;  /* 0x000000025200780c */ /* 0x040fe40001741670 */
[----:B------:R-:W-:Y:S02]  /*6d60*/  ISETP.LT.OR P3, PT, R82, 0x1a, P3 ;  /* 0x0000001a5200780c */ /* 0x000fe40001f61670 */
[----:B------:R-:W-:-:S02]  /*6d70*/  FSEL R13, R13, -INF , !P6 ;  /* 0xff8000000d0d7808 */ /* 0x000fc40007000000 */
[----:B------:R-:W-:Y:S01]  /*6d80*/  FSEL R14, R14, -INF , !P2 ;  /* 0xff8000000e0e7808 */ /* 0x000fe20005000000 */
[--C-:B-1----:R-:W-:Y:S01]  /*6d90*/  IMAD.IADD R84, R84, 0x1, R56.reuse ;  /* 0x0000000154547824 */ /* 0x102fe200078e0238 */
[----:B------:R-:W-:Y:S01]  /*6da0*/  ISETP.GT.AND P5, PT, R81, 0x9, P1 ;  /* 0x000000095100780c */ /* 0x000fe20000fa4270 */
[----:B------:R-:W-:Y:S01]  /*6db0*/  IMAD.IADD R83, R83, 0x1, R56 ;  /* 0x0000000153537824 */ /* 0x000fe200078e0238 */
[C---:B------:R-:W-:Y:S02]  /*6dc0*/  ISETP.GT.AND P4, PT, R81.reuse, 0x10, P1 ;  /* 0x000000105100780c */ /* 0x040fe40000f84270 */
[C---:B------:R-:W-:Y:S02]  /*6dd0*/  ISETP.GT.AND P6, PT, R81.reuse, 0x11, P1 ;  /* 0x000000115100780c */ /* 0x040fe40000fc4270 */
[----:B------:R-:W-:Y:S02]  /*6de0*/  ISETP.GT.AND P2, PT, R81, 0x18, P1 ;  /* 0x000000185100780c */ /* 0x000fe40000f44270 */
[----:B0-----:R-:W-:-:S02]  /*6df0*/  FSEL R26, R26, -INF , !P3 ;  /* 0xff8000001a1a7808 */ /* 0x001fc40005800000 */
[----:B------:R-:W-:Y:S02]  /*6e00*/  ISETP.GT.AND P3, PT, R81, 0x30, P1 ;  /* 0x000000305100780c */ /* 0x000fe40000f64270 */
[C---:B------:R-:W-:Y:S02]  /*6e10*/  ISETP.LT.OR P5, PT, R82.reuse, 0xa, P5 ;  /* 0x0000000a5200780c */ /* 0x040fe40002fa1670 */
[C---:B------:R-:W-:Y:S02]  /*6e20*/  ISETP.LT.OR P4, PT, R82.reuse, 0x11, P4 ;  /* 0x000000115200780c */ /* 0x040fe40002781670 */
[C---:B------:R-:W-:Y:S02]  /*6e30*/  ISETP.LT.OR P6, PT, R82.reuse, 0x12, P6 ;  /* 0x000000125200780c */ /* 0x040fe400037c1670 */
[C---:B------:R-:W-:Y:S02]  /*6e40*/  ISETP.LT.OR P2, PT, R82.reuse, 0x19, P2 ;  /* 0x000000195200780c */ /* 0x040fe40001741670 */
[----:B------:R-:W-:-:S02]  /*6e50*/  ISETP.LT.OR P3, PT, R82, 0x31, P3 ;  /* 0x000000315200780c */ /* 0x000fc40001f61670 */
[----:B------:R-:W-:Y:S02]  /*6e60*/  FSEL R18, R18, -INF , !P5 ;  /* 0xff80000012127808 */ /* 0x000fe40006800000 */
[----:B------:R-:W-:Y:S02]  /*6e70*/  FSEL R21, R21, -INF , !P4 ;  /* 0xff80000015157808 */ /* 0x000fe40006000000 */
[----:B------:R-:W-:Y:S02]  /*6e80*/  FSEL R22, R22, -INF , !P6 ;  /* 0xff80000016167808 */ /* 0x000fe40007000000 */
[----:B------:R-:W-:Y:S02]  /*6e90*/  FSEL R25, R25, -INF , !P2 ;  /* 0xff80000019197808 */ /* 0x000fe40005000000 */
[C---:B------:R-:W-:Y:S02]  /*6ea0*/  ISETP.GT.AND P5, PT, R81.reuse, 0x20, P1 ;  /* 0x000000205100780c */ /* 0x040fe40000fa4270 */
[----:B------:R-:W-:-:S02]  /*6eb0*/  ISETP.GT.AND P4, PT, R81, 0x21, P1 ;  /* 0x000000215100780c */ /* 0x000fc40000f84270 */
[C---:B------:R-:W-:Y:S02]  /*6ec0*/  ISETP.GT.AND P6, PT, R81.reuse, 0x28, P1 ;  /* 0x000000285100780c */ /* 0x040fe40000fc4270 */
[----:B------:R-:W-:Y:S02]  /*6ed0*/  ISETP.GT.AND P2, PT, R81, 0x29, P1 ;  /* 0x000000295100780c */ /* 0x000fe40000f44270 */
[----:B------:R-:W-:Y:S02]  /*6ee0*/  FSEL R37, R37, -INF , !P3 ;  /* 0xff80000025257808 */ /* 0x000fe40005800000 */
[----:B------:R-:W-:Y:S02]  /*6ef0*/  ISETP.GT.AND P3, PT, R81, 0x41, P1 ;  /* 0x000000415100780c */ /* 0x000fe40000f64270 */
[C---:B------:R-:W-:Y:S02]  /*6f00*/  ISETP.LT.OR P5, PT, R82.reuse, 0x21, P5 ;  /* 0x000000215200780c */ /* 0x040fe40002fa1670 */
[----:B------:R-:W-:-:S02]  /*6f10*/  ISETP.LT.OR P4, PT, R82, 0x22, P4 ;  /* 0x000000225200780c */ /* 0x000fc40002781670 */
[C---:B------:R-:W-:Y:S02]  /*6f20*/  ISETP.LT.OR P6, PT, R82.reuse, 0x29, P6 ;  /* 0x000000295200780c */ /* 0x040fe400037c1670 */
[C---:B------:R-:W-:Y:S02]  /*6f30*/  ISETP.LT.OR P2, PT, R82.reuse, 0x2a, P2 ;  /* 0x0000002a5200780c */ /* 0x040fe40001741670 */
[----:B------:R-:W-:Y:S02]  /*6f40*/  ISETP.LT.OR P3, PT, R82, 0x42, P3 ;  /* 0x000000425200780c */ /* 0x000fe40001f61670 */
[----:B------:R-:W-:Y:S02]  /*6f50*/  FSEL R29, R29, -INF , !P5 ;  /* 0xff8000001d1d7808 */ /* 0x000fe40006800000 */
[----:B------:R-:W-:Y:S02]  /*6f60*/  FSEL R30, R30, -INF , !P4 ;  /* 0xff8000001e1e7808 */ /* 0x000fe40006000000 */
[----:B------:R-:W-:-:S02]  /*6f70*/  FSEL R33, R33, -INF , !P6 ;  /* 0xff80000021217808 */ /* 0x000fc40007000000 */
[----:B------:R-:W-:Y:S02]  /*6f80*/  FSEL R34, R34, -INF , !P2 ;  /* 0xff80000022227808 */ /* 0x000fe40005000000 */
[C---:B------:R-:W-:Y:S02]  /*6f90*/  ISETP.GT.AND P5, PT, R81.reuse, 0x31, P1 ;  /* 0x000000315100780c */ /* 0x040fe40000fa4270 */
[C---:B------:R-:W-:Y:S02]  /*6fa0*/  ISETP.GT.AND P4, PT, R81.reuse, 0x38, P1 ;  /* 0x000000385100780c */ /* 0x040fe40000f84270 */
[C---:B------:R-:W-:Y:S02]  /*6fb0*/  ISETP.GT.AND P6, PT, R81.reuse, 0x39, P1 ;  /* 0x000000395100780c */ /* 0x040fe40000fc4270 */
[----:B------:R-:W-:Y:S02]  /*6fc0*/  ISETP.GT.AND P2, PT, R81, 0x40, P1 ;  /* 0x000000405100780c */ /* 0x000fe40000f44270 */
[----:B------:R-:W-:-:S02]  /*6fd0*/  FSEL R46, R46, -INF , !P3 ;  /* 0xff8000002e2e7808 */ /* 0x000fc40005800000 */
        /* <DEDUP_REMOVED lines=30> */
[----:B------:R-:W-:Y:S02]  /*71c0*/  PLOP3.LUT P3, PT, PT, PT, UP0, 0x40, 0x0 ;  /* 0x000000000000781c */ /* 0x000fe40003f6e808 */
[C---:B------:R-:W-:Y:S02]  /*71d0*/  ISETP.LT.OR P5, PT, R82.reuse, 0x5a, P5 ;  /* 0x0000005a5200780c */ /* 0x040fe40002fa1670 */
[C---:B------:R-:W-:Y:S02]  /*71e0*/  ISETP.LT.OR P4, PT, R82.reuse, 0x61, P4 ;  /* 0x000000615200780c */ /* 0x040fe40002781670 */
[C---:B------:R-:W-:Y:S02]  /*71f0*/  ISETP.LT.OR P6, PT, R82.reuse, 0x62, P6 ;  /* 0x000000625200780c */ /* 0x040fe400037c1670 */
[----:B------:R-:W-:Y:S02]  /*7200*/  ISETP.LT.OR P2, PT, R82, 0x69, P2 ;  /* 0x000000695200780c */ /* 0x000fe40001741670 */
[----:B------:R-:W-:-:S02]  /*7210*/  FSEL R60, R60, -INF , !P5 ;  /* 0xff8000003c3c7808 */ /* 0x000fc40006800000 */
[----:B------:R-:W-:Y:S02]  /*7220*/  FSEL R63, R63, -INF , !P4 ;  /* 0xff8000003f3f7808 */ /* 0x000fe40006000000 */
[----:B------:R-:W-:Y:S02]  /*7230*/  FSEL R64, R64, -INF , !P6 ;  /* 0xff80000040407808 */ /* 0x000fe40007000000 */
[----:B------:R-:W-:Y:S02]  /*7240*/  FSEL R67, R67, -INF , !P2 ;  /* 0xff80000043437808 */ /* 0x000fe40005000000 */
[C---:B------:R-:W-:Y:S02]  /*7250*/  ISETP.GT.AND P5, PT, R81.reuse, 0x70, P1 ;  /* 0x000000705100780c */ /* 0x040fe40000fa4270 */
[C---:B------:R-:W-:Y:S02]  /*7260*/  ISETP.GT.AND P4, PT, R81.reuse, 0x71, P1 ;  /* 0x000000715100780c */ /* 0x040fe40000f84270 */
[----:B------:R-:W-:-:S02]  /*7270*/  ISETP.GT.AND P6, PT, R81, 0x78, P1 ;  /* 0x000000785100780c */ /* 0x000fc40000fc4270 */
[----:B------:R-:W-:Y:S02]  /*7280*/  ISETP.GT.AND P2, PT, R81, 0x79, P1 ;  /* 0x000000795100780c */ /* 0x000fe40000f44270 */
[C---:B------:R-:W-:Y:S02]  /*7290*/  ISETP.LT.OR P5, PT, R82.reuse, 0x71, P5 ;  /* 0x000000715200780c */ /* 0x040fe40002fa1670 */
[C---:B------:R-:W-:Y:S02]  /*72a0*/  ISETP.LT.OR P4, PT, R82.reuse, 0x72, P4 ;  /* 0x000000725200780c */ /* 0x040fe40002781670 */
[C---:B------:R-:W-:Y:S02]  /*72b0*/  ISETP.LT.OR P6, PT, R82.reuse, 0x79, P6 ;  /* 0x000000795200780c */ /* 0x040fe400037c1670 */
[----:B------:R-:W-:Y:S02]  /*72c0*/  ISETP.LT.OR P2, PT, R82, 0x7a, P2 ;  /* 0x0000007a5200780c */ /* 0x000fe40001741670 */
[----:B------:R-:W-:-:S02]  /*72d0*/  FSEL R71, R71, -INF , !P5 ;  /* 0xff80000047477808 */ /* 0x000fc40006800000 */
[----:B------:R-:W-:Y:S02]  /*72e0*/  FSEL R72, R72, -INF , !P4 ;  /* 0xff80000048487808 */ /* 0x000fe40006000000 */
[----:B------:R-:W-:Y:S02]  /*72f0*/  FSEL R76, R76, -INF , !P6 ;  /* 0xff8000004c4c7808 */ /* 0x000fe40007000000 */
[----:B------:R-:W-:Y:S01]  /*7300*/  FSEL R78, R78, -INF , !P2 ;  /* 0xff8000004e4e7808 */ /* 0x000fe20005000000 */
[----:B------:R-:W-:Y:S06]  /*7310*/  @P3 BRA `(.L_x_882) ;  /* 0x00000000005c3947 */ /* 0x000fec0003800000 */
        /* <DEDUP_REMOVED lines=8> */
[----:B------:R-:W0:Y:S02]  /*73a0*/  @P2 LDC.64 R56, c[0x0][0x9e8] ;  /* 0x00027a00ff382b82 */ /* 0x000e240000000a00 */
[----:B0-----:R-:W-:-:S05]  /*73b0*/  @P2 IMAD.HI.U32 R56, R81, R56, RZ ;  /* 0x0000003851382227 */ /* 0x001fca00078e00ff */
[----:B------:R-:W-:-:S04]  /*73c0*/  @P2 SHF.R.U32.HI R81, RZ, R57, R56 ;  /* 0x00000039ff512219 */ /* 0x000fc80000011638 */
[----:B------:R-:W-:Y:S01]  /*73d0*/  LOP3.LUT R81, RZ, R81, RZ, 0x33, !PT ;  /* 0x00000051ff517212 */ /* 0x000fe200078e33ff */
[----:B------:R-:W-:Y:S06]  /*73e0*/  BRA `(.L_x_885) ;  /* 0x0000000000147947 */ /* 0x000fec0003800000 */
.L_x_884:
[----:B------:R-:W-:-:S05]  /*73f0*/  IMAD.U32 R82, RZ, RZ, UR33 ;  /* 0x00000021ff527e24 */ /* 0x000fca000f8e00ff */
[----:B------:R-:W-:-:S13]  /*7400*/  ISETP.NE.AND P2, PT, R82, 0x1, PT ;  /* 0x000000015200780c */ /* 0x000fda0003f45270 */
[----:B------:R-:W0:Y:S02]  /*7410*/  @P2 LDC.64 R56, c[0x0][0x9e8] ;  /* 0x00027a00ff382b82 */ /* 0x000e240000000a00 */
[----:B0-----:R-:W-:-:S05]  /*7420*/  @P2 IMAD.HI.U32 R56, R81, R56, RZ ;  /* 0x0000003851382227 */ /* 0x001fca00078e00ff */
[----:B------:R-:W-:-:S07]  /*7430*/  @P2 SHF.R.U32.HI R81, RZ, R57, R56 ;  /* 0x00000039ff512219 */ /* 0x000fce0000011638 */
.L_x_885:
[----:B------:R-:W-:Y:S05]  /*7440*/  BSYNC B0 ;  /* 0x0000000000007941 */ /* 0x000fea0003800000 */
.L_x_883:
[----:B------:R-:W-:-:S04]  /*7450*/  IMAD R77, R81, R82, -R77 ;  /* 0x00000052514d7224 */ /* 0x000fc800078e0a4d */
[----:B------:R-:W-:-:S05]  /*7460*/  IMAD R77, R2, -0x2, R77 ;  /* 0xfffffffe024d7824 */ /* 0x000fca00078e024d */
[----:B------:R-:W-:Y:S02]  /*7470*/  VIADDMNMX R84, R77, R82, R84, PT ;  /* 0x000000524d547246 */ /* 0x000fe40003800154 */
[----:B------:R-:W-:-:S07]  /*7480*/  VIMNMX R83, R83, R77, !PT ;  /* 0x0000004d53537248 */ /* 0x000fce0007fe0100 */
.L_x_882:
[----:B------:R-:W-:Y:S01]  /*7490*/  FMNMX.FTZ R57, R13, R11, !PT ;  /* 0x0000000b0d397209 */ /* 0x000fe20007810000 */
[----:B------:R-:W-:Y:S01]  /*74a0*/  UMOV UR11, UR34 ;  /* 0x00000022000b7c82 */ /* 0x000fe20008000000 */
[----:B------:R-:W-:Y:S02]  /*74b0*/  ISETP.GT.AND P5, PT, R83, 0x10, P1 ;  /* 0x000000105300780c */ /* 0x000fe40000fa4270 */
[----:B------:R-:W-:Y:S02]  /*74c0*/  FMNMX.FTZ R57, R14, R57, !PT ;  /* 0x000000390e397209 */ /* 0x000fe40007810000 */
[----:B------:R-:W-:Y:S02]  /*74d0*/  ISETP.LT.OR P5, PT, R84, 0x11, P5 ;  /* 0x000000115400780c */ /* 0x000fe40002fa1670 */
[----:B------:R-:W-:Y:S02]  /*74e0*/  FMNMX.FTZ R57, R16, R57, !PT ;  /* 0x0000003910397209 */ /* 0x000fe40007810000 */
[----:B------:R-:W-:-:S02]  /*74f0*/  FSEL R23, R23, -INF , !P5 ;  /* 0xff80000017177808 */ /* 0x000fc40006800000 */
[----:B------:R-:W-:Y:S02]  /*7500*/  FMNMX.FTZ R56, R18, R57, !PT ;  /* 0x0000003912387209 */ /* 0x000fe40007810000 */
[----:B------:R-:W-:Y:S02]  /*7510*/  ISETP.GT.AND P5, PT, R83, 0x20, P1 ;  /* 0x000000205300780c */ /* 0x000fe40000fa4270 */
[----:B------:R-:W-:Y:S02]  /*7520*/  FMNMX.FTZ R57, R21, R56, !PT ;  /* 0x0000003815397209 */ /* 0x000fe40007810000 */
[----:B------:R-:W-:Y:S02]  /*7530*/  ISETP.LT.OR P5, PT, R84, 0x21, P5 ;  /* 0x000000215400780c */ /* 0x000fe40002fa1670 */
[----:B------:R-:W-:Y:S02]  /*7540*/  FMNMX.FTZ R56, R22, R57, !PT ;  /* 0x0000003916387209 */ /* 0x000fe40007810000 */
[----:B------:R-:W-:-:S02]  /*7550*/  FSEL R31, R31, -INF , !P5 ;  /* 0xff8000001f1f7808 */ /* 0x000fc40006800000 */
[----:B------:R-:W-:Y:S02]  /*7560*/  FMNMX.FTZ R57, R25, R56, !PT ;  /* 0x0000003819397209 */ /* 0x000fe40007810000 */
[C---:B------:R-:W-:Y:S02]  /*7570*/  ISETP.GT.AND P5, PT, R83.reuse, RZ, P1 ;  /* 0x000000ff5300720c */ /* 0x040fe40000fa4270 */
[----:B------:R-:W-:Y:S02]  /*7580*/  FMNMX.FTZ R56, R26, R57, !PT ;  /* 0x000000391a387209 */ /* 0x000fe40007810000 */
[----:B------:R-:W-:Y:S02]  /*7590*/  ISETP.GT.AND P2, PT, R83, 0x1, P1 ;  /* 0x000000015300780c */ /* 0x000fe40000f44270 */
[----:B------:R-:W-:Y:S02]  /*75a0*/  FMNMX.FTZ R57, R29, R56, !PT ;  /* 0x000000381d397209 */ /* 0x000fe40007810000 */
[----:B------:R-:W-:-:S02]  /*75b0*/  ISETP.LT.OR P5, PT, R84, 0x1, P5 ;  /* 0x000000015400780c */ /* 0x000fc40002fa1670 */
[----:B------:R-:W-:Y:S02]  /*75c0*/  FMNMX.FTZ R56, R30, R57, !PT ;  /* 0x000000391e387209 */ /* 0x000fe40007810000 */
[----:B------:R-:W-:Y:S02]  /*75d0*/  ISETP.GT.AND P3, PT, R83, 0x8, P1 ;  /* 0x000000085300780c */ /* 0x000fe40000f64270 */
[----:B------:R-:W-:Y:S02]  /*75e0*/  FMNMX.FTZ R57, R33, R56, !PT ;  /* 0x0000003821397209 */ /* 0x000fe40007810000 */
[----:B------:R-:W-:Y:S02]  /*75f0*/  ISETP.LT.OR P2, PT, R84, 0x2, P2 ;  /* 0x000000025400780c */ /* 0x000fe40001741670 */
[----:B------:R-:W-:Y:S02]  /*7600*/  FMNMX.FTZ R56, R34, R57, !PT ;  /* 0x0000003922387209 */ /* 0x000fe40007810000 */
[----:B------:R-:W-:-:S02]  /*7610*/  ISETP.GT.AND P4, PT, R83, 0x9, P1 ;  /* 0x000000095300780c */ /* 0x000fc40000f84270 */
[----:B------:R-:W-:Y:S02]  /*7620*/  FMNMX.FTZ R57, R37, R56, !PT ;  /* 0x0000003825397209 */ /* 0x000fe40007810000 */
[----:B------:R-:W-:Y:S02]  /*7630*/  ISETP.LT.OR P3, PT, R84, 0x9, P3 ;  /* 0x000000095400780c */ /* 0x000fe40001f61670 */
[----:B------:R-:W-:Y:S02]  /*7640*/  FMNMX.FTZ R56, R38, R57, !PT ;  /* 0x0000003926387209 */ /* 0x000fe40007810000 */
[----:B------:R-:W-:Y:S02]  /*7650*/  FSEL R15, R15, -INF , !P2 ;  /* 0xff8000000f0f7808 */ /* 0x000fe40005000000 */
[----:B------:R-:W-:Y:S02]  /*7660*/  FMNMX.FTZ R57, R41, R56, !PT ;  /* 0x0000003829397209 */ /* 0x000fe40007810000 */
[----:B------:R-:W-:-:S02]  /*7670*/  ISETP.LT.OR P4, PT, R84, 0xa, P4 ;  /* 0x0000000a5400780c */ /* 0x000fc40002781670 */
[----:B------:R-:W-:Y:S02]  /*7680*/  FMNMX.FTZ R56, R42, R57, !PT ;  /* 0x000000392a387209 */ /* 0x000fe40007810000 */
[----:B------:R-:W-:Y:S02]  /*7690*/  FSEL R19, R19, -INF , !P3 ;  /* 0xff80000013137808 */ /* 0x000fe40005800000 */
[----:B------:R-:W-:Y:S02]  /*76a0*/  FMNMX.FTZ R57, R45, R56, !PT ;  /* 0x000000382d397209 */ /* 0x000fe40007810000 */
[----:B------:R-:W-:Y:S02]  /*76b0*/  ISETP.GT.AND P2, PT, R83, 0x11, P1 ;  /* 0x000000115300780c */ /* 0x000fe40000f44270 */
[----:B------:R-:W-:Y:S02]  /*76c0*/  FMNMX.FTZ R56, R46, R57, !PT ;  /* 0x000000392e387209 */ /* 0x000fe40007810000 */
[----:B------:R-:W-:-:S02]  /*76d0*/  FSEL R20, R20, -INF , !P4 ;  /* 0xff80000014147808 */ /* 0x000fc40006000000 */
        /* <DEDUP_REMOVED lines=28> */
[----:B------:R-:W-:Y:S01]  /*78a0*/  ISETP.GT.AND P2, PT, R83, 0x30, P1 ;  /* 0x000000305300780c */ /* 0x000fe20000f44270 */
[----:B------:R-:W0:Y:S01]  /*78b0*/  SHFL.BFLY PT, R56, R57, 0x2, 0x1f ;  /* 0x0c401f0039387f89 */ /* 0x000e2200000e0000 */
[----:B------:R-:W-:-:S02]  /*78c0*/  FSEL R35, R35, -INF , !P3 ;  /* 0xff80000023237808 */ /* 0x000fc40005800000 */
[C---:B------:R-:W-:Y:S02]  /*78d0*/  ISETP.LT.OR P4, PT, R84.reuse, 0x2a, P4 ;  /* 0x0000002a5400780c */ /* 0x040fe40002781670 */
[----:B------:R-:W-:Y:S02]  /*78e0*/  ISETP.GT.AND P3, PT, R83, 0x31, P1 ;  /* 0x000000315300780c */ /* 0x000fe40000f64270 */
[----:B------:R-:W-:Y:S02]  /*78f0*/  ISETP.LT.OR P2, PT, R84, 0x31, P2 ;  /* 0x000000315400780c */ /* 0x000fe40001741670 */
[----:B------:R-:W-:Y:S02]  /*7900*/  FSEL R36, R36, -INF , !P4 ;  /* 0xff80000024247808 */ /* 0x000fe40006000000 */
[----:B------:R-:W-:Y:S02]  /*7910*/  FSEL R39, R39, -INF , !P2 ;  /* 0xff80000027277808 */ /* 0x000fe40005000000 */
[----:B------:R-:W-:-:S02]  /*7920*/  ISETP.LT.OR P3, PT, R84, 0x32, P3 ;  /* 0x000000325400780c */ /* 0x000fc40001f61670 */
[C---:B------:R-:W-:Y:S02]  /*7930*/  ISETP.GT.AND P4, PT, R83.reuse, 0x39, P1 ;  /* 0x000000395300780c */ /* 0x040fe40000f84270 */
[----:B------:R-:W-:Y:S02]  /*7940*/  FSEL R40, R40, -INF , !P3 ;  /* 0xff80000028287808 */ /* 0x000fe40005800000 */
[C---:B------:R-:W-:Y:S02]  /*7950*/  ISETP.GT.AND P2, PT, R83.reuse, 0x40, P1 ;  /* 0x000000405300780c */ /* 0x040fe40000f44270 */
[----:B------:R-:W-:Y:S02]  /*7960*/  ISETP.LT.OR P4, PT, R84, 0x3a, P4 ;  /* 0x0000003a5400780c */ /* 0x000fe40002781670 */
[----:B------:R-:W-:Y:S02]  /*7970*/  ISETP.GT.AND P3, PT, R83, 0x41, P1 ;  /* 0x000000415300780c */ /* 0x000fe40000f64270 */
[----:B0-----:R-:W-:-:S02]  /*7980*/  FMNMX.FTZ R77, R57, R56, !PT ;  /* 0x00000038394d7209 */ /* 0x001fc40007810000 */
[----:B------:R-:W-:Y:S02]  /*7990*/  ISETP.LT.OR P2, PT, R84, 0x41, P2 ;  /* 0x000000415400780c */ /* 0x000fe40001741670 */
[----:B------:R-:W-:Y:S01]  /*79a0*/  FSEL R44, R44, -INF , !P4 ;  /* 0xff8000002c2c7808 */ /* 0x000fe20006000000 */
[----:B------:R-:W0:Y:S01]  /*79b0*/  SHFL.BFLY PT, R56, R77, 0x1, 0x1f ;  /* 0x0c201f004d387f89 */ /* 0x000e2200000e0000 */
[----:B------:R-:W-:Y:S02]  /*79c0*/  FSEL R47, R47, -INF , !P2 ;  /* 0xff8000002f2f7808 */ /* 0x000fe40005000000 */
[----:B------:R-:W-:Y:S02]  /*79d0*/  ISETP.LT.OR P3, PT, R84, 0x42, P3 ;  /* 0x000000425400780c */ /* 0x000fe40001f61670 */
[----:B------:R-:W-:Y:S02]  /*79e0*/  ISETP.GT.AND P4, PT, R83, 0x49, P1 ;  /* 0x000000495300780c */ /* 0x000fe40000f84270 */
[----:B------:R-:W-:-:S02]  /*79f0*/  FSEL R48, R48, -INF , !P3 ;  /* 0xff80000030307808 */ /* 0x000fc40005800000 */
[C---:B------:R-:W-:Y:S02]  /*7a00*/  ISETP.GT.AND P2, PT, R83.reuse, 0x50, P1 ;  /* 0x000000505300780c */ /* 0x040fe40000f44270 */
[C---:B------:R-:W-:Y:S02]  /*7a10*/  ISETP.LT.OR P4, PT, R84.reuse, 0x4a, P4 ;  /* 0x0000004a5400780c */ /* 0x040fe40002781670 */
[----:B------:R-:W-:Y:S02]  /*7a20*/  ISETP.GT.AND P3, PT, R83, 0x51, P1 ;  /* 0x000000515300780c */ /* 0x000fe40000f64270 */
[----:B------:R-:W-:Y:S02]  /*7a30*/  ISETP.LT.OR P2, PT, R84, 0x51, P2 ;  /* 0x000000515400780c */ /* 0x000fe40001741670 */
[----:B------:R-:W-:Y:S02]  /*7a40*/  FSEL R52, R52, -INF , !P4 ;  /* 0xff80000034347808 */ /* 0x000fe40006000000 */
[----:B------:R-:W-:-:S02]  /*7a50*/  FSEL R55, R55, -INF , !P2 ;  /* 0xff80000037377808 */ /* 0x000fc40005000000 */
[----:B------:R-:W-:Y:S02]  /*7a60*/  ISETP.LT.OR P3, PT, R84, 0x52, P3 ;  /* 0x000000525400780c */ /* 0x000fe40001f61670 */
[----:B------:R-:W-:Y:S02]  /*7a70*/  ISETP.GT.AND P4, PT, R83, 0x59, P1 ;  /* 0x000000595300780c */ /* 0x000fe40000f84270 */
[----:B0-----:R-:W-:Y:S02]  /*7a80*/  FMNMX.FTZ R56, R77, R56, !PT ;  /* 0x000000384d387209 */ /* 0x001fe40007810000 */
[----:B------:R-:W-:Y:S02]  /*7a90*/  FSEL R77, R136, -INF , !P5 ;  /* 0xff800000884d7808 */ /* 0x000fe40006800000 */
[C---:B------:R-:W-:Y:S01]  /*7aa0*/  FSETP.NEU.FTZ.AND P6, PT, R56.reuse, -INF , PT ;  /* 0xff8000003800780b */ /* 0x040fe20003fdd000 */
[----:B------:R-:W-:Y:S01]  /*7ab0*/  FMUL.FTZ R81, R56, UR11 ;  /* 0x0000000b38517c20 */ /* 0x000fe20008410000 */
[----:B------:R-:W-:-:S02]  /*7ac0*/  FMNMX.FTZ R82, R77, R12, !PT ;  /* 0x0000000c4d527209 */ /* 0x000fc40007810000 */
[----:B------:R-:W-:Y:S02]  /*7ad0*/  ISETP.GT.AND P5, PT, R83, 0x38, P1 ;  /* 0x000000385300780c */ /* 0x000fe40000fa4270 */
[----:B------:R-:W-:Y:S02]  /*7ae0*/  FMNMX.FTZ R82, R15, R82, !PT ;  /* 0x000000520f527209 */ /* 0x000fe40007810000 */
[----:B------:R-:W-:Y:S02]  /*7af0*/  FSEL R57, R81, RZ, P6 ;  /* 0x000000ff51397208 */ /* 0x000fe40003000000 */
[----:B------:R-:W-:Y:S02]  /*7b00*/  FMNMX.FTZ R81, R19, R82, !PT ;  /* 0x0000005213517209 */ /* 0x000fe40007810000 */
[----:B------:R-:W-:Y:S01]  /*7b10*/  ISETP.LT.OR P5, PT, R84, 0x39, P5 ;  /* 0x000000395400780c */ /* 0x000fe20002fa1670 */
[--C-:B------:R-:W-:Y:S01]  /*7b20*/  FFMA.FTZ R13, R13, UR11, -R57.reuse ;  /* 0x0000000b0d0d7c23 */ /* 0x100fe20008010839 */
[----:B------:R-:W-:Y:S01]  /*7b30*/  FMNMX.FTZ R82, R20, R81, !PT ;  /* 0x0000005114527209 */ /* 0x000fe20007810000 */
[--C-:B------:R-:W-:Y:S01]  /*7b40*/  FFMA.FTZ R14, R14, UR11, -R57.reuse ;  /* 0x0000000b0e0e7c23 */ /* 0x100fe20008010839 */
[----:B------:R-:W-:Y:S01]  /*7b50*/  FSEL R43, R43, -INF , !P5 ;  /* 0xff8000002b2b7808 */ /* 0x000fe20006800000 */
[--C-:B------:R-:W-:Y:S01]  /*7b60*/  FFMA.FTZ R16, R16, UR11, -R57.reuse ;  /* 0x0000000b10107c23 */ /* 0x100fe20008010839 */
[----:B------:R-:W-:Y:S01]  /*7b70*/  FMNMX.FTZ R81, R23, R82, !PT ;  /* 0x0000005217517209 */ /* 0x000fe20007810000 */
[--C-:B------:R-:W-:Y:S01]  /*7b80*/  FFMA.FTZ R18, R18, UR11, -R57.reuse ;  /* 0x0000000b12127c23 */ /* 0x100fe20008010839 */
[----:B------:R-:W-:Y:S01]  /*7b90*/  ISETP.GT.AND P5, PT, R83, 0x48, P1 ;  /* 0x000000485300780c */ /* 0x000fe20000fa4270 */
[--C-:B------:R-:W-:Y:S01]  /*7ba0*/  FFMA.FTZ R21, R21, UR11, -R57.reuse ;  /* 0x0000000b15157c23 */ /* 0x100fe20008010839 */
[----:B------:R-:W-:Y:S01]  /*7bb0*/  FMNMX.FTZ R82, R24, R81, !PT ;  /* 0x0000005118527209 */ /* 0x000fe20007810000 */
[--C-:B------:R-:W-:Y:S01]  /*7bc0*/  FFMA.FTZ R22, R22, UR11, -R57.reuse ;  /* 0x0000000b16167c23 */ /* 0x100fe20008010839 */
        /* <DEDUP_REMOVED lines=24> */
[----:B------:R-:W-:Y:S01]  /*7d50*/  FSEL R61, R61, -INF , !P5 ;  /* 0xff8000003d3d7808 */ /* 0x000fe20006800000 */
[--C-:B------:R-:W-:Y:S01]  /*7d60*/  FFMA.FTZ R49, R49, UR11, -R57.reuse ;  /* 0x0000000b31317c23 */ /* 0x100fe20008010839 */
[----:B------:R-:W-:Y:S01]  /*7d70*/  FMNMX.FTZ R81, R39, R82, !PT ;  /* 0x0000005227517209 */ /* 0x000fe20007810000 */
[--C-:B------:R-:W-:Y:S01]  /*7d80*/  FFMA.FTZ R50, R50, UR11, -R57.reuse ;  /* 0x0000000b32327c23 */ /* 0x100fe20008010839 */
[----:B------:R-:W-:Y:S01]  /*7d90*/  ISETP.LT.OR P4, PT, R84, 0x5a, P4 ;  /* 0x0000005a5400780c */ /* 0x000fe20002781670 */
[--C-:B------:R-:W-:Y:S01]  /*7da0*/  FFMA.FTZ R53, R53, UR11, -R57.reuse ;  /* 0x0000000b35357c23 */ /* 0x100fe20008010839 */
[----:B------:R-:W-:Y:S01]  /*7db0*/  FMNMX.FTZ R82, R40, R81, !PT ;  /* 0x0000005128527209 */ /* 0x000fe20007810000 */
[--C-:B------:R-:W-:Y:S01]  /*7dc0*/  FFMA.FTZ R54, R54, UR11, -R57.reuse ;  /* 0x0000000b36367c23 */ /* 0x100fe20008010839 */
[----:B------:R-:W-:Y:S01]  /*7dd0*/  ISETP.GT.AND P5, PT, R83, 0x68, P1 ;  /* 0x000000685300780c */ /* 0x000fe20000fa4270 */
        /* <DEDUP_REMOVED lines=10> */
[----:B------:R-:W-:Y:S01]  /*7e80*/  FFMA.FTZ R68, R68, UR11, -R57 ;  /* 0x0000000b44447c23 */ /* 0x000fe20008010839 */
[----:B------:R-:W-:Y:S01]  /*7e90*/  FSEL R62, R62, -INF , !P4 ;  /* 0xff8000003e3e7808 */ /* 0x000fe20006000000 */
[----:B------:R-:W-:Y:S01]  /*7ea0*/  MUFU.EX2 R13, R13 ;  /* 0x0000000d000d7308 */ /* 0x000fe20000000800 */
[----:B------:R-:W-:-:S02]  /*7eb0*/  FMNMX.FTZ R82, R48, R81, !PT ;  /* 0x0000005130527209 */ /* 0x000fc40007810000 */
[----:B------:R-:W-:Y:S02]  /*7ec0*/  ISETP.LT.OR P5, PT, R84, 0x69, P5 ;  /* 0x000000695400780c */ /* 0x000fe40002fa1670 */
[----:B------:R-:W-:Y:S02]  /*7ed0*/  FMNMX.FTZ R81, R51, R82, !PT ;  /* 0x0000005233517209 */ /* 0x000fe40007810000 */
[----:B------:R-:W-:Y:S01]  /*7ee0*/  FSEL R65, R65, -INF , !P2 ;  /* 0xff80000041417808 */ /* 0x000fe20005000000 */
[----:B------:R-:W-:Y:S01]  /*7ef0*/  MUFU.EX2 R14, R14 ;  /* 0x0000000e000e7308 */ /* 0x000fe20000000800 */
[----:B------:R-:W-:Y:S02]  /*7f00*/  FMNMX.FTZ R82, R52, R81, !PT ;  /* 0x0000005134527209 */ /* 0x000fe40007810000 */
[----:B------:R-:W-:Y:S02]  /*7f10*/  ISETP.LT.OR P3, PT, R84, 0x62, P3 ;  /* 0x000000625400780c */ /* 0x000fe40001f61670 */
[----:B------:R-:W-:-:S02]  /*7f20*/  FMNMX.FTZ R81, R55, R82, !PT ;  /* 0x0000005237517209 */ /* 0x000fc40007810000 */
[----:B------:R-:W-:Y:S01]  /*7f30*/  ISETP.GT.AND P4, PT, R83, 0x69, P1 ;  /* 0x000000695300780c */ /* 0x000fe20000f84270 */
[----:B------:R-:W-:Y:S01]  /*7f40*/  MUFU.EX2 R16, R16 ;  /* 0x0000001000107308 */ /* 0x000fe20000000800 */
[----:B------:R-:W-:Y:S02]  /*7f50*/  FMNMX.FTZ R82, R58, R81, !PT ;  /* 0x000000513a527209 */ /* 0x000fe40007810000 */
[----:B------:R-:W-:Y:S02]  /*7f60*/  FSEL R66, R66, -INF , !P3 ;  /* 0xff80000042427808 */ /* 0x000fe40005800000 */
[----:B------:R-:W-:Y:S02]  /*7f70*/  FMNMX.FTZ R81, R61, R82, !PT ;  /* 0x000000523d517209 */ /* 0x000fe40007810000 */
[----:B------:R-:W-:Y:S01]  /*7f80*/  ISETP.GT.AND P2, PT, R83, 0x70, P1 ;  /* 0x000000705300780c */ /* 0x000fe20000f44270 */
[----:B------:R-:W-:Y:S01]  /*7f90*/  MUFU.EX2 R18, R18 ;  /* 0x0000001200127308 */ /* 0x000fe20000000800 */
[----:B------:R-:W-:-:S02]  /*7fa0*/  FMNMX.FTZ R82, R62, R81, !PT ;  /* 0x000000513e527209 */ /* 0x000fc40007810000 */
[----:B------:R-:W-:Y:S02]  /*7fb0*/  FSEL R81, R69, -INF , !P5 ;  /* 0xff80000045517808 */ /* 0x000fe40006800000 */
[----:B------:R-:W-:Y:S02]  /*7fc0*/  FMNMX.FTZ R69, R65, R82, !PT ;  /* 0x0000005241457209 */ /* 0x000fe40007810000 */
[----:B------:R-:W-:Y:S01]  /*7fd0*/  ISETP.LT.OR P4, PT, R84, 0x6a, P4 ;  /* 0x0000006a5400780c */ /* 0x000fe20002781670 */
[----:B------:R-:W-:Y:S01]  /*7fe0*/  MUFU.EX2 R21, R21 ;  /* 0x0000001500157308 */ /* 0x000fe20000000800 */
[----:B------:R-:W-:Y:S02]  /*7ff0*/  FMNMX.FTZ R86, R66, R69, !PT ;  /* 0x0000004542567209 */ /* 0x000fe40007810000 */
[----:B------:R-:W-:Y:S02]  /*8000*/  ISETP.GT.AND P3, PT, R83, 0x71, P1 ;  /* 0x000000715300780c */ /* 0x000fe40000f64270 */
[----:B------:R-:W-:-:S02]  /*8010*/  ISETP.LT.OR P2, PT, R84, 0x71, P2 ;  /* 0x000000715400780c */ /* 0x000fc40001741670 */
[----:B------:R-:W-:Y:S01]  /*8020*/  FSEL R82, R70, -INF , !P4 ;  /* 0xff80000046527808 */ /* 0x000fe20006000000 */
[----:B------:R-:W-:Y:S01]  /*8030*/  MUFU.EX2 R22, R22 ;  /* 0x0000001600167308 */ /* 0x000fe20000000800 */
[----:B------:R-:W-:Y:S02]  /*8040*/  FMNMX.FTZ R69, R81, R86, !PT ;  /* 0x0000005651457209 */ /* 0x000fe40007810000 */
[----:B------:R-:W-:Y:S02]  /*8050*/  ISETP.GT.AND P5, PT, R83, 0x78, P1 ;  /* 0x000000785300780c */ /* 0x000fe40000fa4270 */
[----:B------:R-:W-:Y:S02]  /*8060*/  ISETP.LT.OR P3, PT, R84, 0x72, P3 ;  /* 0x000000725400780c */ /* 0x000fe40001f61670 */
[----:B------:R-:W-:Y:S01]  /*8070*/  FSEL R73, R73, -INF , !P2 ;  /* 0xff80000049497808 */ /* 0x000fe20005000000 */
[----:B------:R-:W-:Y:S01]  /*8080*/  MUFU.EX2 R25, R25 ;  /* 0x0000001900197308 */ /* 0x000fe20000000800 */
[----:B------:R-:W-:-:S02]  /*8090*/  FMNMX.FTZ R70, R82, R69, !PT ;  /* 0x0000004552467209 */ /* 0x000fc40007810000 */
[----:B------:R-:W-:Y:S02]  /*80a0*/  ISETP.GT.AND P1, PT, R83, 0x79, P1 ;  /* 0x000000795300780c */ /* 0x000fe40000f24270 */
[----:B------:R-:W-:Y:S02]  /*80b0*/  ISETP.LT.OR P5, PT, R84, 0x79, P5 ;  /* 0x000000795400780c */ /* 0x000fe40002fa1670 */
[----:B------:R-:W-:Y:S01]  /*80c0*/  FSEL R74, R74, -INF , !P3 ;  /* 0xff8000004a4a7808 */ /* 0x000fe20005800000 */
[----:B------:R-:W-:Y:S01]  /*80d0*/  MUFU.EX2 R26, R26 ;  /* 0x0000001a001a7308 */ /* 0x000fe20000000800 */
[----:B------:R-:W-:Y:S02]  /*80e0*/  FMNMX.FTZ R69, R73, R70, !PT ;  /* 0x0000004649457209 */ /* 0x000fe40007810000 */
[----:B------:R-:W-:Y:S02]  /*80f0*/  ISETP.LT.OR P1, PT, R84, 0x7a, P1 ;  /* 0x0000007a5400780c */ /* 0x000fe40000f21670 */
[----:B------:R-:W-:-:S02]  /*8100*/  FSEL R79, R79, -INF , !P5 ;  /* 0xff8000004f4f7808 */ /* 0x000fc40006800000 */
[----:B------:R-:W-:Y:S01]  /*8110*/  FMNMX.FTZ R70, R74, R69, !PT ;  /* 0x000000454a467209 */ /* 0x000fe20007810000 */
[----:B------:R-:W-:Y:S01]  /*8120*/  MUFU.EX2 R29, R29 ;  /* 0x0000001d001d7308 */ /* 0x000fe20000000800 */
[----:B------:R-:W-:Y:S02]  /*8130*/  FSEL R80, R80, -INF , !P1 ;  /* 0xff80000050507808 */ /* 0x000fe40004800000 */
[----:B------:R-:W-:-:S04]  /*8140*/  FMNMX.FTZ R69, R79, R70, !PT ;  /* 0x000000464f457209 */ /* 0x000fc80007810000 */
[----:B------:R-:W-:Y:S01]  /*8150*/  FMNMX.FTZ R69, R80, R69, !PT ;  /* 0x0000004550457209 */ /* 0x000fe20007810000 */
[----:B------:R-:W-:Y:S04]  /*8160*/  MUFU.EX2 R30, R30 ;  /* 0x0000001e001e7308 */ /* 0x000fe80000000800 */
[----:B------:R-:W0:Y:S04]  /*8170*/  SHFL.BFLY PT, R70, R69, 0x2, 0x1f ;  /* 0x0c401f0045467f89 */ /* 0x000e2800000e0000 */
[----:B------:R-:W-:Y:S08]  /*8180*/  MUFU.EX2 R33, R33 ;  /* 0x0000002100217308 */ /* 0x000ff00000000800 */
[----:B------:R-:W-:Y:S08]  /*8190*/  MUFU.EX2 R34, R34 ;  /* 0x0000002200227308 */ /* 0x000ff00000000800 */
[----:B------:R-:W-:Y:S01]  /*81a0*/  MUFU.EX2 R37, R37 ;  /* 0x0000002500257308 */ /* 0x000fe20000000800 */
[----:B0-----:R-:W-:Y:S01]  /*81b0*/  FMNMX.FTZ R83, R69, R70, !PT ;  /* 0x0000004645537209 */ /* 0x001fe20007810000 */
[--C-:B------:R-:W-:Y:S01]  /*81c0*/  FFMA.FTZ R69, R71, UR11, -R57.reuse ;  /* 0x0000000b47457c23 */ /* 0x100fe20008010839 */
[--C-:B------:R-:W-:Y:S01]  /*81d0*/  FFMA.FTZ R71, R76, UR11, -R57.reuse ;  /* 0x0000000b4c477c23 */ /* 0x100fe20008010839 */
[--C-:B------:R-:W-:Y:S01]  /*81e0*/  FFMA.FTZ R70, R72, UR11, -R57.reuse ;  /* 0x0000000b48467c23 */ /* 0x100fe20008010839 */
[----:B------:R-:W-:Y:S01]  /*81f0*/  FFMA.FTZ R76, R78, UR11, -R57 ;  /* 0x0000000b4e4c7c23 */ /* 0x000fe20008010839 */
[----:B------:R-:W0:Y:S01]  /*8200*/  SHFL.BFLY PT, R84, R83, 0x1, 0x1f ;  /* 0x0c201f0053547f89 */ /* 0x000e2200000e0000 */
[----:B------:R-:W-:Y:S01]  /*8210*/  FSEL R72, R56, RZ, P6 ;  /* 0x000000ff38487208 */ /* 0x000fe20003000000 */
[----:B------:R-:W-:Y:S04]  /*8220*/  MUFU.EX2 R38, R38 ;  /* 0x0000002600267308 */ /* 0x000fe80000000800 */
[----:B------:R-:W-:-:S04]  /*8230*/  FADD.FTZ R11, -R72, R11 ;  /* 0x0000000b480b7221 */ /* 0x000fc80000010100 */
[----:B------:R-:W-:Y:S01]  /*8240*/  FMUL.FTZ R11, R11, UR11 ;  /* 0x0000000b0b0b7c20 */ /* 0x000fe20008410000 */
[----:B------:R1:W-:Y:S08]  /*8250*/  MUFU.EX2 R72, R76 ;  /* 0x0000004c00487308 */ /* 0x0003f00000000800 */
[----:B------:R-:W2:Y:S01]  /*8260*/  MUFU.EX2 R11, R11 ;  /* 0x0000000b000b7308 */ /* 0x000ea20000000800 */
[----:B0-----:R-:W-:-:S07]  /*8270*/  FMNMX.FTZ R57, R83, R84, !PT ;  /* 0x0000005453397209 */ /* 0x001fce0007810000 */
[----:B------:R-:W-:Y:S01]  /*8280*/  MUFU.EX2 R41, R41 ;  /* 0x0000002900297308 */ /* 0x000fe20000000800 */
[C---:B------:R-:W-:Y:S01]  /*8290*/  FSETP.NEU.FTZ.AND P1, PT, R57.reuse, -INF , PT ;  /* 0xff8000003900780b */ /* 0x040fe20003f3d000 */
[----:B------:R-:W-:-:S05]  /*82a0*/  FMUL.FTZ R78, R57, UR11 ;  /* 0x0000000b394e7c20 */ /* 0x000fca0008410000 */
[----:B------:R-:W-:Y:S01]  /*82b0*/  FSEL R78, R78, RZ, P1 ;  /* 0x000000ff4e4e7208 */ /* 0x000fe20000800000 */
[----:B------:R-:W-:Y:S04]  /*82c0*/  MUFU.EX2 R42, R42 ;  /* 0x0000002a002a7308 */ /* 0x000fe80000000800 */
[--C-:B------:R-:W-:Y:S01]  /*82d0*/  FFMA.FTZ R85, R15, UR11, -R78.reuse ;  /* 0x0000000b0f557c23 */ /* 0x100fe2000801084e */
[--C-:B------:R-:W-:Y:S01]  /*82e0*/  FFMA.FTZ R15, R19, UR11, -R78.reuse ;  /* 0x0000000b130f7c23 */ /* 0x100fe2000801084e */
[----:B------:R-:W-:Y:S01]  /*82f0*/  FSEL R19, R57, RZ, P1 ;  /* 0x000000ff39137208 */ /* 0x000fe20000800000 */
[--C-:B------:R-:W-:Y:S01]  /*8300*/  FFMA.FTZ R77, R77, UR11, -R78.reuse ;  /* 0x0000000b4d4d7c23 */ /* 0x100fe2000801084e */
[--C-:B------:R-:W-:Y:S01]  /*8310*/  FFMA.FTZ R20, R20, UR11, -R78.reuse ;  /* 0x0000000b14147c23 */ /* 0x100fe2000801084e */
[----:B-1----:R-:W-:Y:S01]  /*8320*/  FFMA.FTZ R76, R23, UR11, -R78 ;  /* 0x0000000b174c7c23 */ /* 0x002fe2000801084e */
[----:B------:R-:W-:Y:S01]  /*8330*/  MUFU.EX2 R85, R85 ;  /* 0x0000005500557308 */ /* 0x000fe20000000800 */
[----:B------:R-:W-:Y:S01]  /*8340*/  FADD.FTZ R19, -R19, R12 ;  /* 0x0000000c13137221 */ /* 0x000fe20000010100 */
[--C-:B------:R-:W-:Y:S01]  /*8350*/  FFMA.FTZ R84, R24, UR11, -R78.reuse ;  /* 0x0000000b18547c23 */ /* 0x100fe2000801084e */
[--C-:B------:R-:W-:Y:S01]  /*8360*/  FFMA.FTZ R83, R32, UR11, -R78.reuse ;  /* 0x0000000b20537c23 */ /* 0x100fe2000801084e */
[--C-:B------:R-:W-:Y:S01]  /*8370*/  FFMA.FTZ R32, R43, UR11, -R78.reuse ;  /* 0x0000000b2b207c23 */ /* 0x100fe2000801084e */
[----:B------:R-:W-:Y:S01]  /*8380*/  FMUL.FTZ R19, R19, UR11 ;  /* 0x0000000b13137c20 */ /* 0x000fe20008410000 */
[----:B--2---:R-:W-:Y:S01]  /*8390*/  FFMA.FTZ R43, R11, R4, R13 ;  /* 0x000000040b2b7223 */ /* 0x004fe2000001000d */
[--C-:B------:R-:W-:Y:S01]  /*83a0*/  FFMA.FTZ R23, R27, UR11, -R78.reuse ;  /* 0x0000000b1b177c23 */ /* 0x100fe2000801084e */
[----:B------:R-:W-:Y:S01]  /*83b0*/  MUFU.EX2 R77, R77 ;  /* 0x0000004d004d7308 */ /* 0x000fe20000000800 */
[--C-:B------:R-:W-:Y:S01]  /*83c0*/  FFMA.FTZ R24, R28, UR11, -R78.reuse ;  /* 0x0000000b1c187c23 */ /* 0x100fe2000801084e */
[----:B------:R-:W-:Y:S01]  /*83d0*/  FADD.FTZ R43, R14, R43 ;  /* 0x0000002b0e2b7221 */ /* 0x000fe20000010000 */
[--C-:B------:R-:W-:Y:S01]  /*83e0*/  FFMA.FTZ R28, R31, UR11, -R78.reuse ;  /* 0x0000000b1f1c7c23 */ /* 0x100fe2000801084e */
[--C-:B------:R-:W-:Y:S01]  /*83f0*/  FFMA.FTZ R31, R39, UR11, -R78.reuse ;  /* 0x0000000b271f7c23 */ /* 0x100fe2000801084e */
[--C-:B------:R-:W-:Y:S01]  /*8400*/  FFMA.FTZ R39, R47, UR11, -R78.reuse ;  /* 0x0000000b2f277c23 */ /* 0x100fe2000801084e */
[----:B------:R-:W-:Y:S01]  /*8410*/  FADD.FTZ R43, R16, R43 ;  /* 0x0000002b102b7221 */ /* 0x000fe20000010000 */
        /* <DEDUP_REMOVED lines=9> */
[----:B------:R-:W1:Y:S01]  /*84b0*/  MUFU.EX2 R15, R15 ;  /* 0x0000000f000f7308 */ /* 0x000e620000000800 */
[--C-:B------:R-:W-:Y:S01]  /*84c0*/  FFMA.FTZ R44, R61, UR11, -R78.reuse ;  /* 0x0000000b3d2c7c23 */ /* 0x100fe2000801084e */
[--C-:B------:R-:W-:Y:S01]  /*84d0*/  FFMA.FTZ R48, R81, UR11, -R78.reuse ;  /* 0x0000000b51307c23 */ /* 0x100fe2000801084e */
[----:B------:R-:W-:-:S05]  /*84e0*/  FFMA.FTZ R52, R82, UR11, -R78 ;  /* 0x0000000b52347c23 */ /* 0x000fca000801084e */
[----:B------:R-:W2:Y:S01]  /*84f0*/  MUFU.EX2 R20, R20 ;  /* 0x0000001400147308 */ /* 0x000ea20000000800 */
[----:B0-----:R-:W-:-:S04]  /*8500*/  FFMA.FTZ R4, R19, R3, R77 ;  /* 0x0000000313047223 */ /* 0x001fc8000001004d */
[----:B------:R-:W-:-:S03]  /*8510*/  FADD.FTZ R4, R85, R4 ;  /* 0x0000000455047221 */ /* 0x000fc60000010000 */
[----:B------:R-:W0:Y:S01]  /*8520*/  MUFU.EX2 R76, R76 ;  /* 0x0000004c004c7308 */ /* 0x000e220000000800 */
[----:B-1----:R-:W-:Y:S01]  /*8530*/  FADD.FTZ R3, R15, R4 ;  /* 0x000000040f037221 */ /* 0x002fe20000010000 */
[----:B------:R-:W-:Y:S01]  /*8540*/  FADD.FTZ R4, R18, R43 ;  /* 0x0000002b12047221 */ /* 0x000fe20000010000 */
[--C-:B------:R-:W-:Y:S01]  /*8550*/  FFMA.FTZ R43, R55, UR11, -R78.reuse ;  /* 0x0000000b372b7c23 */ /* 0x100fe2000801084e */
[--C-:B------:R-:W-:Y:S01]  /*8560*/  FFMA.FTZ R55, R62, UR11, -R78.reuse ;  /* 0x0000000b3e377c23 */ /* 0x100fe2000801084e */
[----:B------:R-:W-:Y:S01]  /*8570*/  FFMA.FTZ R62, R79, UR11, -R78 ;  /* 0x0000000b4f3e7c23 */ /* 0x000fe2000801084e */
[----:B------:R-:W-:Y:S02]  /*8580*/  FADD.FTZ R47, R21, R4 ;  /* 0x00000004152f7221 */ /* 0x000fe40000010000 */
[----:B------:R-:W1:Y:S01]  /*8590*/  MUFU.EX2 R84, R84 ;  /* 0x0000005400547308 */ /* 0x000e620000000800 */
[----:B--2---:R-:W-:Y:S01]  /*85a0*/  FADD.FTZ R3, R20, R3 ;  /* 0x0000000314037221 */ /* 0x004fe20000010000 */
[----:B------:R-:W-:-:S06]  /*85b0*/  FADD.FTZ R4, R22, R47 ;  /* 0x0000002f16047221 */ /* 0x000fcc0000010000 */
[----:B------:R-:W2:Y:S01]  /*85c0*/  MUFU.EX2 R23, R23 ;  /* 0x0000001700177308 */ /* 0x000ea20000000800 */
[----:B0-----:R-:W-:-:S07]  /*85d0*/  FADD.FTZ R3, R76, R3 ;  /* 0x000000034c037221 */ /* 0x001fce0000010000 */
[----:B------:R-:W0:Y:S01]  /*85e0*/  MUFU.EX2 R24, R24 ;  /* 0x0000001800187308 */ /* 0x000e220000000800 */
[----:B-1----:R-:W-:Y:S01]  /*85f0*/  FADD.FTZ R12, R84, R3 ;  /* 0x00000003540c7221 */ /* 0x002fe20000010000 */
[----:B------:R-:W-:-:S04]  /*8600*/  FADD.FTZ R3, R25, R4 ;  /* 0x0000000419037221 */ /* 0x000fc80000010000 */
[----:B------:R-:W-:Y:S02]  /*8610*/  FADD.FTZ R4, R26, R3 ;  /* 0x000000031a047221 */ /* 0x000fe40000010000 */
[----:B------:R-:W1:Y:S01]  /*8620*/  MUFU.EX2 R28, R28 ;  /* 0x0000001c001c7308 */ /* 0x000e620000000800 */
[----:B--2---:R-:W-:Y:S01]  /*8630*/  FADD.FTZ R47, R23, R12 ;  /* 0x0000000c172f7221 */ /* 0x004fe20000010000 */
[----:B------:R-:W-:-:S04]  /*8640*/  FADD.FTZ R3, R29, R4 ;  /* 0x000000041d037221 */ /* 0x000fc80000010000 */
[----:B------:R-:W-:Y:S02]  /*8650*/  FADD.FTZ R12, R30, R3 ;  /* 0x000000031e0c7221 */ /* 0x000fe40000010000 */
[----:B------:R-:W2:Y:S01]  /*8660*/  MUFU.EX2 R83, R83 ;  /* 0x0000005300537308 */ /* 0x000ea20000000800 */
[----:B0-----:R-:W-:Y:S01]  /*8670*/  FADD.FTZ R47, R24, R47 ;  /* 0x0000002f182f7221 */ /* 0x001fe20000010000 */
[----:B------:R-:W-:-:S06]  /*8680*/  FADD.FTZ R3, R33, R12 ;  /* 0x0000000c21037221 */ /* 0x000fcc0000010000 */
[----:B------:R-:W0:Y:S01]  /*8690*/  MUFU.EX2 R27, R27 ;  /* 0x0000001b001b7308 */ /* 0x000e220000000800 */
[----:B-1----:R-:W-:-:S07]  /*86a0*/  FADD.FTZ R4, R28, R47 ;  /* 0x0000002f1c047221 */ /* 0x002fce0000010000 */
[----:B------:R-:W1:Y:S01]  /*86b0*/  MUFU.EX2 R36, R36 ;  /* 0x0000002400247308 */ /* 0x000e620000000800 */
[----:B--2---:R-:W-:-:S07]  /*86c0*/  FADD.FTZ R4, R83, R4 ;  /* 0x0000000453047221 */ /* 0x004fce0000010000 */
[----:B------:R-:W2:Y:S01]  /*86d0*/  MUFU.EX2 R31, R31 ;  /* 0x0000001f001f7308 */ /* 0x000ea20000000800 */
[----:B0-----:R-:W-:Y:S01]  /*86e0*/  FADD.FTZ R47, R27, R4 ;  /* 0x000000041b2f7221 */ /* 0x001fe20000010000 */
[----:B------:R-:W-:-:S04]  /*86f0*/  FADD.FTZ R4, R34, R3 ;  /* 0x0000000322047221 */ /* 0x000fc80000010000 */
[----:B------:R-:W-:Y:S02]  /*8700*/  FADD.FTZ R3, R37, R4 ;  /* 0x0000000425037221 */ /* 0x000fe40000010000 */
[----:B------:R-:W0:Y:S01]  /*8710*/  MUFU.EX2 R35, R35 ;  /* 0x0000002300237308 */ /* 0x000e220000000800 */
[----:B-1----:R-:W-:Y:S01]  /*8720*/  FADD.FTZ R12, R36, R47 ;  /* 0x0000002f240c7221 */ /* 0x002fe20000010000 */
[----:B------:R-:W-:Y:S01]  /*8730*/  FADD.FTZ R4, R38, R3 ;  /* 0x0000000326047221 */ /* 0x000fe20000010000 */
[--C-:B------:R-:W-:Y:S01]  /*8740*/  FFMA.FTZ R47, R65, UR11, -R78.reuse ;  /* 0x0000000b412f7c23 */ /* 0x100fe2000801084e */
[----:B------:R-:W-:Y:S02]  /*8750*/  FFMA.FTZ R65, R66, UR11, -R78 ;  /* 0x0000000b42417c23 */ /* 0x000fe4000801084e */
[----:B------:R-:W-:Y:S02]  /*8760*/  FADD.FTZ R51, R41, R4 ;  /* 0x0000000429337221 */ /* 0x000fe40000010000 */
[----:B------:R-:W1:Y:S01]  /*8770*/  MUFU.EX2 R32, R32 ;  /* 0x0000002000207308 */ /* 0x000e620000000800 */
[----:B--2---:R-:W-:Y:S01]  /*8780*/  FADD.FTZ R12, R31, R12 ;  /* 0x0000000c1f0c7221 */ /* 0x004fe20000010000 */
[----:B------:R-:W-:-:S06]  /*8790*/  FADD.FTZ R4, R42, R51 ;  /* 0x000000332a047221 */ /* 0x000fcc0000010000 */
        /* <DEDUP_REMOVED lines=20> */
[----:B------:R-:W-:-:S06]  /*88e0*/  FFMA.FTZ R51, R73, UR11, -R78 ;  /* 0x0000000b49337c23 */ /* 0x000fcc000801084e */
        /* <DEDUP_REMOVED lines=9> */
[----:B--2---:R-:W-:Y:S01]  /*8980*/  FADD.FTZ R3, R58, R61 ;  /* 0x0000003d3a037221 */ /* 0x004fe20000010000 */
[----:B------:R-:W-:-:S06]  /*8990*/  FFMA.FTZ R61, R74, UR11, -R78 ;  /* 0x0000000b4a3d7c23 */ /* 0x000fcc000801084e */
        /* <DEDUP_REMOVED lines=34> */
[----:B-1----:R-:W-:-:S04]  /*8bc0*/  FADD.FTZ R79, R71, R4 ;  /* 0x00000004474f7221 */ /* 0x002fc80000010000 */
[----:B------:R-:W-:Y:S01]  /*8bd0*/  FADD.FTZ R4, R72, R79 ;  /* 0x0000004f48047221 */ /* 0x000fe20000010000 */
[----:B--2---:R-:W-:-:S04]  /*8be0*/  FADD.FTZ R12, R62, R3 ;  /* 0x000000033e0c7221 */ /* 0x004fc80000010000 */
[----:B0-----:R-:W-:Y:S01]  /*8bf0*/  FADD.FTZ R3, R73, R12 ;  /* 0x0000000c49037221 */ /* 0x001fe20000010000 */
[----:B------:R-:W-:Y:S06]  /*8c00*/  @!P0 BRA `(.L_x_886) ;  /* 0x0000000000048947 */ /* 0x000fec0003800000 */
[----:B------:R-:W-:Y:S01]  /*8c10*/  BPT.TRAP 0x1 ;  /* 0x000000040000795c */ /* 0x000fe20000300000 */
.L_x_886:
[----:B------:R-:W0:Y:S01]  /*8c20*/  S2UR UR10, SR_CgaCtaId ;  /* 0x00000000000a79c3 */ /* 0x000e220000008800 */
[----:B------:R-:W-:Y:S01]  /*8c30*/  ULEA UR6, UR6, UR38, 0x3 ;  /* 0x0000002606067291 */ /* 0x000fe2000f8e183f */
[----:B------:R-:W-:Y:S01]  /*8c40*/  F2FP.F16.F32.PACK_AB R12, R14, R13 ;  /* 0x0000000d0e0c723e */ /* 0x000fe200000000ff */
[----:B------:R-:W-:Y:S01]  /*8c50*/  UMOV UR41, UR5 ;  /* 0x0000000500297c82 */ /* 0x000fe20008000000 */
[----:B------:R-:W-:Y:S01]  /*8c60*/  F2FP.F16.F32.PACK_AB R13, R85, R77 ;  /* 0x0000004d550d723e */ /* 0x000fe200000000ff */
[----:B------:R-:W-:Y:S01]  /*8c70*/  UIADD3 UR6, UR6, 0x2d860, URZ ;  /* 0x0002d86006067890 */ /* 0x000fe2000fffe03f */
[----:B------:R-:W-:Y:S01]  /*8c80*/  F2FP.F16.F32.PACK_AB R14, R18, R16 ;  /* 0x00000010120e723e */ /* 0x000fe200000000ff */
[----:B------:R-:W-:Y:S01]  /*8c90*/  FMUL.FTZ R88, R88, R11 ;  /* 0x0000000b58587220 */ /* 0x000fe20000410000 */
[----:B------:R-:W-:Y:S01]  /*8ca0*/  F2FP.F16.F32.PACK_AB R15, R20, R15 ;  /* 0x0000000f140f723e */ /* 0x000fe200000000ff */
[----:B------:R-:W-:Y:S01]  /*8cb0*/  FMUL.FTZ R89, R89, R11 ;  /* 0x0000000b59597220 */ /* 0x000fe20000410000 */
[----:B------:R-:W-:Y:S01]  /*8cc0*/  F2FP.F16.F32.PACK_AB R20, R22, R21 ;  /* 0x000000151614723e */ /* 0x000fe200000000ff */
[----:B------:R-:W-:Y:S01]  /*8cd0*/  FMUL.FTZ R92, R92, R11 ;  /* 0x0000000b5c5c7220 */ /* 0x000fe20000410000 */
[----:B------:R-:W-:Y:S01]  /*8ce0*/  F2FP.F16.F32.PACK_AB R23, R24, R23 ;  /* 0x000000171817723e */ /* 0x000fe200000000ff */
[-C--:B------:R-:W-:Y:S01]  /*8cf0*/  FMUL.FTZ R93, R93, R11.reuse ;  /* 0x0000000b5d5d7220 */ /* 0x080fe20000410000 */
        /* <DEDUP_REMOVED lines=10> */
[----:B0-----:R-:W-:Y:S01]  /*8da0*/  UPRMT UR6, UR10, 0x654, UR6 ;  /* 0x000006540a067896 */ /* 0x001fe20008000006 */
[----:B------:R-:W-:Y:S01]  /*8db0*/  F2FP.F16.F32.PACK_AB R27, R36, R27 ;  /* 0x0000001b241b723e */ /* 0x000fe200000000ff */
[----:B------:R-:W-:Y:S01]  /*8dc0*/  FMUL.FTZ R105, R105, R11 ;  /* 0x0000000b69697220 */ /* 0x000fe20000410000 */
[----:B------:R-:W-:Y:S01]  /*8dd0*/  F2FP.F16.F32.PACK_AB R29, R35, R31 ;  /* 0x0000001f231d723e */ /* 0x000fe200000000ff */
[----:B------:R-:W-:Y:S01]  /*8de0*/  FMUL.FTZ R108, R108, R11 ;  /* 0x0000000b6c6c7220 */ /* 0x000fe20000410000 */
[----:B------:R-:W-:Y:S01]  /*8df0*/  F2FP.F16.F32.PACK_AB R28, R38, R37 ;  /* 0x00000025261c723e */ /* 0x000fe200000000ff */
[----:B------:R-:W-:Y:S01]  /*8e00*/  FMUL.FTZ R109, R109, R11 ;  /* 0x0000000b6d6d7220 */ /* 0x000fe20000410000 */
[----:B------:R-:W-:Y:S01]  /*8e10*/  F2FP.F16.F32.PACK_AB R30, R42, R41 ;  /* 0x000000292a1e723e */ /* 0x000fe200000000ff */
[----:B------:R-:W-:Y:S01]  /*8e20*/  FMUL.FTZ R112, R112, R11 ;  /* 0x0000000b70707220 */ /* 0x000fe20000410000 */
[----:B------:R-:W-:Y:S01]  /*8e30*/  SYNCS.ARRIVE.TRANS64.RED.A1T0 RZ, [UR6], RZ ;  /* 0x000000ffffff79a7 */ /* 0x000fe20008100406 */
[----:B------:R-:W-:Y:S01]  /*8e40*/  F2FP.F16.F32.PACK_AB R31, R136, R32 ;  /* 0x00000020881f723e */ /* 0x000fe200000000ff */
[----:B------:R0:W-:Y:S01]  /*8e50*/  STSM.16.M88.4 [R0+0x21800], R12 ;  /* 0x0218000c00007844 */ /* 0x0001e20000000200 */
[----:B------:R-:W-:Y:S01]  /*8e60*/  F2FP.F16.F32.PACK_AB R32, R46, R45 ;  /* 0x0000002d2e20723e */ /* 0x000fe200000000ff */
[----:B------:R-:W-:Y:S01]  /*8e70*/  UMOV UR6, UR4 ;  /* 0x0000000400067c82 */ /* 0x000fe20008000000 */
[----:B------:R-:W-:Y:S01]  /*8e80*/  F2FP.F16.F32.PACK_AB R33, R87, R39 ;  /* 0x000000275721723e */ /* 0x000fe200000000ff */
[----:B------:R1:W-:Y:S01]  /*8e90*/  STSM.16.M88.4 [R6], R20 ;  /* 0x0000001406007844 */ /* 0x0003e20000000200 */
[----:B------:R-:W-:Y:S01]  /*8ea0*/  F2FP.F16.F32.PACK_AB R34, R50, R49 ;  /* 0x000000313222723e */ /* 0x000fe200000000ff */
[----:B------:R-:W-:Y:S01]  /*8eb0*/  FMUL.FTZ R113, R113, R11 ;  /* 0x0000000b71717220 */ /* 0x000fe20000410000 */
[----:B------:R-:W-:Y:S01]  /*8ec0*/  F2FP.F16.F32.PACK_AB R35, R86, R40 ;  /* 0x000000285623723e */ /* 0x000fe200000000ff */
[----:B------:R-:W-:Y:S01]  /*8ed0*/  STSM.16.M88.4 [R7], R24 ;  /* 0x0000001807007844 */ /* 0x000fe20000000200 */
[----:B------:R-:W-:Y:S01]  /*8ee0*/  F2FP.F16.F32.PACK_AB R66, R68, R67 ;  /* 0x000000434442723e */ /* 0x000fe200000000ff */
[----:B------:R-:W-:Y:S01]  /*8ef0*/  FMUL.FTZ R116, R116, R11 ;  /* 0x0000000b74747220 */ /* 0x000fe20000410000 */
[----:B------:R-:W-:Y:S01]  /*8f00*/  F2FP.F16.F32.PACK_AB R64, R64, R63 ;  /* 0x0000003f4040723e */ /* 0x000fe200000000ff */
[----:B------:R-:W-:Y:S01]  /*8f10*/  STSM.16.M88.4 [R5], R28 ;  /* 0x0000001c05007844 */ /* 0x000fe20000000200 */
[----:B------:R-:W-:Y:S01]  /*8f20*/  F2FP.F16.F32.PACK_AB R65, R65, R47 ;  /* 0x0000002f4141723e */ /* 0x000fe200000000ff */
[----:B------:R-:W-:Y:S01]  /*8f30*/  FMUL.FTZ R117, R117, R11 ;  /* 0x0000000b75757220 */ /* 0x000fe20000410000 */
[----:B------:R-:W-:Y:S01]  /*8f40*/  F2FP.F16.F32.PACK_AB R67, R52, R48 ;  /* 0x000000303443723e */ /* 0x000fe200000000ff */
[----:B------:R-:W-:Y:S01]  /*8f50*/  STSM.16.M88.4 [R0+0x27800], R32 ;  /* 0x0278002000007844 */ /* 0x000fe20000000200 */
[----:B0-----:R-:W-:Y:S01]  /*8f60*/  F2FP.F16.F32.PACK_AB R12, R54, R53 ;  /* 0x00000035360c723e */ /* 0x001fe200000000ff */
[----:B------:R-:W-:Y:S01]  /*8f70*/  FMUL.FTZ R120, R120, R11 ;  /* 0x0000000b78787220 */ /* 0x000fe20000410000 */
[----:B------:R-:W-:Y:S01]  /*8f80*/  F2FP.F16.F32.PACK_AB R13, R58, R43 ;  /* 0x0000002b3a0d723e */ /* 0x000fe200000000ff */
[----:B------:R-:W-:Y:S01]  /*8f90*/  FMUL.FTZ R121, R121, R11 ;  /* 0x0000000b79797220 */ /* 0x000fe20000410000 */
[----:B------:R-:W-:Y:S01]  /*8fa0*/  F2FP.F16.F32.PACK_AB R14, R60, R59 ;  /* 0x0000003b3c0e723e */ /* 0x000fe200000000ff */
[-C--:B------:R-:W-:Y:S01]  /*8fb0*/  FMUL.FTZ R124, R124, R11.reuse ;  /* 0x0000000b7c7c7220 */ /* 0x080fe20000410000 */
[----:B------:R-:W-:Y:S01]  /*8fc0*/  F2FP.F16.F32.PACK_AB R15, R55, R44 ;  /* 0x0000002c370f723e */ /* 0x000fe200000000ff */
[----:B------:R-:W-:Y:S01]  /*8fd0*/  FMUL.FTZ R125, R125, R11 ;  /* 0x0000000b7d7d7220 */ /* 0x000fe20000410000 */
[----:B-1----:R-:W-:Y:S01]  /*8fe0*/  F2FP.F16.F32.PACK_AB R20, R70, R69 ;  /* 0x000000454614723e */ /* 0x002fe200000000ff */
[----:B------:R-:W-:Y:S01]  /*8ff0*/  FMUL.FTZ R128, R128, R11 ;  /* 0x0000000b80807220 */ /* 0x000fe20000410000 */
[----:B------:R-:W-:Y:S01]  /*9000*/  F2FP.F16.F32.PACK_AB R21, R61, R51 ;  /* 0x000000333d15723e */ /* 0x000fe200000000ff */
[----:B------:R0:W-:Y:S01]  /*9010*/  STSM.16.M88.4 [R6+0x6000], R12 ;  /* 0x0060000c06007844 */ /* 0x0001e20000000200 */
[----:B------:R-:W-:Y:S01]  /*9020*/  F2FP.F16.F32.PACK_AB R22, R72, R71 ;  /* 0x000000474816723e */ /* 0x000fe200000000ff */
[-C--:B------:R-:W-:Y:S01]  /*9030*/  FMUL.FTZ R129, R129, R11.reuse ;  /* 0x0000000b81817220 */ /* 0x080fe20000410000 */
[----:B------:R-:W-:Y:S01]  /*9040*/  F2FP.F16.F32.PACK_AB R23, R73, R62 ;  /* 0x0000003e4917723e */ /* 0x000fe200000000ff */
[----:B------:R2:W-:Y:S01]  /*9050*/  STSM.16.M88.4 [R7+0x6000], R64 ;  /* 0x0060004007007844 */ /* 0x0005e20000000200 */
[----:B------:R-:W-:Y:S01]  /*9060*/  ISETP.GT.AND P1, PT, R10, UR32, PT ;  /* 0x000000200a007c0c */ /* 0x000fe2000bf24270 */
[-C--:B------:R-:W-:Y:S01]  /*9070*/  FMUL.FTZ R132, R132, R11.reuse ;  /* 0x0000000b84847220 */ /* 0x080fe20000410000 */
[----:B------:R-:W-:Y:S01]  /*9080*/  FMUL.FTZ R133, R133, R11 ;  /* 0x0000000b85857220 */ /* 0x000fe20000410000 */
        /* <DEDUP_REMOVED lines=32> */
[----:B0-----:R-:W-:Y:S02]  /*9290*/  IMAD.MOV.U32 R12, RZ, RZ, R57 ;  /* 0x000000ffff0c7224 */ /* 0x001fe400078e0039 */
[----:B------:R-:W-:Y:S01]  /*92a0*/  IMAD.MOV.U32 R11, RZ, RZ, R56 ;  /* 0x000000ffff0b7224 */ /* 0x000fe200078e0038 */
[----:B-1----:R-:W-:Y:S01]  /*92b0*/  NOP ;  /* 0x0000000000007918 */ /* 0x002fe20000000000 */
[----:B--2---:R-:W-:Y:S05]  /*92c0*/  @P1 BRA `(.L_x_887) ;  /* 0xffffffc400701947 */ /* 0x004fea000383ffff */
.L_x_868:
[----:B------:R-:W-:Y:S01]  /*92d0*/  R2UR UR6, R142 ;  /* 0x000000008e0672ca */ /* 0x000fe200000e0000 */
[----:B------:R-:W-:Y:S01]  /*92e0*/  UISETP.NE.AND UP0, UPT, UR60, URZ, UPT ;  /* 0x0000003f3c00728c */ /* 0x000fe2000bf05270 */
[----:B-1----:R-:W-:Y:S01]  /*92f0*/  IADD3 R12, -R75, 0x1, RZ ;  /* 0x000000014b0c7810 */ /* 0x002fe20007ffe1ff */
[----:B------:R-:W-:-:S04]  /*9300*/  UMOV UR10, 0xc0 ;  /* 0x000000c0000a7882 */ /* 0x000fc80000000000 */
[----:B------:R-:W-:Y:S01]  /*9310*/  IMAD R12, R17, UR35, R12 ;  /* 0x00000023110c7c24 */ /* 0x000fe2000f8e020c */
[----:B------:R-:W-:-:S04]  /*9320*/  PLOP3.LUT P1, PT, PT, PT, UP0, 0x40, 0x0 ;  /* 0x000000000000781c */ /* 0x000fc80003f2e808 */
[----:B------:R-:W-:Y:S01]  /*9330*/  R2UR UR14, R12 ;  /* 0x000000000c0e72ca */ /* 0x000fe200000e0000 */
[----:B------:R-:W-:Y:S01]  /*9340*/  UISETP.NE.AND UP1, UPT, UR6, URZ, UPT ;  /* 0x0000003f0600728c */ /* 0x000fe2000bf25270 */
[----:B------:R-:W0:Y:S10]  /*9350*/  S2UR UR6, SR_CTAID.X ;  /* 0x00000000000679c3 */ /* 0x000e340000002500 */
[----:B------:R-:W-:Y:S01]  /*9360*/  @UP1 ULDC UR15, c[0x0][0x450] ;  /* 0x00011400000f1ab9 */ /* 0x000fe20000000800 */
[----:B0-----:R-:W-:-:S03]  /*9370*/  UIMAD UR10, UR6, UR10, 0xbf ;  /* 0x000000bf060a74a4 */ /* 0x001fc6000f8e020a */
[----:B------:R-:W-:Y:S02]  /*9380*/  @UP1 ULDC UR6, c[0x0][0x44c] ;  /* 0x0001130000061ab9 */ /* 0x000fe40000000800 */
[----:B------:R-:W-:-:S04]  /*9390*/  UIMAD.WIDE.U32 UR6, UR10, UR6, URZ ;  /* 0x000000060a0672a5 */ /* 0x000fc8000f8e003f */
[----:B------:R-:W-:-:S04]  /*93a0*/  @UP1 USHF.R.U32.HI UR10, URZ, UR15, UR7 ;  /* 0x0000000f3f0a1299 */ /* 0x000fc80008011607 */
[----:B------:R-:W-:-:S03]  /*93b0*/  UIADD3 UR10, UR14, UR10, URZ ;  /* 0x0000000a0e0a7290 */ /* 0x000fc6000fffe03f */
[----:B------:R-:W-:Y:S02]  /*93c0*/  ULDC UR14, c[0x0][0x9dc] ;  /* 0x00027700000e7ab9 */ /* 0x000fe40000000800 */
[----:B------:R-:W-:Y:S01]  /*93d0*/  UIADD3 UR14, UR10, -UR14, URZ ;  /* 0x8000000e0a0e7290 */ /* 0x000fe2000fffe03f */
[----:B------:R-:W-:Y:S11]  /*93e0*/  @P1 BRA `(.L_x_888) ;  /* 0x00000000004c1947 */ /* 0x000ff60003800000 */
[----:B------:R-:W-:-:S06]  /*93f0*/  UISETP.GT.AND UP0, UPT, UR10, -0x1, UPT ;  /* 0xffffffff0a00788c */ /* 0x000fcc000bf04270 */
[----:B------:R-:W-:-:S13]  /*9400*/  PLOP3.LUT P1, PT, PT, PT, UP0, 0x80, 0x0 ;  /* 0x000000000000781c */ /* 0x000fda0003f2f008 */
[----:B------:R-:W-:Y:S05]  /*9410*/  @P1 BRA `(.L_x_889) ;  /* 0x0000000000201947 */ /* 0x000fea0003800000 */
[----:B------:R-:W-:Y:S01]  /*9420*/  ULDC UR15, c[0x0][0x9e4] ;  /* 0x00027900000f7ab9 */ /* 0x000fe20000000800 */
[----:B------:R-:W-:Y:S02]  /*9430*/  ULOP3.LUT UR10, URZ, UR10, URZ, 0x33, !UPT ;  /* 0x0000000a3f0a7292 */ /* 0x000fe4000f8e333f */
[----:B------:R-:W-:-:S11]  /*9440*/  UISETP.NE.AND UP0, UPT, UR15, 0x1, UPT ;  /* 0x000000010f00788c */ /* 0x000fd6000bf05270 */
[----:B------:R-:W-:Y:S02]  /*9450*/  @UP0 ULDC.64 UR18, c[0x0][0x9e8] ;  /* 0x00027a0000120ab9 */ /* 0x000fe40000000a00 */
[----:B------:R-:W-:-:S04]  /*9460*/  UIMAD.WIDE.U32 UR6, UR10, UR18, URZ ;  /* 0x000000120a0672a5 */ /* 0x000fc8000f8e003f */
[----:B------:R-:W-:-:S04]  /*9470*/  @UP0 USHF.R.U32.HI UR10, URZ, UR19, UR7 ;  /* 0x000000133f0a0299 */ /* 0x000fc80008011607 */
[----:B------:R-:W-:Y:S01]  /*9480*/  ULOP3.LUT UR10, URZ, UR10, URZ, 0x33, !UPT ;  /* 0x0000000a3f0a7292 */ /* 0x000fe2000f8e333f */
[----:B------:R-:W-:Y:S11]  /*9490*/  BRA `(.L_x_890) ;  /* 0x0000000000147947 */ /* 0x000ff60003800000 */
.L_x_889:
[----:B------:R-:W-:Y:S02]  /*94a0*/  ULDC UR15, c[0x0][0x9e4] ;  /* 0x00027900000f7ab9 */ /* 0x000fe40000000800 */
[----:B------:R-:W-:-:S11]  /*94b0*/  UISETP.NE.AND UP0, UPT, UR15, 0x1, UPT ;  /* 0x000000010f00788c */ /* 0x000fd6000bf05270 */
[----:B------:R-:W-:Y:S02]  /*94c0*/  @UP0 ULDC.64 UR18, c[0x0][0x9e8] ;  /* 0x00027a0000120ab9 */ /* 0x000fe40000000a00 */
[----:B------:R-:W-:-:S04]  /*94d0*/  UIMAD.WIDE.U32 UR6, UR10, UR18, URZ ;  /* 0x000000120a0672a5 */ /* 0x000fc8000f8e003f */
[----:B------:R-:W-:-:S12]  /*94e0*/  @UP0 USHF.R.U32.HI UR10, URZ, UR19, UR7 ;  /* 0x000000133f0a0299 */ /* 0x000fd80008011607 */
.L_x_890:
[----:B------:R-:W-:-:S04]  /*94f0*/  UIMAD UR10, UR10, UR15, URZ ;  /* 0x0000000f0a0a72a4 */ /* 0x000fc8000f8e023f */
[----:B------:R-:W-:-:S04]  /*9500*/  UISETP.LT.AND UP0, UPT, UR14, UR10, UPT ;  /* 0x0000000a0e00728c */ /* 0x000fc8000bf01270 */
[----:B------:R-:W-:-:S12]  /*9510*/  USEL UR14, UR14, UR10, !UP0 ;  /* 0x0000000a0e0e7287 */ /* 0x000fd8000c000000 */
.L_x_888:
[----:B------:R-:W-:Y:S01]  /*9520*/  UIADD3 UR14, UR14, 0x7f, URZ ;  /* 0x0000007f0e0e7890 */ /* 0x000fe2000fffe03f */
[----:B------:R-:W-:-:S03]  /*9530*/  R2UR UR7, R145 ;  /* 0x00000000910772ca */ /* 0x000fc600000e0000 */
[----:B------:R-:W-:-:S04]  /*9540*/  USHF.R.S32.HI UR6, URZ, 0x1f, UR14 ;  /* 0x0000001f3f067899 */ /* 0x000fc8000801140e */
[----:B------:R-:W-:-:S04]  /*9550*/  ULEA.HI UR6, UR6, UR14, URZ, 0x7 ;  /* 0x0000000e06067291 */ /* 0x000fc8000f8f383f */
[----:B------:R-:W-:-:S04]  /*9560*/  USHF.R.S32.HI UR6, URZ, 0x7, UR6 ;  /* 0x000000073f067899 */ /* 0x000fc80008011406 */
[----:B------:R-:W-:-:S04]  /*9570*/  UISETP.LT.AND UP0, UPT, UR7, UR6, UPT ;  /* 0x000000060700728c */ /* 0x000fc8000bf01270 */
[----:B------:R-:W-:-:S06]  /*9580*/  USEL UR6, UR7, UR6, !UP0 ;  /* 0x0000000607067287 */ /* 0x000fcc000c000000 */
[----:B------:R-:W-:-:S13]  /*9590*/  ISETP.GE.AND P1, PT, R10, UR6, PT ;  /* 0x000000060a007c0c */ /* 0x000fda000bf26270 */
[----:B------:R-:W-:Y:S05]  /*95a0*/  @!P1 BRA `(.L_x_891) ;  /* 0x0000002800649947 */ /* 0x000fea0003800000 */
[----:B------:R-:W-:Y:S01]  /*95b0*/  IMAD.MOV.U32 R12, RZ, RZ, R57 ;  /* 0x000000ffff0c7224 */ /* 0x000fe200078e0039 */
[----:B------:R-:W-:Y:S01]  /*95c0*/  UMOV UR32, UR5 ;  /* 0x0000000500207c82 */ /* 0x000fe20008000000 */
[----:B------:R-:W-:Y:S01]  /*95d0*/  IMAD.MOV.U32 R11, RZ, RZ, R56 ;  /* 0x000000ffff0b7224 */ /* 0x000fe200078e0038 */
[----:B------:R-:W-:Y:S01]  /*95e0*/  UMOV UR7, UR4 ;  /* 0x0000000400077c82 */ /* 0x000fe20008000000 */
[----:B------:R-:W-:Y:S01]  /*95f0*/  ULDC UR10, c[0x0][0x9d8] ;  /* 0x00027600000a7ab9 */ /* 0x000fe20000000800 */
[----:B------:R-:W-:-:S05]  /*9600*/  ULDC UR11, c[0x0][0x988] ;  /* 0x00026200000b7ab9 */ /* 0x000fca0000000800 */
.L_x_902:
        /* <DEDUP_REMOVED lines=8> */
.L_x_893:
        /* <DEDUP_REMOVED lines=9> */
.L_x_894:
[----:B-1----:R-:W-:Y:S05]  /*9720*/  @P1 BRA `(.L_x_892) ;  /* 0x0000000000081947 */ /* 0x002fea0003800000 */
[----:B------:R-:W1:Y:S02]  /*9730*/  SYNCS.PHASECHK.TRANS64.TRYWAIT P1, [UR4+0x2d830], R13 ;  /* 0x02d8300dff0075a7 */ /* 0x000e640008020144 */
[----:B-1----:R-:W-:Y:S05]  /*9740*/  @!P1 BRA `(.L_x_895) ;  /* 0x000000c000e09947 */ /* 0x002fea0003800000 */
.L_x_892:
        /* <DEDUP_REMOVED lines=11> */
[----:B------:R-:W-:-:S04]  /*9800*/  UIMAD UR26, UR4, 0x600, UR39 ;  /* 0x00000600041a78a4 */ /* 0x000fc8000f8e0227 */
[----:B------:R-:W-:Y:S02]  /*9810*/  UIADD3 UR14, UR26, 0x200, URZ ;  /* 0x000002001a0e7890 */ /* 0x000fe4000fffe03f */
[----:B------:R-:W-:Y:S02]  /*9820*/  UIADD3 UR18, UR26, 0x202, URZ ;  /* 0x000002021a127890 */ /* 0x000fe4000fffe03f */
[----:B------:R-:W-:Y:S01]  /*9830*/  UMOV UR30, UR26 ;  /* 0x0000001a001e7c82 */ /* 0x000fe20008000000 */
[----:B------:R-:W-:Y:S01]  /*9840*/  UIADD3 UR22, UR26, 0x400, URZ ;  /* 0x000004001a167890 */ /* 0x000fe2000fffe03f */
[----:B-1----:R-:W-:-:S05]  /*9850*/  SHF.R.U32.HI R14, RZ, 0x7, R14 ;  /* 0x00000007ff0e7819 */ /* 0x002fca000001160e */
[----:B0-----:R-:W-:-:S05]  /*9860*/  VIADD R13, R14, 0x8 ;  /* 0x000000080e0d7836 */ /* 0x001fca0000000000 */
[----:B------:R0:W-:Y:S06]  /*9870*/  BAR.SYNC.DEFER_BLOCKING R13, 0x100 ;  /* 0x0004000d0000751d */ /* 0x0001ec0000010000 */
[----:B------:R-:W-:-:S06]  /*9880*/  WARPGROUP.ARRIVE ;  /* 0x00000000000079c5 */ /* 0x000fcc0000000000 */
[----:B------:R-:W-:Y:S01]  /*9890*/  HGMMA.64x128x16.F32 R24, gdesc[UR28], RZ, !UPT, gsb0 ;  /* 0x01e000001c1879f0 */ /* 0x000fe2000c0008ff */
[----:B------:R-:W-:Y:S01]  /*98a0*/  UIADD3 UR30, UR26, 0x2, URZ ;  /* 0x000000021a1e7890 */ /* 0x000fe2000fffe03f */
[----:B------:R-:W-:Y:S01]  /*98b0*/  UMOV UR28, UR8 ;  /* 0x00000008001c7c82 */ /* 0x000fe20008000000 */
[----:B------:R-:W-:Y:S01]  /*98c0*/  UMOV UR29, UR9 ;  /* 0x00000009001d7c82 */ /* 0x000fe20008000000 */
[----:B------:R-:W-:Y:S01]  /*98d0*/  UMOV UR31, 0x80000020 ;  /* 0x80000020001f7882 */ /* 0x000fe20000000000 */
[----:B------:R-:W-:Y:S01]  /*98e0*/  UIADD3 UR26, UR26, 0x402, URZ ;  /* 0x000004021a1a7890 */ /* 0x000fe2000fffe03f */
        /* <DEDUP_REMOVED lines=19> */
.L_x_897:
[----:B------:R-:W-:Y:S01]  /*9a20*/  ULEA UR14, UR7, UR38, 0x3 ;  /* 0x00000026070e7291 */ /* 0x000fe2000f8e183f */
[----:B------:R-:W-:-:S05]  /*9a30*/  IMAD.U32 R13, RZ, RZ, UR32 ;  /* 0x00000020ff0d7e24 */ /* 0x000fca000f8e00ff */
[----:B------:R-:W-:-:S04]  /*9a40*/  SHF.L.U32 R13, R13, 0x1f, RZ ;  /* 0x0000001f0d0d7819 */ /* 0x000fc800000006ff */
[----:B------:R0:W1:Y:S01]  /*9a50*/  SYNCS.PHASECHK.TRANS64.TRYWAIT P1, [UR14+0x2d850], R13 ;  /* 0x02d8500dff0075a7 */ /* 0x000062000802014e */
[----:B------:R-:W-:Y:S05]  /*9a60*/  @!P0 BRA `(.L_x_898) ;  /* 0x0000000000048947 */ /* 0x000fea0003800000 */
[----:B------:R-:W-:Y:S01]  /*9a70*/  BPT.TRAP 0x1 ;  /* 0x000000040000795c */ /* 0x000fe20000300000 */
.L_x_898:
[----:B-1----:R-:W-:Y:S05]  /*9a80*/  @P1 BRA `(.L_x_896) ;  /* 0x0000000000081947 */ /* 0x002fea0003800000 */
[----:B------:R-:W1:Y:S02]  /*9a90*/  SYNCS.PHASECHK.TRANS64.TRYWAIT P1, [UR14+0x2d850], R13 ;  /* 0x02d8500dff0075a7 */ /* 0x000e64000802014e */
[----:B-1----:R-:W-:Y:S05]  /*9aa0*/  @!P1 BRA `(.L_x_899) ;  /* 0x000000c000209947 */ /* 0x002fea0003800000 */
.L_x_896:
        /* <DEDUP_REMOVED lines=71> */
.L_x_900:
        /* <DEDUP_REMOVED lines=66> */
[----:B------:R-:W2:Y:S01]  /*a340*/  S2UR UR15, SR_CgaCtaId ;  /* 0x00000000000f79c3 */ /* 0x000ea20000008800 */
[----:B------:R-:W-:-:S03]  /*a350*/  ULEA UR14, UR4, UR38, 0x3 ;  /* 0x00000026040e7291 */ /* 0x000fc6000f8e183f */
[----:B------:R-:W3:Y:S01]  /*a360*/  MUFU.TANH R22, R22 ;  /* 0x0000001600167308 */ /* 0x000ee20000002400 */
[----:B0-----:R-:W-:Y:S01]  /*a370*/  FMNMX.FTZ R57, R19, R56, !PT ;  /* 0x0000003813397209 */ /* 0x001fe20007810000 */
[----:B------:R-:W-:-:S06]  /*a380*/  UIADD3 UR14, UR14, 0x2d840, URZ ;  /* 0x0002d8400e0e7890 */ /* 0x000fcc000fffe03f */
[----:B------:R-:W0:Y:S01]  /*a390*/  MUFU.TANH R24, R24 ;  /* 0x0000001800187308 */ /* 0x000e220000002400 */
[----:B-1----:R-:W-:Y:S01]  /*a3a0*/  FMNMX.FTZ R69, R21, R68, !PT ;  /* 0x0000004415457209 */ /* 0x002fe20007810000 */
[----:B------:R-:W-:-:S06]  /*a3b0*/  FMUL.FTZ R68, R76, UR10 ;  /* 0x0000000a4c447c20 */ /* 0x000fcc0008410000 */
[----:B------:R-:W1:Y:S01]  /*a3c0*/  MUFU.TANH R23, R23 ;  /* 0x0000001700177308 */ /* 0x000e620000002400 */
[----:B---3--:R-:W-:Y:S01]  /*a3d0*/  FMNMX.FTZ R56, R22, R57, !PT ;  /* 0x0000003916387209 */ /* 0x008fe20007810000 */
[----:B--2---:R-:W-:-:S06]  /*a3e0*/  UPRMT UR14, UR15, 0x654, UR14 ;  /* 0x000006540f0e7896 */ /* 0x004fcc000800000e */
[----:B------:R-:W2:Y:S01]  /*a3f0*/  MUFU.TANH R25, R25 ;  /* 0x0000001900197308 */ /* 0x000ea20000002400 */
[----:B0-----:R-:W-:Y:S01]  /*a400*/  FMNMX.FTZ R70, R24, R69, !PT ;  /* 0x0000004518467209 */ /* 0x001fe20007810000 */
[----:B------:R-:W-:Y:S01]  /*a410*/  FMUL.FTZ R69, R77, UR10 ;  /* 0x0000000a4d457c20 */ /* 0x000fe20008410000 */
[----:B------:R-:W-:Y:S05]  /*a420*/  SYNCS.ARRIVE.TRANS64.RED.A1T0 RZ, [UR14], RZ ;  /* 0x000000ffffff79a7 */ /* 0x000fea000810040e */
        /* <DEDUP_REMOVED lines=114> */
[----:B--2---:R-:W-:-:S05]  /*ab50*/  FMNMX.FTZ R81, R77, R56, !PT ;  /* 0x000000384d517209 */ /* 0x004fca0007810000 */
[----:B------:R-:W1:Y:S01]  /*ab60*/  SHFL.BFLY PT, R56, R81, 0x2, 0x1f ;  /* 0x0c401f0051387f89 */ /* 0x000e6200000e0000 */
[----:B0-----:R-:W-:-:S05]  /*ab70*/  FMNMX.FTZ R80, R79, R80, !PT ;  /* 0x000000504f507209 */ /* 0x001fca0007810000 */
[----:B------:R-:W0:Y:S01]  /*ab80*/  SHFL.BFLY PT, R57, R80, 0x2, 0x1f ;  /* 0x0c401f0050397f89 */ /* 0x000e2200000e0000 */
[----:B-1----:R-:W-:Y:S02]  /*ab90*/  FMNMX.FTZ R82, R81, R56, !PT ;  /* 0x0000003851527209 */ /* 0x002fe40007810000 */
[----:B0-----:R-:W-:-:S03]  /*aba0*/  FMNMX.FTZ R83, R80, R57, !PT ;  /* 0x0000003950537209 */ /* 0x001fc60007810000 */
[----:B------:R-:W0:Y:S04]  /*abb0*/  SHFL.BFLY PT, R57, R82, 0x1, 0x1f ;  /* 0x0c201f0052397f89 */ /* 0x000e2800000e0000 */
[----:B------:R-:W1:Y:S01]  /*abc0*/  SHFL.BFLY PT, R84, R83, 0x1, 0x1f ;  /* 0x0c201f0053547f89 */ /* 0x000e6200000e0000 */
[----:B0-----:R-:W-:Y:S02]  /*abd0*/  FMNMX.FTZ R56, R82, R57, !PT ;  /* 0x0000003952387209 */ /* 0x001fe40007810000 */
[----:B-1----:R-:W-:-:S03]  /*abe0*/  FMNMX.FTZ R57, R83, R84, !PT ;  /* 0x0000005453397209 */ /* 0x002fc60007810000 */
[C---:B------:R-:W-:Y:S01]  /*abf0*/  FADD.FTZ R11, -R56.reuse, R11 ;  /* 0x0000000b380b7221 */ /* 0x040fe20000010100 */
[----:B------:R-:W-:-:S03]  /*ac00*/  FMUL.FTZ R80, R56, UR11 ;  /* 0x0000000b38507c20 */ /* 0x000fc60008410000 */
[----:B------:R-:W-:Y:S01]  /*ac10*/  FMUL.FTZ R84, R11, UR11 ;  /* 0x0000000b0b547c20 */ /* 0x000fe20008410000 */
[----:B------:R-:W-:Y:S01]  /*ac20*/  FFMA.FTZ R81, R38, UR11, -R80 ;  /* 0x0000000b26517c23 */ /* 0x000fe20008010850 */
[C---:B------:R-:W-:Y:S01]  /*ac30*/  FADD.FTZ R11, -R57.reuse, R12 ;  /* 0x0000000c390b7221 */ /* 0x040fe20000010100 */
[----:B------:R-:W-:Y:S01]  /*ac40*/  FMUL.FTZ R38, R57, UR11 ;  /* 0x0000000b39267c20 */ /* 0x000fe20008410000 */
[--C-:B------:R-:W-:Y:S01]  /*ac50*/  FFMA.FTZ R13, R13, UR11, -R80.reuse ;  /* 0x0000000b0d0d7c23 */ /* 0x100fe20008010850 */
[----:B------:R-:W-:Y:S01]  /*ac60*/  FFMA.FTZ R14, R14, UR11, -R80 ;  /* 0x0000000b0e0e7c23 */ /* 0x000fe20008010850 */
[----:B------:R-:W-:Y:S01]  /*ac70*/  FMUL.FTZ R11, R11, UR11 ;  /* 0x0000000b0b0b7c20 */ /* 0x000fe20008410000 */
[--C-:B------:R-:W-:Y:S01]  /*ac80*/  FFMA.FTZ R15, R15, UR11, -R38.reuse ;  /* 0x0000000b0f0f7c23 */ /* 0x100fe20008010826 */
[----:B------:R-:W-:Y:S01]  /*ac90*/  FFMA.FTZ R138, R16, UR11, -R38 ;  /* 0x0000000b108a7c23 */ /* 0x000fe20008010826 */
[----:B------:R-:W-:Y:S01]  /*aca0*/  MUFU.EX2 R12, R84 ;  /* 0x00000054000c7308 */ /* 0x000fe20000000800 */
[--C-:B------:R-:W-:Y:S01]  /*acb0*/  FFMA.FTZ R18, R18, UR11, -R80.reuse ;  /* 0x0000000b12127c23 */ /* 0x100fe20008010850 */
[----:B------:R-:W-:Y:S01]  /*acc0*/  FFMA.FTZ R82, R39, UR11, -R80 ;  /* 0x0000000b27527c23 */ /* 0x000fe20008010850 */
[----:B------:R-:W-:Y:S01]  /*acd0*/  FFMA.FTZ R39, R20, UR11, -R38 ;  /* 0x0000000b14277c23 */ /* 0x000fe20008010826 */
[----:B------:R-:W-:Y:S01]  /*ace0*/  FFMA.FTZ R19, R19, UR11, -R80 ;  /* 0x0000000b13137c23 */ /* 0x000fe20008010850 */
[----:B------:R-:W-:Y:S01]  /*acf0*/  FFMA.FTZ R136, R21, UR11, -R38 ;  /* 0x0000000b15887c23 */ /* 0x000fe20008010826 */
[----:B------:R-:W-:Y:S01]  /*ad00*/  FFMA.FTZ R22, R22, UR11, -R80 ;  /* 0x0000000b16167c23 */ /* 0x000fe20008010850 */
[----:B------:R-:W-:Y:S01]  /*ad10*/  FFMA.FTZ R16, R24, UR11, -R38 ;  /* 0x0000000b18107c23 */ /* 0x000fe20008010826 */
[----:B------:R-:W0:Y:S01]  /*ad20*/  MUFU.EX2 R13, R13 ;  /* 0x0000000d000d7308 */ /* 0x000e220000000800 */
[----:B------:R-:W-:Y:S01]  /*ad30*/  FFMA.FTZ R23, R23, UR11, -R80 ;  /* 0x0000000b17177c23 */ /* 0x000fe20008010850 */
[--C-:B------:R-:W-:Y:S01]  /*ad40*/  FFMA.FTZ R25, R25, UR11, -R38.reuse ;  /* 0x0000000b19197c23 */ /* 0x100fe20008010826 */
[----:B------:R-:W-:Y:S01]  /*ad50*/  FFMA.FTZ R86, R37, UR11, -R38 ;  /* 0x0000000b25567c23 */ /* 0x000fe20008010826 */
[----:B------:R-:W-:Y:S01]  /*ad60*/  FFMA.FTZ R26, R26, UR11, -R80 ;  /* 0x0000000b1a1a7c23 */ /* 0x000fe20008010850 */
[----:B------:R-:W-:Y:S01]  /*ad70*/  FFMA.FTZ R20, R28, UR11, -R38 ;  /* 0x0000000b1c147c23 */ /* 0x000fe20008010826 */
[----:B------:R-:W-:Y:S01]  /*ad80*/  FFMA.FTZ R27, R27, UR11, -R80 ;  /* 0x0000000b1b1b7c23 */ /* 0x000fe20008010850 */
[----:B------:R-:W-:Y:S01]  /*ad90*/  FFMA.FTZ R87, R29, UR11, -R38 ;  /* 0x0000000b1d577c23 */ /* 0x000fe20008010826 */
[----:B------:R-:W-:Y:S01]  /*ada0*/  MUFU.EX2 R11, R11 ;  /* 0x0000000b000b7308 */ /* 0x000fe20000000800 */
[----:B------:R-:W-:Y:S01]  /*adb0*/  FFMA.FTZ R30, R30, UR11, -R80 ;  /* 0x0000000b1e1e7c23 */ /* 0x000fe20008010850 */
[----:B------:R-:W-:Y:S01]  /*adc0*/  FFMA.FTZ R21, R32, UR11, -R38 ;  /* 0x0000000b20157c23 */ /* 0x000fe20008010826 */
[----:B------:R-:W-:Y:S01]  /*add0*/  FFMA.FTZ R31, R31, UR11, -R80 ;  /* 0x0000000b1f1f7c23 */ /* 0x000fe20008010850 */
[----:B------:R-:W-:Y:S01]  /*ade0*/  FFMA.FTZ R33, R33, UR11, -R38 ;  /* 0x0000000b21217c23 */ /* 0x000fe20008010826 */
[----:B------:R-:W-:Y:S01]  /*adf0*/  FFMA.FTZ R34, R34, UR11, -R80 ;  /* 0x0000000b22227c23 */ /* 0x000fe20008010850 */
[----:B------:R-:W-:Y:S01]  /*ae00*/  FFMA.FTZ R28, R36, UR11, -R38 ;  /* 0x0000000b241c7c23 */ /* 0x000fe20008010826 */
[----:B------:R-:W-:Y:S01]  /*ae10*/  FFMA.FTZ R35, R35, UR11, -R80 ;  /* 0x0000000b23237c23 */ /* 0x000fe20008010850 */
[----:B------:R-:W1:Y:S01]  /*ae20*/  MUFU.EX2 R15, R15 ;  /* 0x0000000f000f7308 */ /* 0x000e620000000800 */
[----:B0-----:R-:W-:Y:S01]  /*ae30*/  FFMA.FTZ R37, R12, R4, R13 ;  /* 0x000000040c257223 */ /* 0x001fe2000001000d */
[--C-:B------:R-:W-:Y:S01]  /*ae40*/  FFMA.FTZ R29, R40, UR11, -R38.reuse ;  /* 0x0000000b281d7c23 */ /* 0x100fe20008010826 */
[----:B------:R-:W-:Y:S01]  /*ae50*/  FFMA.FTZ R41, R41, UR11, -R38 ;  /* 0x0000000b29297c23 */ /* 0x000fe20008010826 */
[----:B------:R-:W-:Y:S01]  /*ae60*/  FFMA.FTZ R42, R42, UR11, -R80 ;  /* 0x0000000b2a2a7c23 */ /* 0x000fe20008010850 */
[----:B------:R-:W-:Y:S01]  /*ae70*/  FFMA.FTZ R44, R44, UR11, -R38 ;  /* 0x0000000b2c2c7c23 */ /* 0x000fe20008010826 */
[----:B------:R-:W-:Y:S01]  /*ae80*/  FFMA.FTZ R43, R43, UR11, -R80 ;  /* 0x0000000b2b2b7c23 */ /* 0x000fe20008010850 */
[----:B------:R-:W-:Y:S01]  /*ae90*/  FFMA.FTZ R85, R45, UR11, -R38 ;  /* 0x0000000b2d557c23 */ /* 0x000fe20008010826 */
[----:B------:R-:W0:Y:S01]  /*aea0*/  MUFU.EX2 R14, R14 ;  /* 0x0000000e000e7308 */ /* 0x000e220000000800 */
[----:B------:R-:W-:Y:S01]  /*aeb0*/  FFMA.FTZ R46, R46, UR11, -R80 ;  /* 0x0000000b2e2e7c23 */ /* 0x000fe20008010850 */
[----:B------:R-:W-:Y:S01]  /*aec0*/  FFMA.FTZ R45, R48, UR11, -R38 ;  /* 0x0000000b302d7c23 */ /* 0x000fe20008010826 */
[----:B------:R-:W-:Y:S01]  /*aed0*/  FFMA.FTZ R47, R47, UR11, -R80 ;  /* 0x0000000b2f2f7c23 */ /* 0x000fe20008010850 */
[----:B------:R-:W-:Y:S01]  /*aee0*/  FFMA.FTZ R49, R49, UR11, -R38 ;  /* 0x0000000b31317c23 */ /* 0x000fe20008010826 */
[----:B------:R-:W-:Y:S01]  /*aef0*/  FFMA.FTZ R50, R50, UR11, -R80 ;  /* 0x0000000b32327c23 */ /* 0x000fe20008010850 */
[----:B------:R-:W-:Y:S01]  /*af00*/  FFMA.FTZ R52, R52, UR11, -R38 ;  /* 0x0000000b34347c23 */ /* 0x000fe20008010826 */
[----:B------:R-:W-:Y:S01]  /*af10*/  FFMA.FTZ R51, R51, UR11, -R80 ;  /* 0x0000000b33337c23 */ /* 0x000fe20008010850 */
[----:B------:R-:W2:Y:S01]  /*af20*/  MUFU.EX2 R138, R138 ;  /* 0x0000008a008a7308 */ /* 0x000ea20000000800 */
[----:B-1----:R-:W-:Y:S01]  /*af30*/  FFMA.FTZ R3, R11, R3, R15 ;  /* 0x000000030b037223 */ /* 0x002fe2000001000f */
[----:B------:R-:W-:Y:S01]  /*af40*/  FFMA.FTZ R84, R53, UR11, -R38 ;  /* 0x0000000b35547c23 */ /* 0x000fe20008010826 */
[----:B------:R-:W-:Y:S01]  /*af50*/  FFMA.FTZ R54, R54, UR11, -R80 ;  /* 0x0000000b36367c23 */ /* 0x000fe20008010850 */
[----:B------:R-:W-:Y:S01]  /*af60*/  FFMA.FTZ R53, R58, UR11, -R38 ;  /* 0x0000000b3a357c23 */ /* 0x000fe20008010826 */
[----:B------:R-:W-:Y:S01]  /*af70*/  FFMA.FTZ R55, R55, UR11, -R80 ;  /* 0x0000000b37377c23 */ /* 0x000fe20008010850 */
[----:B------:R-:W-:Y:S01]  /*af80*/  FFMA.FTZ R83, R59, UR11, -R38 ;  /* 0x0000000b3b537c23 */ /* 0x000fe20008010826 */
[----:B------:R-:W-:Y:S01]  /*af90*/  FFMA.FTZ R60, R60, UR11, -R80 ;  /* 0x0000000b3c3c7c23 */ /* 0x000fe20008010850 */
[----:B------:R-:W1:Y:S01]  /*afa0*/  MUFU.EX2 R18, R18 ;  /* 0x0000001200127308 */ /* 0x000e620000000800 */
[----:B0-----:R-:W-:Y:S01]  /*afb0*/  FADD.FTZ R37, R14, R37 ;  /* 0x000000250e257221 */ /* 0x001fe20000010000 */
[----:B------:R-:W-:Y:S01]  /*afc0*/  FFMA.FTZ R58, R62, UR11, -R38 ;  /* 0x0000000b3e3a7c23 */ /* 0x000fe20008010826 */
[--C-:B------:R-:W-:Y:S01]  /*afd0*/  FFMA.FTZ R61, R61, UR11, -R80.reuse ;  /* 0x0000000b3d3d7c23 */ /* 0x100fe20008010850 */
[--C-:B------:R-:W-:Y:S01]  /*afe0*/  FFMA.FTZ R64, R64, UR11, -R80.reuse ;  /* 0x0000000b40407c23 */ /* 0x100fe20008010850 */
[--C-:B------:R-:W-:Y:S01]  /*aff0*/  FFMA.FTZ R65, R65, UR11, -R80.reuse ;  /* 0x0000000b41417c23 */ /* 0x100fe20008010850 */
[--C-:B------:R-:W-:Y:S01]  /*b000*/  FFMA.FTZ R68, R68, UR11, -R80.reuse ;  /* 0x0000000b44447c23 */ /* 0x100fe20008010850 */
[--C-:B------:R-:W-:Y:S01]  /*b010*/  FFMA.FTZ R69, R69, UR11, -R80.reuse ;  /* 0x0000000b45457c23 */ /* 0x100fe20008010850 */
[----:B------:R-:W0:Y:S01]  /*b020*/  MUFU.EX2 R39, R39 ;  /* 0x0000002700277308 */ /* 0x000e220000000800 */
[----:B--2---:R-:W-:Y:S01]  /*b030*/  FADD.FTZ R4, R138, R3 ;  /* 0x000000038a047221 */ /* 0x004fe20000010000 */
[--C-:B------:R-:W-:Y:S01]  /*b040*/  FFMA.FTZ R72, R72, UR11, -R80.reuse ;  /* 0x0000000b48487c23 */ /* 0x100fe20008010850 */
[--C-:B------:R-:W-:Y:S01]  /*b050*/  FFMA.FTZ R73, R73, UR11, -R80.reuse ;  /* 0x0000000b49497c23 */ /* 0x100fe20008010850 */
[--C-:B------:R-:W-:Y:S01]  /*b060*/  FFMA.FTZ R76, R76, UR11, -R80.reuse ;  /* 0x0000000b4c4c7c23 */ /* 0x100fe20008010850 */
[----:B------:R-:W-:Y:S01]  /*b070*/  FFMA.FTZ R77, R77, UR11, -R80 ;  /* 0x0000000b4d4d7c23 */ /* 0x000fe20008010850 */
[--C-:B------:R-:W-:Y:S01]  /*b080*/  FFMA.FTZ R80, R63, UR11, -R38.reuse ;  /* 0x0000000b3f507c23 */ /* 0x100fe20008010826 */
[--C-:B------:R-:W-:Y:S01]  /*b090*/  FFMA.FTZ R59, R66, UR11, -R38.reuse ;  /* 0x0000000b423b7c23 */ /* 0x100fe20008010826 */
[----:B------:R-:W2:Y:S01]  /*b0a0*/  MUFU.EX2 R19, R19 ;  /* 0x0000001300137308 */ /* 0x000ea20000000800 */
[----:B-1----:R-:W-:Y:S01]  /*b0b0*/  FADD.FTZ R24, R18, R37 ;  /* 0x0000002512187221 */ /* 0x002fe20000010000 */
[--C-:B------:R-:W-:Y:S01]  /*b0c0*/  FFMA.FTZ R66, R67, UR11, -R38.reuse ;  /* 0x0000000b43427c23 */ /* 0x100fe20008010826 */
[--C-:B------:R-:W-:Y:S01]  /*b0d0*/  FFMA.FTZ R62, R70, UR11, -R38.reuse ;  /* 0x0000000b463e7c23 */ /* 0x100fe20008010826 */
[--C-:B------:R-:W-:Y:S01]  /*b0e0*/  FFMA.FTZ R67, R71, UR11, -R38.reuse ;  /* 0x0000000b47437c23 */ /* 0x100fe20008010826 */
[--C-:B------:R-:W-:Y:S01]  /*b0f0*/  FFMA.FTZ R63, R74, UR11, -R38.reuse ;  /* 0x0000000b4a3f7c23 */ /* 0x100fe20008010826 */
[--C-:B------:R-:W-:Y:S01]  /*b100*/  FFMA.FTZ R70, R75, UR11, -R38.reuse ;  /* 0x0000000b4b467c23 */ /* 0x100fe20008010826 */
[----:B------:R-:W-:Y:S01]  /*b110*/  FFMA.FTZ R71, R78, UR11, -R38 ;  /* 0x0000000b4e477c23 */ /* 0x000fe20008010826 */
[----:B------:R-:W1:Y:S01]  /*b120*/  MUFU.EX2 R136, R136 ;  /* 0x0000008800887308 */ /* 0x000e620000000800 */
[----:B0-----:R-:W-:Y:S01]  /*b130*/  FADD.FTZ R3, R39, R4 ;  /* 0x0000000427037221 */ /* 0x001fe20000010000 */
[----:B------:R-:W-:-:S06]  /*b140*/  FFMA.FTZ R74, R79, UR11, -R38 ;  /* 0x0000000b4f4a7c23 */ /* 0x000fcc0008010826 */
        /* <DEDUP_REMOVED lines=116> */
.L_x_901:
[----:B------:R-:W0:Y:S01]  /*b890*/  S2UR UR14, SR_CgaCtaId ;  /* 0x00000000000e79c3 */ /* 0x000e220000008800 */
[----:B------:R-:W-:Y:S01]  /*b8a0*/  ULEA UR7, UR7, UR38, 0x3 ;  /* 0x0000002607077291 */ /* 0x000fe2000f8e183f */
[----:B------:R-:W-:Y:S01]  /*b8b0*/  F2FP.F16.F32.PACK_AB R36, R14, R13 ;  /* 0x0000000d0e24723e */ /* 0x000fe200000000ff */
[----:B------:R-:W-:Y:S01]  /*b8c0*/  UMOV UR32, UR5 ;  /* 0x0000000500207c82 */ /* 0x000fe20008000000 */
[----:B------:R-:W-:Y:S01]  /*b8d0*/  F2FP.F16.F32.PACK_AB R37, R138, R15 ;  /* 0x0000000f8a25723e */ /* 0x000fe200000000ff */
[----:B------:R-:W-:Y:S01]  /*b8e0*/  UIADD3 UR7, UR7, 0x2d860, URZ ;  /* 0x0002d86007077890 */ /* 0x000fe2000fffe03f */
[----:B------:R-:W-:Y:S01]  /*b8f0*/  F2FP.F16.F32.PACK_AB R38, R19, R18 ;  /* 0x000000121326723e */ /* 0x000fe200000000ff */
[-C--:B------:R-:W-:Y:S01]  /*b900*/  FMUL.FTZ R88, R88, R12.reuse ;  /* 0x0000000c58587220 */ /* 0x080fe20000410000 */
        /* <DEDUP_REMOVED lines=16> */
[----:B0-----:R-:W-:Y:S01]  /*ba10*/  UPRMT UR7, UR14, 0x654, UR7 ;  /* 0x000006540e077896 */ /* 0x001fe20008000007 */
[----:B------:R-:W-:Y:S01]  /*ba20*/  F2FP.F16.F32.PACK_AB R35, R86, R28 ;  /* 0x0000001c5623723e */ /* 0x000fe200000000ff */
[----:B------:R-:W-:Y:S01]  /*ba30*/  FMUL.FTZ R105, R105, R12 ;  /* 0x0000000c69697220 */ /* 0x000fe20000410000 */
        /* <DEDUP_REMOVED lines=25> */
[----:B------:R0:W-:Y:S01]  /*bbd0*/  STSM.16.M88.4 [R0+0x27800], R48 ;  /* 0x0278003000007844 */ /* 0x0001e20000000200 */
[----:B------:R-:W-:Y:S01]  /*bbe0*/  F2FP.F16.F32.PACK_AB R23, R80, R58 ;  /* 0x0000003a5017723e */ /* 0x000fe200000000ff */
[----:B------:R-:W-:Y:S01]  /*bbf0*/  FMUL.FTZ R120, R120, R12 ;  /* 0x0000000c78787220 */ /* 0x000fe20000410000 */
[----:B------:R-:W-:Y:S01]  /*bc00*/  F2FP.F16.F32.PACK_AB R66, R69, R68 ;  /* 0x000000444542723e */ /* 0x000fe200000000ff */
[----:B------:R-:W-:Y:S01]  /*bc10*/  FMUL.FTZ R121, R121, R12 ;  /* 0x0000000c79797220 */ /* 0x000fe20000410000 */
[----:B------:R-:W-:Y:S01]  /*bc20*/  F2FP.F16.F32.PACK_AB R67, R67, R62 ;  /* 0x0000003e4343723e */ /* 0x000fe200000000ff */
[----:B------:R0:W-:Y:S01]  /*bc30*/  STSM.16.M88.4 [R6+0x6000], R20 ;  /* 0x0060001406007844 */ /* 0x0001e20000000200 */
[----:B------:R-:W-:Y:S01]  /*bc40*/  F2FP.F16.F32.PACK_AB R69, R70, R63 ;  /* 0x0000003f4645723e */ /* 0x000fe200000000ff */
[----:B------:R-:W-:Y:S01]  /*bc50*/  FMUL.FTZ R124, R124, R12 ;  /* 0x0000000c7c7c7220 */ /* 0x000fe20000410000 */
[----:B------:R-:W-:Y:S01]  /*bc60*/  F2FP.F16.F32.PACK_AB R68, R73, R72 ;  /* 0x000000484944723e */ /* 0x000fe200000000ff */
[----:B------:R0:W-:Y:S01]  /*bc70*/  STSM.16.M88.4 [R7+0x6000], R64 ;  /* 0x0060004007007844 */ /* 0x0001e20000000200 */
[----:B------:R-:W-:Y:S01]  /*bc80*/  F2FP.F16.F32.PACK_AB R70, R77, R76 ;  /* 0x0000004c4d46723e */ /* 0x000fe200000000ff */
[-C--:B------:R-:W-:Y:S01]  /*bc90*/  FMUL.FTZ R125, R125, R12.reuse ;  /* 0x0000000c7d7d7220 */ /* 0x080fe20000410000 */
[----:B------:R-:W-:Y:S01]  /*bca0*/  F2FP.F16.F32.PACK_AB R71, R74, R71 ;  /* 0x000000474a47723e */ /* 0x000fe200000000ff */
[-C--:B------:R-:W-:Y:S01]  /*bcb0*/  FMUL.FTZ R128, R128, R12.reuse ;  /* 0x0000000c80807220 */ /* 0x080fe20000410000 */
[----:B------:R-:W-:Y:S01]  /*bcc0*/  ISETP.GT.AND P1, PT, R10, UR6, PT ;  /* 0x000000060a007c0c */ /* 0x000fe2000bf24270 */
        /* <DEDUP_REMOVED lines=36> */
[----:B------:R-:W-:Y:S01]  /*bf10*/  IMAD.MOV.U32 R11, RZ, RZ, R56 ;  /* 0x000000ffff0b7224 */ /* 0x000fe200078e0038 */
[----:B-1----:R-:W-:Y:S01]  /*bf20*/  NOP ;  /* 0x0000000000007918 */ /* 0x002fe20000000000 */
[----:B0-----:R-:W-:Y:S05]  /*bf30*/  @P1 BRA `(.L_x_902) ;  /* 0xffffffd400b41947 */ /* 0x001fea000383ffff */
.L_x_891:
[----:B------:R-:W-:-:S13]  /*bf40*/  R2UR UR6, R145 ;  /* 0x00000000910672ca */ /* 0x000fda00000e0000 */
[----:B------:R-:W-:-:S13]  /*bf50*/  ISETP.GE.AND P1, PT, R10, UR6, PT ;  /* 0x000000060a007c0c */ /* 0x000fda000bf26270 */
[----:B------:R-:W-:Y:S05]  /*bf60*/  @!P1 BRA `(.L_x_903) ;  /* 0x0000003800d49947 */ /* 0x000fea0003800000 */
[----:B------:R-:W0:Y:S01]  /*bf70*/  S2R R11, SR_TID.X ;  /* 0x00000000000b7919 */ /* 0x000e220000002100 */
[----:B------:R-:W-:Y:S01]  /*bf80*/  R2UR UR6, R144 ;  /* 0x00000000900672ca */ /* 0x000fe200000e0000 */
[----:B------:R-:W-:Y:S01]  /*bf90*/  UMOV UR7, UR4 ;  /* 0x0000000400077c82 */ /* 0x000fe20008000000 */
[----:B------:R-:W-:Y:S01]  /*bfa0*/  UMOV UR30, UR5 ;  /* 0x00000005001e7c82 */ /* 0x000fe20008000000 */
[----:B------:R-:W-:Y:S01]  /*bfb0*/  UMOV UR5, 0x40000040 ;  /* 0x4000004000057882 */ /* 0x000fe20000000000 */
[----:B------:R-:W-:Y:S01]  /*bfc0*/  IMAD.MOV.U32 R12, RZ, RZ, R57 ;  /* 0x000000ffff0c7224 */ /* 0x000fe200078e0039 */
[----:B------:R-:W-:Y:S01]  /*bfd0*/  UMOV UR57, 0x40000040 ;  /* 0x4000004000397882 */ /* 0x000fe20000000000 */
[----:B------:R-:W-:Y:S01]  /*bfe0*/  IMAD.U32 R139, RZ, RZ, UR5 ;  /* 0x00000005ff8b7e24 */ /* 0x000fe2000f8e00ff */
[----:B------:R-:W-:Y:S01]  /*bff0*/  UMOV UR53, 0x40000040 ;  /* 0x4000004000357882 */ /* 0x000fe20000000000 */
[----:B------:R-:W-:Y:S01]  /*c000*/  UMOV UR29, 0x40000040 ;  /* 0x40000040001d7882 */ /* 0x000fe20000000000 */
[----:B------:R-:W-:Y:S01]  /*c010*/  UMOV UR33, 0x40000040 ;  /* 0x4000004000217882 */ /* 0x000fe20000000000 */
[----:B------:R-:W-:Y:S01]  /*c020*/  UMOV UR41, 0x40000040 ;  /* 0x4000004000297882 */ /* 0x000fe20000000000 */
[----:B------:R-:W-:-:S02]  /*c030*/  UMOV UR45, 0x40000040 ;  /* 0x40000040002d7882 */ /* 0x000fc40000000000 */
[----:B------:R-:W-:-:S03]  /*c040*/  ULOP3.LUT UR61, UR6, 0x10000, URZ, 0xfc, !UPT ;  /* 0x00010000063d7892 */ /* 0x000fc6000f8efc3f */
[----:B------:R-:W-:Y:S01]  /*c050*/  ULDC UR6, c[0x0][0x9d8] ;  /* 0x0002760000067ab9 */ /* 0x000fe20000000800 */
[----:B------:R-:W-:Y:S02]  /*c060*/  UIADD3 UR4, UR61, 0x2, URZ ;  /* 0x000000023d047890 */ /* 0x000fe4000fffe03f */
[----:B------:R-:W-:Y:S02]  /*c070*/  UIADD3 UR56, UR61, 0x4, URZ ;  /* 0x000000043d387890 */ /* 0x000fe4000fffe03f */
[----:B------:R-:W-:Y:S02]  /*c080*/  UIADD3 UR52, UR61, 0x6, URZ ;  /* 0x000000063d347890 */ /* 0x000fe4000fffe03f */
[----:B------:R-:W-:Y:S01]  /*c090*/  IMAD.U32 R138, RZ, RZ, UR4 ;  /* 0x00000004ff8a7e24 */ /* 0x000fe2000f8e00ff */
[----:B------:R-:W-:Y:S02]  /*c0a0*/  UIADD3 UR28, UR61, 0x600, URZ ;  /* 0x000006003d1c7890 */ /* 0x000fe4000fffe03f */
[----:B------:R-:W-:-:S02]  /*c0b0*/  UIADD3 UR32, UR61, 0x602, URZ ;  /* 0x000006023d207890 */ /* 0x000fc4000fffe03f */
[----:B------:R-:W-:Y:S02]  /*c0c0*/  UIADD3 UR40, UR61, 0x604, URZ ;  /* 0x000006043d287890 */ /* 0x000fe4000fffe03f */
[----:B------:R-:W-:Y:S01]  /*c0d0*/  UIADD3 UR44, UR61, 0x606, URZ ;  /* 0x000006063d2c7890 */ /* 0x000fe2000fffe03f */
[----:B0-----:R-:W-:Y:S02]  /*c0e0*/  SHF.R.U32.HI R13, RZ, 0x7, R11 ;  /* 0x00000007ff0d7819 */ /* 0x001fe4000001160b */
[----:B------:R-:W-:Y:S01]  /*c0f0*/  ISETP.GE.U32.AND P1, PT, R11, 0x180, PT ;  /* 0x000001800b00780c */ /* 0x000fe20003f26070 */
[----:B------:R-:W-:Y:S02]  /*c100*/  IMAD.MOV.U32 R11, RZ, RZ, R56 ;  /* 0x000000ffff0b7224 */ /* 0x000fe400078e0038 */
[C---:B------:R-:W-:Y:S02]  /*c110*/  VIADD R141, R13.reuse, 0x9 ;  /* 0x000000090d8d7836 */ /* 0x040fe40000000000 */
[----:B------:R-:W-:-:S03]  /*c120*/  VIADD R146, R13, 0x8 ;  /* 0x000000080d927836 */ /* 0x000fc60000000000 */
[----:B------:R-:W-:-:S07]  /*c130*/  SEL R141, R141, 0x9, !P1 ;  /* 0x000000098d8d7807 */ /* 0x000fce0004800000 */
.L_x_922:
[----:B------:R-:W-:Y:S01]  /*c140*/  R2UR UR10, R140 ;  /* 0x000000008c0a72ca */ /* 0x000fe200000e0000 */
[----:B------:R-:W-:-:S04]  /*c150*/  UIADD3 UR4, UR7, 0x1, URZ ;  /* 0x0000000107047890 */ /* 0x000fc8000fffe03f */
[----:B------:R-:W-:-:S04]  /*c160*/  UISETP.NE.AND UP0, UPT, UR4, 0x2, UPT ;  /* 0x000000020400788c */ /* 0x000fc8000bf05270 */
[----:B------:R-:W-:Y:S02]  /*c170*/  USEL UR5, URZ, 0x1, UP0 ;  /* 0x000000013f057887 */ /* 0x000fe40008000000 */
[----:B------:R-:W-:Y:S02]  /*c180*/  USEL UR4, UR4, URZ, UP0 ;  /* 0x0000003f04047287 */ /* 0x000fe40008000000 */
[----:B------:R-:W-:Y:S01]  /*c190*/  ISETP.NE.AND P2, PT, RZ, UR10, PT ;  /* 0x0000000aff007c0c */ /* 0x000fe2000bf45270 */
[----:B------:R-:W-:-:S12]  /*c1a0*/  ULOP3.LUT UR5, UR30, UR5, URZ, 0x3c, !UPT ;  /* 0x000000051e057292 */ /* 0x000fd8000f8e3c3f */
[----:B--2---:R-:W-:Y:S05]  /*c1b0*/  @P2 BRA `(.L_x_904) ;  /* 0x00000000002c2947 */ /* 0x004fea0003800000 */
[----:B------:R-:W-:Y:S05]  /*c1c0*/  @!P0 BRA `(.L_x_905) ;  /* 0x0000000000048947 */ /* 0x000fea0003800000 */
[----:B------:R-:W-:Y:S01]  /*c1d0*/  BPT.TRAP 0x1 ;  /* 0x000000040000795c */ /* 0x000fe20000300000 */
.L_x_905:
[----:B------:R-:W-:Y:S01]  /*c1e0*/  ULEA UR10, UR4, UR38, 0x3 ;  /* 0x00000026040a7291 */ /* 0x000fe2000f8e183f */
[----:B------:R-:W-:-:S05]  /*c1f0*/  IMAD.U32 R13, RZ, RZ, UR5 ;  /* 0x00000005ff0d7e24 */ /* 0x000fca000f8e00ff */
[----:B------:R-:W-:-:S04]  /*c200*/  SHF.L.U32 R13, R13, 0x1f, RZ ;  /* 0x0000001f0d0d7819 */ /* 0x000fc800000006ff */
[----:B------:R0:W1:Y:S01]  /*c210*/  SYNCS.PHASECHK.TRANS64.TRYWAIT P1, [UR10+0x2d830], R13 ;  /* 0x02d8300dff0075a7 */ /* 0x000062000802014a */
[----:B------:R-:W-:Y:S05]  /*c220*/  @!P0 BRA `(.L_x_906) ;  /* 0x0000000000048947 */ /* 0x000fea0003800000 */
[----:B------:R-:W-:Y:S01]  /*c230*/  BPT.TRAP 0x1 ;  /* 0x000000040000795c */ /* 0x000fe20000300000 */
.L_x_906:
[----:B-1----:R-:W-:Y:S05]  /*c240*/  @P1 BRA `(.L_x_904) ;  /* 0x0000000000081947 */ /* 0x002fea0003800000 */
[----:B------:R-:W1:Y:S02]  /*c250*/  SYNCS.PHASECHK.TRANS64.TRYWAIT P1, [UR10+0x2d830], R13 ;  /* 0x02d8300dff0075a7 */ /* 0x000e64000802014a */
[----:B-1----:R-:W-:Y:S05]  /*c260*/  @!P1 BRA `(.L_x_907) ;  /* 0x0000009800489947 */ /* 0x002fea0003800000 */
.L_x_904:
[----:B------:R2:W-:Y:S01]  /*c270*/  BAR.SYNC.DEFER_BLOCKING R146, 0x100 ;  /* 0x000400920000751d */ /* 0x0005e20000010000 */
[----:B------:R-:W-:Y:S01]  /*c280*/  R2UR UR48, R8 ;  /* 0x00000000083072ca */ /* 0x000fe200000e0000 */
[----:B------:R-:W-:Y:S01]  /*c290*/  UIMAD UR26, UR4, 0x600, UR39 ;  /* 0x00000600041a78a4 */ /* 0x000fe2000f8e0227 */
[----:B------:R-:W-:-:S03]  /*c2a0*/  R2UR UR49, R9 ;  /* 0x00000000093172ca */ /* 0x000fc600000e0000 */
[----:B------:R-:W-:Y:S01]  /*c2b0*/  UMOV UR51, 0x80000020 ;  /* 0x8000002000337882 */ /* 0x000fe20000000000 */
[----:B------:R-:W-:Y:S02]  /*c2c0*/  UIADD3 UR10, UR26, 0x2, URZ ;  /* 0x000000021a0a7890 */ /* 0x000fe4000fffe03f */
[----:B------:R-:W-:Y:S01]  /*c2d0*/  UMOV UR50, UR26 ;  /* 0x0000001a00327c82 */ /* 0x000fe20008000000 */
[----:B------:R-:W-:Y:S01]  /*c2e0*/  UMOV UR11, 0x80000020 ;  /* 0x80000020000b7882 */ /* 0x000fe20000000000 */
[----:B------:R-:W-:Y:S01]  /*c2f0*/  UIADD3 UR14, UR26, 0x200, URZ ;  /* 0x000002001a0e7890 */ /* 0x000fe2000fffe03f */
[----:B------:R-:W-:Y:S01]  /*c300*/  UMOV UR15, 0x80000020 ;  /* 0x80000020000f7882 */ /* 0x000fe20000000000 */
[----:B------:R-:W-:Y:S01]  /*c310*/  UIADD3 UR18, UR26, 0x202, URZ ;  /* 0x000002021a127890 */ /* 0x000fe2000fffe03f */
[----:B------:R-:W-:Y:S01]  /*c320*/  UMOV UR19, 0x80000020 ;  /* 0x8000002000137882 */ /* 0x000fe20000000000 */
[----:B------:R-:W-:Y:S01]  /*c330*/  UIADD3 UR22, UR26, 0x400, URZ ;  /* 0x000004001a167890 */ /* 0x000fe2000fffe03f */
[----:B------:R-:W-:Y:S01]  /*c340*/  UMOV UR23, 0x80000020 ;  /* 0x8000002000177882 */ /* 0x000fe20000000000 */
[----:B------:R-:W-:Y:S01]  /*c350*/  UIADD3 UR26, UR26, 0x402, URZ ;  /* 0x000004021a1a7890 */ /* 0x000fe2000fffe03f */
[----:B------:R-:W-:Y:S01]  /*c360*/  UMOV UR27, 0x80000020 ;  /* 0x80000020001b7882 */ /* 0x000fe20000000000 */
        /* <DEDUP_REMOVED lines=18> */
[----:B--2---:R-:W-:Y:S05]  /*c490*/  @P2 BRA `(.L_x_908) ;  /* 0x00000000002c2947 */ /* 0x004fea0003800000 */
[----:B------:R-:W-:Y:S05]  /*c4a0*/  @!P0 BRA `(.L_x_909) ;  /* 0x0000000000048947 */ /* 0x000fea0003800000 */
[----:B------:R-:W-:Y:S01]  /*c4b0*/  BPT.TRAP 0x1 ;  /* 0x000000040000795c */ /* 0x000fe20000300000 */
.L_x_909:
[----:B------:R-:W-:Y:S01]  /*c4c0*/  ULEA UR10, UR7, UR38, 0x3 ;  /* 0x00000026070a7291 */ /* 0x000fe2000f8e183f */
[----:B01----:R-:W-:-:S05]  /*c4d0*/  IMAD.U32 R13, RZ, RZ, UR30 ;  /* 0x0000001eff0d7e24 */ /* 0x003fca000f8e00ff */
[----:B------:R-:W-:-:S04]  /*c4e0*/  SHF.L.U32 R13, R13, 0x1f, RZ ;  /* 0x0000001f0d0d7819 */ /* 0x000fc800000006ff */
[----:B------:R0:W1:Y:S01]  /*c4f0*/  SYNCS.PHASECHK.TRANS64.TRYWAIT P1, [UR10+0x2d850], R13 ;  /* 0x02d8500dff0075a7 */ /* 0x000062000802014a */
[----:B------:R-:W-:Y:S05]  /*c500*/  @!P0 BRA `(.L_x_910) ;  /* 0x0000000000048947 */ /* 0x000fea0003800000 */
[----:B------:R-:W-:Y:S01]  /*c510*/  BPT.TRAP 0x1 ;  /* 0x000000040000795c */ /* 0x000fe20000300000 */
.L_x_910:
[----:B-1----:R-:W-:Y:S05]  /*c520*/  @P1 BRA `(.L_x_908) ;  /* 0x0000000000081947 */ /* 0x002fea0003800000 */
[----:B------:R-:W1:Y:S02]  /*c530*/  SYNCS.PHASECHK.TRANS64.TRYWAIT P1, [UR10+0x2d850], R13 ;  /* 0x02d8500dff0075a7 */ /* 0x000e64000802014a */
[----:B-1----:R-:W-:Y:S05]  /*c540*/  @!P1 BRA `(.L_x_911) ;  /* 0x0000009400a89947 */ /* 0x002fea0003800000 */
.L_x_908:
[----:B------:R-:W-:Y:S01]  /*c550*/  UIADD3 UR10, UR38, 0x400, URZ ;  /* 0x00000400260a7890 */ /* 0x000fe2000fffe03f */
[----:B------:R-:W-:Y:S01]  /*c560*/  WARPGROUP.ARRIVE ;  /* 0x00000000000079c5 */ /* 0x000fe20000000000 */
[----:B------:R-:W-:Y:S01]  /*c570*/  UMOV UR48, UR61 ;  /* 0x0000003d00307c82 */ /* 0x000fe20008000000 */
[----:B------:R-:W-:Y:S01]  /*c580*/  UMOV UR49, 0x40000040 ;  /* 0x4000004000317882 */ /* 0x000fe20000000000 */
[----:B------:R-:W-:Y:S01]  /*c590*/  USHF.R.U32.HI UR10, URZ, 0x4, UR10 ;  /* 0x000000043f0a7899 */ /* 0x000fe2000801160a */
[----:B------:R-:W-:Y:S01]  /*c5a0*/  UMOV UR51, 0x80000020 ;  /* 0x8000002000337882 */ /* 0x000fe20000000000 */
[----:B------:R-:W-:Y:S02]  /*c5b0*/  UMOV UR59, 0x80000020 ;  /* 0x80000020003b7882 */ /* 0x000fe40000000000 */
[----:B------:R-:W-:Y:S01]  /*c5c0*/  ULOP3.LUT UR10, UR10, 0x3fff, URZ, 0xc0, !UPT ;  /* 0x00003fff0a0a7892 */ /* 0x000fe2000f8ec03f */
[----:B------:R-:W-:Y:S01]  /*c5d0*/  UMOV UR55, 0x80000020 ;  /* 0x8000002000377882 */ /* 0x000fe20000000000 */
[----:B------:R-:W-:-:S02]  /*c5e0*/  UMOV UR31, 0x80000020 ;  /* 0x80000020001f7882 */ /* 0x000fc40000000000 */
[----:B------:R-:W-:Y:S01]  /*c5f0*/  ULOP3.LUT UR10, UR10, 0x2000000, URZ, 0xfc, !UPT ;  /* 0x020000000a0a7892 */ /* 0x000fe2000f8efc3f */
[----:B------:R-:W-:Y:S01]  /*c600*/  UMOV UR35, 0x80000020 ;  /* 0x8000002000237882 */ /* 0x000fe20000000000 */
[----:B------:R-:W-:Y:S02]  /*c610*/  UMOV UR43, 0x80000020 ;  /* 0x80000020002b7882 */ /* 0x000fe40000000000 */
[----:B------:R-:W-:Y:S01]  /*c620*/  UIMAD UR10, UR7, 0x600, UR10 ;  /* 0x00000600070a78a4 */ /* 0x000fe2000f8e020a */
[----:B------:R-:W-:-:S03]  /*c630*/  UMOV UR47, 0x80000020 ;  /* 0x80000020002f7882 */ /* 0x000fc60000000000 */
[----:B------:R-:W-:Y:S02]  /*c640*/  UIADD3 UR11, UR10, 0x40, URZ ;  /* 0x000000400a0b7890 */ /* 0x000fe4000fffe03f */
[----:B------:R-:W-:Y:S02]  /*c650*/  UIADD3 UR58, UR10, 0x80, URZ ;  /* 0x000000800a3a7890 */ /* 0x000fe4000fffe03f */
[----:B------:R-:W-:Y:S01]  /*c660*/  UMOV UR50, UR10 ;  /* 0x0000000a00327c82 */ /* 0x000fe20008000000 */
[----:B------:R-:W-:Y:S01]  /*c670*/  UIADD3 UR54, UR10, 0xc0, URZ ;  /* 0x000000c00a367890 */ /* 0x000fe2000fffe03f */
[----:B------:R-:W-:Y:S01]  /*c680*/  HGMMA.64x96x16.F32 R88, gdesc[UR48].tnspB, R88, gsb0 ;  /* 0x41600000305879f0 */ /* 0x000fe20008000858 */
[----:B------:R-:W-:Y:S01]  /*c690*/  R2UR UR48, R138 ;  /* 0x000000008a3072ca */ /* 0x000fe200000e0000 */
[----:B------:R-:W-:Y:S01]  /*c6a0*/  UMOV UR50, UR11 ;  /* 0x0000000b00327c82 */ /* 0x000fe20008000000 */
[----:B------:R-:W-:Y:S01]  /*c6b0*/  R2UR UR49, R139 ;  /* 0x000000008b3172ca */ /* 0x000fe200000e0000 */
[----:B------:R-:W-:Y:S01]  /*c6c0*/  UMOV UR51, 0x80000020 ;  /* 0x8000002000337882 */ /* 0x000fe20000000000 */
[----:B------:R-:W-:-:S02]  /*c6d0*/  UIADD3 UR30, UR10, 0x100, URZ ;  /* 0x000001000a1e7890 */ /* 0x000fc4000fffe03f */
[----:B------:R-:W-:Y:S02]  /*c6e0*/  UIADD3 UR34, UR10, 0x140, URZ ;  /* 0x000001400a227890 */ /* 0x000fe4000fffe03f */
[----:B------:R-:W-:Y:S02]  /*c6f0*/  UIADD3 UR42, UR10, 0x180, URZ ;  /* 0x000001800a2a7890 */ /* 0x000fe4000fffe03f */
[----:B------:R-:W-:Y:S01]  /*c700*/  UIADD3 UR46, UR10, 0x1c0, URZ ;  /* 0x000001c00a2e7890 */ /* 0x000fe2000fffe03f */
        /* <DEDUP_REMOVED lines=25> */
.L_x_912:
[----:B------:R-:W-:Y:S01]  /*c8a0*/  R2UR UR10, R142 ;  /* 0x000000008e0a72ca */ /* 0x000fe200000e0000 */
[----:B------:R-:W3:Y:S01]  /*c8b0*/  S2UR UR15, SR_CgaCtaId ;  /* 0x00000000000f79c3 */ /* 0x000ee20000008800 */
[----:B------:R-:W-:Y:S01]  /*c8c0*/  FMUL.FTZ R23, R33, UR6 ;  /* 0x0000000621177c20 */ /* 0x000fe20008410000 */
[----:B------:R-:W-:Y:S01]  /*c8d0*/  FMUL.FTZ R33, R43, UR6 ;  /* 0x000000062b217c20 */ /* 0x000fe20008410000 */
[----:B------:R-:W-:Y:S01]  /*c8e0*/  FMUL.FTZ R43, R54, UR6 ;  /* 0x00000006362b7c20 */ /* 0x000fe20008410000 */
[----:B------:R-:W-:Y:S01]  /*c8f0*/  FMUL.FTZ R22, R32, UR6 ;  /* 0x0000000620167c20 */ /* 0x000fe20008410000 */
[----:B------:R-:W-:Y:S01]  /*c900*/  FMUL.FTZ R32, R41, UR6 ;  /* 0x0000000629207c20 */ /* 0x000fe20008410000 */
[----:B------:R-:W-:Y:S01]  /*c910*/  FMUL.FTZ R41, R51, UR6 ;  /* 0x0000000633297c20 */ /* 0x000fe20008410000 */
[----:B------:R-:W-:Y:S02]  /*c920*/  IMAD.MOV.U32 R136, RZ, RZ, R137 ;  /* 0x000000ffff887224 */ /* 0x000fe400078e0089 */
[----:B------:R-:W-:Y:S01]  /*c930*/  FMUL.FTZ R51, R62, UR6 ;  /* 0x000000063e337c20 */ /* 0x000fe20008410000 */
[----:B------:R-:W-:Y:S01]  /*c940*/  FMUL.FTZ R62, R69, UR6 ;  /* 0x00000006453e7c20 */ /* 0x000fe20008410000 */
[----:B------:R-:W-:Y:S01]  /*c950*/  FMUL.FTZ R69, R78, UR6 ;  /* 0x000000064e457c20 */ /* 0x000fe20008410000 */
[----:B------:R-:W-:Y:S01]  /*c960*/  IMAD.SHL.U32 R78, R10, 0x80, RZ ;  /* 0x000000800a4e7824 */ /* 0x000fe200078e00ff */
[----:B------:R-:W-:Y:S01]  /*c970*/  UISETP.NE.AND UP1, UPT, UR10, URZ, UPT ;  /* 0x0000003f0a00728c */ /* 0x000fe2000bf25270 */
[----:B01----:R-:W-:Y:S01]  /*c980*/  FMUL.FTZ R13, R24, UR6 ;  /* 0x00000006180d7c20 */ /* 0x003fe20008410000 */
[----:B------:R-:W-:Y:S01]  /*c990*/  FMUL.FTZ R15, R25, UR6 ;  /* 0x00000006190f7c20 */ /* 0x000fe20008410000 */
[----:B------:R-:W-:Y:S01]  /*c9a0*/  FMUL.FTZ R14, R26, UR6 ;  /* 0x000000061a0e7c20 */ /* 0x000fe20008410000 */
[----:B------:R-:W-:Y:S01]  /*c9b0*/  FMUL.FTZ R16, R27, UR6 ;  /* 0x000000061b107c20 */ /* 0x000fe20008410000 */
[----:B------:R-:W-:Y:S01]  /*c9c0*/  FMUL.FTZ R18, R28, UR6 ;  /* 0x000000061c127c20 */ /* 0x000fe20008410000 */
[----:B------:R-:W-:Y:S01]  /*c9d0*/  PLOP3.LUT P1, PT, PT, PT, UP1, 0x80, 0x0 ;  /* 0x000000000000781c */ /* 0x000fe20003f2f018 */
[----:B------:R-:W-:Y:S01]  /*c9e0*/  FMUL.FTZ R20, R29, UR6 ;  /* 0x000000061d147c20 */ /* 0x000fe20008410000 */
[----:B------:R-:W-:Y:S01]  /*c9f0*/  PLOP3.LUT P2, PT, PT, PT, UP1, 0x80, 0x0 ;  /* 0x000000000000781c */ /* 0x000fe20003f4f018 */
[----:B------:R-:W-:Y:S01]  /*ca00*/  FMUL.FTZ R19, R30, UR6 ;  /* 0x000000061e137c20 */ /* 0x000fe20008410000 */
        /* <DEDUP_REMOVED lines=16> */
[----:B------:R-:W-:Y:S01]  /*cb10*/  ULEA UR10, UR4, UR38, 0x3 ;  /* 0x00000026040a7291 */ /* 0x000fe2000f8e183f */
        /* <DEDUP_REMOVED lines=41> */
[----:B------:R-:W-:Y:S01]  /*cdb0*/  IMAD R54, R2, -0x2, R55 ;  /* 0xfffffffe02367824 */ /* 0x000fe200078e0237 */
[----:B---3--:R-:W-:Y:S01]  /*cdc0*/  UPRMT UR10, UR15, 0x654, UR10 ;  /* 0x000006540f0a7896 */ /* 0x008fe2000800000a */
[----:B------:R-:W-:Y:S01]  /*cdd0*/  PLOP3.LUT P1, PT, PT, PT, UP0, 0x40, 0x0 ;  /* 0x000000000000781c */ /* 0x000fe20003f2e808 */
[----:B------:R-:W1:Y:S01]  /*cde0*/  MUFU.TANH R13, R13 ;  /* 0x0000000d000d7308 */ /* 0x000e620000002400 */
[----:B------:R-:W-:Y:S01]  /*cdf0*/  ULDC UR15, c[0x0][0x2f0] ;  /* 0x0000bc00000f7ab9 */ /* 0x000fe20000000800 */
[----:B------:R-:W-:Y:S01]  /*ce00*/  ULDC UR18, c[0x0][0x288] ;  /* 0x0000a20000127ab9 */ /* 0x000fe20000000800 */
[----:B------:R-:W-:Y:S01]  /*ce10*/  IMAD R54, R17, UR15, R54 ;  /* 0x0000000f11367c24 */ /* 0x000fe2000f8e0236 */
[----:B------:R-:W-:-:S03]  /*ce20*/  ULDC UR15, c[0x0][0x9e0] ;  /* 0x00027800000f7ab9 */ /* 0x000fc60000000800 */
[----:B------:R-:W-:Y:S01]  /*ce30*/  VIADD R54, R54, -UR18 ;  /* 0x8000001236367c36 */ /* 0x000fe20008000000 */
[----:B------:R-:W3:Y:S01]  /*ce40*/  MUFU.TANH R15, R15 ;  /* 0x0000000f000f7308 */ /* 0x000ee20000002400 */
[----:B------:R-:W-:Y:S02]  /*ce50*/  SYNCS.ARRIVE.TRANS64.RED.A1T0 RZ, [UR10], RZ ;  /* 0x000000ffffff79a7 */ /* 0x000fe4000810040a */
[C---:B------:R-:W-:Y:S02]  /*ce60*/  VIADD R84, R54.reuse, UR15 ;  /* 0x0000000f36547c36 */ /* 0x040fe40008000000 */
[----:B------:R-:W-:Y:S02]  /*ce70*/  VIADD R83, R54, UR14 ;  /* 0x0000000e36537c36 */ /* 0x000fe40008000000 */
[--C-:B0-----:R-:W-:Y:S01]  /*ce80*/  IMAD.IADD R82, R84, 0x1, R148.reuse ;  /* 0x0000000154527824 */ /* 0x101fe200078e0294 */
[----:B------:R-:W0:Y:S01]  /*ce90*/  MUFU.TANH R14, R14 ;  /* 0x0000000e000e7308 */ /* 0x000e220000002400 */
[----:B------:R-:W-:-:S07]  /*cea0*/  IMAD.IADD R81, R83, 0x1, R148 ;  /* 0x0000000153517824 */ /* 0x000fce00078e0294 */
        /* <DEDUP_REMOVED lines=61> */
[----:B-1-34-:R-:W-:Y:S05]  /*d280*/  @P1 BRA `(.L_x_913) ;  /* 0x00000000006c1947 */ /* 0x01afea0003800000 */
[----:B------:R-:W-:Y:S01]  /*d290*/  ULDC UR11, c[0x0][0x2f0] ;  /* 0x0000bc00000b7ab9 */ /* 0x000fe20000000800 */
[----:B------:R-:W-:Y:S01]  /*d2a0*/  ULDC UR10, c[0x0][0x288] ;  /* 0x0000a200000a7ab9 */ /* 0x000fe20000000800 */
[----:B------:R-:W-:Y:S01]  /*d2b0*/  IMAD R54, R17, UR11, R148 ;  /* 0x0000000b11367c24 */ /* 0x000fe2000f8e0294 */
[----:B------:R-:W-:Y:S03]  /*d2c0*/  BSSY B0, `(.L_x_914) ;  /* 0x0000013000007945 */ /* 0x000fe60003800000 */
[----:B------:R-:W-:-:S05]  /*d2d0*/  VIADD R85, R54, -UR10 ;  /* 0x8000000a36557c36 */ /* 0x000fca0008000000 */
        /* <DEDUP_REMOVED lines=11> */
.L_x_915:
[----:B------:R-:W-:Y:S02]  /*d390*/  ULDC UR10, c[0x0][0x9e4] ;  /* 0x00027900000a7ab9 */ /* 0x000fe40000000800 */
[----:B------:R-:W-:-:S05]  /*d3a0*/  IMAD.U32 R86, RZ, RZ, UR10 ;  /* 0x0000000aff567e24 */ /* 0x000fca000f8e00ff */
[----:B------:R-:W-:-:S13]  /*d3b0*/  ISETP.NE.AND P1, PT, R86, 0x1, PT ;  /* 0x000000015600780c */ /* 0x000fda0003f25270 */
[----:B------:R-:W1:Y:S02]  /*d3c0*/  @P1 LDC.64 R54, c[0x0][0x9e8] ;  /* 0x00027a00ff361b82 */ /* 0x000e640000000a00 */
[----:B-1----:R-:W-:-:S05]  /*d3d0*/  @P1 IMAD.HI.U32 R54, R85, R54, RZ ;  /* 0x0000003655361227 */ /* 0x002fca00078e00ff */
[----:B------:R-:W-:-:S07]  /*d3e0*/  @P1 SHF.R.U32.HI R85, RZ, R55, R54 ;  /* 0x00000037ff551219 */ /* 0x000fce0000011636 */
.L_x_916:
[----:B------:R-:W-:Y:S05]  /*d3f0*/  BSYNC B0 ;  /* 0x0000000000007941 */ /* 0x000fea0003800000 */
.L_x_914:
[----:B------:R-:W-:-:S04]  /*d400*/  IMAD R85, R85, R86, -R78 ;  /* 0x0000005655557224 */ /* 0x000fc800078e0a4e */
[----:B------:R-:W-:-:S05]  /*d410*/  IMAD R85, R2, -0x2, R85 ;  /* 0xfffffffe02557824 */ /* 0x000fca00078e0255 */
[----:B------:R-:W-:Y:S02]  /*d420*/  VIADDMNMX R82, R85, R86, R82, PT ;  /* 0x0000005655527246 */ /* 0x000fe40003800152 */
[----:B------:R-:W-:-:S07]  /*d430*/  VIMNMX R81, R81, R85, !PT ;  /* 0x0000005551517248 */ /* 0x000fce0007fe0100 */
.L_x_913:
[----:B------:R-:W-:Y:S01]  /*d440*/  ISETP.GT.AND P1, PT, R10, -0x1, PT ;  /* 0xffffffff0a00780c */ /* 0x000fe20003f24270 */
[----:B------:R-:W1:Y:S01]  /*d450*/  SHFL.IDX PT, R54, R136, 0x1, 0x1c1f ;  /* 0x003c1f0088367f89 */ /* 0x000e6200000e0000 */
[----:B------:R-:W-:Y:S02]  /*d460*/  UISETP.NE.AND UP0, UPT, UR60, URZ, UPT ;  /* 0x0000003f3c00728c */ /* 0x000fe4000bf05270 */
[C---:B------:R-:W-:Y:S02]  /*d470*/  ISETP.GT.AND P3, PT, R81.reuse, 0x8, P1 ;  /* 0x000000085100780c */ /* 0x040fe40000f64270 */
[C---:B------:R-:W-:Y:S02]  /*d480*/  ISETP.GT.AND P6, PT, R81.reuse, RZ, P1 ;  /* 0x000000ff5100720c */ /* 0x040fe40000fc4270 */
[----:B------:R-:W-:Y:S02]  /*d490*/  ISETP.LT.OR P3, PT, R82, 0x9, P3 ;  /* 0x000000095200780c */ /* 0x000fe40001f61670 */
[----:B------:R-:W-:-:S02]  /*d4a0*/  ISETP.GT.AND P2, PT, R81, 0x1, P1 ;  /* 0x000000015100780c */ /* 0x000fc40000f44270 */
[----:B0-----:R-:W-:Y:S02]  /*d4b0*/  FSEL R18, R18, -INF , !P3 ;  /* 0xff80000012127808 */ /* 0x001fe40005800000 */
        /* <DEDUP_REMOVED lines=26> */
[C---:B------:R-:W-:Y:S02]  /*d660*/  ISETP.GT.AND P2, PT, R81.reuse, 0x29, P1 ;  /* 0x000000295100780c */ /* 0x040fe40000f44270 */
        /* <DEDUP_REMOVED lines=84> */
.L_x_919:
[----:B------:R-:W-:Y:S02]  /*dbb0*/  ULDC UR10, c[0x0][0x9e4] ;  /* 0x00027900000a7ab9 */ /* 0x000fe40000000800 */
[----:B------:R-:W-:-:S05]  /*dbc0*/  IMAD.U32 R56, RZ, RZ, UR10 ;  /* 0x0000000aff387e24 */ /* 0x000fca000f8e00ff */
[----:B------:R-:W-:-:S13]  /*dbd0*/  ISETP.NE.AND P2, PT, R56, 0x1, PT ;  /* 0x000000013800780c */ /* 0x000fda0003f45270 */
[----:B------:R-:W0:Y:S02]  /*dbe0*/  @P2 LDC.64 R54, c[0x0][0x9e8] ;  /* 0x00027a00ff362b82 */ /* 0x000e240000000a00 */
[----:B0-----:R-:W-:-:S05]  /*dbf0*/  @P2 IMAD.HI.U32 R54, R81, R54, RZ ;  /* 0x0000003651362227 */ /* 0x001fca00078e00ff */
[----:B------:R-:W-:-:S07]  /*dc00*/  @P2 SHF.R.U32.HI R81, RZ, R55, R54 ;  /* 0x00000037ff512219 */ /* 0x000fce0000011636 */
.L_x_920:
[----:B------:R-:W-:Y:S05]  /*dc10*/  BSYNC B0 ;  /* 0x0000000000007941 */ /* 0x000fea0003800000 */
.L_x_918:
[----:B------:R-:W-:-:S04]  /*dc20*/  IMAD R81, R81, R56, -R78 ;  /* 0x0000003851517224 */ /* 0x000fc800078e0a4e */
[----:B------:R-:W-:-:S05]  /*dc30*/  IMAD R81, R2, -0x2, R81 ;  /* 0xfffffffe02517824 */ /* 0x000fca00078e0251 */
[----:B------:R-:W-:Y:S02]  /*dc40*/  VIADDMNMX R84, R81, R56, R84, PT ;  /* 0x0000003851547246 */ /* 0x000fe40003800154 */
[----:B------:R-:W-:-:S07]  /*dc50*/  VIMNMX R83, R83, R81, !PT ;  /* 0x0000005153537248 */ /* 0x000fce0007fe0100 */
.L_x_917:
[----:B------:R-:W-:Y:S01]  /*dc60*/  FMNMX.FTZ R54, R13, R11, !PT ;  /* 0x0000000b0d367209 */ /* 0x000fe20007810000 */
[----:B------:R-:W-:Y:S01]  /*dc70*/  ULDC UR10, c[0x0][0x988] ;  /* 0x00026200000a7ab9 */ /* 0x000fe20000000800 */
[----:B------:R-:W-:Y:S01]  /*dc80*/  ISETP.GT.AND P5, PT, R83, 0x10, P1 ;  /* 0x000000105300780c */ /* 0x000fe20000fa4270 */
[----:B------:R-:W-:Y:S01]  /*dc90*/  UMOV UR11, UR10 ;  /* 0x0000000a000b7c82 */ /* 0x000fe20008000000 */
        /* <DEDUP_REMOVED lines=17> */
[C---:B------:R-:W-:Y:S02]  /*ddb0*/  ISETP.GT.AND P3, PT, R83.reuse, 0x8, P1 ;  /* 0x000000085300780c */ /* 0x040fe40000f64270 */
        /* <DEDUP_REMOVED lines=49> */
[C---:B------:R-:W-:Y:S02]  /*e0d0*/  ISETP.LT.OR P2, PT, R84.reuse, 0x31, P2 ;  /* 0x000000315400780c */ /* 0x040fe40001741670 */
[----:B------:R-:W-:Y:S02]  /*e0e0*/  FSEL R37, R37, -INF , !P4 ;  /* 0xff80000025257808 */ /* 0x000fe40006000000 */
[----:B------:R-:W-:Y:S02]  /*e0f0*/  FSEL R39, R39, -INF , !P2 ;  /* 0xff80000027277808 */ /* 0x000fe40005000000 */
[----:B------:R-:W-:-:S02]  /*e100*/  ISETP.LT.OR P3, PT, R84, 0x32, P3 ;  /* 0x000000325400780c */ /* 0x000fc40001f61670 */
[----:B------:R-:W-:Y:S02]  /*e110*/  ISETP.GT.AND P4, PT, R83, 0x39, P1 ;  /* 0x000000395300780c */ /* 0x000fe40000f84270 */
[----:B------:R-:W-:Y:S02]  /*e120*/  FSEL R41, R41, -INF , !P3 ;  /* 0xff80000029297808 */ /* 0x000fe40005800000 */
[C---:B------:R-:W-:Y:S02]  /*e130*/  ISETP.GT.AND P2, PT, R83.reuse, 0x40, P1 ;  /* 0x000000405300780c */ /* 0x040fe40000f44270 */
[----:B------:R-:W-:Y:S02]  /*e140*/  ISETP.LT.OR P4, PT, R84, 0x3a, P4 ;  /* 0x0000003a5400780c */ /* 0x000fe40002781670 */
[----:B------:R-:W-:Y:S02]  /*e150*/  ISETP.GT.AND P3, PT, R83, 0x41, P1 ;  /* 0x000000415300780c */ /* 0x000fe40000f64270 */
[----:B0-----:R-:W-:-:S02]  /*e160*/  FMNMX.FTZ R55, R54, R55, !PT ;  /* 0x0000003736377209 */ /* 0x001fc40007810000 */
[C---:B------:R-:W-:Y:S02]  /*e170*/  ISETP.LT.OR P2, PT, R84.reuse, 0x41, P2 ;  /* 0x000000415400780c */ /* 0x040fe40001741670 */
        /* <DEDUP_REMOVED lines=8> */
[C---:B------:R-:W-:Y:S02]  /*e200*/  ISETP.LT.OR P2, PT, R84.reuse, 0x51, P2 ;  /* 0x000000515400780c */ /* 0x040fe40001741670 */
[----:B------:R-:W-:Y:S02]  /*e210*/  ISETP.GT.AND P3, PT, R83, 0x51, P1 ;  /* 0x000000515300780c */ /* 0x000fe40000f64270 */
[----:B------:R-:W-:Y:S02]  /*e220*/  FSEL R53, R53, -INF , !P4 ;  /* 0xff80000035357808 */ /* 0x000fe40006000000 */
[----:B------:R-:W-:-:S02]  /*e230*/  ISETP.LT.OR P3, PT, R84, 0x52, P3 ;  /* 0x000000525400780c */ /* 0x000fc40001f61670 */
[----:B------:R-:W-:Y:S02]  /*e240*/  ISETP.GT.AND P4, PT, R83, 0x59, P1 ;  /* 0x000000595300780c */ /* 0x000fe40000f84270 */
[----:B------:R-:W-:Y:S02]  /*e250*/  FSEL R59, R59, -INF , !P3 ;  /* 0xff8000003b3b7808 */ /* 0x000fe40005800000 */
[----:B0-----:R-:W-:Y:S02]  /*e260*/  FMNMX.FTZ R56, R55, R56, !PT ;  /* 0x0000003837387209 */ /* 0x001fe40007810000 */
[----:B------:R-:W-:Y:S02]  /*e270*/  ISETP.LT.OR P4, PT, R84, 0x5a, P4 ;  /* 0x0000005a5400780c */ /* 0x000fe40002781670 */
[C---:B------:R-:W-:Y:S01]  /*e280*/  FSETP.NEU.FTZ.AND P6, PT, R56.reuse, -INF , PT ;  /* 0xff8000003800780b */ /* 0x040fe20003fdd000 */
[----:B------:R-:W-:Y:S01]  /*e290*/  FMUL.FTZ R78, R56, UR11 ;  /* 0x0000000b384e7c20 */ /* 0x000fe20008410000 */
[----:B------:R-:W-:-:S04]  /*e2a0*/  ISETP.GT.AND P3, PT, R83, 0x61, P1 ;  /* 0x000000615300780c */ /* 0x000fc80000f64270 */
[----:B------:R-:W-:Y:S02]  /*e2b0*/  FSEL R55, R78, RZ, P6 ;  /* 0x000000ff4e377208 */ /* 0x000fe40003000000 */
[----:B------:R-:W-:-:S03]  /*e2c0*/  ISETP.LT.OR P3, PT, R84, 0x62, P3 ;  /* 0x000000625400780c */ /* 0x000fc60001f61670 */
[--C-:B------:R-:W-:Y:S01]  /*e2d0*/  FFMA.FTZ R78, R22, UR11, -R55.reuse ;  /* 0x0000000b164e7c23 */ /* 0x100fe20008010837 */
[----:B------:R-:W-:Y:S01]  /*e2e0*/  FSEL R22, R14, -INF , !P5 ;  /* 0xff8000000e167808 */ /* 0x000fe20006800000 */
[--C-:B------:R-:W-:Y:S01]  /*e2f0*/  FFMA.FTZ R13, R13, UR11, -R55.reuse ;  /* 0x0000000b0d0d7c23 */ /* 0x100fe20008010837 */
[----:B------:R-:W-:Y:S01]  /*e300*/  ISETP.GT.AND P5, PT, R83, 0x38, P1 ;  /* 0x000000385300780c */ /* 0x000fe20000fa4270 */
[----:B------:R0:W-:Y:S01]  /*e310*/  MUFU.EX2 R14, R78 ;  /* 0x0000004e000e7308 */ /* 0x0001e20000000800 */
[----:B------:R-:W-:Y:S01]  /*e320*/  FMNMX.FTZ R81, R22, R12, !PT ;  /* 0x0000000c16517209 */ /* 0x000fe20007810000 */
[--C-:B------:R-:W-:Y:S01]  /*e330*/  FFMA.FTZ R15, R15, UR11, -R55.reuse ;  /* 0x0000000b0f0f7c23 */ /* 0x100fe20008010837 */
[----:B------:R-:W-:Y:S01]  /*e340*/  ISETP.LT.OR P5, PT, R84, 0x39, P5 ;  /* 0x000000395400780c */ /* 0x000fe20002fa1670 */
[--C-:B------:R-:W-:Y:S01]  /*e350*/  FFMA.FTZ R18, R18, UR11, -R55.reuse ;  /* 0x0000000b12127c23 */ /* 0x100fe20008010837 */
[----:B------:R-:W-:Y:S01]  /*e360*/  FMNMX.FTZ R54, R16, R81, !PT ;  /* 0x0000005110367209 */ /* 0x000fe20007810000 */
[--C-:B------:R-:W-:Y:S01]  /*e370*/  FFMA.FTZ R20, R20, UR11, -R55.reuse ;  /* 0x0000000b14147c23 */ /* 0x100fe20008010837 */
[----:B------:R-:W-:Y:S01]  /*e380*/  FSEL R43, R43, -INF , !P5 ;  /* 0xff8000002b2b7808 */ /* 0x000fe20006800000 */
[----:B------:R-:W-:Y:S01]  /*e390*/  MUFU.EX2 R13, R13 ;  /* 0x0000000d000d7308 */ /* 0x000fe20000000800 */
[----:B------:R-:W-:Y:S01]  /*e3a0*/  FMNMX.FTZ R54, R19, R54, !PT ;  /* 0x0000003613367209 */ /* 0x000fe20007810000 */
[--C-:B------:R-:W-:Y:S01]  /*e3b0*/  FFMA.FTZ R23, R23, UR11, -R55.reuse ;  /* 0x0000000b17177c23 */ /* 0x100fe20008010837 */
[----:B------:R-:W-:Y:S01]  /*e3c0*/  ISETP.GT.AND P5, PT, R83, 0x48, P1 ;  /* 0x000000485300780c */ /* 0x000fe20000fa4270 */
[--C-:B------:R-:W-:Y:S01]  /*e3d0*/  FFMA.FTZ R26, R26, UR11, -R55.reuse ;  /* 0x0000000b1a1a7c23 */ /* 0x100fe20008010837 */
[----:B------:R-:W-:Y:S01]  /*e3e0*/  FMNMX.FTZ R81, R21, R54, !PT ;  /* 0x0000003615517209 */ /* 0x000fe20007810000 */
[--C-:B------:R-:W-:Y:S01]  /*e3f0*/  FFMA.FTZ R28, R28, UR11, -R55.reuse ;  /* 0x0000000b1c1c7c23 */ /* 0x100fe20008010837 */
[----:B------:R-:W-:Y:S01]  /*e400*/  ISETP.LT.OR P5, PT, R84, 0x49, P5 ;  /* 0x000000495400780c */ /* 0x000fe20002fa1670 */
[----:B------:R-:W-:Y:S01]  /*e410*/  MUFU.EX2 R15, R15 ;  /* 0x0000000f000f7308 */ /* 0x000fe20000000800 */
[----:B------:R-:W-:Y:S01]  /*e420*/  FMNMX.FTZ R54, R24, R81, !PT ;  /* 0x0000005118367209 */ /* 0x000fe20007810000 */
[--C-:B------:R-:W-:Y:S01]  /*e430*/  FFMA.FTZ R30, R30, UR11, -R55.reuse ;  /* 0x0000000b1e1e7c23 */ /* 0x100fe20008010837 */
[----:B------:R-:W-:Y:S01]  /*e440*/  FSEL R51, R51, -INF , !P5 ;  /* 0xff80000033337808 */ /* 0x000fe20006800000 */
[--C-:B------:R-:W-:Y:S01]  /*e450*/  FFMA.FTZ R32, R32, UR11, -R55.reuse ;  /* 0x0000000b20207c23 */ /* 0x100fe20008010837 */
[----:B------:R-:W-:Y:S01]  /*e460*/  FMNMX.FTZ R54, R25, R54, !PT ;  /* 0x0000003619367209 */ /* 0x000fe20007810000 */
[--C-:B------:R-:W-:Y:S01]  /*e470*/  FFMA.FTZ R34, R34, UR11, -R55.reuse ;  /* 0x0000000b22227c23 */ /* 0x100fe20008010837 */
[----:B------:R-:W-:Y:S01]  /*e480*/  ISETP.GT.AND P5, PT, R83, 0x58, P1 ;  /* 0x000000585300780c */ /* 0x000fe20000fa4270 */
[----:B------:R-:W-:Y:S01]  /*e490*/  MUFU.EX2 R18, R18 ;  /* 0x0000001200127308 */ /* 0x000fe20000000800 */
        /* <DEDUP_REMOVED lines=9> */
[----:B------:R-:W-:Y:S01]  /*e530*/  MUFU.EX2 R20, R20 ;  /* 0x0000001400147308 */ /* 0x000fe20000000800 */
[----:B------:R-:W-:Y:S01]  /*e540*/  ISETP.GT.AND P4, PT, R83, 0x69, P1 ;  /* 0x000000695300780c */ /* 0x000fe20000f84270 */
[--C-:B------:R-:W-:Y:S01]  /*e550*/  FFMA.FTZ R42, R42, UR11, -R55.reuse ;  /* 0x0000000b2a2a7c23 */ /* 0x100fe20008010837 */
[----:B------:R-:W-:Y:S01]  /*e560*/  FMNMX.FTZ R54, R33, R54, !PT ;  /* 0x0000003621367209 */ /* 0x000fe20007810000 */
[--C-:B------:R-:W-:Y:S01]  /*e570*/  FFMA.FTZ R48, R48, UR11, -R55.reuse ;  /* 0x0000000b30307c23 */ /* 0x100fe20008010837 */
[----:B------:R-:W-:Y:S01]  /*e580*/  FSEL R67, R67, -INF , !P3 ;  /* 0xff80000043437808 */ /* 0x000fe20005800000 */
[--C-:B------:R-:W-:Y:S01]  /*e590*/  FFMA.FTZ R50, R50, UR11, -R55.reuse ;  /* 0x0000000b32327c23 */ /* 0x100fe20008010837 */
[----:B------:R-:W-:Y:S01]  /*e5a0*/  FMNMX.FTZ R54, R35, R54, !PT ;  /* 0x0000003623367209 */ /* 0x000fe20007810000 */
[----:B------:R-:W-:Y:S01]  /*e5b0*/  MUFU.EX2 R23, R23 ;  /* 0x0000001700177308 */ /* 0x000fe20000000800 */
        /* <DEDUP_REMOVED lines=14> */
[----:B0-----:R-:W-:Y:S01]  /*e6a0*/  FMNMX.FTZ R78, R43, R54, !PT ;  /* 0x000000362b4e7209 */ /* 0x001fe20007810000 */
[----:B------:R-:W-:Y:S01]  /*e6b0*/  FFMA.FTZ R70, R70, UR11, -R55 ;  /* 0x0000000b46467c23 */ /* 0x000fe20008010837 */
[----:B------:R-:W-:Y:S01]  /*e6c0*/  FSEL R54, R57, -INF , !P2 ;  /* 0xff80000039367808 */ /* 0x000fe20005000000 */
[----:B------:R-:W-:Y:S01]  /*e6d0*/  MUFU.EX2 R26, R26 ;  /* 0x0000001a001a7308 */ /* 0x000fe20000000800 */
[----:B------:R-:W-:-:S02]  /*e6e0*/  FMNMX.FTZ R78, R45, R78, !PT ;  /* 0x0000004e2d4e7209 */ /* 0x000fc40007810000 */
[----:B------:R-:W-:Y:S02]  /*e6f0*/  ISETP.GT.AND P2, PT, R83, 0x60, P1 ;  /* 0x000000605300780c */ /* 0x000fe40000f44270 */
[----:B------:R-:W-:Y:S02]  /*e700*/  FMNMX.FTZ R78, R47, R78, !PT ;  /* 0x0000004e2f4e7209 */ /* 0x000fe40007810000 */
[----:B------:R-:W-:Y:S01]  /*e710*/  ISETP.LT.OR P2, PT, R84, 0x61, P2 ;  /* 0x000000615400780c */ /* 0x000fe20001741670 */
[----:B------:R-:W-:Y:S01]  /*e720*/  MUFU.EX2 R28, R28 ;  /* 0x0000001c001c7308 */ /* 0x000fe20000000800 */
[----:B------:R-:W-:Y:S02]  /*e730*/  FMNMX.FTZ R82, R49, R78, !PT ;  /* 0x0000004e31527209 */ /* 0x000fe40007810000 */
[----:B------:R-:W-:Y:S01]  /*e740*/  FSEL R78, R61, -INF , !P5 ;  /* 0xff8000003d4e7808 */ /* 0x000fe20006800000 */
[----:B------:R-:W-:Y:S01]  /*e750*/  FFMA.FTZ R61, R44, UR11, -R55 ;  /* 0x0000000b2c3d7c23 */ /* 0x000fe20008010837 */
[----:B------:R-:W-:-:S02]  /*e760*/  FMNMX.FTZ R82, R51, R82, !PT ;  /* 0x0000005233527209 */ /* 0x000fc40007810000 */
[----:B------:R-:W-:Y:S01]  /*e770*/  ISETP.GT.AND P5, PT, R83, 0x68, P1 ;  /* 0x000000685300780c */ /* 0x000fe20000fa4270 */
[----:B------:R-:W-:Y:S01]  /*e780*/  MUFU.EX2 R30, R30 ;  /* 0x0000001e001e7308 */ /* 0x000fe20000000800 */
[----:B------:R-:W-:Y:S02]  /*e790*/  FMNMX.FTZ R57, R53, R82, !PT ;  /* 0x0000005235397209 */ /* 0x000fe40007810000 */
[----:B------:R-:W-:Y:S02]  /*e7a0*/  FSEL R65, R65, -INF , !P2 ;  /* 0xff80000041417808 */ /* 0x000fe40005000000 */
[----:B------:R-:W-:Y:S02]  /*e7b0*/  FMNMX.FTZ R82, R54, R57, !PT ;  /* 0x0000003936527209 */ /* 0x000fe40007810000 */
[----:B------:R-:W-:Y:S01]  /*e7c0*/  ISETP.LT.OR P5, PT, R84, 0x69, P5 ;  /* 0x000000695400780c */ /* 0x000fe20002fa1670 */
        /* <DEDUP_REMOVED lines=13> */
[----:B------:R-:W-:Y:S01]  /*e8a0*/  FSEL R46, R71, -INF , !P4 ;  /* 0xff800000472e7808 */ /* 0x000fe20006000000 */
[--C-:B------:R-:W-:Y:S01]  /*e8b0*/  FFMA.FTZ R71, R72, UR11, -R55.reuse ;  /* 0x0000000b48477c23 */ /* 0x100fe20008010837 */
[----:B------:R-:W-:Y:S01]  /*e8c0*/  FMNMX.FTZ R57, R44, R57, !PT ;  /* 0x000000392c397209 */ /* 0x000fe20007810000 */
[--C-:B------:R-:W-:Y:S01]  /*e8d0*/  FFMA.FTZ R72, R74, UR11, -R55.reuse ;  /* 0x0000000b4a487c23 */ /* 0x100fe20008010837 */
[----:B------:R-:W-:Y:S01]  /*e8e0*/  FSEL R82, R73, -INF , !P2 ;  /* 0xff80000049527808 */ /* 0x000fe20005000000 */
[--C-:B------:R-:W-:Y:S01]  /*e8f0*/  FFMA.FTZ R73, R76, UR11, -R55.reuse ;  /* 0x0000000b4c497c23 */ /* 0x100fe20008010837 */
[----:B------:R-:W-:Y:S01]  /*e900*/  FMNMX.FTZ R57, R46, R57, !PT ;  /* 0x000000392e397209 */ /* 0x000fe20007810000 */
[----:B------:R-:W-:Y:S01]  /*e910*/  FFMA.FTZ R55, R79, UR11, -R55 ;  /* 0x0000000b4f377c23 */ /* 0x000fe20008010837 */
[----:B------:R-:W-:Y:S01]  /*e920*/  ISETP.GT.AND P1, PT, R83, 0x79, P1 ;  /* 0x000000795300780c */ /* 0x000fe20000f24270 */
[----:B------:R-:W-:Y:S01]  /*e930*/  MUFU.EX2 R38, R38 ;  /* 0x0000002600267308 */ /* 0x000fe20000000800 */
[----:B------:R-:W-:-:S02]  /*e940*/  ISETP.LT.OR P5, PT, R84, 0x79, P5 ;  /* 0x000000795400780c */ /* 0x000fc40002fa1670 */
[----:B------:R-:W-:Y:S02]  /*e950*/  FMNMX.FTZ R86, R82, R57, !PT ;  /* 0x0000003952567209 */ /* 0x000fe40007810000 */
[----:B------:R-:W-:Y:S02]  /*e960*/  ISETP.LT.OR P1, PT, R84, 0x7a, P1 ;  /* 0x0000007a5400780c */ /* 0x000fe40000f21670 */
[----:B------:R-:W-:Y:S01]  /*e970*/  FSEL R77, R77, -INF , !P5 ;  /* 0xff8000004d4d7808 */ /* 0x000fe20006800000 */
[----:B------:R-:W-:Y:S01]  /*e980*/  MUFU.EX2 R40, R40 ;  /* 0x0000002800287308 */ /* 0x000fe20000000800 */
[----:B------:R-:W-:Y:S02]  /*e990*/  FMNMX.FTZ R86, R75, R86, !PT ;  /* 0x000000564b567209 */ /* 0x000fe40007810000 */
[----:B------:R-:W-:Y:S02]  /*e9a0*/  FSEL R80, R80, -INF , !P1 ;  /* 0xff80000050507808 */ /* 0x000fe40004800000 */
[----:B------:R-:W-:-:S02]  /*e9b0*/  FMNMX.FTZ R57, R77, R86, !PT ;  /* 0x000000564d397209 */ /* 0x000fc40007810000 */
[----:B------:R-:W-:Y:S01]  /*e9c0*/  FSEL R74, R56, RZ, P6 ;  /* 0x000000ff384a7208 */ /* 0x000fe20003000000 */
[----:B------:R-:W-:Y:S01]  /*e9d0*/  MUFU.EX2 R42, R42 ;  /* 0x0000002a002a7308 */ /* 0x000fe20000000800 */
[----:B------:R-:W-:-:S03]  /*e9e0*/  FMNMX.FTZ R57, R80, R57, !PT ;  /* 0x0000003950397209 */ /* 0x000fc60007810000 */
[----:B------:R-:W-:Y:S02]  /*e9f0*/  FADD.FTZ R74, -R74, R11 ;  /* 0x0000000b4a4a7221 */ /* 0x000fe40000010100 */
[----:B------:R-:W0:Y:S02]  /*ea00*/  SHFL.BFLY PT, R84, R57, 0x2, 0x1f ;  /* 0x0c401f0039547f89 */ /* 0x000e2400000e0000 */
[----:B------:R-:W-:Y:S01]  /*ea10*/  FMUL.FTZ R11, R74, UR11 ;  /* 0x0000000b4a0b7c20 */ /* 0x000fe20008410000 */
[----:B------:R-:W-:Y:S08]  /*ea20*/  MUFU.EX2 R61, R61 ;  /* 0x0000003d003d7308 */ /* 0x000ff00000000800 */
[----:B------:R-:W1:Y:S08]  /*ea30*/  MUFU.EX2 R11, R11 ;  /* 0x0000000b000b7308 */ /* 0x000e700000000800 */
[----:B------:R-:W-:Y:S01]  /*ea40*/  MUFU.EX2 R63, R63 ;  /* 0x0000003f003f7308 */ /* 0x000fe20000000800 */
[----:B0-----:R-:W-:-:S07]  /*ea50*/  FMNMX.FTZ R84, R57, R84, !PT ;  /* 0x0000005439547209 */ /* 0x001fce0007810000 */
[----:B------:R-:W-:Y:S01]  /*ea60*/  MUFU.EX2 R48, R48 ;  /* 0x0000003000307308 */ /* 0x000fe20000000800 */
[----:B-1----:R-:W-:Y:S01]  /*ea70*/  FFMA.FTZ R4, R11, R4, R13 ;  /* 0x000000040b047223 */ /* 0x002fe2000001000d */
[----:B------:R-:W0:Y:S06]  /*ea80*/  SHFL.BFLY PT, R57, R84, 0x1, 0x1f ;  /* 0x0c201f0054397f89 */ /* 0x000e2c00000e0000 */
[----:B------:R-:W-:Y:S08]  /*ea90*/  MUFU.EX2 R50, R50 ;  /* 0x0000003200327308 */ /* 0x000ff00000000800 */
[----:B------:R-:W-:Y:S08]  /*eaa0*/  MUFU.EX2 R52, R52 ;  /* 0x0000003400347308 */ /* 0x000ff00000000800 */
[----:B------:R-:W-:Y:S01]  /*eab0*/  MUFU.EX2 R69, R69 ;  /* 0x0000004500457308 */ /* 0x000fe20000000800 */
[----:B0-----:R-:W-:-:S04]  /*eac0*/  FMNMX.FTZ R57, R84, R57, !PT ;  /* 0x0000003954397209 */ /* 0x001fc80007810000 */
[C---:B------:R-:W-:Y:S01]  /*ead0*/  FSETP.NEU.FTZ.AND P1, PT, R57.reuse, -INF , PT ;  /* 0xff8000003900780b */ /* 0x040fe20003f3d000 */
[----:B------:R-:W-:Y:S02]  /*eae0*/  FMUL.FTZ R84, R57, UR11 ;  /* 0x0000000b39547c20 */ /* 0x000fe40008410000 */
[----:B------:R-:W-:Y:S03]  /*eaf0*/  MUFU.EX2 R58, R58 ;  /* 0x0000003a003a7308 */ /* 0x000fe60000000800 */
[----:B------:R-:W-:-:S05]  /*eb00*/  FSEL R84, R84, RZ, P1 ;  /* 0x000000ff54547208 */ /* 0x000fca0000800000 */
[----:B------:R-:W-:Y:S01]  /*eb10*/  MUFU.EX2 R60, R60 ;  /* 0x0000003c003c7308 */ /* 0x000fe20000000800 */
[--C-:B------:R-:W-:Y:S01]  /*eb20*/  FFMA.FTZ R83, R21, UR11, -R84.reuse ;  /* 0x0000000b15537c23 */ /* 0x100fe20008010854 */
[--C-:B------:R-:W-:Y:S01]  /*eb30*/  FFMA.FTZ R21, R31, UR11, -R84.reuse ;  /* 0x0000000b1f157c23 */ /* 0x100fe20008010854 */
[----:B------:R-:W-:Y:S01]  /*eb40*/  FSEL R31, R57, RZ, P1 ;  /* 0x000000ff391f7208 */ /* 0x000fe20000800000 */
[--C-:B------:R-:W-:Y:S01]  /*eb50*/  FFMA.FTZ R85, R16, UR11, -R84.reuse ;  /* 0x0000000b10557c23 */ /* 0x100fe20008010854 */
[--C-:B------:R-:W-:Y:S01]  /*eb60*/  FFMA.FTZ R76, R22, UR11, -R84.reuse ;  /* 0x0000000b164c7c23 */ /* 0x100fe20008010854 */
[--C-:B------:R-:W-:Y:S01]  /*eb70*/  FFMA.FTZ R74, R19, UR11, -R84.reuse ;  /* 0x0000000b134a7c23 */ /* 0x100fe20008010854 */
[----:B------:R-:W-:Y:S01]  /*eb80*/  FFMA.FTZ R22, R24, UR11, -R84 ;  /* 0x0000000b18167c23 */ /* 0x000fe20008010854 */
[----:B------:R-:W-:Y:S01]  /*eb90*/  FADD.FTZ R31, -R31, R12 ;  /* 0x0000000c1f1f7221 */ /* 0x000fe20000010100 */
[----:B------:R-:W-:Y:S01]  /*eba0*/  MUFU.EX2 R83, R83 ;  /* 0x0000005300537308 */ /* 0x000fe20000000800 */
[--C-:B------:R-:W-:Y:S01]  /*ebb0*/  FFMA.FTZ R25, R25, UR11, -R84.reuse ;  /* 0x0000000b19197c23 */ /* 0x100fe20008010854 */
[--C-:B------:R-:W-:Y:S01]  /*ebc0*/  FFMA.FTZ R27, R27, UR11, -R84.reuse ;  /* 0x0000000b1b1b7c23 */ /* 0x100fe20008010854 */
[----:B------:R-:W-:Y:S01]  /*ebd0*/  FMUL.FTZ R16, R31, UR11 ;  /* 0x0000000b1f107c20 */ /* 0x000fe20008410000 */
        /* <DEDUP_REMOVED lines=22> */
[----:B------:R-:W-:-:S06]  /*ed40*/  FFMA.FTZ R77, R77, UR11, -R84 ;  /* 0x0000000b4d4d7c23 */ /* 0x000fcc0008010854 */
[----:B------:R-:W3:Y:S01]  /*ed50*/  MUFU.EX2 R74, R74 ;  /* 0x0000004a004a7308 */ /* 0x000ee20000000800 */
[----:B0-----:R-:W-:Y:S01]  /*ed60*/  FFMA.FTZ R24, R16, R3, R76 ;  /* 0x0000000310187223 */ /* 0x001fe2000001004c */
[----:B------:R-:W-:-:S04]  /*ed70*/  FADD.FTZ R3, R15, R4 ;  /* 0x000000040f037221 */ /* 0x000fc80000010000 */
[----:B------:R-:W-:Y:S02]  /*ed80*/  FADD.FTZ R3, R18, R3 ;  /* 0x0000000312037221 */ /* 0x000fe40000010000 */
[----:B------:R-:W0:Y:S01]  /*ed90*/  MUFU.EX2 R22, R22 ;  /* 0x0000001600167308 */ /* 0x000e220000000800 */
[----:B-1----:R-:W-:Y:S01]  /*eda0*/  FADD.FTZ R31, R85, R24 ;  /* 0x00000018551f7221 */ /* 0x002fe20000010000 */
[----:B------:R-:W-:-:S06]  /*edb0*/  FADD.FTZ R3, R20, R3 ;  /* 0x0000000314037221 */ /* 0x000fcc0000010000 */
[----:B------:R-:W1:Y:S01]  /*edc0*/  MUFU.EX2 R25, R25 ;  /* 0x0000001900197308 */ /* 0x000e620000000800 */
[----:B---3--:R-:W-:Y:S01]  /*edd0*/  FADD.FTZ R4, R74, R31 ;  /* 0x0000001f4a047221 */ /* 0x008fe20000010000 */
[--C-:B------:R-:W-:Y:S01]  /*ede0*/  FFMA.FTZ R31, R54, UR11, -R84.reuse ;  /* 0x0000000b361f7c23 */ /* 0x100fe20008010854 */
[----:B------:R-:W-:Y:S02]  /*edf0*/  FFMA.FTZ R54, R82, UR11, -R84 ;  /* 0x0000000b52367c23 */ /* 0x000fe40008010854 */
[----:B------:R-:W-:Y:S01]  /*ee00*/  FADD.FTZ R37, R83, R4 ;  /* 0x0000000453257221 */ /* 0x000fe20000010000 */
[----:B------:R-:W-:Y:S02]  /*ee10*/  FADD.FTZ R4, R14, R3 ;  /* 0x000000030e047221 */ /* 0x000fe40000010000 */
[----:B------:R-:W3:Y:S01]  /*ee20*/  MUFU.EX2 R27, R27 ;  /* 0x0000001b001b7308 */ /* 0x000ee20000000800 */
[----:B0-----:R-:W-:Y:S01]  /*ee30*/  FADD.FTZ R24, R22, R37 ;  /* 0x0000002516187221 */ /* 0x001fe20000010000 */
[----:B------:R-:W-:Y:S01]  /*ee40*/  FADD.FTZ R3, R23, R4 ;  /* 0x0000000417037221 */ /* 0x000fe20000010000 */
[--C-:B------:R-:W-:Y:S01]  /*ee50*/  FFMA.FTZ R37, R78, UR11, -R84.reuse ;  /* 0x0000000b4e257c23 */ /* 0x100fe20008010854 */
[----:B------:R-:W-:-:S02]  /*ee60*/  FFMA.FTZ R78, R80, UR11, -R84 ;  /* 0x0000000b504e7c23 */ /* 0x000fc40008010854 */
[----:B------:R-:W-:Y:S02]  /*ee70*/  FADD.FTZ R3, R26, R3 ;  /* 0x000000031a037221 */ /* 0x000fe40000010000 */
[----:B------:R-:W0:Y:S01]  /*ee80*/  MUFU.EX2 R79, R79 ;  /* 0x0000004f004f7308 */ /* 0x000e220000000800 */
[----:B-1----:R-:W-:Y:S01]  /*ee90*/  FADD.FTZ R24, R25, R24 ;  /* 0x0000001819187221 */ /* 0x002fe20000010000 */
[----:B------:R-:W-:-:S04]  /*eea0*/  FADD.FTZ R3, R28, R3 ;  /* 0x000000031c037221 */ /* 0x000fc80000010000 */
[----:B------:R-:W-:Y:S02]  /*eeb0*/  FADD.FTZ R3, R30, R3 ;  /* 0x000000031e037221 */ /* 0x000fe40000010000 */
[----:B------:R-:W1:Y:S01]  /*eec0*/  MUFU.EX2 R21, R21 ;  /* 0x0000001500157308 */ /* 0x000e620000000800 */
[----:B---3--:R-:W-:Y:S01]  /*eed0*/  FADD.FTZ R24, R27, R24 ;  /* 0x000000181b187221 */ /* 0x008fe20000010000 */
[----:B------:R-:W-:-:S04]  /*eee0*/  FADD.FTZ R3, R32, R3 ;  /* 0x0000000320037221 */ /* 0x000fc80000010000 */
[----:B------:R-:W-:Y:S02]  /*eef0*/  FADD.FTZ R3, R34, R3 ;  /* 0x0000000322037221 */ /* 0x000fe40000010000 */
[----:B------:R-:W3:Y:S01]  /*ef00*/  MUFU.EX2 R33, R33 ;  /* 0x0000002100217308 */ /* 0x000ee20000000800 */
[----:B0-----:R-:W-:Y:S01]  /*ef10*/  FADD.FTZ R24, R79, R24 ;  /* 0x000000184f187221 */ /* 0x001fe20000010000 */
[----:B------:R-:W-:-:S04]  /*ef20*/  FADD.FTZ R3, R36, R3 ;  /* 0x0000000324037221 */ /* 0x000fc80000010000 */
        /* <DEDUP_REMOVED lines=14> */
[----:B-1----:R-:W-:-:S07]  /*f010*/  FADD.FTZ R24, R29, R24 ;  /* 0x000000181d187221 */ /* 0x002fce0000010000 */
[----:B------:R-:W1:Y:S01]  /*f020*/  MUFU.EX2 R43, R43 ;  /* 0x0000002b002b7308 */ /* 0x000e620000000800 */
[----:B---3--:R-:W-:-:S07]  /*f030*/  FADD.FTZ R24, R19, R24 ;  /* 0x0000001813187221 */ /* 0x008fce0000010000 */
[----:B------:R-:W3:Y:S01]  /*f040*/  MUFU.EX2 R136, R136 ;  /* 0x0000008800887308 */ /* 0x000ee20000000800 */
[----:B0-----:R-:W-:-:S07]  /*f050*/  FADD.FTZ R24, R41, R24 ;  /* 0x0000001829187221 */ /* 0x001fce0000010000 */
[----:B------:R-:W0:Y:S01]  /*f060*/  MUFU.EX2 R12, R12 ;  /* 0x0000000c000c7308 */ /* 0x000e220000000800 */
[----:B-1----:R-:W-:Y:S01]  /*f070*/  FADD.FTZ R3, R43, R24 ;  /* 0x000000182b037221 */ /* 0x002fe20000010000 */
[----:B------:R-:W-:-:S06]  /*f080*/  FADD.FTZ R24, R52, R45 ;  /* 0x0000002d34187221 */ /* 0x000fcc0000010000 */
[----:B------:R-:W1:Y:S01]  /*f090*/  MUFU.EX2 R49, R49 ;  /* 0x0000003100317308 */ /* 0x000e620000000800 */
[----:B---3--:R-:W-:-:S07]  /*f0a0*/  FADD.FTZ R3, R136, R3 ;  /* 0x0000000388037221 */ /* 0x008fce0000010000 */
[----:B------:R-:W3:Y:S01]  /*f0b0*/  MUFU.EX2 R51, R51 ;  /* 0x0000003300337308 */ /* 0x000ee20000000800 */
[----:B0-----:R-:W-:Y:S01]  /*f0c0*/  FADD.FTZ R4, R12, R3 ;  /* 0x000000030c047221 */ /* 0x001fe20000010000 */
[----:B------:R-:W-:-:S04]  /*f0d0*/  FADD.FTZ R3, R69, R24 ;  /* 0x0000001845037221 */ /* 0x000fc80000010000 */
[----:B------:R-:W-:Y:S02]  /*f0e0*/  FADD.FTZ R3, R58, R3 ;  /* 0x000000033a037221 */ /* 0x000fe40000010000 */
[----:B------:R-:W0:Y:S01]  /*f0f0*/  MUFU.EX2 R87, R87 ;  /* 0x0000005700577308 */ /* 0x000e220000000800 */
[----:B-1----:R-:W-:Y:S01]  /*f100*/  FADD.FTZ R4, R49, R4 ;  /* 0x0000000431047221 */ /* 0x002fe20000010000 */
[----:B------:R-:W-:-:S06]  /*f110*/  FADD.FTZ R3, R60, R3 ;  /* 0x000000033c037221 */ /* 0x000fcc0000010000 */
[----:B------:R-:W1:Y:S01]  /*f120*/  MUFU.EX2 R31, R31 ;  /* 0x0000001f001f7308 */ /* 0x000e620000000800 */
[----:B---3--:R-:W-:-:S07]  /*f130*/  FADD.FTZ R4, R51, R4 ;  /* 0x0000000433047221 */ /* 0x008fce0000010000 */
[----:B------:R-:W3:Y:S01]  /*f140*/  MUFU.EX2 R86, R86 ;  /* 0x0000005600567308 */ /* 0x000ee20000000800 */
[----:B0-----:R-:W-:-:S07]  /*f150*/  FADD.FTZ R4, R87, R4 ;  /* 0x0000000457047221 */ /* 0x001fce0000010000 */
[----:B------:R-:W0:Y:S01]  /*f160*/  MUFU.EX2 R37, R37 ;  /* 0x0000002500257308 */ /* 0x000e220000000800 */
[----:B-1----:R-:W-:-:S07]  /*f170*/  FADD.FTZ R45, R31, R4 ;  /* 0x000000041f2d7221 */ /* 0x002fce0000010000 */
        /* <DEDUP_REMOVED lines=36> */
[----:B---3--:R-:W-:-:S03]  /*f3c0*/  FADD.FTZ R4, R55, R24 ;  /* 0x0000001837047221 */ /* 0x008fc60000010000 */
[----:B0-----:R-:W-:Y:S01]  /*f3d0*/  FADD.FTZ R3, R78, R3 ;  /* 0x000000034e037221 */ /* 0x001fe20000010000 */
[----:B------:R-:W-:Y:S06]  /*f3e0*/  @!P0 BRA `(.L_x_921) ;  /* 0x0000000000048947 */ /* 0x000fec0003800000 */
[----:B------:R-:W-:Y:S01]  /*f3f0*/  BPT.TRAP 0x1 ;  /* 0x000000040000795c */ /* 0x000fe20000300000 */
.L_x_921:
        /* <DEDUP_REMOVED lines=34> */
[----:B------:R-:W-:Y:S01]  /*f620*/  SYNCS.ARRIVE.TRANS64.RED.A1T0 RZ, [UR7], RZ ;  /* 0x000000ffffff79a7 */ /* 0x000fe20008100407 */
[----:B------:R-:W-:Y:S01]  /*f630*/  F2FP.F16.F32.PACK_AB R48, R48, R63 ;  /* 0x0000003f3030723e */ /* 0x000fe200000000ff */
[----:B------:R-:W-:Y:S01]  /*f640*/  STSM.16.M88.4 [R0+0x21800], R44 ;  /* 0x0218002c00007844 */ /* 0x000fe20000000200 */
[----:B------:R-:W-:Y:S01]  /*f650*/  F2FP.F16.F32.PACK_AB R49, R49, R12 ;  /* 0x0000000c3131723e */ /* 0x000fe200000000ff */
[----:B------:R-:W-:Y:S01]  /*f660*/  UMOV UR7, UR4 ;  /* 0x0000000400077c82 */ /* 0x000fe20008000000 */
        /* <DEDUP_REMOVED lines=27> */
[-C--:B------:R-:W-:Y:S01]  /*f820*/  FMUL.FTZ R128, R128, R11.reuse ;  /* 0x0000000b80807220 */ /* 0x080fe20000410000 */
[----:B------:R-:W-:Y:S01]  /*f830*/  R2UR UR10, R145 ;  /* 0x00000000910a72ca */ /* 0x000fe200000e0000 */
        /* <DEDUP_REMOVED lines=11> */
[----:B---3--:R-:W3:Y:S01]  /*f8f0*/  FENCE.VIEW.ASYNC.S ;  /* 0x00000000000073c6 */ /* 0x008ee20000000000 */
[-C--:B------:R-:W-:Y:S01]  /*f900*/  FMUL.FTZ R94, R94, R16.reuse ;  /* 0x000000105e5e7220 */ /* 0x080fe20000410000 */
[-C--:B------:R-:W-:Y:S01]  /*f910*/  FMUL.FTZ R95, R95, R16.reuse ;  /* 0x000000105f5f7220 */ /* 0x080fe20000410000 */
[-C--:B------:R-:W-:Y:S01]  /*f920*/  FMUL.FTZ R98, R98, R16.reuse ;  /* 0x0000001062627220 */ /* 0x080fe20000410000 */
[-C--:B------:R-:W-:Y:S01]  /*f930*/  FMUL.FTZ R99, R99, R16.reuse ;  /* 0x0000001063637220 */ /* 0x080fe20000410000 */
[-C--:B------:R-:W-:Y:S01]  /*f940*/  FMUL.FTZ R102, R102, R16.reuse ;  /* 0x0000001066667220 */ /* 0x080fe20000410000 */
[----:B------:R-:W-:Y:S01]  /*f950*/  ISETP.GT.AND P1, PT, R10, UR10, PT ;  /* 0x0000000a0a007c0c */ /* 0x000fe2000bf24270 */
        /* <DEDUP_REMOVED lines=20> */
[----:B---3--:R-:W-:Y:S01]  /*faa0*/  NOP ;  /* 0x0000000000007918 */ /* 0x008fe20000000000 */
[----:B-1----:R-:W-:Y:S05]  /*fab0*/  @P1 BRA `(.L_x_922) ;  /* 0xffffffc400a01947 */ /* 0x002fea000383ffff */
.L_x_903:
[----:B------:R-:W-:Y:S06]  /*fac0*/  BAR.ARV 0x8, 0x200 ;  /* 0x0208000000007b1d */ /* 0x000fec0000002000 */
[----:B------:R-:W-:Y:S05]  /*fad0*/  @!P0 BRA `(.L_x_923) ;  /* 0x0000000000048947 */ /* 0x000fea0003800000 */
[----:B------:R-:W-:Y:S01]  /*fae0*/  BPT.TRAP 0x1 ;  /* 0x000000040000795c */ /* 0x000fe20000300000 */
.L_x_923:
[----:B------:R-:W-:Y:S01]  /*faf0*/  ULEA UR6, UR4, UR38, 0x3 ;  /* 0x0000002604067291 */ /* 0x000fe2000f8e183f */
[----:B------:R-:W-:-:S05]  /*fb00*/  IMAD.U32 R0, RZ, RZ, UR5 ;  /* 0x00000005ff007e24 */ /* 0x000fca000f8e00ff */
[----:B------:R-:W-:-:S04]  /*fb10*/  SHF.L.U32 R0, R0, 0x1f, RZ ;  /* 0x0000001f00007819 */ /* 0x000fc800000006ff */
[----:B------:R0:W1:Y:S01]  /*fb20*/  SYNCS.PHASECHK.TRANS64.TRYWAIT P1, [UR6+0x2d850], R0 ;  /* 0x02d85000ff0075a7 */ /* 0x0000620008020146 */
[----:B------:R-:W-:Y:S05]  /*fb30*/  @!P0 BRA `(.L_x_924) ;  /* 0x0000000000048947 */ /* 0x000fea0003800000 */
[----:B------:R-:W-:Y:S01]  /*fb40*/  BPT.TRAP 0x1 ;  /* 0x000000040000795c */ /* 0x000fe20000300000 */
.L_x_924:
[----:B-1----:R-:W-:Y:S05]  /*fb50*/  @P1 BRA `(.L_x_925) ;  /* 0x0000000000081947 */ /* 0x002fea0003800000 */
[----:B------:R-:W1:Y:S02]  /*fb60*/  SYNCS.PHASECHK.TRANS64.TRYWAIT P1, [UR6+0x2d850], R0 ;  /* 0x02d85000ff0075a7 */ /* 0x000e640008020146 */
[----:B-1----:R-:W-:Y:S05]  /*fb70*/  @!P1 BRA `(.L_x_926) ;  /* 0x0000006000349947 */ /* 0x002fea0003800000 */
.L_x_925:
[----:B------:R-:W-:Y:S01]  /*fb80*/  UIADD3 UR38, UR38, 0x400, URZ ;  /* 0x0000040026267890 */ /* 0x000fe2000fffe03f */
[----:B------:R-:W-:Y:S01]  /*fb90*/  R2UR UR5, R144 ;  /* 0x00000000900572ca */ /* 0x000fe200000e0000 */
[----:B------:R-:W-:Y:S01]  /*fba0*/  WARPGROUP.ARRIVE ;  /* 0x00000000000079c5 */ /* 0x000fe20000000000 */
[----:B------:R-:W-:Y:S01]  /*fbb0*/  UMOV UR13, 0x40000040 ;  /* 0x40000040000d7882 */ /* 0x000fe20000000000 */
[----:B------:R-:W-:Y:S01]  /*fbc0*/  USHF.R.U32.HI UR38, URZ, 0x4, UR38 ;  /* 0x000000043f267899 */ /* 0x000fe20008011626 */
[----:B-1----:R-:W1:Y:S01]  /*fbd0*/  SHFL.BFLY PT, R5, R4, 0x2, 0x1f ;  /* 0x0c401f0004057f89 */ /* 0x002e6200000e0000 */
[----:B------:R-:W-:Y:S01]  /*fbe0*/  UMOV UR15, 0x80000020 ;  /* 0x80000020000f7882 */ /* 0x000fe20000000000 */
[----:B------:R-:W-:Y:S01]  /*fbf0*/  IMAD.MOV.U32 R6, RZ, RZ, RZ ;  /* 0x000000ffff067224 */ /* 0x000fe200078e00ff */
[----:B------:R-:W-:Y:S01]  /*fc00*/  ULOP3.LUT UR38, UR38, 0x3fff, URZ, 0xc0, !UPT ;  /* 0x00003fff26267892 */ /* 0x000fe2000f8ec03f */
[----:B0-----:R-:W0:Y:S01]  /*fc10*/  SHFL.BFLY PT, R0, R3, 0x2, 0x1f ;  /* 0x0c401f0003007f89 */ /* 0x001e2200000e0000 */
[----:B------:R-:W-:-:S02]  /*fc20*/  IMAD.U32 R11, RZ, RZ, UR11 ;  /* 0x0000000bff0b7e24 */ /* 0x000fc4000f8e00ff */
        /* <DEDUP_REMOVED lines=8> */
[----:B-1----:R-:W-:Y:S01]  /*fcb0*/  FADD.FTZ R5, R5, R4 ;  /* 0x0000000405057221 */ /* 0x002fe20000010000 */
[----:B------:R-:W-:Y:S01]  /*fcc0*/  UMOV UR13, 0x40000040 ;  /* 0x40000040000d7882 */ /* 0x000fe20000000000 */
[----:B------:R-:W-:Y:S01]  /*fcd0*/  UMOV UR15, 0x80000020 ;  /* 0x80000020000f7882 */ /* 0x000fe20000000000 */
[----:B0-----:R-:W-:Y:S01]  /*fce0*/  FADD.FTZ R2, R0, R3 ;  /* 0x0000000300027221 */ /* 0x001fe20000010000 */
[----:B------:R-:W-:Y:S01]  /*fcf0*/  IMAD.MOV.U32 R3, RZ, RZ, RZ ;  /* 0x000000ffff037224 */ /* 0x000fe200078e00ff */
[----:B------:R-:W0:Y:S04]  /*fd00*/  SHFL.BFLY PT, R0, R5, 0x1, 0x1f ;  /* 0x0c201f0005007f89 */ /* 0x000e2800000e0000 */
[----:B------:R-:W1:Y:S01]  /*fd10*/  SHFL.BFLY PT, R7, R2, 0x1, 0x1f ;  /* 0x0c201f0002077f89 */ /* 0x000e6200000e0000 */
[----:B0-----:R-:W-:Y:S01]  /*fd20*/  FADD.FTZ R9, R5, R0 ;  /* 0x0000000005097221 */ /* 0x001fe20000010000 */
[----:B------:R-:W-:-:S02]  /*fd30*/  IMAD.U32 R5, RZ, RZ, UR11 ;  /* 0x0000000bff057e24 */ /* 0x000fc4000f8e00ff */
[----:B------:R-:W-:Y:S02]  /*fd40*/  IMAD.MOV.U32 R0, RZ, RZ, -0x800000 ;  /* 0xff800000ff007424 */ /* 0x000fe400078e00ff */
[----:B-1----:R-:W-:Y:S01]  /*fd50*/  FADD.FTZ R10, R2, R7 ;  /* 0x00000007020a7221 */ /* 0x002fe20000010000 */
[----:B------:R-:W-:Y:S01]  /*fd60*/  FSETP.NE.FTZ.AND P1, PT, R9, RZ, PT ;  /* 0x000000ff0900720b */ /* 0x000fe20003f35000 */
[----:B------:R-:W-:-:S03]  /*fd70*/  IMAD.MOV.U32 R2, RZ, RZ, -0x800000 ;  /* 0xff800000ff027424 */ /* 0x000fc600078e00ff */
[----:B------:R-:W-:-:S09]  /*fd80*/  FSETP.NE.FTZ.AND P2, PT, R10, RZ, PT ;  /* 0x000000ff0a00720b */ /* 0x000fd20003f55000 */
[----:B------:R-:W0:Y:S01]  /*fd90*/  @P1 MUFU.LG2 R4, R9 ;  /* 0x0000000900041308 */ /* 0x000e220000000c00 */
[----:B------:R-:W-:-:S03]  /*fda0*/  @P1 FMUL.FTZ R5, R5, 0.69314718246459960938 ;  /* 0x3f31721805051820 */ /* 0x000fc60000410000 */
[----:B------:R-:W-:-:S04]  /*fdb0*/  @P2 FMUL.FTZ R11, R11, 0.69314718246459960938 ;  /* 0x3f3172180b0b2820 */ /* 0x000fc80000410000 */
[----:B------:R-:W1:Y:S08]  /*fdc0*/  @P2 MUFU.LG2 R7, R10 ;  /* 0x0000000a00072308 */ /* 0x000e700000000c00 */
[----:B------:R3:W4:Y:S01]  /*fdd0*/  @P1 MUFU.RCP R3, R9 ;  /* 0x0000000900031308 */ /* 0x0007220000001000 */
        /* <DEDUP_REMOVED lines=51> */
[----:B0--34-:R-:W-:Y:S05]  /*10110*/  @!P0 BRA `(.L_x_927) ;  /* 0x0000000000048947 */ /* 0x019fea0003800000 */
[----:B------:R-:W-:Y:S01]  /*10120*/  BPT.TRAP 0x1 ;  /* 0x000000040000795c */ /* 0x000fe20000300000 */
.L_x_927:
[----:B------:R-:W0:Y:S01]  /*10130*/  S2UR UR4, SR_CgaCtaId ;  /* 0x00000000000479c3 */ /* 0x000e220000008800 */
[----:B------:R-:W-:Y:S01]  /*10140*/  UIADD3 UR6, UR6, 0x2d860, URZ ;  /* 0x0002d86006067890 */ /* 0x000fe2000fffe03f */
        /* <DEDUP_REMOVED lines=22> */
[----:B0-----:R-:W-:Y:S01]  /*102b0*/  UPRMT UR6, UR4, 0x654, UR6 ;  /* 0x0000065404067896 */ /* 0x001fe20008000006 */
        /* <DEDUP_REMOVED lines=28> */
.L_x_849:
[----:B------:R-:W-:Y:S05]  /*10480*/  @P0 BRA `(.L_x_928) ;  /* 0x0000001000940947 */ /* 0x000fea0003800000 */
[----:B------:R-:W3:Y:S01]  /*10490*/  LDL R4, [R1+0x4] ;  /* 0x0000040001047983 */ /* 0x000ee20000100800 */
[----:B------:R-:W0:Y:S01]  /*104a0*/  LDC R7, c[0x0][0xbe8] ;  /* 0x0002fa00ff077b82 */ /* 0x000e220000000800 */
[----:B------:R-:W-:Y:S01]  /*104b0*/  ULDC.64 UR8, c[0x0][0xbd0] ;  /* 0x0002f40000087ab9 */ /* 0x000fe20000000a00 */
[----:B------:R-:W-:Y:S01]  /*104c0*/  BSSY B0, `(.L_x_929) ;  /* 0x00000d5000007945 */ /* 0x000fe20003800000 */
[----:B------:R-:W1:Y:S01]  /*104d0*/  S2R R3, SR_TID.X ;  /* 0x0000000000037919 */ /* 0x000e620000002100 */
[----:B------:R-:W4:Y:S04]  /*104e0*/  S2R R21, SR_CTAID.X ;  /* 0x0000000000157919 */ /* 0x000f280000002500 */
[----:B------:R-:W5:Y:S08]  /*104f0*/  S2UR UR12, SR_CTAID.Z ;  /* 0x00000000000c79c3 */ /* 0x000f700000002700 */
[----:B------:R-:W2:Y:S08]  /*10500*/  LDC.64 R14, c[0x0][0xbd8] ;  /* 0x0002f600ff0e7b82 */ /* 0x000eb00000000a00 */
[----:B------:R-:W-:Y:S01]  /*10510*/  BAR.SYNC.DEFER_BLOCKING 0x1, 0x180 ;  /* 0x0046000000007b1d */ /* 0x000fe20000010000 */
[----:B0-----:R-:W-:-:S07]  /*10520*/  ISETP.NE.AND P0, PT, R7, 0x1, PT ;  /* 0x000000010700780c */ /* 0x001fce0003f05270 */
[----:B------:R-:W0:Y:S01]  /*10530*/  S2UR UR11, SR_CTAID.Y ;  /* 0x00000000000b79c3 */ /* 0x000e220000002600 */
[----:B-----5:R-:W-:-:S07]  /*10540*/  USHF.R.S32.HI UR10, URZ, 0x1f, UR12 ;  /* 0x0000001f3f0a7899 */ /* 0x020fce000801140c */
[----:B------:R-:W0:Y:S08]  /*10550*/  LDC R20, c[0x0][0xc50] ;  /* 0x00031400ff147b82 */ /* 0x000e300000000800 */
[----:B------:R-:W5:Y:S08]  /*10560*/  LDC.64 R18, c[0x0][0xb40] ;  /* 0x0002d000ff127b82 */ /* 0x000f700000000a00 */
[----:B------:R-:W5:Y:S08]  /*10570*/  @P0 LDC R16, c[0x0][0xbf0] ;  /* 0x0002fc00ff100b82 */ /* 0x000f700000000800 */
[----:B------:R-:W5:Y:S08]  /*10580*/  @P0 LDC R25, c[0x0][0xbec] ;  /* 0x0002fb00ff190b82 */ /* 0x000f700000000800 */
[----:B------:R-:W5:Y:S01]  /*10590*/  @P0 LDC R22, c[0x0][0xbf0] ;  /* 0x0002fc00ff160b82 */ /* 0x000f620000000800 */
[----:B---3--:R-:W-:Y:S01]  /*105a0*/  R2UR UR13, R4 ;  /* 0x00000000040d72ca */ /* 0x008fe200000e0000 */
[----:B-1----:R-:W-:-:S05]  /*105b0*/  VIADD R4, R3, 0xffffff80 ;  /* 0xffffff8003047836 */ /* 0x002fca0000000000 */
[----:B------:R-:W-:-:S04]  /*105c0*/  SHF.R.S32.HI R5, RZ, 0x1f, R4 ;  /* 0x0000001fff057819 */ /* 0x000fc80000011404 */
[CC--:B------:R-:W-:Y:S02]  /*105d0*/  LEA.HI R8, R5.reuse, R4.reuse, RZ, 0x7 ;  /* 0x0000000405087211 */ /* 0x0c0fe400078f38ff */
[----:B------:R-:W-:Y:S01]  /*105e0*/  LEA.HI R9, R5, R4, RZ, 0x2 ;  /* 0x0000000405097211 */ /* 0x000fe200078f10ff */
[----:B------:R-:W-:Y:S01]  /*105f0*/  USHF.R.S32.HI UR7, URZ, 0x1f, UR13 ;  /* 0x0000001f3f077899 */ /* 0x000fe2000801140d */
[----:B------:R-:W-:Y:S01]  /*10600*/  LOP3.LUT R3, R8, 0xffffff80, RZ, 0xc0, !PT ;  /* 0xffffff8008037812 */ /* 0x000fe200078ec0ff */
[----:B------:R-:W-:Y:S01]  /*10610*/  UIMAD.WIDE.U32 UR4, UR13, UR8, URZ ;  /* 0x000000080d0472a5 */ /* 0x000fe2000f8e003f */
[----:B------:R-:W-:Y:S01]  /*10620*/  SHF.R.S32.HI R8, RZ, 0x7, R8 ;  /* 0x00000007ff087819 */ /* 0x000fe20000011408 */
[----:B------:R-:W-:Y:S01]  /*10630*/  UIMAD UR6, UR7, UR8, URZ ;  /* 0x00000008070672a4 */ /* 0x000fe2000f8e023f */
[----:B------:R-:W-:Y:S01]  /*10640*/  LOP3.LUT R9, R9, 0xfffffffc, RZ, 0xc0, !PT ;  /* 0xfffffffc09097812 */ /* 0x000fe200078ec0ff */
[----:B------:R-:W-:Y:S02]  /*10650*/  IMAD.IADD R3, R4, 0x1, -R3 ;  /* 0x0000000104037824 */ /* 0x000fe400078e0a03 */
[----:B------:R-:W-:Y:S01]  /*10660*/  IMAD.HI R5, R8, 0x55555556, RZ ;  /* 0x5555555608057827 */ /* 0x000fe200078e02ff */
[----:B------:R-:W-:-:S02]  /*10670*/  UIMAD UR6, UR13, UR9, UR6 ;  /* 0x000000090d0672a4 */ /* 0x000fc4000f8e0206 */
[----:B------:R-:W-:Y:S01]  /*10680*/  SHF.R.S32.HI R10, RZ, 0x1f, R3 ;  /* 0x0000001fff0a7819 */ /* 0x000fe20000011403 */
[----:B------:R-:W-:Y:S01]  /*10690*/  IMAD.IADD R13, R4, 0x1, -R9 ;  /* 0x00000001040d7824 */ /* 0x000fe200078e0a09 */
[----:B------:R-:W-:Y:S01]  /*106a0*/  LEA.HI R5, R5, R5, RZ, 0x1 ;  /* 0x0000000505057211 */ /* 0x000fe200078f08ff */
[----:B------:R-:W-:Y:S01]  /*106b0*/  UIADD3 UR6, UR5, UR6, URZ ;  /* 0x0000000605067290 */ /* 0x000fe2000fffe03f */
[CC--:B------:R-:W-:Y:S01]  /*106c0*/  LEA.HI R6, R10.reuse, R3.reuse, RZ, 0x2 ;  /* 0x000000030a067211 */ /* 0x0c0fe200078f10ff */
[----:B------:R-:W-:Y:S01]  /*106d0*/  ULDC.64 UR8, c[0x0][0xb38] ;  /* 0x0002ce0000087ab9 */ /* 0x000fe20000000a00 */
[----:B------:R-:W-:Y:S01]  /*106e0*/  LEA.HI R10, R10, R3, RZ, 0x5 ;  /* 0x000000030a0a7211 */ /* 0x000fe200078f28ff */
[----:B------:R-:W-:Y:S01]  /*106f0*/  IMAD R9, R5, -0x3, R8 ;  /* 0xfffffffd05097824 */ /* 0x000fe200078e0208 */
[--C-:B------:R-:W-:Y:S01]  /*10700*/  SHF.R.S32.HI R11, RZ, 0x2, R6.reuse ;  /* 0x00000002ff0b7819 */ /* 0x100fe20000011406 */
[----:B------:R-:W-:Y:S01]  /*10710*/  UIMAD UR7, UR7, UR8, URZ ;  /* 0x00000008070772a4 */ /* 0x000fe2000f8e023f */
[----:B------:R-:W-:Y:S01]  /*10720*/  SHF.R.S32.HI R12, RZ, 0x1f, R6 ;  /* 0x0000001fff0c7819 */ /* 0x000fe20000011406 */
[----:B------:R-:W-:Y:S01]  /*10730*/  IMAD R17, RZ, RZ, -UR13 ;  /* 0x8000000dff117e24 */ /* 0x000fe2000f8e02ff */
[----:B------:R-:W-:-:S02]  /*10740*/  LEA.HI R5, R13, R13, RZ, 0x1 ;  /* 0x0000000d0d057211 */ /* 0x000fc400078f08ff */
[----:B------:R-:W-:Y:S01]  /*10750*/  LEA.HI R12, R12, R11, RZ, 0x3 ;  /* 0x0000000b0c0c7211 */ /* 0x000fe200078f18ff */
[----:B0-----:R-:W-:Y:S01]  /*10760*/  IMAD R23, R20, R17, UR11 ;  /* 0x0000000b14177e24 */ /* 0x001fe2000f8e0211 */
[----:B------:R-:W-:Y:S02]  /*10770*/  LOP3.LUT R8, R5, 0x1ffffffe, RZ, 0xc0, !PT ;  /* 0x1ffffffe05087812 */ /* 0x000fe400078ec0ff */
[----:B------:R-:W-:Y:S02]  /*10780*/  LOP3.LUT R12, R12, 0xfffffff8, RZ, 0xc0, !PT ;  /* 0xfffffff80c0c7812 */ /* 0x000fe400078ec0ff */
[----:B------:R-:W-:Y:S02]  /*10790*/  SHF.R.S32.HI R5, RZ, 0x5, R10 ;  /* 0x00000005ff057819 */ /* 0x000fe4000001140a */
[----:B------:R-:W-:Y:S01]  /*107a0*/  LOP3.LUT R6, R6, 0x7ffffffc, RZ, 0xc0, !PT ;  /* 0x7ffffffc06067812 */ /* 0x000fe200078ec0ff */
[----:B------:R-:W-:Y:S02]  /*107b0*/  IMAD.IADD R4, R11, 0x1, -R12 ;  /* 0x000000010b047824 */ /* 0x000fe400078e0a0c */
[----:B------:R-:W-:-:S02]  /*107c0*/  IMAD.IADD R11, R13, 0x1, -R8 ;  /* 0x000000010d0b7824 */ /* 0x000fc400078e0a08 */
[----:B------:R-:W0:Y:S01]  /*107d0*/  @P0 LDC R13, c[0x0][0xbec] ;  /* 0x0002fb00ff0d0b82 */ /* 0x000e220000000800 */
[----:B------:R-:W-:Y:S02]  /*107e0*/  IMAD R8, R5, 0x10, R4 ;  /* 0x0000001005087824 */ /* 0x000fe400078e0204 */
[----:B------:R-:W-:Y:S02]  /*107f0*/  IMAD.U32 R5, RZ, RZ, UR5 ;  /* 0x00000005ff057e24 */ /* 0x000fe4000f8e00ff */
[----:B------:R-:W-:Y:S02]  /*10800*/  IMAD R10, R9, 0x40, R8 ;  /* 0x00000040090a7824 */ /* 0x000fe400078e0208 */
[----:B------:R-:W-:Y:S01]  /*10810*/  IMAD.U32 R4, RZ, RZ, UR4 ;  /* 0x00000004ff047e24 */ /* 0x000fe2000f8e00ff */
[----:B------:R-:W-:Y:S01]  /*10820*/  UIMAD.WIDE.U32 UR4, UR13, UR8, URZ ;  /* 0x000000080d0472a5 */ /* 0x000fe2000f8e003f */
[----:B------:R-:W-:Y:S01]  /*10830*/  IMAD.U32 R5, RZ, RZ, UR6 ;  /* 0x00000006ff057e24 */ /* 0x000fe2000f8e00ff */
[----:B------:R-:W-:Y:S01]  /*10840*/  UIMAD UR6, UR13, UR9, UR7 ;  /* 0x000000090d0672a4 */ /* 0x000fe2000f8e0207 */
[----:B--2---:R-:W-:-:S02]  /*10850*/  IMAD R12, R14, UR10, RZ ;  /* 0x0000000a0e0c7c24 */ /* 0x004fc4000f8e02ff */
[----:B------:R-:W-:Y:S01]  /*10860*/  IMAD R8, R11, 0x8, R10 ;  /* 0x000000080b087824 */ /* 0x000fe200078e020a */
[----:B------:R-:W-:Y:S01]  /*10870*/  UIADD3 UR6, UR5, UR6, URZ ;  /* 0x0000000605067290 */ /* 0x000fe2000fffe03f */
[----:B------:R-:W-:Y:S01]  /*10880*/  IMAD R15, R15, UR12, R12 ;  /* 0x0000000c0f0f7c24 */ /* 0x000fe2000f8e020c */
[----:B------:R-:W-:Y:S01]  /*10890*/  ULDC.64 UR8, c[0x0][0xb28] ;  /* 0x0002ca0000087ab9 */ /* 0x000fe20000000a00 */
[----:B----4-:R-:W-:Y:S02]  /*108a0*/  IMAD R12, R21, 0xc0, R8 ;  /* 0x000000c0150c7824 */ /* 0x010fe400078e0208 */
[----:B------:R-:W-:-:S04]  /*108b0*/  IMAD.WIDE.U32 R4, R14, UR12, R4 ;  /* 0x0000000c0e047c25 */ /* 0x000fc8000f8e0004 */
[----:B------:R-:W-:Y:S02]  /*108c0*/  IMAD.U32 R9, RZ, RZ, UR5 ;  /* 0x00000005ff097e24 */ /* 0x000fe4000f8e00ff */
[----:B0-----:R-:W-:-:S04]  /*108d0*/  @P0 IMAD.HI.U32 R13, R12, R13, RZ ;  /* 0x0000000d0c0d0227 */ /* 0x001fc800078e00ff */
[----:B------:R-:W-:Y:S01]  /*108e0*/  IMAD.U32 R8, RZ, RZ, UR4 ;  /* 0x00000004ff087e24 */ /* 0x000fe2000f8e00ff */
[----:B------:R-:W-:Y:S01]  /*108f0*/  ULDC.64 UR4, c[0x0][0xbe0] ;  /* 0x0002f80000047ab9 */ /* 0x000fe20000000a00 */
[----:B------:R-:W-:Y:S01]  /*10900*/  IMAD.U32 R9, RZ, RZ, UR6 ;  /* 0x00000006ff097e24 */ /* 0x000fe2000f8e00ff */
[----:B------:R-:W-:Y:S01]  /*10910*/  ULDC.64 UR6, c[0x0][0xb48] ;  /* 0x0002d20000067ab9 */ /* 0x000fe20000000a00 */
[----:B-----5:R-:W-:Y:S02]  /*10920*/  IMAD R14, R18, UR10, RZ ;  /* 0x0000000a120e7c24 */ /* 0x020fe4000f8e02ff */
[----:B------:R-:W-:Y:S01]  /*10930*/  IMAD.MOV.U32 R11, RZ, RZ, R12 ;  /* 0x000000ffff0b7224 */ /* 0x000fe200078e000c */
[----:B------:R-:W-:Y:S01]  /*10940*/  @P0 SHF.R.U32.HI R11, RZ, R16, R13 ;  /* 0x00000010ff0b0219 */ /* 0x000fe2000001160d */
[----:B------:R-:W-:Y:S01]  /*10950*/  IMAD.IADD R5, R5, 0x1, R15 ;  /* 0x0000000105057824 */ /* 0x000fe200078e020f */
[----:B------:R-:W-:Y:S01]  /*10960*/  SHF.R.S32.HI R16, RZ, 0x1f, R23 ;  /* 0x0000001fff107819 */ /* 0x000fe20000011417 */
[----:B------:R-:W-:-:S02]  /*10970*/  IMAD R15, R19, UR12, R14 ;  /* 0x0000000c130f7c24 */ /* 0x000fc4000f8e020e */
[----:B------:R-:W-:-:S04]  /*10980*/  IMAD.WIDE.U32 R8, R18, UR12, R8 ;  /* 0x0000000c12087c25 */ /* 0x000fc8000f8e0008 */
[----:B------:R-:W-:-:S04]  /*10990*/  @P0 IMAD.HI.U32 R25, R12, R25, RZ ;  /* 0x000000190c190227 */ /* 0x000fc800078e00ff */
[----:B------:R-:W-:Y:S02]  /*109a0*/  IMAD.IADD R9, R9, 0x1, R15 ;  /* 0x0000000109097824 */ /* 0x000fe400078e020f */
[----:B------:R-:W-:Y:S02]  /*109b0*/  IMAD R15, R16, UR6, RZ ;  /* 0x00000006100f7c24 */ /* 0x000fe4000f8e02ff */
[----:B------:R-:W-:-:S04]  /*109c0*/  IMAD.WIDE.U32 R4, R23, UR4, R4 ;  /* 0x0000000417047c25 */ /* 0x000fc8000f8e0004 */
[----:B------:R-:W-:Y:S01]  /*109d0*/  IMAD.MOV.U32 R13, RZ, RZ, R12 ;  /* 0x000000ffff0d7224 */ /* 0x000fe200078e000c */
[----:B------:R-:W-:Y:S01]  /*109e0*/  @P0 SHF.R.U32.HI R13, RZ, R22, R25 ;  /* 0x00000016ff0d0219 */ /* 0x000fe20000011619 */
[----:B------:R-:W-:Y:S01]  /*109f0*/  IMAD R14, R16, UR4, RZ ;  /* 0x00000004100e7c24 */ /* 0x000fe2000f8e02ff */
[----:B------:R-:W-:Y:S01]  /*10a00*/  IADD3 R4, P0, R11, R4, RZ ;  /* 0x000000040b047210 */ /* 0x000fe20007f1e0ff */
[C---:B------:R-:W-:Y:S01]  /*10a10*/  IMAD R17, R23.reuse, UR7, R15 ;  /* 0x0000000717117c24 */ /* 0x040fe2000f8e020f */
[--C-:B------:R-:W-:Y:S01]  /*10a20*/  SHF.R.S32.HI R15, RZ, 0x1f, R11.reuse ;  /* 0x0000001fff0f7819 */ /* 0x100fe2000001140b */
[----:B------:R-:W-:Y:S02]  /*10a30*/  IMAD.MOV R11, RZ, RZ, -R11 ;  /* 0x000000ffff0b7224 */ /* 0x000fe400078e0a0b */
[C---:B------:R-:W-:Y:S01]  /*10a40*/  IMAD R16, R23.reuse, UR5, R14 ;  /* 0x0000000517107c24 */ /* 0x040fe2000f8e020e */
[----:B------:R-:W-:Y:S01]  /*10a50*/  SHF.R.S32.HI R14, RZ, 0x1f, R13 ;  /* 0x0000001fff0e7819 */ /* 0x000fe2000001140d */
[----:B------:R-:W-:Y:S01]  /*10a60*/  IMAD.WIDE.U32 R8, R23, UR6, R8 ;  /* 0x0000000617087c25 */ /* 0x000fe2000f8e0008 */
[----:B------:R-:W-:Y:S01]  /*10a70*/  ULDC.64 UR4, c[0x0][0xb30] ;  /* 0x0002cc0000047ab9 */ /* 0x000fe20000000a00 */
[----:B------:R-:W-:Y:S01]  /*10a80*/  ULDC.64 UR6, c[0x0][0xbc8] ;  /* 0x0002f20000067ab9 */ /* 0x000fe20000000a00 */
[----:B------:R-:W-:Y:S01]  /*10a90*/  IADD3.X R5, R15, R5, R16, P0, !PT ;  /* 0x000000050f057210 */ /* 0x000fe200007fe410 */
[----:B------:R-:W-:-:S02]  /*10aa0*/  IMAD.MOV R18, RZ, RZ, -R13 ;  /* 0x000000ffff127224 */ /* 0x000fc400078e0a0d */
[--C-:B------:R-:W-:Y:S02]  /*10ab0*/  IMAD R11, R7, R11, R12.reuse ;  /* 0x0000000b070b7224 */ /* 0x100fe400078e020c */
[----:B------:R-:W-:Y:S02]  /*10ac0*/  IMAD.IADD R9, R9, 0x1, R17 ;  /* 0x0000000109097824 */ /* 0x000fe400078e0211 */
[----:B------:R-:W-:Y:S02]  /*10ad0*/  IMAD R14, R14, UR4, RZ ;  /* 0x000000040e0e7c24 */ /* 0x000fe4000f8e02ff */
[----:B------:R-:W-:Y:S01]  /*10ae0*/  IMAD R15, R7, R18, R12 ;  /* 0x00000012070f7224 */ /* 0x000fe200078e020c */
[----:B------:R-:W-:Y:S01]  /*10af0*/  SHF.R.S32.HI R12, RZ, 0x1f, R11 ;  /* 0x0000001fff0c7819 */ /* 0x000fe2000001140b */
[C---:B------:R-:W-:Y:S01]  /*10b00*/  IMAD R17, R13.reuse, UR5, R14 ;  /* 0x000000050d117c24 */ /* 0x040fe2000f8e020e */
[----:B------:R-:W0:Y:S01]  /*10b10*/  S2UR UR5, SR_CgaCtaId ;  /* 0x00000000000579c3 */ /* 0x000e220000008800 */
[----:B------:R-:W-:Y:S01]  /*10b20*/  IMAD.WIDE.U32 R8, R13, UR4, R8 ;  /* 0x000000040d087c25 */ /* 0x000fe2000f8e0008 */
[----:B------:R-:W-:Y:S01]  /*10b30*/  SHF.R.S32.HI R13, RZ, 0x1f, R15 ;  /* 0x0000001fff0d7819 */ /* 0x000fe2000001140f */
[----:B------:R-:W-:-:S02]  /*10b40*/  UMOV UR4, 0x400 ;  /* 0x0000040000047882 */ /* 0x000fc40000000000 */
[----:B------:R-:W-:Y:S02]  /*10b50*/  IMAD R12, R12, UR6, RZ ;  /* 0x000000060c0c7c24 */ /* 0x000fe4000f8e02ff */
[----:B------:R-:W-:Y:S02]  /*10b60*/  IMAD R14, R13, UR8, RZ ;  /* 0x000000080d0e7c24 */ /* 0x000fe4000f8e02ff */
[----:B------:R-:W-:Y:S02]  /*10b70*/  IMAD.IADD R9, R9, 0x1, R17 ;  /* 0x0000000109097824 */ /* 0x000fe400078e0211 */
[C---:B------:R-:W-:Y:S02]  /*10b80*/  IMAD R13, R11.reuse, UR7, R12 ;  /* 0x000000070b0d7c24 */ /* 0x040fe4000f8e020c */
[----:B------:R-:W-:Y:S01]  /*10b90*/  IMAD.WIDE.U32 R4, R11, UR6, R4 ;  /* 0x000000060b047c25 */ /* 0x000fe2000f8e0004 */
[----:B------:R-:W-:-:S03]  /*10ba0*/  ULDC.64 UR6, c[0x0][0xba8] ;  /* 0x0002ea0000067ab9 */ /* 0x000fc60000000a00 */
[C---:B------:R-:W-:Y:S01]  /*10bb0*/  IMAD R17, R15.reuse, UR9, R14 ;  /* 0x000000090f117c24 */ /* 0x040fe2000f8e020e */
[----:B------:R-:W-:Y:S01]  /*10bc0*/  LEA R14, P0, R4, UR6, 0x2 ;  /* 0x00000006040e7c11 */ /* 0x000fe2000f8010ff */
[----:B------:R-:W-:Y:S01]  /*10bd0*/  IMAD.WIDE.U32 R8, R15, UR8, R8 ;  /* 0x000000080f087c25 */ /* 0x000fe2000f8e0008 */
[----:B------:R-:W-:Y:S01]  /*10be0*/  ULDC.64 UR8, c[0x0][0xb00] ;  /* 0x0002c00000087ab9 */ /* 0x000fe20000000a00 */
[----:B------:R-:W-:Y:S02]  /*10bf0*/  ULDC UR6, c[0x0][0xa88] ;  /* 0x0002a20000067ab9 */ /* 0x000fe40000000800 */
        /* <DEDUP_REMOVED lines=9> */
[C---:B------:R-:W-:Y:S01]  /*10c90*/  LOP3.LUT P0, RZ, R3.reuse, 0x3, RZ, 0xc0, !PT ;  /* 0x0000000303ff7812 */ /* 0x040fe2000780c0ff */
[----:B------:R-:W-:Y:S01]  /*10ca0*/  SHFL.IDX PT, R8, R14, RZ, 0x1c1f ;  /* 0x001c1fff0e087589 */ /* 0x000fe200000e0000 */
[C---:B------:R-:W-:Y:S01]  /*10cb0*/  VIADD R18, R12.reuse, 0x8 ;  /* 0x000000080c127836 */ /* 0x040fe20000000000 */
[----:B------:R-:W-:Y:S01]  /*10cc0*/  UIADD3 UR4, UR4, 0x2d820, URZ ;  /* 0x0002d82004047890 */ /* 0x000fe2000fffe03f */
[CC--:B------:R-:W-:Y:S01]  /*10cd0*/  ISETP.GE.OR P1, PT, R12.reuse, R19.reuse, P0 ;  /* 0x000000130c00720c */ /* 0x0c0fe20000726670 */
[----:B------:R-:W0:Y:S01]  /*10ce0*/  SHFL.IDX PT, R9, R13, RZ, 0x1c1f ;  /* 0x001c1fff0d097589 */ /* 0x000e2200000e0000 */
[-C--:B------:R-:W-:Y:S01]  /*10cf0*/  ISETP.GE.AND P2, PT, R12, R19.reuse, PT ;  /* 0x000000130c00720c */ /* 0x080fe20003f46270 */
[----:B------:R-:W-:Y:S01]  /*10d00*/  UPRMT UR4, URZ, 0x654, UR4 ;  /* 0x000006543f047896 */ /* 0x000fe20008000004 */
[----:B------:R-:W-:Y:S01]  /*10d10*/  ISETP.GE.OR P0, PT, R18, R19, P0 ;  /* 0x000000131200720c */ /* 0x000fe20000706670 */
[----:B------:R-:W1:Y:S01]  /*10d20*/  SHFL.IDX PT, R11, R13, 0x1, 0x1c1f ;  /* 0x003c1f000d0b7f89 */ /* 0x000e6200000e0000 */
[----:B------:R-:W-:-:S03]  /*10d30*/  IMAD.IADD R3, R3, 0x1, -R6 ;  /* 0x0000000103037824 */ /* 0x000fc600078e0a06 */
[----:B------:R2:W3:Y:S01]  /*10d40*/  SHFL.IDX PT, R4, R20, RZ, 0x1c1f ;  /* 0x001c1fff14047589 */ /* 0x0004e200000e0000 */
[----:B------:R-:W-:Y:S02]  /*10d50*/  IMAD.SHL.U32 R3, R3, 0x2, RZ ;  /* 0x0000000203037824 */ /* 0x000fe400078e00ff */
[----:B------:R-:W-:Y:S01]  /*10d60*/  SYNCS.ARRIVE.TRANS64.RED.A1T0 RZ, [UR4], RZ ;  /* 0x000000ffffff79a7 */ /* 0x000fe20008100404 */
[----:B------:R2:W4:Y:S04]  /*10d70*/  SHFL.IDX PT, R5, R22, RZ, 0x1c1f ;  /* 0x001c1fff16057589 */ /* 0x00052800000e0000 */
[----:B0-----:R2:W-:Y:S04]  /*10d80*/  @!P1 ST.E desc[UR36][R8.64], R0 ;  /* 0x0000000008009985 */ /* 0x0015e8000c101924 */
[----:B-1----:R2:W-:Y:S01]  /*10d90*/  @!P0 ST.E desc[UR36][R10.64], R2 ;  /* 0x000000020a008985 */ /* 0x0025e2000c101924 */
[----:B------:R-:W-:Y:S05]  /*10da0*/  @P2 BRA `(.L_x_930) ;  /* 0x0000000400182947 */ /* 0x000fea0003800000 */
[C---:B--2---:R-:W-:Y:S01]  /*10db0*/  VIADD R0, R3.reuse, 0x8 ;  /* 0x0000000803007836 */ /* 0x044fe20000000000 */
[----:B------:R-:W-:Y:S01]  /*10dc0*/  ULDC UR4, c[0x0][0xac8] ;  /* 0x0002b20000047ab9 */ /* 0x000fe20000000800 */
[C---:B------:R-:W-:Y:S01]  /*10dd0*/  VIADD R2, R3.reuse, 0x10 ;  /* 0x0000001003027836 */ /* 0x040fe20000000000 */
[C---:B------:R-:W-:Y:S01]  /*10de0*/  ISETP.GE.AND P0, PT, R3.reuse, UR4, PT ;  /* 0x0000000403007c0c */ /* 0x040fe2000bf06270 */
[C---:B------:R-:W-:Y:S01]  /*10df0*/  VIADD R6, R3.reuse, 0x18 ;  /* 0x0000001803067836 */ /* 0x040fe20000000000 */
[----:B------:R-:W-:Y:S01]  /*10e00*/  ISETP.GE.AND P1, PT, R0, UR4, PT ;  /* 0x0000000400007c0c */ /* 0x000fe2000bf26270 */
[C---:B------:R-:W-:Y:S01]  /*10e10*/  VIADD R7, R3.reuse, 0x20 ;  /* 0x0000002003077836 */ /* 0x040fe20000000000 */
[----:B------:R-:W-:Y:S01]  /*10e20*/  ISETP.GE.AND P2, PT, R2, UR4, PT ;  /* 0x0000000402007c0c */ /* 0x000fe2000bf46270 */
[C---:B------:R-:W-:Y:S01]  /*10e30*/  VIADD R16, R3.reuse, 0x38 ;  /* 0x0000003803107836 */ /* 0x040fe20000000000 */
[----:B------:R-:W-:Y:S01]  /*10e40*/  ISETP.GE.AND P3, PT, R6, UR4, PT ;  /* 0x0000000406007c0c */ /* 0x000fe2000bf66270 */
[----:B------:R-:W-:Y:S01]  /*10e50*/  VIADD R17, R3, 0x40 ;  /* 0x0000004003117836 */ /* 0x000fe20000000000 */
[----:B------:R-:W-:-:S07]  /*10e60*/  ISETP.GE.AND P4, PT, R7, UR4, PT ;  /* 0x0000000407007c0c */ /* 0x000fce000bf86270 */
[----:B------:R-:W-:Y:S02]  /*10e70*/  @!P1 LEA.HI R0, R0, R0, RZ, 0x1 ;  /* 0x0000000000009211 */ /* 0x000fe400078f08ff */
[----:B------:R-:W-:Y:S02]  /*10e80*/  @!P2 LEA.HI R2, R2, R2, RZ, 0x1 ;  /* 0x000000020202a211 */ /* 0x000fe400078f08ff */
[----:B------:R-:W-:Y:S02]  /*10e90*/  @!P3 LEA.HI R8, R6, R6, RZ, 0x1 ;  /* 0x000000060608b211 */ /* 0x000fe400078f08ff */
[----:B------:R-:W-:Y:S02]  /*10ea0*/  @!P1 LOP3.LUT R9, R0, 0xfffffffe, RZ, 0xc0, !PT ;  /* 0xfffffffe00099812 */ /* 0x000fe400078ec0ff */
[----:B------:R-:W-:Y:S01]  /*10eb0*/  @!P4 LEA.HI R0, R7, R7, RZ, 0x1 ;  /* 0x000000070700c211 */ /* 0x000fe200078f08ff */
[----:B---34-:R-:W-:Y:S01]  /*10ec0*/  @!P0 IMAD.WIDE R6, R3, 0x4, R4 ;  /* 0x0000000403068825 */ /* 0x018fe200078e0204 */
[----:B------:R-:W-:-:S02]  /*10ed0*/  @!P2 LOP3.LUT R11, R2, 0xfffffffe, RZ, 0xc0, !PT ;  /* 0xfffffffe020ba812 */ /* 0x000fc400078ec0ff */
[----:B------:R-:W-:Y:S01]  /*10ee0*/  @!P3 LOP3.LUT R13, R8, 0xfffffffe, RZ, 0xc0, !PT ;  /* 0xfffffffe080db812 */ /* 0x000fe200078ec0ff */
[--C-:B------:R-:W-:Y:S01]  /*10ef0*/  @!P1 IMAD.WIDE R8, R9, 0x4, R4.reuse ;  /* 0x0000000409089825 */ /* 0x100fe200078e0204 */
[----:B------:R-:W-:Y:S01]  /*10f00*/  @!P4 LOP3.LUT R15, R0, 0xfffffffe, RZ, 0xc0, !PT ;  /* 0xfffffffe000fc812 */ /* 0x000fe200078ec0ff */
[----:B------:R0:W-:Y:S02]  /*10f10*/  @!P0 ST.E.64 desc[UR36][R6.64], R88 ;  /* 0x0000005806008985 */ /* 0x0001e4000c101b24 */
[----:B------:R-:W-:Y:S02]  /*10f20*/  VIADD R0, R3, 0x28 ;  /* 0x0000002803007836 */ /* 0x000fe40000000000 */
[--C-:B------:R-:W-:Y:S01]  /*10f30*/  @!P2 IMAD.WIDE R10, R11, 0x4, R4.reuse ;  /* 0x000000040b0aa825 */ /* 0x100fe200078e0204 */
[----:B------:R1:W-:Y:S02]  /*10f40*/  @!P1 ST.E.64 desc[UR36][R8.64], R92 ;  /* 0x0000005c08009985 */ /* 0x0003e4000c101b24 */
[----:B------:R-:W-:Y:S01]  /*10f50*/  ISETP.GE.AND P0, PT, R0, UR4, PT ;  /* 0x0000000400007c0c */ /* 0x000fe2000bf06270 */
[----:B------:R-:W-:Y:S01]  /*10f60*/  VIADD R2, R3, 0x30 ;  /* 0x0000003003027836 */ /* 0x000fe20000000000 */
[----:B------:R2:W-:Y:S01]  /*10f70*/  @!P2 ST.E.64 desc[UR36][R10.64], R96 ;  /* 0x000000600a00a985 */ /* 0x0005e2000c101b24 */
[----:B------:R-:W-:Y:S01]  /*10f80*/  @!P3 IMAD.WIDE R12, R13, 0x4, R4 ;  /* 0x000000040d0cb825 */ /* 0x000fe200078e0204 */
[----:B------:R-:W-:-:S02]  /*10f90*/  ISETP.GE.AND P2, PT, R16, UR4, PT ;  /* 0x0000000410007c0c */ /* 0x000fc4000bf46270 */
[----:B------:R-:W-:Y:S01]  /*10fa0*/  ISETP.GE.AND P1, PT, R2, UR4, PT ;  /* 0x0000000402007c0c */ /* 0x000fe2000bf26270 */
[----:B------:R-:W-:Y:S01]  /*10fb0*/  @!P4 IMAD.WIDE R14, R15, 0x4, R4 ;  /* 0x000000040f0ec825 */ /* 0x000fe200078e0204 */
[----:B------:R3:W-:Y:S01]  /*10fc0*/  @!P3 ST.E.64 desc[UR36][R12.64], R100 ;  /* 0x000000640c00b985 */ /* 0x0007e2000c101b24 */
[----:B------:R-:W-:Y:S02]  /*10fd0*/  ISETP.GE.AND P3, PT, R17, UR4, PT ;  /* 0x0000000411007c0c */ /* 0x000fe4000bf66270 */
[C---:B0-----:R-:W-:Y:S01]  /*10fe0*/  VIADD R7, R3.reuse, 0x50 ;  /* 0x0000005003077836 */ /* 0x041fe20000000000 */
[----:B------:R0:W-:Y:S01]  /*10ff0*/  @!P4 ST.E.64 desc[UR36][R14.64], R104 ;  /* 0x000000680e00c985 */ /* 0x0001e2000c101b24 */
[C---:B------:R-:W-:Y:S01]  /*11000*/  VIADD R6, R3.reuse, 0x48 ;  /* 0x0000004803067836 */ /* 0x040fe20000000000 */
[----:B------:R-:W-:Y:S01]  /*11010*/  @!P0 LEA.HI R0, R0, R0, RZ, 0x1 ;  /* 0x0000000000008211 */ /* 0x000fe200078f08ff */
[----:B-1----:R-:W-:Y:S01]  /*11020*/  VIADD R9, R3, 0x58 ;  /* 0x0000005803097836 */ /* 0x002fe20000000000 */
[----:B------:R-:W-:-:S02]  /*11030*/  ISETP.GE.AND P5, PT, R7, UR4, PT ;  /* 0x0000000407007c0c */ /* 0x000fc4000bfa6270 */
[----:B------:R-:W-:Y:S02]  /*11040*/  ISETP.GE.AND P4, PT, R6, UR4, PT ;  /* 0x0000000406007c0c */ /* 0x000fe4000bf86270 */
[----:B------:R-:W-:Y:S02]  /*11050*/  ISETP.GE.AND P6, PT, R9, UR4, PT ;  /* 0x0000000409007c0c */ /* 0x000fe4000bfc6270 */
[----:B------:R-:W-:Y:S02]  /*11060*/  @!P1 LEA.HI R2, R2, R2, RZ, 0x1 ;  /* 0x0000000202029211 */ /* 0x000fe400078f08ff */
[----:B------:R-:W-:Y:S02]  /*11070*/  @!P2 LEA.HI R16, R16, R16, RZ, 0x1 ;  /* 0x000000101010a211 */ /* 0x000fe400078f08ff */
[----:B------:R-:W-:Y:S02]  /*11080*/  @!P3 LEA.HI R17, R17, R17, RZ, 0x1 ;  /* 0x000000111111b211 */ /* 0x000fe400078f08ff */
[----:B--2---:R-:W-:-:S02]  /*11090*/  @!P2 LOP3.LUT R11, R16, 0xfffffffe, RZ, 0xc0, !PT ;  /* 0xfffffffe100ba812 */ /* 0x004fc400078ec0ff */
[----:B------:R-:W-:Y:S02]  /*110a0*/  @!P5 LEA.HI R8, R7, R7, RZ, 0x1 ;  /* 0x000000070708d211 */ /* 0x000fe400078f08ff */
[----:B------:R-:W-:Y:S02]  /*110b0*/  @!P4 LEA.HI R6, R6, R6, RZ, 0x1 ;  /* 0x000000060606c211 */ /* 0x000fe400078f08ff */
[----:B------:R-:W-:Y:S02]  /*110c0*/  @!P6 LEA.HI R10, R9, R9, RZ, 0x1 ;  /* 0x00000009090ae211 */ /* 0x000fe400078f08ff */
[----:B------:R-:W-:Y:S02]  /*110d0*/  @!P0 LOP3.LUT R7, R0, 0xfffffffe, RZ, 0xc0, !PT ;  /* 0xfffffffe00078812 */ /* 0x000fe400078ec0ff */
[----:B------:R-:W-:Y:S02]  /*110e0*/  @!P1 LOP3.LUT R9, R2, 0xfffffffe, RZ, 0xc0, !PT ;  /* 0xfffffffe02099812 */ /* 0x000fe400078ec0ff */
[----:B---3--:R-:W-:-:S02]  /*110f0*/  @!P3 LOP3.LUT R13, R17, 0xfffffffe, RZ, 0xc0, !PT ;  /* 0xfffffffe110db812 */ /* 0x008fc400078ec0ff */
[----:B0-----:R-:W-:Y:S01]  /*11100*/  @!P4 LOP3.LUT R15, R6, 0xfffffffe, RZ, 0xc0, !PT ;  /* 0xfffffffe060fc812 */ /* 0x001fe200078ec0ff */
[--C-:B------:R-:W-:Y:S01]  /*11110*/  @!P0 IMAD.WIDE R6, R7, 0x4, R4.reuse ;  /* 0x0000000407068825 */ /* 0x100fe200078e0204 */
[----:B------:R-:W-:Y:S02]  /*11120*/  @!P5 LOP3.LUT R17, R8, 0xfffffffe, RZ, 0xc0, !PT ;  /* 0xfffffffe0811d812 */ /* 0x000fe400078ec0ff */
        /* <DEDUP_REMOVED lines=14> */
.L_x_930:
[----:B------:R-:W-:Y:S05]  /*11210*/  BSYNC B0 ;  /* 0x0000000000007941 */ /* 0x000fea0003800000 */
.L_x_929:
[----:B------:R-:W-:Y:S01]  /*11220*/  ISETP.GE.AND P0, PT, R18, R19, PT ;  /* 0x000000131200720c */ /* 0x000fe20003f06270 */
[----:B0-----:R1:W0:Y:S04]  /*11230*/  SHFL.IDX PT, R15, R22, 0x1, 0x1c1f ;  /* 0x003c1f00160f7f89 */ /* 0x00122800000e0000 */
[----:B------:R1:W0:Y:S08]  /*11240*/  SHFL.IDX PT, R14, R20, 0x1, 0x1c1f ;  /* 0x003c1f00140e7f89 */ /* 0x00023000000e0000 */
[----:B-1----:R-:W-:Y:S05]  /*11250*/  @P0 BRA `(.L_x_841) ;  /* 0x0000004400b40947 */ /* 0x002fea0003800000 */
[C---:B--2---:R-:W-:Y:S01]  /*11260*/  VIADD R0, R3.reuse, 0x8 ;  /* 0x0000000803007836 */ /* 0x044fe20000000000 */
[----:B------:R-:W-:Y:S01]  /*11270*/  ULDC UR4, c[0x0][0xac8] ;  /* 0x0002b20000047ab9 */ /* 0x000fe20000000800 */
[C---:B------:R-:W-:Y:S01]  /*11280*/  VIADD R2, R3.reuse, 0x10 ;  /* 0x0000001003027836 */ /* 0x040fe20000000000 */
[C---:B------:R-:W-:Y:S01]  /*11290*/  ISETP.GE.AND P2, PT, R3.reuse, UR4, PT ;  /* 0x0000000403007c0c */ /* 0x040fe2000bf46270 */
[C---:B---3--:R-:W-:Y:S01]  /*112a0*/  VIADD R4, R3.reuse, 0x18 ;  /* 0x0000001803047836 */ /* 0x048fe20000000000 */
[----:B------:R-:W-:Y:S01]  /*112b0*/  ISETP.GE.AND P3, PT, R0, UR4, PT ;  /* 0x0000000400007c0c */ /* 0x000fe2000bf66270 */
[C---:B------:R-:W-:Y:S01]  /*112c0*/  VIADD R12, R3.reuse, 0x20 ;  /* 0x00000020030c7836 */ /* 0x040fe20000000000 */
[----:B------:R-:W-:Y:S01]  /*112d0*/  ISETP.GE.AND P4, PT, R2, UR4, PT ;  /* 0x0000000402007c0c */ /* 0x000fe2000bf86270 */
[C---:B------:R-:W-:Y:S01]  /*112e0*/  VIADD R13, R3.reuse, 0x28 ;  /* 0x00000028030d7836 */ /* 0x040fe20000000000 */
[----:B------:R-:W-:Y:S01]  /*112f0*/  ISETP.GE.AND P5, PT, R4, UR4, PT ;  /* 0x0000000404007c0c */ /* 0x000fe2000bfa6270 */
[C---:B------:R-:W-:Y:S01]  /*11300*/  VIADD R16, R3.reuse, 0x40 ;  /* 0x0000004003107836 */ /* 0x040fe20000000000 */
[----:B------:R-:W-:Y:S01]  /*11310*/  ISETP.GE.AND P0, PT, R12, UR4, PT ;  /* 0x000000040c007c0c */ /* 0x000fe2000bf06270 */
[----:B------:R-:W-:Y:S01]  /*11320*/  VIADD R17, R3, 0x48 ;  /* 0x0000004803117836 */ /* 0x000fe20000000000 */
[----:B------:R-:W-:Y:S01]  /*11330*/  ISETP.GE.AND P1, PT, R13, UR4, PT ;  /* 0x000000040d007c0c */ /* 0x000fe2000bf26270 */
[----:B------:R-:W-:-:S04]  /*11340*/  VIADD R18, R3, 0x50 ;  /* 0x0000005003127836 */ /* 0x000fc80000000000 */
[----:B------:R-:W-:Y:S02]  /*11350*/  @!P3 LEA.HI R0, R0, R0, RZ, 0x1 ;  /* 0x000000000000b211 */ /* 0x000fe400078f08ff */
[----:B------:R-:W-:Y:S02]  /*11360*/  @!P4 LEA.HI R2, R2, R2, RZ, 0x1 ;  /* 0x000000020202c211 */ /* 0x000fe400078f08ff */
[----:B------:R-:W-:Y:S02]  /*11370*/  @!P5 LEA.HI R4, R4, R4, RZ, 0x1 ;  /* 0x000000040404d211 */ /* 0x000fe400078f08ff */
[----:B------:R-:W-:Y:S01]  /*11380*/  @!P3 LOP3.LUT R7, R0, 0xfffffffe, RZ, 0xc0, !PT ;  /* 0xfffffffe0007b812 */ /* 0x000fe200078ec0ff */
[C---:B------:R-:W-:Y:S01]  /*11390*/  VIADD R0, R3.reuse, 0x30 ;  /* 0x0000003003007836 */ /* 0x040fe20000000000 */
[----:B------:R-:W-:Y:S01]  /*113a0*/  @!P4 LOP3.LUT R9, R2, 0xfffffffe, RZ, 0xc0, !PT ;  /* 0xfffffffe0209c812 */ /* 0x000fe200078ec0ff */
[C---:B------:R-:W-:Y:S01]  /*113b0*/  VIADD R2, R3.reuse, 0x38 ;  /* 0x0000003803027836 */ /* 0x040fe20000000000 */
[----:B------:R-:W-:Y:S01]  /*113c0*/  @!P5 LOP3.LUT R11, R4, 0xfffffffe, RZ, 0xc0, !PT ;  /* 0xfffffffe040bd812 */ /* 0x000fe200078ec0ff */
[----:B0---4-:R-:W-:Y:S01]  /*113d0*/  @!P2 IMAD.WIDE R4, R3, 0x4, R14 ;  /* 0x000000040304a825 */ /* 0x011fe200078e020e */
[----:B------:R-:W-:-:S02]  /*113e0*/  ISETP.GE.AND P6, PT, R18, UR4, PT ;  /* 0x0000000412007c0c */ /* 0x000fc4000bfc6270 */
[----:B------:R-:W-:Y:S01]  /*113f0*/  @!P0 LEA.HI R12, R12, R12, RZ, 0x1 ;  /* 0x0000000c0c0c8211 */ /* 0x000fe200078f08ff */
[--C-:B------:R-:W-:Y:S01]  /*11400*/  @!P3 IMAD.WIDE R6, R7, 0x4, R14.reuse ;  /* 0x000000040706b825 */ /* 0x100fe200078e020e */
[----:B------:R0:W-:Y:S01]  /*11410*/  @!P2 ST.E.64 desc[UR36][R4.64], R90 ;  /* 0x0000005a0400a985 */ /* 0x0001e2000c101b24 */
[----:B------:R-:W-:Y:S02]  /*11420*/  ISETP.GE.AND P2, PT, R0, UR4, PT ;  /* 0x0000000400007c0c */ /* 0x000fe4000bf46270 */
[--C-:B------:R-:W-:Y:S01]  /*11430*/  @!P4 IMAD.WIDE R8, R9, 0x4, R14.reuse ;  /* 0x000000040908c825 */ /* 0x100fe200078e020e */
[----:B------:R1:W-:Y:S01]  /*11440*/  @!P3 ST.E.64 desc[UR36][R6.64], R94 ;  /* 0x0000005e0600b985 */ /* 0x0003e2000c101b24 */
[----:B------:R-:W-:Y:S02]  /*11450*/  ISETP.GE.AND P3, PT, R2, UR4, PT ;  /* 0x0000000402007c0c */ /* 0x000fe4000bf66270 */
[----:B------:R-:W-:Y:S01]  /*11460*/  @!P5 IMAD.WIDE R10, R11, 0x4, R14 ;  /* 0x000000040b0ad825 */ /* 0x000fe200078e020e */
[----:B------:R2:W-:Y:S01]  /*11470*/  @!P4 ST.E.64 desc[UR36][R8.64], R98 ;  /* 0x000000620800c985 */ /* 0x0005e2000c101b24 */
[----:B------:R-:W-:-:S02]  /*11480*/  ISETP.GE.AND P4, PT, R16, UR4, PT ;  /* 0x0000000410007c0c */ /* 0x000fc4000bf86270 */
[----:B------:R-:W-:Y:S01]  /*11490*/  @!P1 LEA.HI R13, R13, R13, RZ, 0x1 ;  /* 0x0000000d0d0d9211 */ /* 0x000fe200078f08ff */
[----:B------:R3:W-:Y:S01]  /*114a0*/  @!P5 ST.E.64 desc[UR36][R10.64], R102 ;  /* 0x000000660a00d985 */ /* 0x0007e2000c101b24 */
[----:B------:R-:W-:Y:S01]  /*114b0*/  ISETP.GE.AND P5, PT, R17, UR4, PT ;  /* 0x0000000411007c0c */ /* 0x000fe2000bfa6270 */
[----:B------:R-:W-:Y:S01]  /*114c0*/  VIADD R3, R3, 0x58 ;  /* 0x0000005803037836 */ /* 0x000fe20000000000 */
[----:B0-----:R-:W-:Y:S02]  /*114d0*/  @!P0 LOP3.LUT R5, R12, 0xfffffffe, RZ, 0xc0, !PT ;  /* 0xfffffffe0c058812 */ /* 0x001fe400078ec0ff */
[----:B------:R-:W-:Y:S02]  /*114e0*/  @!P2 LEA.HI R0, R0, R0, RZ, 0x1 ;  /* 0x000000000000a211 */ /* 0x000fe400078f08ff */
[----:B-1----:R-:W-:Y:S01]  /*114f0*/  @!P1 LOP3.LUT R7, R13, 0xfffffffe, RZ, 0xc0, !PT ;  /* 0xfffffffe0d079812 */ /* 0x002fe200078ec0ff */
[----:B------:R-:W-:Y:S01]  /*11500*/  @!P0 IMAD.WIDE R4, R5, 0x4, R14 ;  /* 0x0000000405048825 */ /* 0x000fe200078e020e */
[----:B------:R-:W-:-:S02]  /*11510*/  @!P3 LEA.HI R2, R2, R2, RZ, 0x1 ;  /* 0x000000020202b211 */ /* 0x000fc400078f08ff */
[----:B------:R-:W-:Y:S01]  /*11520*/  @!P4 LEA.HI R16, R16, R16, RZ, 0x1 ;  /* 0x000000101010c211 */ /* 0x000fe200078f08ff */
[----:B------:R-:W-:Y:S01]  /*11530*/  @!P1 IMAD.WIDE R6, R7, 0x4, R14 ;  /* 0x0000000407069825 */ /* 0x000fe200078e020e */
[----:B------:R-:W-:Y:S01]  /*11540*/  @!P6 LEA.HI R18, R18, R18, RZ, 0x1 ;  /* 0x000000121212e211 */ /* 0x000fe200078f08ff */
[----:B------:R0:W-:Y:S01]  /*11550*/  @!P0 ST.E.64 desc[UR36][R4.64], R106 ;  /* 0x0000006a04008985 */ /* 0x0001e2000c101b24 */
[----:B------:R-:W-:Y:S02]  /*11560*/  @!P5 LEA.HI R17, R17, R17, RZ, 0x1 ;  /* 0x000000111111d211 */ /* 0x000fe400078f08ff */
[----:B--2---:R-:W-:Y:S01]  /*11570*/  @!P2 LOP3.LUT R9, R0, 0xfffffffe, RZ, 0xc0, !PT ;  /* 0xfffffffe0009a812 */ /* 0x004fe200078ec0ff */
[----:B------:R1:W-:Y:S01]  /*11580*/  @!P1 ST.E.64 desc[UR36][R6.64], R110 ;  /* 0x0000006e06009985 */ /* 0x0003e2000c101b24 */
[----:B---3--:R-:W-:Y:S02]  /*11590*/  @!P3 LOP3.LUT R11, R2, 0xfffffffe, RZ, 0xc0, !PT ;  /* 0xfffffffe020bb812 */ /* 0x008fe400078ec0ff */
[----:B------:R-:W-:-:S02]  /*115a0*/  @!P4 LOP3.LUT R13, R16, 0xfffffffe, RZ, 0xc0, !PT ;  /* 0xfffffffe100dc812 */ /* 0x000fc400078ec0ff */
[----:B------:R-:W-:Y:S02]  /*115b0*/  @!P5 LOP3.LUT R17, R17, 0xfffffffe, RZ, 0xc0, !PT ;  /* 0xfffffffe1111d812 */ /* 0x000fe400078ec0ff */
[----:B------:R-:W-:Y:S02]  /*115c0*/  @!P6 LOP3.LUT R19, R18, 0xfffffffe, RZ, 0xc0, !PT ;  /* 0xfffffffe1213e812 */ /* 0x000fe400078ec0ff */
[----:B------:R-:W-:Y:S01]  /*115d0*/  ISETP.GE.AND P0, PT, R3, UR4, PT ;  /* 0x0000000403007c0c */ /* 0x000fe2000bf06270 */
[----:B0-----:R-:W-:-:S04]  /*115e0*/  @!P2 IMAD.WIDE R4, R9, 0x4, R14 ;  /* 0x000000040904a825 */ /* 0x001fc800078e020e */
        /* <DEDUP_REMOVED lines=11> */
[----:B------:R-:W-:-:S05]  /*116a0*/  LOP3.LUT R3, R3, 0xfffffffe, RZ, 0xc0, !PT ;  /* 0xfffffffe03037812 */ /* 0x000fca00078ec0ff */
[----:B------:R-:W-:-:S05]  /*116b0*/  IMAD.WIDE R2, R3, 0x4, R14 ;  /* 0x0000000403027825 */ /* 0x000fca00078e020e */
[----:B------:R0:W-:Y:S01]  /*116c0*/  ST.E.64 desc[UR36][R2.64], R134 ;  /* 0x0000008602007985 */ /* 0x0001e2000c101b24 */
[----:B------:R-:W-:Y:S05]  /*116d0*/  BRA `(.L_x_841) ;  /* 0x0000004000947947 */ /* 0x000fea0003800000 */
.L_x_928:
[----:B------:R-:W0:Y:S02]  /*116e0*/  S2R R2, SR_TID.X ;  /* 0x0000000000027919 */ /* 0x000e240000002100 */
[----:B0-----:R-:W-:-:S05]  /*116f0*/  VIADD R0, R2, 0xffffff80 ;  /* 0xffffff8002007836 */ /* 0x001fca0000000000 */
[----:B------:R-:W-:-:S13]  /*11700*/  ISETP.GT.AND P0, PT, R0, 0xbf, PT ;  /* 0x000000bf0000780c */ /* 0x000fda0003f04270 */
[----:B------:R-:W-:Y:S05]  /*11710*/  @P0 BRA `(.L_x_841) ;  /* 0x0000004000840947 */ /* 0x000fea0003800000 */
[----:B------:R-:W0:Y:S01]  /*11720*/  S2R R0, SR_CTAID.X ;  /* 0x0000000000007919 */ /* 0x000e220000002500 */
[----:B------:R-:W1:Y:S01]  /*11730*/  LDC R6, c[0x0][0xbe8] ;  /* 0x0002fa00ff067b82 */ /* 0x000e620000000800 */
[----:B------:R-:W-:Y:S02]  /*11740*/  ULDC UR4, c[0x0][0xa88] ;  /* 0x0002a20000047ab9 */ /* 0x000fe40000000800 */
[----:B-1----:R-:W-:Y:S02]  /*11750*/  IMAD R3, R6, UR4, RZ ;  /* 0x0000000406037c24 */ /* 0x002fe4000f8e02ff */
[----:B0-----:R-:W-:-:S04]  /*11760*/  IMAD R0, R0, 0xc0, R2 ;  /* 0x000000c000007824 */ /* 0x001fc800078e0202 */
[----:B------:R-:W-:-:S05]  /*11770*/  VIADD R0, R0, 0xffffff80 ;  /* 0xffffff8000007836 */ /* 0x000fca0000000000 */
[----:B------:R-:W-:-:S13]  /*11780*/  ISETP.GE.AND P0, PT, R0, R3, PT ;  /* 0x000000030000720c */ /* 0x000fda0003f06270 */
[----:B------:R-:W-:Y:S05]  /*11790*/  @P0 BRA `(.L_x_841) ;  /* 0x0000004000640947 */ /* 0x000fea0003800000 */
[----:B------:R-:W3:Y:S01]  /*117a0*/  LDL R2, [R1+0x4] ;  /* 0x0000040001027983 */ /* 0x000ee20000100800 */
[----:B------:R-:W-:Y:S01]  /*117b0*/  ISETP.NE.AND P0, PT, R6, 0x1, PT ;  /* 0x000000010600780c */ /* 0x000fe20003f05270 */
[----:B------:R-:W-:Y:S01]  /*117c0*/  S2UR UR7, SR_CTAID.Z ;  /* 0x00000000000779c3 */ /* 0x000fe20000002700 */
[----:B------:R-:W-:Y:S01]  /*117d0*/  ULDC.64 UR8, c[0x0][0xbd0] ;  /* 0x0002f40000087ab9 */ /* 0x000fe20000000a00 */
[----:B------:R-:W-:-:S06]  /*117e0*/  IMAD.MOV.U32 R5, RZ, RZ, R0 ;  /* 0x000000ffff057224 */ /* 0x000fcc00078e0000 */
[----:B------:R-:W0:Y:S08]  /*117f0*/  LDC.64 R10, c[0x0][0xbd8] ;  /* 0x0002f600ff0a7b82 */ /* 0x000e300000000a00 */
[----:B------:R-:W1:Y:S08]  /*11800*/  @P0 LDC R7, c[0x0][0xbec] ;  /* 0x0002fb00ff070b82 */ /* 0x000e700000000800 */
[----:B------:R-:W4:Y:S08]  /*11810*/  @P0 LDC R9, c[0x0][0xbf0] ;  /* 0x0002fc00ff090b82 */ /* 0x000f300000000800 */
[----:B------:R-:W5:Y:S08]  /*11820*/  S2UR UR10, SR_CTAID.Y ;  /* 0x00000000000a79c3 */ /* 0x000f700000002600 */
[----:B------:R-:W5:Y:S01]  /*11830*/  LDC R8, c[0x0][0xc50] ;  /* 0x00031400ff087b82 */ /* 0x000f620000000800 */
[----:B-1----:R-:W-:-:S05]  /*11840*/  @P0 IMAD.HI.U32 R4, R0, R7, RZ ;  /* 0x0000000700040227 */ /* 0x002fca00078e00ff */
[----:B----4-:R-:W-:Y:S02]  /*11850*/  @P0 SHF.R.U32.HI R5, RZ, R9, R4 ;  /* 0x00000009ff050219 */ /* 0x010fe40000011604 */
[----:B---3--:R-:W-:-:S13]  /*11860*/  R2UR UR11, R2 ;  /* 0x00000000020b72ca */ /* 0x008fda00000e0000 */
[----:B------:R-:W-:Y:S02]  /*11870*/  USHF.R.S32.HI UR6, URZ, 0x1f, UR11 ;  /* 0x0000001f3f067899 */ /* 0x000fe4000801140b */
[----:B------:R-:W-:Y:S01]  /*11880*/  IMAD R7, RZ, RZ, -UR11 ;  /* 0x8000000bff077e24 */ /* 0x000fe2000f8e02ff */
[----:B------:R-:W-:Y:S02]  /*11890*/  UIMAD.WIDE.U32 UR4, UR11, UR8, URZ ;  /* 0x000000080b0472a5 */ /* 0x000fe4000f8e003f */
[----:B------:R-:W-:Y:S01]  /*118a0*/  UIMAD UR6, UR6, UR8, URZ ;  /* 0x00000008060672a4 */ /* 0x000fe2000f8e023f */
[----:B-----5:R-:W-:Y:S01]  /*118b0*/  IMAD R9, R8, R7, UR10 ;  /* 0x0000000a08097e24 */ /* 0x020fe2000f8e0207 */
[----:B------:R-:W-:Y:S01]  /*118c0*/  USHF.R.S32.HI UR8, URZ, 0x1f, UR7 ;  /* 0x0000001f3f087899 */ /* 0x000fe20008011407 */
[----:B------:R-:W-:Y:S01]  /*118d0*/  IMAD.MOV R7, RZ, RZ, -R5 ;  /* 0x000000ffff077224 */ /* 0x000fe200078e0a05 */
[----:B------:R-:W-:Y:S01]  /*118e0*/  UIMAD UR6, UR11, UR9, UR6 ;  /* 0x000000090b0672a4 */ /* 0x000fe2000f8e0206 */
[----:B------:R-:W-:Y:S01]  /*118f0*/  IMAD.U32 R3, RZ, RZ, UR5 ;  /* 0x00000005ff037e24 */ /* 0x000fe2000f8e00ff */
[----:B------:R-:W-:Y:S01]  /*11900*/  SHF.R.S32.HI R4, RZ, 0x1f, R9 ;  /* 0x0000001fff047819 */ /* 0x000fe20000011409 */
[----:B------:R-:W-:Y:S01]  /*11910*/  IMAD.U32 R2, RZ, RZ, UR4 ;  /* 0x00000004ff027e24 */ /* 0x000fe2000f8e00ff */
[----:B------:R-:W-:Y:S01]  /*11920*/  UIADD3 UR6, UR5, UR6, URZ ;  /* 0x0000000605067290 */ /* 0x000fe2000fffe03f */
[----:B0-----:R-:W-:-:S02]  /*11930*/  IMAD R12, R10, UR8, RZ ;  /* 0x000000080a0c7c24 */ /* 0x001fc4000f8e02ff */
[----:B------:R-:W-:Y:S01]  /*11940*/  ULDC.64 UR4, c[0x0][0xbe0] ;  /* 0x0002f80000047ab9 */ /* 0x000fe20000000a00 */
[----:B------:R-:W-:Y:S02]  /*11950*/  IMAD R7, R6, R7, R0 ;  /* 0x0000000706077224 */ /* 0x000fe400078e0200 */
[----:B------:R-:W-:Y:S02]  /*11960*/  IMAD.U32 R3, RZ, RZ, UR6 ;  /* 0x00000006ff037e24 */ /* 0x000fe4000f8e00ff */
[----:B------:R-:W-:Y:S01]  /*11970*/  IMAD R11, R11, UR7, R12 ;  /* 0x000000070b0b7c24 */ /* 0x000fe2000f8e020c */
[----:B------:R-:W-:Y:S01]  /*11980*/  SHF.R.S32.HI R0, RZ, 0x1f, R7 ;  /* 0x0000001fff007819 */ /* 0x000fe20000011407 */
[----:B------:R-:W-:-:S04]  /*11990*/  IMAD.WIDE.U32 R2, R10, UR7, R2 ;  /* 0x000000070a027c25 */ /* 0x000fc8000f8e0002 */
[----:B------:R-:W-:Y:S02]  /*119a0*/  IMAD.IADD R3, R11, 0x1, R3 ;  /* 0x000000010b037824 */ /* 0x000fe400078e0203 */
[----:B------:R-:W-:Y:S02]  /*119b0*/  IMAD R4, R4, UR4, RZ ;  /* 0x0000000404047c24 */ /* 0x000fe4000f8e02ff */
[----:B------:R-:W-:-:S04]  /*119c0*/  IMAD.WIDE.U32 R2, R9, UR4, R2 ;  /* 0x0000000409027c25 */ /* 0x000fc8000f8e0002 */
[----:B------:R-:W-:Y:S01]  /*119d0*/  IMAD R4, R9, UR5, R4 ;  /* 0x0000000509047c24 */ /* 0x000fe2000f8e0204 */
[----:B------:R-:W-:Y:S01]  /*119e0*/  SHF.R.S32.HI R9, RZ, 0x1f, R5 ;  /* 0x0000001fff097819 */ /* 0x000fe20000011405 */
[----:B------:R-:W-:Y:S01]  /*119f0*/  ULDC.64 UR4, c[0x0][0xbc8] ;  /* 0x0002f20000047ab9 */ /* 0x000fe20000000a00 */
[----:B------:R-:W-:Y:S01]  /*11a00*/  IADD3 R2, P0, R5, R2, RZ ;  /* 0x0000000205027210 */ /* 0x000fe20007f1e0ff */
[----:B------:R-:W-:-:S03]  /*11a10*/  IMAD R0, R0, UR4, RZ ;  /* 0x0000000400007c24 */ /* 0x000fc6000f8e02ff */
[----:B------:R-:W-:Y:S01]  /*11a20*/  IADD3.X R3, R9, R3, R4, P0, !PT ;  /* 0x0000000309037210 */ /* 0x000fe200007fe404 */
[C---:B------:R-:W-:Y:S02]  /*11a30*/  IMAD R5, R7.reuse, UR5, R0 ;  /* 0x0000000507057c24 */ /* 0x040fe4000f8e0200 */
[----:B------:R-:W-:Y:S01]  /*11a40*/  IMAD.WIDE.U32 R2, R7, UR4, R2 ;  /* 0x0000000407027c25 */ /* 0x000fe2000f8e0002 */
[----:B------:R-:W-:-:S03]  /*11a50*/  ULDC.64 UR4, c[0x0][0xba8] ;  /* 0x0002ea0000047ab9 */ /* 0x000fc60000000a00 */
[----:B------:R-:W-:Y:S01]  /*11a60*/  IMAD.IADD R3, R3, 0x1, R5 ;  /* 0x0000000103037824 */ /* 0x000fe200078e0205 */
[----:B------:R-:W-:-:S04]  /*11a70*/  LEA R4, P0, R2, UR4, 0x2 ;  /* 0x0000000402047c11 */ /* 0x000fc8000f8010ff */
[----:B------:R-:W-:Y:S01]  /*11a80*/  LEA.HI.X R5, R2, UR5, R3, 0x2, P0 ;  /* 0x0000000502057c11 */ /* 0x000fe200080f1403 */
[----:B------:R-:W-:-:S05]  /*11a90*/  IMAD.MOV.U32 R3, RZ, RZ, -0x800000 ;  /* 0xff800000ff037424 */ /* 0x000fca00078e00ff */
[----:B------:R0:W-:Y:S01]  /*11aa0*/  STG.E desc[UR36][R4.64], R3 ;  /* 0x0000000304007986 */ /* 0x0001e2000c101924 */
[----:B------:R-:W-:Y:S05]  /*11ab0*/  BRA `(.L_x_841) ;  /* 0x0000003c009c7947 */ /* 0x000fea0003800000 */
.L_x_839:
[----:B------:R-:W-:-:S08]  /*11ac0*/  NOP ;  /* 0x0000000000007918 */ /* 0x000fd00000000000 */
[----:B0-----:R-:W0:-:S00]  /*11ad0*/  USETMAXREG.DEALLOC.CTAPOOL 0x20 ;  /* 0x00000020000079c8 */ /* 0x001e0000080e0500 */
[----:B0-----:R-:W-:Y:S01]  /*11ae0*/  LOP3.LUT R18, R0, 0x3, RZ, 0xc0, !PT ;  /* 0x0000000300127812 */ /* 0x001fe200078ec0ff */
[----:B------:R-:W0:Y:S05]  /*11af0*/  S2R R24, SR_CTAID.Z ;  /* 0x0000000000187919 */ /* 0x000e2a0000002700 */
[----:B------:R-:W1:Y:S01]  /*11b00*/  S2UR UR6, SR_CTAID.Y ;  /* 0x00000000000679c3 */ /* 0x000e620000002600 */
        /* <DEDUP_REMOVED lines=13> */
.L_x_931:
[----:B------:R-:W-:Y:S01]  /*11be0*/  ULDC UR7, c[0x0][0xc50] ;  /* 0x0003140000077ab9 */ /* 0x000fe20000000800 */
[----:B------:R-:W-:Y:S01]  /*11bf0*/  UMOV UR41, UR6 ;  /* 0x0000000600297c82 */ /* 0x000fe20008000000 */
[----:B------:R-:W-:-:S11]  /*11c00*/  UISETP.NE.AND UP0, UPT, UR7, 0x1, UPT ;  /* 0x000000010700788c */ /* 0x000fd6000bf05270 */
[----:B------:R-:W-:Y:S01]  /*11c10*/  @UP0 ULDC UR4, c[0x0][0xc54] ;  /* 0x0003150000040ab9 */ /* 0x000fe20000000800 */
[----:B------:R-:W-:Y:S01]  /*11c20*/  @UP0 ULDC UR8, c[0x0][0xc58] ;  /* 0x0003160000080ab9 */ /* 0x000fe20000000800 */
[----:B------:R-:W-:-:S04]  /*11c30*/  UIMAD.WIDE.U32 UR4, UR6, UR4, URZ ;  /* 0x00000004060472a5 */ /* 0x000fc8000f8e003f */
[----:B------:R-:W-:-:S12]  /*11c40*/  @UP0 USHF.R.U32.HI UR41, URZ, UR8, UR5 ;  /* 0x000000083f290299 */ /* 0x000fd80008011605 */
.L_x_932:
[----:B------:R-:W-:Y:S01]  /*11c50*/  ISETP.GE.AND P0, PT, R24, RZ, PT ;  /* 0x000000ff1800720c */ /* 0x000fe20003f06270 */
[----:B------:R-:W-:Y:S01]  /*11c60*/  UIADD3 UR46, -UR41, URZ, URZ ;  /* 0x0000003f292e7290 */ /* 0x000fe2000fffe13f */
[----:B------:R-:W-:Y:S02]  /*11c70*/  IMAD.MOV.U32 R0, RZ, RZ, 0x1 ;  /* 0x00000001ff007424 */ /* 0x000fe400078e00ff */
[----:B------:R-:W-:Y:S01]  /*11c80*/  IMAD.MOV.U32 R2, RZ, RZ, RZ ;  /* 0x000000ffff027224 */ /* 0x000fe200078e00ff */
[----:B------:R-:W-:Y:S01]  /*11c90*/  UIMAD UR46, UR7, UR46, UR6 ;  /* 0x0000002e072e72a4 */ /* 0x000fe2000f8e0206 */
[----:B------:R-:W-:-:S07]  /*11ca0*/  IMAD.MOV.U32 R6, RZ, RZ, 0x1 ;  /* 0x00000001ff067424 */ /* 0x000fce00078e00ff */
[----:B------:R-:W-:Y:S05]  /*11cb0*/  @!P0 BRA `(.L_x_933) ;  /* 0x0000003800548947 */ /* 0x000fea0003800000 */
[----:B------:R-:W0:Y:S01]  /*11cc0*/  LDC.64 R2, c[0x0][0xa28] ;  /* 0x00028a00ff027b82 */ /* 0x000e220000000a00 */
[----:B------:R-:W-:Y:S01]  /*11cd0*/  IMAD.MOV.U32 R22, RZ, RZ, RZ ;  /* 0x000000ffff167224 */ /* 0x000fe200078e00ff */
[----:B------:R-:W-:Y:S01]  /*11ce0*/  ULDC.64 UR4, c[0x0][0x418] ;  /* 0x0001060000047ab9 */ /* 0x000fe20000000a00 */
[----:B------:R-:W-:Y:S01]  /*11cf0*/  ULDC UR6, c[0x0][0x448] ;  /* 0x0001120000067ab9 */ /* 0x000fe20000000800 */
[----:B------:R-:W-:Y:S01]  /*11d00*/  ULDC UR10, c[0x0][0x2f0] ;  /* 0x0000bc00000a7ab9 */ /* 0x000fe20000000800 */
[----:B------:R-:W-:Y:S01]  /*11d10*/  ULDC UR11, c[0x0][0x288] ;  /* 0x0000a200000b7ab9 */ /* 0x000fe20000000800 */
[----:B0-----:R-:W-:-:S04]  /*11d20*/  ISETP.NE.U32.AND P0, PT, R2, RZ, PT ;  /* 0x000000ff0200720c */ /* 0x001fc80003f05070 */
[----:B------:R-:W-:-:S13]  /*11d30*/  ISETP.NE.AND.EX P0, PT, R3, RZ, PT, P0 ;  /* 0x000000ff0300720c */ /* 0x000fda0003f05300 */
[----:B------:R-:W0:Y:S02]  /*11d40*/  @P0 LDC.64 R2, c[0x0][0xa28] ;  /* 0x00028a00ff020b82 */ /* 0x000e240000000a00 */
[----:B0-----:R-:W-:-:S05]  /*11d50*/  @P0 IMAD.WIDE R2, R24, 0x4, R2 ;  /* 0x0000000418020825 */ /* 0x001fca00078e0202 */
[----:B------:R0:W5:Y:S01]  /*11d60*/  @P0 LDG.E R22, desc[UR36][R2.64] ;  /* 0x0000002402160981 */ /* 0x000162000c1e1900 */
[----:B------:R-:W1:Y:S01]  /*11d70*/  S2UR UR42, SR_CTAID.X ;  /* 0x00000000002a79c3 */ /* 0x000e620000002500 */
[----:B------:R-:W-:Y:S02]  /*11d80*/  UISETP.NE.U32.AND UP0, UPT, UR4, URZ, UPT ;  /* 0x0000003f0400728c */ /* 0x000fe4000bf05070 */
[----:B------:R-:W-:Y:S02]  /*11d90*/  UISETP.NE.AND UP1, UPT, UR6, 0x1, UPT ;  /* 0x000000010600788c */ /* 0x000fe4000bf25270 */
[----:B------:R-:W-:Y:S01]  /*11da0*/  UISETP.NE.AND.EX UP0, UPT, UR5, URZ, UPT, UP0 ;  /* 0x0000003f0500728c */ /* 0x000fe2000bf05300 */
[----:B------:R-:W-:Y:S02]  /*11db0*/  ULDC UR6, c[0x0][0x424] ;  /* 0x0001090000067ab9 */ /* 0x000fe40000000800 */
[----:B------:R-:W-:Y:S01]  /*11dc0*/  ULDC.64 UR4, c[0x0][0x9e0] ;  /* 0x0002780000047ab9 */ /* 0x000fe20000000a00 */
[----:B------:R-:W-:-:S02]  /*11dd0*/  USEL UR9, UR6, 0x1, UP0 ;  /* 0x0000000106097887 */ /* 0x000fc40008000000 */
[----:B------:R-:W-:Y:S02]  /*11de0*/  UISETP.GE.AND UP0, UPT, UR5, 0x1, UPT ;  /* 0x000000010500788c */ /* 0x000fe4000bf06270 */
[----:B------:R-:W-:Y:S01]  /*11df0*/  UIMAD UR49, UR9, UR10, URZ ;  /* 0x0000000a093172a4 */ /* 0x000fe2000f8e023f */
[----:B------:R-:W-:Y:S01]  /*11e00*/  @UP1 ULDC UR7, c[0x0][0x44c] ;  /* 0x0001130000071ab9 */ /* 0x000fe20000000800 */
[----:B------:R-:W-:Y:S02]  /*11e10*/  UIMAD UR9, UR9, UR10, 0x7f ;  /* 0x0000007f090974a4 */ /* 0x000fe4000f8e020a */
[----:B------:R-:W-:Y:S01]  /*11e20*/  PLOP3.LUT P1, PT, PT, PT, UP0, 0x80, 0x0 ;  /* 0x000000000000781c */ /* 0x000fe20003f2f008 */
[----:B------:R-:W-:Y:S01]  /*11e30*/  @UP1 ULDC UR12, c[0x0][0x450] ;  /* 0x00011400000c1ab9 */ /* 0x000fe20000000800 */
[----:B------:R-:W-:Y:S02]  /*11e40*/  UP2UR UR50, UPR, URZ, 0x2 ;  /* 0x000000023f327883 */ /* 0x000fe40008000000 */
[----:B-1----:R-:W-:-:S04]  /*11e50*/  UIMAD UR42, UR42, 0xc0, URZ ;  /* 0x000000c02a2a78a4 */ /* 0x002fc8000f8e023f */
[----:B------:R-:W-:-:S04]  /*11e60*/  UIADD3 UR8, UR42, 0xbf, URZ ;  /* 0x000000bf2a087890 */ /* 0x000fc8000fffe03f */
[----:B------:R-:W-:Y:S02]  /*11e70*/  UIMAD.WIDE.U32 UR6, UR8, UR7, URZ ;  /* 0x00000007080672a5 */ /* 0x000fe4000f8e003f */
[----:B------:R-:W-:Y:S02]  /*11e80*/  UIADD3 UR6, UR49, 0x1, -UR11 ;  /* 0x0000000131067890 */ /* 0x000fe4000fffe80b */
[----:B------:R-:W-:Y:S02]  /*11e90*/  @UP1 USHF.R.U32.HI UR8, URZ, UR12, UR7 ;  /* 0x0000000c3f081299 */ /* 0x000fe40008011607 */
[----:B------:R-:W-:Y:S02]  /*11ea0*/  USHF.R.S32.HI UR7, URZ, 0x1f, UR9 ;  /* 0x0000001f3f077899 */ /* 0x000fe40008011409 */
[----:B------:R-:W-:Y:S02]  /*11eb0*/  UIADD3 UR6, UR6, UR8, URZ ;  /* 0x0000000806067290 */ /* 0x000fe4000fffe03f */
[----:B------:R-:W-:-:S02]  /*11ec0*/  ULEA.HI UR7, UR7, UR9, URZ, 0x7 ;  /* 0x0000000907077291 */ /* 0x000fc4000f8f383f */
[----:B------:R-:W-:Y:S02]  /*11ed0*/  UIADD3 UR4, UR6, UR4, URZ ;  /* 0x0000000406047290 */ /* 0x000fe4000fffe03f */
[----:B------:R-:W-:Y:S01]  /*11ee0*/  USHF.R.S32.HI UR43, URZ, 0x7, UR7 ;  /* 0x000000073f2b7899 */ /* 0x000fe20008011407 */
[----:B0-----:R-:W-:Y:S11]  /*11ef0*/  @!P1 BRA `(.L_x_934) ;  /* 0x0000000000449947 */ /* 0x001ff60003800000 */
        /* <DEDUP_REMOVED lines=10> */
.L_x_935:
[----:B------:R-:W-:-:S11]  /*11fa0*/  UISETP.NE.AND UP0, UPT, UR5, 0x1, UPT ;  /* 0x000000010500788c */ /* 0x000fd6000bf05270 */
[----:B------:R-:W-:Y:S02]  /*11fb0*/  @UP0 ULDC.64 UR12, c[0x0][0x9e8] ;  /* 0x00027a00000c0ab9 */ /* 0x000fe40000000a00 */
[----:B------:R-:W-:-:S04]  /*11fc0*/  UIMAD.WIDE.U32 UR6, UR8, UR12, URZ ;  /* 0x0000000c080672a5 */ /* 0x000fc8000f8e003f */
[----:B------:R-:W-:-:S12]  /*11fd0*/  @UP0 USHF.R.U32.HI UR8, URZ, UR13, UR7 ;  /* 0x0000000d3f080299 */ /* 0x000fd80008011607 */
.L_x_936:
[----:B------:R-:W-:-:S04]  /*11fe0*/  UIMAD UR8, UR8, UR5, UR5 ;  /* 0x00000005080872a4 */ /* 0x000fc8000f8e0205 */
[----:B------:R-:W-:-:S04]  /*11ff0*/  UISETP.LT.AND UP0, UPT, UR4, UR8, UPT ;  /* 0x000000080400728c */ /* 0x000fc8000bf01270 */
[----:B------:R-:W-:-:S12]  /*12000*/  USEL UR4, UR4, UR8, UP0 ;  /* 0x0000000804047287 */ /* 0x000fd80008000000 */
.L_x_934:
[----:B------:R-:W-:Y:S02]  /*12010*/  UISETP.NE.AND UP0, UPT, UR50, URZ, UPT ;  /* 0x0000003f3200728c */ /* 0x000fe4000bf05270 */
[----:B------:R-:W-:-:S04]  /*12020*/  UIADD3 UR4, UR4, 0x7f, URZ ;  /* 0x0000007f04047890 */ /* 0x000fc8000fffe03f */
[----:B------:R-:W-:-:S04]  /*12030*/  USHF.R.S32.HI UR8, URZ, 0x1f, UR4 ;  /* 0x0000001f3f087899 */ /* 0x000fc80008011404 */
[----:B------:R-:W-:Y:S01]  /*12040*/  ULEA.HI UR8, UR8, UR4, URZ, 0x7 ;  /* 0x0000000408087291 */ /* 0x000fe2000f8f383f */
[----:B------:R-:W-:Y:S01]  /*12050*/  @UP0 ULDC UR6, c[0x0][0x44c] ;  /* 0x0001130000060ab9 */ /* 0x000fe20000000800 */
[----:B------:R-:W-:Y:S01]  /*12060*/  @UP0 ULDC UR9, c[0x0][0x450] ;  /* 0x0001140000090ab9 */ /* 0x000fe20000000800 */
[----:B------:R-:W-:Y:S02]  /*12070*/  UIMAD.WIDE.U32 UR6, UR42, UR6, URZ ;  /* 0x000000062a0672a5 */ /* 0x000fe4000f8e003f */
[----:B------:R-:W-:Y:S01]  /*12080*/  UMOV UR4, UR42 ;  /* 0x0000002a00047c82 */ /* 0x000fe20008000000 */
[----:B------:R-:W-:Y:S02]  /*12090*/  USHF.R.S32.HI UR44, URZ, 0x7, UR8 ;  /* 0x000000073f2c7899 */ /* 0x000fe40008011408 */
[----:B------:R-:W-:Y:S02]  /*120a0*/  @UP0 USHF.R.U32.HI UR4, URZ, UR9, UR7 ;  /* 0x000000093f040299 */ /* 0x000fe40008011607 */
[----:B------:R-:W-:-:S02]  /*120b0*/  UISETP.LT.AND UP0, UPT, UR43, UR44, UPT ;  /* 0x0000002c2b00728c */ /* 0x000fc4000bf01270 */
[----:B------:R-:W-:Y:S01]  /*120c0*/  UIADD3 UR4, UR4, -UR11, UR49 ;  /* 0x8000000b04047290 */ /* 0x000fe2000fffe031 */
[----:B------:R-:W-:Y:S01]  /*120d0*/  ULDC UR8, c[0x0][0x9dc] ;  /* 0x0002770000087ab9 */ /* 0x000fe20000000800 */
[----:B------:R-:W-:Y:S02]  /*120e0*/  USEL UR12, UR43, UR44, UP0 ;  /* 0x0000002c2b0c7287 */ /* 0x000fe40008000000 */
[----:B------:R-:W-:Y:S01]  /*120f0*/  UIADD3 UR8, UR4, -UR8, URZ ;  /* 0x8000000804087290 */ /* 0x000fe2000fffe03f */
[----:B------:R-:W-:Y:S11]  /*12100*/  @!P1 BRA `(.L_x_937) ;  /* 0x0000000000449947 */ /* 0x000ff60003800000 */
        /* <DEDUP_REMOVED lines=10> */
.L_x_938:
[----:B------:R-:W-:-:S11]  /*121b0*/  UISETP.NE.AND UP0, UPT, UR5, 0x1, UPT ;  /* 0x000000010500788c */ /* 0x000fd6000bf05270 */
[----:B------:R-:W-:Y:S02]  /*121c0*/  @UP0 ULDC.64 UR10, c[0x0][0x9e8] ;  /* 0x00027a00000a0ab9 */ /* 0x000fe40000000a00 */
[----:B------:R-:W-:-:S04]  /*121d0*/  UIMAD.WIDE.U32 UR6, UR4, UR10, URZ ;  /* 0x0000000a040672a5 */ /* 0x000fc8000f8e003f */
[----:B------:R-:W-:-:S12]  /*121e0*/  @UP0 USHF.R.U32.HI UR4, URZ, UR11, UR7 ;  /* 0x0000000b3f040299 */ /* 0x000fd80008011607 */
.L_x_939:
[----:B------:R-:W-:-:S04]  /*121f0*/  UIMAD UR4, UR4, UR5, URZ ;  /* 0x00000005040472a4 */ /* 0x000fc8000f8e023f */
[----:B------:R-:W-:-:S04]  /*12200*/  UISETP.LT.AND UP0, UPT, UR8, UR4, UPT ;  /* 0x000000040800728c */ /* 0x000fc8000bf01270 */
[----:B------:R-:W-:-:S12]  /*12210*/  USEL UR8, UR8, UR4, !UP0 ;  /* 0x0000000408087287 */ /* 0x000fd8000c000000 */
.L_x_937:
[----:B------:R-:W-:Y:S02]  /*12220*/  USHF.R.S32.HI UR4, URZ, 0x1f, UR8 ;  /* 0x0000001f3f047899 */ /* 0x000fe40008011408 */
[----:B------:R-:W-:Y:S02]  /*12230*/  USHF.R.U32.HI UR9, URZ, 0x10, UR46 ;  /* 0x000000103f097899 */ /* 0x000fe4000801162e */
[----:B------:R-:W-:Y:S02]  /*12240*/  ULEA.HI UR4, UR4, UR8, URZ, 0x7 ;  /* 0x0000000804047291 */ /* 0x000fe4000f8f383f */
[----:B------:R-:W-:Y:S02]  /*12250*/  ULOP3.LUT UR46, UR46, 0xffff, URZ, 0xc0, !UPT ;  /* 0x0000ffff2e2e7892 */ /* 0x000fe4000f8ec03f */
[----:B------:R-:W-:Y:S01]  /*12260*/  USHF.R.S32.HI UR4, URZ, 0x7, UR4 ;  /* 0x000000073f047899 */ /* 0x000fe20008011404 */
[----:B------:R-:W-:-:S03]  /*12270*/  UMOV UR40, URZ ;  /* 0x0000003f00287c82 */ /* 0x000fc60008000000 */
[----:B------:R-:W-:-:S04]  /*12280*/  UISETP.LT.AND UP0, UPT, URZ, UR4, UPT ;  /* 0x000000043f00728c */ /* 0x000fc8000bf01270 */
[----:B------:R-:W-:Y:S02]  /*12290*/  USEL UR45, URZ, UR4, !UP0 ;  /* 0x000000043f2d7287 */ /* 0x000fe4000c000000 */
[----:B------:R-:W-:Y:S02]  /*122a0*/  UISETP.NE.AND UP0, UPT, UR9, URZ, UPT ;  /* 0x0000003f0900728c */ /* 0x000fe4000bf05270 */
[----:B------:R-:W-:-:S06]  /*122b0*/  UISETP.GT.AND UP1, UPT, UR12, UR45, UPT ;  /* 0x0000002d0c00728c */ /* 0x000fcc000bf24270 */
[----:B------:R-:W-:-:S03]  /*122c0*/  PLOP3.LUT P0, PT, PT, PT, UP1, 0x80, 0x0 ;  /* 0x000000000000781c */ /* 0x000fc60003f0f018 */
[----:B------:R-:W-:-:S10]  /*122d0*/  @!UP0 ULDC UR9, c[0x0][0x9f0] ;  /* 0x00027c0000098ab9 */ /* 0x000fd40000000800 */
[----:B------:R-:W-:Y:S05]  /*122e0*/  @!P0 BRA `(.L_x_940) ;  /* 0x00000000007c8947 */ /* 0x000fea0003800000 */
[----:B------:R-:W-:Y:S01]  /*122f0*/  IABS R0, UR9 ;  /* 0x0000000900007c13 */ /* 0x000fe20008000000 */
[----:B------:R-:W-:Y:S02]  /*12300*/  UIADD3 UR4, UR9, -0x1, UR12 ;  /* 0xffffffff09047890 */ /* 0x000fe4000fffe00c */
[----:B------:R-:W-:Y:S02]  /*12310*/  IABS R4, UR9 ;  /* 0x0000000900047c13 */ /* 0x000fe40008000000 */
[----:B------:R-:W-:Y:S01]  /*12320*/  R2UR UR10, R0 ;  /* 0x00000000000a72ca */ /* 0x000fe200000e0000 */
[----:B------:R-:W-:-:S03]  /*12330*/  UIADD3 UR6, -UR45, UR4, URZ ;  /* 0x000000042d067290 */ /* 0x000fc6000fffe13f */
[----:B------:R-:W-:-:S03]  /*12340*/  UMOV UR4, URZ ;  /* 0x0000003f00047c82 */ /* 0x000fc60008000000 */
[----:B------:R-:W-:Y:S01]  /*12350*/  IABS R3, UR6 ;  /* 0x0000000600037c13 */ /* 0x000fe20008000000 */
[----:B------:R-:W-:-:S03]  /*12360*/  ULOP3.LUT UR6, UR6, UR9, URZ, 0x3c, !UPT ;  /* 0x0000000906067292 */ /* 0x000fc6000f8e3c3f */
[----:B------:R-:W-:Y:S02]  /*12370*/  R2UR UR8, R3 ;  /* 0x00000000030872ca */ /* 0x000fe400000e0000 */
[----:B------:R-:W0:Y:S08]  /*12380*/  I2F.RP R0, UR10 ;  /* 0x0000000a00007d06 */ /* 0x000e300008209400 */
[----:B0-----:R-:W0:Y:S02]  /*12390*/  MUFU.RCP R0, R0 ;  /* 0x0000000000007308 */ /* 0x001e240000001000 */
[----:B0-----:R-:W-:-:S02]  /*123a0*/  VIADD R2, R0, 0xffffffe ;  /* 0x0ffffffe00027836 */ /* 0x001fc40000000000 */
[----:B------:R-:W-:-:S04]  /*123b0*/  IMAD.MOV R0, RZ, RZ, -R4 ;  /* 0x000000ffff007224 */ /* 0x000fc800078e0a04 */
        /* <DEDUP_REMOVED lines=18> */
.L_x_940:
[----:B------:R-:W-:Y:S02]  /*124e0*/  UIMAD UR51, UR46, UR40, UR45 ;  /* 0x000000282e3372a4 */ /* 0x000fe4000f8e022d */
[----:B------:R-:W-:Y:S02]  /*124f0*/  IMAD.U32 R0, RZ, RZ, UR40 ;  /* 0x00000028ff007e24 */ /* 0x000fe4000f8e00ff */
[----:B------:R-:W-:Y:S02]  /*12500*/  IMAD.MOV.U32 R2, RZ, RZ, RZ ;  /* 0x000000ffff027224 */ /* 0x000fe400078e00ff */
[----:B------:R-:W-:Y:S02]  /*12510*/  IMAD.MOV.U32 R6, RZ, RZ, 0x1 ;  /* 0x00000001ff067424 */ /* 0x000fe400078e00ff */
[----:B------:R-:W-:-:S05]  /*12520*/  IMAD.U32 R19, RZ, RZ, UR51 ;  /* 0x00000033ff137e24 */ /* 0x000fca000f8e00ff */
[----:B------:R-:W-:Y:S01]  /*12530*/  VIADDMNMX R19, R19, R0, UR12, PT ;  /* 0x0000000c13137e46 */ /* 0x000fe2000b800100 */
[----:B------:R-:W-:-:S03]  /*12540*/  IMAD.MOV.U32 R0, RZ, RZ, 0x1 ;  /* 0x00000001ff007424 */ /* 0x000fc600078e00ff */
[----:B------:R-:W-:-:S13]  /*12550*/  ISETP.GT.AND P0, PT, R19, UR51, PT ;  /* 0x0000003313007c0c */ /* 0x000fda000bf04270 */
        /* <DEDUP_REMOVED lines=11> */
[----:B------:R-:W-:Y:S02]  /*12610*/  IMAD.U32 R4, RZ, RZ, UR4 ;  /* 0x00000004ff047e24 */ /* 0x000fe4000f8e00ff */
[----:B------:R-:W-:Y:S01]  /*12620*/  IMAD.U32 R5, RZ, RZ, UR5 ;  /* 0x00000005ff057e24 */ /* 0x000fe2000f8e00ff */
[----:B------:R-:W0:Y:S01]  /*12630*/  LDC.64 R2, c[0x4][R2] ;  /* 0x0100000002027b82 */ /* 0x000e220000000a00 */
[----:B------:R-:W-:Y:S01]  /*12640*/  ULDC.64 UR4, c[0x4][0x8] ;  /* 0x0100020000047ab9 */ /* 0x000fe20000000a00 */
[----:B------:R-:W-:Y:S02]  /*12650*/  IMAD.U32 R6, RZ, RZ, UR6 ;  /* 0x00000006ff067e24 */ /* 0x000fe4000f8e00ff */
[----:B------:R-:W-:-:S02]  /*12660*/  IMAD.U32 R7, RZ, RZ, UR7 ;  /* 0x00000007ff077e24 */ /* 0x000fc4000f8e00ff */
[----:B------:R-:W-:Y:S02]  /*12670*/  IMAD.U32 R10, RZ, RZ, UR4 ;  /* 0x00000004ff0a7e24 */ /* 0x000fe4000f8e00ff */
[----:B------:R-:W-:Y:S02]  /*12680*/  IMAD.U32 R11, RZ, RZ, UR5 ;  /* 0x00000005ff0b7e24 */ /* 0x000fe4000f8e00ff */
[----:B------:R-:W-:Y:S02]  /*12690*/  IMAD.MOV.U32 R8, RZ, RZ, 0x70 ;  /* 0x00000070ff087424 */ /* 0x000fe400078e00ff */
[----:B------:R-:W-:Y:S02]  /*126a0*/  IMAD.MOV.U32 R12, RZ, RZ, 0x1 ;  /* 0x00000001ff0c7424 */ /* 0x000fe400078e00ff */
[----:B------:R-:W-:-:S07]  /*126b0*/  IMAD.MOV.U32 R13, RZ, RZ, RZ ;  /* 0x000000ffff0d7224 */ /* 0x000fce00078e00ff */
[----:B------:R-:W-:-:S07]  /*126c0*/  LEPC R20, `(.L_x_941) ;  /* 0x000000001014794e */ /* 0x000fce0000000000 */
[----:B0----5:R-:W-:Y:S05]  /*126d0*/  CALL.ABS.NOINC R2 ;  /* 0x0000000002007343 */ /* 0x021fea0003c00000 */
.L_x_941:
        /* <DEDUP_REMOVED lines=19> */
[----:B-1---5:R-:W-:Y:S05]  /*12810*/  CALL.ABS.NOINC R2 ;  /* 0x0000000002007343 */ /* 0x022fea0003c00000 */
.L_x_943:
[----:B------:R0:W1:Y:S01]  /*12820*/  LDC.64 R2, c[0x4][R16] ;  /* 0x0100000010027b82 */ /* 0x0000620000000a00 */
[----:B------:R-:W-:Y:S01]  /*12830*/  ULDC.64 UR4, c[0x4][0x88] ;  /* 0x0100220000047ab9 */ /* 0x000fe20000000a00 */
[----:B------:R-:W-:Y:S01]  /*12840*/  ULDC.64 UR6, c[0x4][0x90] ;  /* 0x0100240000067ab9 */ /* 0x000fe20000000a00 */
[----:B------:R-:W-:Y:S02]  /*12850*/  IMAD.U32 R4, RZ, RZ, UR4 ;  /* 0x00000004ff047e24 */ /* 0x000fe4000f8e00ff */
        /* <DEDUP_REMOVED lines=11> */
.L_x_942:
[----:B------:R-:W0:Y:S01]  /*12910*/  LDC.64 R2, c[0x0][0x9f8] ;  /* 0x00027e00ff027b82 */ /* 0x000e220000000a00 */
[----:B------:R-:W-:Y:S01]  /*12920*/  IMAD.MOV.U32 R6, RZ, RZ, R24 ;  /* 0x000000ffff067224 */ /* 0x000fe200078e0018 */
[----:B------:R-:W1:Y:S06]  /*12930*/  S2R R21, SR_TID.X ;  /* 0x0000000000157919 */ /* 0x000e6c0000002100 */
[----:B------:R-:W2:Y:S01]  /*12940*/  LDC R17, c[0x0][0x430] ;  /* 0x00010c00ff117b82 */ /* 0x000ea20000000800 */
[----:B------:R-:W-:Y:S01]  /*12950*/  VIADD R0, R19, 0xffffffff ;  /* 0xffffffff13007836 */ /* 0x000fe20000000000 */
[----:B------:R-:W-:Y:S01]  /*12960*/  LOP3.LUT R16, R16, 0xffffffef, RZ, 0xc0, !PT ;  /* 0xffffffef10107812 */ /* 0x000fe200078ec0ff */
[----:B------:R-:W-:Y:S01]  /*12970*/  ULDC UR4, c[0x0][0x2f4] ;  /* 0x0000bd0000047ab9 */ /* 0x000fe20000000800 */
[----:B0-----:R-:W-:-:S04]  /*12980*/  ISETP.NE.U32.AND P0, PT, R2, RZ, PT ;  /* 0x000000ff0200720c */ /* 0x001fc80003f05070 */
[----:B------:R-:W-:-:S13]  /*12990*/  ISETP.NE.AND.EX P0, PT, R3, RZ, PT, P0 ;  /* 0x000000ff0300720c */ /* 0x000fda0003f05300 */
[----:B------:R-:W0:Y:S02]  /*129a0*/  @P0 LDC.64 R2, c[0x0][0x9f8] ;  /* 0x00027e00ff020b82 */ /* 0x000e240000000a00 */
[----:B0-----:R-:W-:-:S05]  /*129b0*/  @P0 IMAD.WIDE R2, R24, 0x4, R2 ;  /* 0x0000000418020825 */ /* 0x001fca00078e0202 */
[----:B------:R0:W3:Y:S01]  /*129c0*/  @P0 LDG.E R6, desc[UR36][R2.64] ;  /* 0x0000002402060981 */ /* 0x0000e2000c1e1900 */
[C---:B-1----:R-:W-:Y:S01]  /*129d0*/  LOP3.LUT R20, R21.reuse, 0x7f, RZ, 0xc0, !PT ;  /* 0x0000007f15147812 */ /* 0x042fe200078ec0ff */
[----:B------:R-:W-:Y:S01]  /*129e0*/  IMAD.SHL.U32 R23, R21, 0x20, RZ ;  /* 0x0000002015177824 */ /* 0x000fe200078e00ff */
[----:B--2---:R-:W-:Y:S02]  /*129f0*/  ISETP.NE.AND P1, PT, R17, 0x1, PT ;  /* 0x000000011100780c */ /* 0x004fe40003f25270 */
[----:B------:R-:W-:Y:S02]  /*12a00*/  SHF.R.U32.HI R4, RZ, 0x2, R20 ;  /* 0x00000002ff047819 */ /* 0x000fe40000011614 */
[----:B------:R-:W-:-:S03]  /*12a10*/  LOP3.LUT R23, R23, 0x60, RZ, 0xc0, !PT ;  /* 0x0000006017177812 */ /* 0x000fc600078ec0ff */
[----:B------:R-:W-:-:S04]  /*12a20*/  IMAD R4, R0, 0x80, R4 ;  /* 0x0000008000047824 */ /* 0x000fc800078e0204 */
[----:B------:R-:W-:Y:S02]  /*12a30*/  IMAD.IADD R7, R23, 0x1, R4 ;  /* 0x0000000117077824 */ /* 0x000fe400078e0204 */
[----:B------:R-:W1:Y:S01]  /*12a40*/  @P1 LDC R5, c[0x0][0x434] ;  /* 0x00010d00ff051b82 */ /* 0x000e620000000800 */
[----:B------:R-:W-:Y:S01]  /*12a50*/  @P1 LOP3.LUT R16, R16, 0x10, RZ, 0xfc, !PT ;  /* 0x0000001010101812 */ /* 0x000fe200078efcff */
[C---:B-----5:R-:W-:Y:S01]  /*12a60*/  IMAD.IADD R8, R7.reuse, 0x1, R22 ;  /* 0x0000000107087824 */ /* 0x060fe200078e0216 */
[----:B------:R-:W-:-:S03]  /*12a70*/  ISETP.GE.AND P0, PT, R7, UR49, PT ;  /* 0x0000003107007c0c */ /* 0x000fc6000bf06270 */
[----:B------:R-:W-:Y:S02]  /*12a80*/  IMAD.MOV.U32 R7, RZ, RZ, R8 ;  /* 0x000000ffff077224 */ /* 0x000fe400078e0008 */
[----:B0-----:R-:W0:Y:S08]  /*12a90*/  @P1 LDC R3, c[0x0][0x438] ;  /* 0x00010e00ff031b82 */ /* 0x001e300000000800 */
[----:B------:R-:W2:Y:S01]  /*12aa0*/  @!P0 LDC.64 R10, c[0x0][0x428] ;  /* 0x00010a00ff0a8b82 */ /* 0x000ea20000000a00 */
[----:B-1----:R-:W-:-:S07]  /*12ab0*/  @P1 IMAD.HI.U32 R2, R8, R5, RZ ;  /* 0x0000000508021227 */ /* 0x002fce00078e00ff */
[----:B------:R-:W1:Y:S01]  /*12ac0*/  @!P0 LDC.64 R4, c[0x0][0x418] ;  /* 0x00010600ff048b82 */ /* 0x000e620000000a00 */
[----:B0-----:R-:W-:-:S04]  /*12ad0*/  @P1 SHF.R.U32.HI R7, RZ, R3, R2 ;  /* 0x00000003ff071219 */ /* 0x001fc80000011602 */
[----:B------:R-:W-:Y:S02]  /*12ae0*/  @!P0 SHF.R.S32.HI R3, RZ, 0x1f, R7 ;  /* 0x0000001fff038819 */ /* 0x000fe40000011407 */
[----:B------:R-:W-:Y:S01]  /*12af0*/  LOP3.LUT R16, R16, 0xfffffffb, RZ, 0xc0, !PT ;  /* 0xfffffffb10107812 */ /* 0x000fe200078ec0ff */
[----:B------:R-:W-:Y:S01]  /*12b00*/  UMOV UR5, 0xffffffff ;  /* 0xffffffff00057882 */ /* 0x000fe20000000000 */
[----:B---3--:R-:W-:Y:S01]  /*12b10*/  SHF.R.S32.HI R9, RZ, 0x1f, R6 ;  /* 0x0000001fff097819 */ /* 0x008fe20000011406 */
[----:B------:R0:W-:Y:S04]  /*12b20*/  STL [R1], R6 ;  /* 0x0000000601007387 */ /* 0x0001e80000100800 */
[----:B--2---:R-:W-:Y:S01]  /*12b30*/  @!P0 IMAD R2, R9, R10, RZ ;  /* 0x0000000a09028224 */ /* 0x004fe200078e02ff */
[----:B------:R2:W-:Y:S03]  /*12b40*/  STL [R1+0x8], R9 ;  /* 0x0000080901007387 */ /* 0x0005e60000100800 */
[----:B------:R-:W-:-:S02]  /*12b50*/  @!P0 IMAD R11, R6, R11, R2 ;  /* 0x0000000b060b8224 */ /* 0x000fc400078e0202 */
[----:B------:R-:W-:-:S04]  /*12b60*/  @!P0 IMAD.MOV.U32 R2, RZ, RZ, R7 ;  /* 0x000000ffff028224 */ /* 0x000fc800078e0007 */
[----:B------:R-:W-:-:S04]  /*12b70*/  @!P0 IMAD.WIDE.U32 R2, R6, R10, R2 ;  /* 0x0000000a06028225 */ /* 0x000fc800078e0002 */
[----:B------:R-:W-:Y:S01]  /*12b80*/  @!P0 IMAD.IADD R3, R3, 0x1, R11 ;  /* 0x0000000103038824 */ /* 0x000fe200078e020b */
[C---:B-1----:R-:W-:Y:S01]  /*12b90*/  @!P0 LEA R4, P1, R2.reuse, R4, 0x2 ;  /* 0x0000000402048211 */ /* 0x042fe200078210ff */
[----:B0-----:R-:W-:Y:S02]  /*12ba0*/  IMAD.MOV.U32 R6, RZ, RZ, RZ ;  /* 0x000000ffff067224 */ /* 0x001fe400078e00ff */
[----:B--2---:R-:W-:Y:S01]  /*12bb0*/  IMAD.SHL.U32 R9, R21, 0x8, RZ ;  /* 0x0000000815097824 */ /* 0x004fe200078e00ff */
[----:B------:R-:W-:-:S05]  /*12bc0*/  @!P0 LEA.HI.X R5, R2, R5, R3, 0x2, P1 ;  /* 0x0000000502058211 */ /* 0x000fca00008f1403 */
[----:B------:R0:W5:Y:S02]  /*12bd0*/  @!P0 LDG.E R6, desc[UR36][R4.64] ;  /* 0x0000002404068981 */ /* 0x000164000c1e1900 */
[----:B0-----:R-:W-:-:S04]  /*12be0*/  LOP3.LUT R4, R9, 0x18, RZ, 0xc0, !PT ;  /* 0x0000001809047812 */ /* 0x001fc800078ec0ff */
[C---:B------:R-:W-:Y:S02]  /*12bf0*/  ISETP.GE.AND P2, PT, R4.reuse, UR4, PT ;  /* 0x0000000404007c0c */ /* 0x040fe4000bf46270 */
[C---:B------:R-:W-:Y:S02]  /*12c00*/  LOP3.LUT R3, R4.reuse, 0x20, RZ, 0xfc, !PT ;  /* 0x0000002004037812 */ /* 0x040fe400078efcff */
[----:B------:R-:W-:Y:S02]  /*12c10*/  LOP3.LUT R2, R4, 0x40, RZ, 0xfc, !PT ;  /* 0x0000004004027812 */ /* 0x000fe400078efcff */
[----:B------:R-:W-:Y:S02]  /*12c20*/  ISETP.GE.AND P1, PT, R3, UR4, PT ;  /* 0x0000000403007c0c */ /* 0x000fe4000bf26270 */
[----:B------:R-:W-:-:S05]  /*12c30*/  ISETP.GE.AND P0, PT, R2, UR4, PT ;  /* 0x0000000402007c0c */ /* 0x000fca000bf06270 */
[----:B------:R-:W-:-:S04]  /*12c40*/  @P2 LOP3.LUT R16, R16, 0x4, RZ, 0xfc, !PT ;  /* 0x0000000410102812 */ /* 0x000fc800078efcff */
[----:B------:R-:W-:-:S04]  /*12c50*/  LOP3.LUT R16, R16, 0xfffffffe, RZ, 0xc0, !PT ;  /* 0xfffffffe10107812 */ /* 0x000fc800078ec0ff */
[----:B------:R-:W-:-:S04]  /*12c60*/  LOP3.LUT R16, R16, 0xfffffffd, RZ, 0xc0, !PT ;  /* 0xfffffffd10107812 */ /* 0x000fc800078ec0ff */
[----:B------:R-:W-:-:S04]  /*12c70*/  @P1 LOP3.LUT R16, R16, 0x2, RZ, 0xfc, !PT ;  /* 0x0000000210101812 */ /* 0x000fc800078efcff */
[----:B------:R-:W-:Y:S01]  /*12c80*/  @P0 LOP3.LUT R16, R16, 0x1, RZ, 0xfc, !PT ;  /* 0x0000000110100812 */ /* 0x000fe200078efcff */
[----:B------:R-:W-:Y:S06]  /*12c90*/  BRA.DIV UR5, `(.L_x_944) ;  /* 0x0000003205047947 */ /* 0x000fec000b800000 */
.L_x_986:
[----:B------:R-:W2:Y:S01]  /*12ca0*/  LDL R2, [R1+0xc] ;  /* 0x00000c0001027983 */ /* 0x000ea20000100800 */
[----:B------:R-:W-:Y:S01]  /*12cb0*/  IMAD.U32 R29, RZ, RZ, UR41 ;  /* 0x00000029ff1d7e24 */ /* 0x000fe2000f8e00ff */
[----:B------:R-:W-:Y:S01]  /*12cc0*/  LOP3.LUT R16, R16, 0xfffffff7, RZ, 0xc0, !PT ;  /* 0xfffffff710107812 */ /* 0x000fe200078ec0ff */
[----:B------:R-:W-:Y:S02]  /*12cd0*/  IMAD.MOV R5, RZ, RZ, -R7 ;  /* 0x000000ffff057224 */ /* 0x000fe400078e0a07 */
[----:B------:R-:W-:Y:S01]  /*12ce0*/  IMAD.MOV.U32 R26, RZ, RZ, R0 ;  /* 0x000000ffff1a7224 */ /* 0x000fe200078e0000 */
[----:B------:R-:W-:Y:S01]  /*12cf0*/  SHF.R.S32.HI R29, RZ, 0x1f, R29 ;  /* 0x0000001fff1d7819 */ /* 0x000fe2000001141d */
[----:B------:R-:W-:Y:S01]  /*12d00*/  IMAD R5, R17, R5, R8 ;  /* 0x0000000511057224 */ /* 0x000fe200078e0208 */
[----:B--2---:R-:W-:-:S13]  /*12d10*/  R2UR UR4, R2 ;  /* 0x00000000020472ca */ /* 0x004fda00000e0000 */
[----:B------:R-:W-:-:S06]  /*12d20*/  ULOP3.LUT UR4, UR4, 0x2, URZ, 0xfc, !UPT ;  /* 0x0000000204047892 */ /* 0x000fcc000f8efc3f */
[----:B------:R-:W-:-:S05]  /*12d30*/  IMAD.U32 R2, RZ, RZ, UR4 ;  /* 0x00000004ff027e24 */ /* 0x000fca000f8e00ff */
[----:B------:R-:W-:-:S13]  /*12d40*/  ISETP.NE.AND P0, PT, R2, 0x3, PT ;  /* 0x000000030200780c */ /* 0x000fda0003f05270 */
[----:B------:R-:W-:Y:S01]  /*12d50*/  @P0 LOP3.LUT R16, R16, 0x8, RZ, 0xfc, !PT ;  /* 0x0000000810100812 */ /* 0x000fe200078efcff */
[----:B------:R-:W-:Y:S06]  /*12d60*/  @!P0 BRA `(.L_x_945) ;  /* 0x0000000000048947 */ /* 0x000fec0003800000 */
[----:B------:R-:W-:Y:S01]  /*12d70*/  BPT.TRAP 0x1 ;  /* 0x000000040000795c */ /* 0x000fe20000300000 */
.L_x_945:
[----:B------:R-:W-:Y:S01]  /*12d80*/  IMAD.MOV.U32 R10, RZ, RZ, 0x1 ;  /* 0x00000001ff0a7424 */ /* 0x000fe200078e00ff */
[----:B------:R-:W-:Y:S01]  /*12d90*/  SHF.R.S32.HI R7, RZ, 0x1f, R5 ;  /* 0x0000001fff077819 */ /* 0x000fe20000011405 */
[----:B------:R-:W-:Y:S01]  /*12da0*/  ULDC.64 UR4, c[0x0][0x328] ;  /* 0x0000ca0000047ab9 */ /* 0x000fe20000000a00 */
[----:B-----5:R-:W-:Y:S02]  /*12db0*/  SHF.R.S32.HI R4, RZ, 0x1f, R6 ;  /* 0x0000001fff047819 */ /* 0x020fe40000011406 */
[----:B------:R-:W-:Y:S01]  /*12dc0*/  SHF.L.U32 R10, R10, 0x1f, RZ ;  /* 0x0000001f0a0a7819 */ /* 0x000fe200000006ff */
[----:B------:R-:W-:Y:S01]  /*12dd0*/  IMAD R2, R7, UR4, RZ ;  /* 0x0000000407027c24 */ /* 0x000fe2000f8e02ff */
[----:B------:R-:W-:Y:S02]  /*12de0*/  R2UR UR6, R29 ;  /* 0x000000001d0672ca */ /* 0x000fe400000e0000 */
[----:B------:R-:W0:Y:S01]  /*12df0*/  SYNCS.PHASECHK.TRANS64.TRYWAIT P0, [UR47+0x2d840], R10 ;  /* 0x02d8400aff0075a7 */ /* 0x000e22000800016f */
[----:B------:R-:W-:-:S02]  /*12e00*/  IMAD R11, R5, UR5, R2 ;  /* 0x00000005050b7c24 */ /* 0x000fc4000f8e0202 */
[----:B------:R-:W-:Y:S01]  /*12e10*/  IMAD.WIDE.U32 R2, R5, UR4, RZ ;  /* 0x0000000405027c25 */ /* 0x000fe2000f8e00ff */
[----:B------:R-:W-:-:S03]  /*12e20*/  ULDC.64 UR4, c[0x0][0x338] ;  /* 0x0000ce0000047ab9 */ /* 0x000fc60000000a00 */
[----:B------:R-:W-:Y:S02]  /*12e30*/  IMAD.IADD R3, R3, 0x1, R11 ;  /* 0x0000000103037824 */ /* 0x000fe400078e020b */
[----:B------:R-:W-:Y:S02]  /*12e40*/  IMAD R11, R4, UR4, RZ ;  /* 0x00000004040b7c24 */ /* 0x000fe4000f8e02ff */
[----:B------:R-:W-:-:S04]  /*12e50*/  IMAD.WIDE.U32 R2, R6, UR4, R2 ;  /* 0x0000000406027c25 */ /* 0x000fc8000f8e0002 */
[----:B------:R-:W-:Y:S01]  /*12e60*/  IMAD R8, R6, UR5, R11 ;  /* 0x0000000506087c24 */ /* 0x000fe2000f8e020b */
[----:B------:R-:W-:Y:S02]  /*12e70*/  ULDC.64 UR4, c[0x0][0x330] ;  /* 0x0000cc0000047ab9 */ /* 0x000fe40000000a00 */
[----:B------:R-:W-:Y:S01]  /*12e80*/  IMAD.U32 R11, RZ, RZ, UR4 ;  /* 0x00000004ff0b7e24 */ /* 0x000fe2000f8e00ff */
[----:B------:R-:W-:Y:S01]  /*12e90*/  UIMAD UR4, UR6, UR4, URZ ;  /* 0x00000004060472a4 */ /* 0x000fe2000f8e023f */
[----:B------:R-:W-:Y:S02]  /*12ea0*/  IMAD.IADD R3, R3, 0x1, R8 ;  /* 0x0000000103037824 */ /* 0x000fe400078e0208 */
[----:B------:R-:W-:Y:S01]  /*12eb0*/  ULDC.64 UR6, c[0x0][0x318] ;  /* 0x0000c60000067ab9 */ /* 0x000fe20000000a00 */
[----:B------:R-:W-:Y:S02]  /*12ec0*/  UIMAD UR4, UR41, UR5, UR4 ;  /* 0x00000005290472a4 */ /* 0x000fe4000f8e0204 */
[----:B------:R-:W-:-:S04]  /*12ed0*/  IMAD.WIDE.U32 R2, R11, UR41, R2 ;  /* 0x000000290b027c25 */ /* 0x000fc8000f8e0002 */
[----:B------:R-:W-:Y:S01]  /*12ee0*/  VIADD R3, R3, UR4 ;  /* 0x0000000403037c36 */ /* 0x000fe20008000000 */
[----:B------:R-:W-:-:S04]  /*12ef0*/  LEA R17, P1, R2, UR6, 0x1 ;  /* 0x0000000602117c11 */ /* 0x000fc8000f8208ff */
[----:B------:R-:W-:Y:S01]  /*12f00*/  LEA.HI.X R18, R2, UR7, R3, 0x1, P1 ;  /* 0x0000000702127c11 */ /* 0x000fe200088f0c03 */
[----:B0-----:R-:W-:Y:S08]  /*12f10*/  @!P0 BRA `(.L_x_946) ;  /* 0x0000002c00848947 */ /* 0x001ff00003800000 */
.L_x_987:
[----:B------:R-:W1:Y:S01]  /*12f20*/  S2R R11, SR_TID.X ;  /* 0x00000000000b7919 */ /* 0x000e620000002100 */
[----:B------:R-:W-:Y:S01]  /*12f30*/  ULDC.64 UR4, c[0x0][0x300] ;  /* 0x0000c00000047ab9 */ /* 0x000fe20000000a00 */
[----:B------:R-:W-:Y:S01]  /*12f40*/  R2UR UR6, R29 ;  /* 0x000000001d0672ca */ /* 0x000fe200000e0000 */
[----:B------:R-:W-:Y:S01]  /*12f50*/  IMAD R2, R7, UR4, RZ ;  /* 0x0000000407027c24 */ /* 0x000fe2000f8e02ff */
[----:B0-----:R-:W0:Y:S01]  /*12f60*/  S2R R10, SR_TID.X ;  /* 0x00000000000a7919 */ /* 0x001e220000002100 */
[C---:B------:R-:W-:Y:S02]  /*12f70*/  LOP3.LUT P4, RZ, R16.reuse, 0x4, RZ, 0xc0, !PT ;  /* 0x0000000410ff7812 */ /* 0x040fe4000788c0ff */
[C---:B------:R-:W-:Y:S01]  /*12f80*/  IMAD R7, R5.reuse, UR5, R2 ;  /* 0x0000000505077c24 */ /* 0x040fe2000f8e0202 */
[C---:B------:R-:W-:Y:S01]  /*12f90*/  LOP3.LUT P3, RZ, R16.reuse, 0x2, RZ, 0xc0, !PT ;  /* 0x0000000210ff7812 */ /* 0x040fe2000786c0ff */
[----:B------:R-:W-:Y:S01]  /*12fa0*/  IMAD.WIDE.U32 R2, R5, UR4, RZ ;  /* 0x0000000405027c25 */ /* 0x000fe2000f8e00ff */
[----:B------:R-:W-:Y:S01]  /*12fb0*/  ULDC.64 UR4, c[0x0][0x310] ;  /* 0x0000c40000047ab9 */ /* 0x000fe20000000a00 */
[----:B------:R-:W-:-:S02]  /*12fc0*/  LOP3.LUT P2, RZ, R16, 0x1, RZ, 0xc0, !PT ;  /* 0x0000000110ff7812 */ /* 0x000fc4000784c0ff */
[----:B------:R-:W-:Y:S02]  /*12fd0*/  IMAD.IADD R3, R3, 0x1, R7 ;  /* 0x0000000103037824 */ /* 0x000fe400078e0207 */
[----:B------:R-:W-:Y:S02]  /*12fe0*/  IMAD R5, R4, UR4, RZ ;  /* 0x0000000404057c24 */ /* 0x000fe4000f8e02ff */
[----:B------:R-:W-:-:S04]  /*12ff0*/  IMAD.WIDE.U32 R2, R6, UR4, R2 ;  /* 0x0000000406027c25 */ /* 0x000fc8000f8e0002 */
[----:B------:R-:W-:Y:S01]  /*13000*/  IMAD R5, R6, UR5, R5 ;  /* 0x0000000506057c24 */ /* 0x000fe2000f8e0205 */
[----:B------:R-:W-:Y:S01]  /*13010*/  ULDC.64 UR4, c[0x0][0x308] ;  /* 0x0000c20000047ab9 */ /* 0x000fe20000000a00 */
[----:B------:R-:W-:Y:S01]  /*13020*/  IMAD.SHL.U32 R4, R20, 0x8, RZ ;  /* 0x0000000814047824 */ /* 0x000fe200078e00ff */
[----:B------:R-:W-:Y:S01]  /*13030*/  LOP3.LUT R6, R9, 0xc0, RZ, 0xc0, !PT ;  /* 0x000000c009067812 */ /* 0x000fe200078ec0ff */
[----:B------:R-:W-:Y:S02]  /*13040*/  IMAD.IADD R3, R3, 0x1, R5 ;  /* 0x0000000103037824 */ /* 0x000fe400078e0205 */
[----:B------:R-:W-:Y:S01]  /*13050*/  IMAD.MOV.U32 R5, RZ, RZ, -0x80 ;  /* 0xffffff80ff057424 */ /* 0x000fe200078e00ff */
[----:B------:R-:W-:Y:S02]  /*13060*/  LOP3.LUT R4, R4, 0x300, RZ, 0xc0, !PT ;  /* 0x0000030004047812 */ /* 0x000fe400078ec0ff */
[--C-:B------:R-:W-:Y:S01]  /*13070*/  LOP3.LUT R6, R6, 0x18, R9.reuse, 0xf8, !PT ;  /* 0x0000001806067812 */ /* 0x100fe200078ef809 */
[----:B------:R-:W-:Y:S01]  /*13080*/  IMAD R8, R0, R5, UR49 ;  /* 0x0000003100087e24 */ /* 0x000fe2000f8e0205 */
[----:B-1----:R-:W-:Y:S01]  /*13090*/  LOP3.LUT R11, R11, 0x7f, RZ, 0xc0, !PT ;  /* 0x0000007f0b0b7812 */ /* 0x002fe200078ec0ff */
[----:B------:R-:W-:Y:S01]  /*130a0*/  IMAD.U32 R5, RZ, RZ, UR4 ;  /* 0x00000004ff057e24 */ /* 0x000fe2000f8e00ff */
[----:B------:R-:W-:Y:S01]  /*130b0*/  UIMAD UR4, UR6, UR4, URZ ;  /* 0x00000004060472a4 */ /* 0x000fe2000f8e023f */
[----:B------:R-:W-:-:S02]  /*130c0*/  LOP3.LUT R4, R4, 0x20, R9, 0xf8, !PT ;  /* 0x0000002004047812 */ /* 0x000fc400078ef809 */
[----:B------:R-:W-:Y:S01]  /*130d0*/  IMAD.WIDE.U32 R2, R5, UR41, R2 ;  /* 0x0000002905027c25 */ /* 0x000fe2000f8e0002 */
[----:B------:R-:W-:Y:S01]  /*130e0*/  UIMAD UR4, UR41, UR5, UR4 ;  /* 0x00000005290472a4 */ /* 0x000fe2000f8e0204 */
[----:B------:R-:W-:Y:S01]  /*130f0*/  SHF.R.U32.HI R11, RZ, 0x2, R11 ;  /* 0x00000002ff0b7819 */ /* 0x000fe2000001160b */
[----:B------:R-:W-:Y:S01]  /*13100*/  ULDC.64 UR6, c[0x0][0x2e8] ;  /* 0x0000ba0000067ab9 */ /* 0x000fe20000000a00 */
[----:B0-----:R-:W-:Y:S02]  /*13110*/  LOP3.LUT R28, R6, 0x18, R10, 0x78, !PT ;  /* 0x00000018061c7812 */ /* 0x001fe400078e780a */
[----:B------:R-:W-:Y:S01]  /*13120*/  LEA R0, P1, R2, UR6, 0x1 ;  /* 0x0000000602007c11 */ /* 0x000fe2000f8208ff */
[----:B------:R-:W-:Y:S01]  /*13130*/  VIADD R9, R3, UR4 ;  /* 0x0000000403097c36 */ /* 0x000fe20008000000 */
[----:B------:R-:W-:Y:S01]  /*13140*/  UMOV UR4, 0xffffffff ;  /* 0xffffffff00047882 */ /* 0x000fe20000000000 */
[----:B------:R-:W-:Y:S01]  /*13150*/  IMAD.IADD R8, R8, 0x1, -R11 ;  /* 0x0000000108087824 */ /* 0x000fe200078e0a0b */
[----:B------:R-:W-:-:S02]  /*13160*/  LOP3.LUT R28, R4, R28, RZ, 0xfc, !PT ;  /* 0x0000001c041c7212 */ /* 0x000fc400078efcff */
        /* <DEDUP_REMOVED lines=11> */
[----:B------:R-:W-:Y:S01]  /*13220*/  SHFL.IDX PT, R3, R0, 0x2, 0x1c1f ;  /* 0x005c1f0000037f89 */ /* 0x000fe200000e0000 */
[----:B-1----:R-:W-:Y:S02]  /*13230*/  IMAD.MOV.U32 R7, RZ, RZ, R6 ;  /* 0x000000ffff077224 */ /* 0x002fe400078e0006 */
[----:B0-----:R-:W-:Y:S02]  /*13240*/  IMAD.SHL.U32 R11, R2, 0x8, RZ ;  /* 0x00000008020b7824 */ /* 0x001fe400078e00ff */
[----:B------:R-:W0:Y:S01]  /*13250*/  SHFL.IDX PT, R2, R9, 0x2, 0x1c1f ;  /* 0x005c1f0009027f89 */ /* 0x000e2200000e0000 */
[----:B--2---:R-:W-:Y:S02]  /*13260*/  IMAD.MOV.U32 R6, RZ, RZ, R14 ;  /* 0x000000ffff067224 */ /* 0x004fe400078e000e */
[----:B------:R-:W-:Y:S01]  /*13270*/  LOP3.LUT R11, R11, 0x18, RZ, 0xc0, !PT ;  /* 0x000000180b0b7812 */ /* 0x000fe200078ec0ff */
[----:B------:R-:W1:Y:S01]  /*13280*/  SHFL.IDX PT, R9, R9, 0x3, 0x1c1f ;  /* 0x007c1f0009097f89 */ /* 0x000e6200000e0000 */
[----:B---3--:R-:W-:-:S03]  /*13290*/  LOP3.LUT R5, R5, R4, RZ, 0x3c, !PT ;  /* 0x0000000405057212 */ /* 0x008fc600078e3cff */
[----:B------:R-:W-:Y:S01]  /*132a0*/  @P0 IMAD.WIDE.U32 R6, R11, 0x2, R6 ;  /* 0x000000020b060825 */ /* 0x000fe200078e0006 */
[----:B------:R2:W3:Y:S01]  /*132b0*/  SHFL.IDX PT, R14, R0, 0x3, 0x1c1f ;  /* 0x007c1f00000e7f89 */ /* 0x0004e200000e0000 */
[----:B------:R-:W-:-:S03]  /*132c0*/  LOP3.LUT R4, R5, R4, RZ, 0x3c, !PT ;  /* 0x0000000405047212 */ /* 0x000fc600078e3cff */
[----:B------:R2:W-:Y:S01]  /*132d0*/  @P0 LDGSTS.E.BYPASS.LTC128B.128 [R21+0x15400], desc[UR36][R6.64], !P4 ;  /* 0x1540000006150fae */ /* 0x0005e2000e101d64 */
[----:B------:R-:W-:-:S03]  /*132e0*/  LOP3.LUT R5, R5, R4, RZ, 0x3c, !PT ;  /* 0x0000000405057212 */ /* 0x000fc600078e3cff */
[----:B------:R2:W-:Y:S01]  /*132f0*/  @P0 LDGSTS.E.BYPASS.LTC128B.128 [R21+0x17400], desc[UR36][R6.64+0x40], !P3 ;  /* 0x1740004006150fae */ /* 0x0005e2000d901d64 */
[----:B------:R-:W-:-:S03]  /*13300*/  @P1 IMAD.WIDE.U32 R4, R11, 0x2, R4 ;  /* 0x000000020b041825 */ /* 0x000fc600078e0004 */
[----:B------:R2:W-:Y:S01]  /*13310*/  @P0 LDGSTS.E.BYPASS.LTC128B.128 [R21+0x19400], desc[UR36][R6.64+0x80], !P2 ;  /* 0x1940008006150fae */ /* 0x0005e2000d101d64 */
[----:B------:R-:W-:Y:S02]  /*13320*/  ISETP.GE.AND P0, PT, R8, 0x41, PT ;  /* 0x000000410800780c */ /* 0x000fe40003f06270 */
[-C--:B0-----:R-:W-:Y:S01]  /*13330*/  LOP3.LUT R3, R3, R2.reuse, RZ, 0x3c, !PT ;  /* 0x0000000203037212 */ /* 0x081fe200078e3cff */
[----:B------:R2:W-:Y:S03]  /*13340*/  @P1 LDGSTS.E.BYPASS.LTC128B.128 [R25+0x15c00], desc[UR36][R4.64], !P4 ;  /* 0x15c0000004191fae */ /* 0x0005e6000e101d64 */
[C---:B------:R-:W-:Y:S01]  /*13350*/  LOP3.LUT R2, R3.reuse, R2, RZ, 0x3c, !PT ;  /* 0x0000000203027212 */ /* 0x040fe200078e3cff */
[----:B------:R2:W-:Y:S03]  /*13360*/  @P1 LDGSTS.E.BYPASS.LTC128B.128 [R25+0x17c00], desc[UR36][R4.64+0x40], !P3 ;  /* 0x17c0004004191fae */ /* 0x0005e6000d901d64 */
[----:B------:R-:W-:Y:S01]  /*13370*/  LOP3.LUT R3, R3, R2, RZ, 0x3c, !PT ;  /* 0x0000000203037212 */ /* 0x000fe200078e3cff */
[----:B------:R2:W-:Y:S02]  /*13380*/  @P1 LDGSTS.E.BYPASS.LTC128B.128 [R25+0x19c00], desc[UR36][R4.64+0x80], !P2 ;  /* 0x19c0008004191fae */ /* 0x0005e4000d101d64 */
[----:B------:R-:W-:Y:S01]  /*13390*/  @P0 LEA R27, R28, UR47, 0x1 ;  /* 0x0000002f1c1b0c11 */ /* 0x000fe2000f8e08ff */
[----:B------:R-:W-:-:S05]  /*133a0*/  @P0 IMAD.WIDE.U32 R2, R11, 0x2, R2 ;  /* 0x000000020b020825 */ /* 0x000fca00078e0002 */
[----:B------:R2:W-:Y:S04]  /*133b0*/  @P0 LDGSTS.E.BYPASS.LTC128B.128 [R27+0x16400], desc[UR36][R2.64], !P4 ;  /* 0x16400000021b0fae */ /* 0x0005e8000e101d64 */
[----:B------:R2:W-:Y:S04]  /*133c0*/  @P0 LDGSTS.E.BYPASS.LTC128B.128 [R27+0x18400], desc[UR36][R2.64+0x40], !P3 ;  /* 0x18400040021b0fae */ /* 0x0005e8000d901d64 */
[----:B-1-3--:R2:W-:Y:S02]  /*133d0*/  @P0 LDGSTS.E.BYPASS.LTC128B.128 [R27+0x1a400], desc[UR36][R2.64+0x80], !P2 ;  /* 0x1a400080021b0fae */ /* 0x00a5e4000d101d64 */
.L_x_997:
[----:B------:R-:W-:Y:S01]  /*133e0*/  ISETP.GE.AND P0, PT, R8, 0x61, PT ;  /* 0x000000610800780c */ /* 0x000fe20003f06270 */
[----:B--2---:R-:W-:Y:S02]  /*133f0*/  IMAD.SHL.U32 R27, R10, 0x8, RZ ;  /* 0x000000080a1b7824 */ /* 0x004fe400078e00ff */
[----:B------:R-:W-:Y:S02]  /*13400*/  IMAD.MOV.U32 R2, RZ, RZ, R14 ;  /* 0x000000ffff027224 */ /* 0x000fe400078e000e */
[----:B------:R-:W-:Y:S01]  /*13410*/  IMAD.MOV.U32 R3, RZ, RZ, R9 ;  /* 0x000000ffff037224 */ /* 0x000fe200078e0009 */
[----:B------:R-:W-:-:S07]  /*13420*/  LOP3.LUT R27, R27, 0x18, RZ, 0xc0, !PT ;  /* 0x000000181b1b7812 */ /* 0x000fce00078ec0ff */
[----:B------:R-:W-:Y:S01]  /*13430*/  @P0 IMAD.WIDE.U32 R2, R27, 0x2, R2 ;  /* 0x000000021b020825 */ /* 0x000fe200078e0002 */
[----:B------:R-:W-:-:S05]  /*13440*/  @P0 LEA R5, R28, UR47, 0x1 ;  /* 0x0000002f1c050c11 */ /* 0x000fca000f8e08ff */
        /* <DEDUP_REMOVED lines=10> */
[----:B------:R-:W-:-:S13]  /*134f0*/  LOP3.LUT P1, RZ, R16, 0x8, RZ, 0xc0, !PT ;  /* 0x0000000810ff7812 */ /* 0x000fda000782c0ff */
[----:B0-----:R-:W-:Y:S05]  /*13500*/  @!P1 BRA `(.L_x_948) ;  /* 0x0000000000049947 */ /* 0x001fea0003800000 */
[----:B------:R-:W-:Y:S01]  /*13510*/  BPT.TRAP 0x1 ;  /* 0x000000040000795c */ /* 0x000fe20000300000 */
.L_x_948:
        /* <DEDUP_REMOVED lines=18> */
[----:B------:R-:W-:Y:S02]  /*13640*/  IMAD.U32 R4, RZ, RZ, UR6 ;  /* 0x00000006ff047e24 */ /* 0x000fe4000f8e00ff */
[----:B------:R-:W0:Y:S01]  /*13650*/  LDC.64 R2, c[0x4][R2] ;  /* 0x0100000002027b82 */ /* 0x000e220000000a00 */
[----:B------:R-:W-:Y:S02]  /*13660*/  IMAD.U32 R5, RZ, RZ, UR7 ;  /* 0x00000007ff057e24 */ /* 0x000fe4000f8e00ff */
        /* <DEDUP_REMOVED lines=8> */
[----:B0-----:R-:W-:Y:S05]  /*136f0*/  CALL.ABS.NOINC R2 ;  /* 0x0000000002007343 */ /* 0x001fea0003c00000 */
.L_x_949:
[----:B------:R-:W0:Y:S01]  /*13700*/  S2R R13, SR_TID.X ;  /* 0x00000000000d7919 */ /* 0x000e220000002100 */
[----:B------:R-:W-:Y:S01]  /*13710*/  UISETP.NE.AND UP0, UPT, UR50, URZ, UPT ;  /* 0x0000003f3200728c */ /* 0x000fe2000bf05270 */
[----:B------:R-:W-:Y:S01]  /*13720*/  IMAD.U32 R4, RZ, RZ, UR38 ;  /* 0x00000026ff047e24 */ /* 0x000fe2000f8e00ff */
[----:B------:R-:W-:Y:S01]  /*13730*/  ULDC.64 UR4, c[0x0][0x2e0] ;  /* 0x0000b80000047ab9 */ /* 0x000fe20000000a00 */
[----:B------:R-:W-:Y:S01]  /*13740*/  IMAD.U32 R3, RZ, RZ, UR48 ;  /* 0x00000030ff037e24 */ /* 0x000fe2000f8e00ff */
[----:B------:R-:W1:Y:S01]  /*13750*/  LDC R20, c[0x0][0x448] ;  /* 0x00011200ff147b82 */ /* 0x000e620000000800 */
[----:B------:R-:W-:Y:S01]  /*13760*/  IMAD.MOV.U32 R2, RZ, RZ, R4 ;  /* 0x000000ffff027224 */ /* 0x000fe200078e0004 */
[----:B------:R-:W-:Y:S01]  /*13770*/  PLOP3.LUT P1, PT, PT, PT, UP0, 0x80, 0x0 ;  /* 0x000000000000781c */ /* 0x000fe20003f2f008 */
[----:B------:R-:W-:Y:S01]  /*13780*/  IMAD R25, R25, UR4, RZ ;  /* 0x0000000419197c24 */ /* 0x000fe2000f8e02ff */
[----:B------:R-:W-:Y:S01]  /*13790*/  PLOP3.LUT P0, PT, PT, PT, UP0, 0x80, 0x0 ;  /* 0x000000000000781c */ /* 0x000fe20003f0f008 */
[----:B------:R-:W-:-:S02]  /*137a0*/  IMAD.WIDE.U32 R2, R24, UR4, R2 ;  /* 0x0000000418027c25 */ /* 0x000fc4000f8e0002 */
[----:B------:R-:W-:Y:S02]  /*137b0*/  @UP0 ULDC UR4, c[0x0][0x44c] ;  /* 0x0001130000040ab9 */ /* 0x000fe40000000800 */
[----:B------:R-:W-:Y:S02]  /*137c0*/  IMAD.U32 R5, RZ, RZ, UR39 ;  /* 0x00000027ff057e24 */ /* 0x000fe4000f8e00ff */
[----:B------:R-:W-:-:S04]  /*137d0*/  IMAD R25, R24, UR5, R25 ;  /* 0x0000000518197c24 */ /* 0x000fc8000f8e0219 */
[----:B------:R-:W-:Y:S01]  /*137e0*/  IMAD.IADD R3, R3, 0x1, R25 ;  /* 0x0000000103037824 */ /* 0x000fe200078e0219 */
[C---:B0-----:R-:W-:Y:S01]  /*137f0*/  LOP3.LUT R21, R13.reuse, 0x7f, RZ, 0xc0, !PT ;  /* 0x0000007f0d157812 */ /* 0x041fe200078ec0ff */
[----:B------:R-:W-:-:S03]  /*13800*/  IMAD.SHL.U32 R13, R13, 0x8, RZ ;  /* 0x000000080d0d7824 */ /* 0x000fc600078e00ff */
[----:B------:R-:W-:Y:S02]  /*13810*/  SHF.R.U32.HI R21, RZ, 0x2, R21 ;  /* 0x00000002ff157819 */ /* 0x000fe40000011615 */
[----:B------:R-:W-:Y:S02]  /*13820*/  LOP3.LUT R13, R13, 0x18, RZ, 0xc0, !PT ;  /* 0x000000180d0d7812 */ /* 0x000fe400078ec0ff */
[----:B------:R-:W-:Y:S02]  /*13830*/  IADD3 R7, R21, UR42, R23 ;  /* 0x0000002a15077c10 */ /* 0x000fe4000fffe017 */
[C---:B------:R-:W-:Y:S02]  /*13840*/  LOP3.LUT R14, R13.reuse, 0x20, RZ, 0xfc, !PT ;  /* 0x000000200d0e7812 */ /* 0x040fe400078efcff */
[----:B------:R-:W-:Y:S01]  /*13850*/  LOP3.LUT R13, R13, 0x40, RZ, 0xfc, !PT ;  /* 0x000000400d0d7812 */ /* 0x000fe200078efcff */
[----:B------:R-:W-:Y:S01]  /*13860*/  @P1 IMAD.HI.U32 R0, R7, UR4, RZ ;  /* 0x0000000407001c27 */ /* 0x000fe2000f8e00ff */
[----:B------:R-:W-:Y:S01]  /*13870*/  PLOP3.LUT P1, PT, PT, PT, UP0, 0x80, 0x0 ;  /* 0x000000000000781c */ /* 0x000fe20003f2f008 */
[----:B------:R-:W-:-:S02]  /*13880*/  @UP0 ULDC UR4, c[0x0][0x450] ;  /* 0x0001140000040ab9 */ /* 0x000fc40000000800 */
[----:B------:R-:W-:Y:S01]  /*13890*/  IMAD.MOV.U32 R5, RZ, RZ, R7 ;  /* 0x000000ffff057224 */ /* 0x000fe200078e0007 */
[----:B------:R-:W-:Y:S01]  /*138a0*/  @P0 SHF.R.U32.HI R5, RZ, UR4, R0 ;  /* 0x00000004ff050c19 */ /* 0x000fe20008011600 */
[----:B------:R-:W-:Y:S01]  /*138b0*/  VIADD R0, R7, 0x80 ;  /* 0x0000008007007836 */ /* 0x000fe20000000000 */
[----:B------:R-:W-:Y:S01]  /*138c0*/  PLOP3.LUT P0, PT, PT, PT, UP0, 0x80, 0x0 ;  /* 0x000000000000781c */ /* 0x000fe20003f0f008 */
[----:B------:R-:W-:Y:S02]  /*138d0*/  @UP0 ULDC UR4, c[0x0][0x44c] ;  /* 0x0001130000040ab9 */ /* 0x000fe40000000800 */
[----:B------:R-:W-:Y:S02]  /*138e0*/  IMAD.MOV.U32 R10, RZ, RZ, R0 ;  /* 0x000000ffff0a7224 */ /* 0x000fe400078e0000 */
[----:B------:R-:W-:Y:S02]  /*138f0*/  IMAD.MOV R9, RZ, RZ, -R5 ;  /* 0x000000ffff097224 */ /* 0x000fe400078e0a05 */
[----:B------:R-:W-:Y:S01]  /*13900*/  @P1 IMAD.HI.U32 R4, R0, UR4, RZ ;  /* 0x0000000400041c27 */ /* 0x000fe2000f8e00ff */
[----:B------:R-:W-:-:S03]  /*13910*/  @UP0 ULDC UR4, c[0x0][0x450] ;  /* 0x0001140000040ab9 */ /* 0x000fc60000000800 */
[----:B-1----:R-:W-:Y:S02]  /*13920*/  IMAD R9, R20, R9, R7 ;  /* 0x0000000914097224 */ /* 0x002fe400078e0207 */
[----:B------:R-:W-:Y:S01]  /*13930*/  @P0 SHF.R.U32.HI R10, RZ, UR4, R4 ;  /* 0x00000004ff0a0c19 */ /* 0x000fe20008011604 */
[----:B------:R-:W-:Y:S01]  /*13940*/  ULDC.64 UR4, c[0x0][0x2d0] ;  /* 0x0000b40000047ab9 */ /* 0x000fe20000000a00 */
[----:B------:R-:W-:Y:S02]  /*13950*/  SHF.R.S32.HI R4, RZ, 0x1f, R5 ;  /* 0x0000001fff047819 */ /* 0x000fe40000011405 */
[----:B------:R-:W-:Y:S01]  /*13960*/  SHF.R.S32.HI R12, RZ, 0x1f, R10 ;  /* 0x0000001fff0c7819 */ /* 0x000fe2000001140a */
[----:B------:R-:W-:-:S04]  /*13970*/  IMAD.WIDE.U32 R6, R10, UR4, R2 ;  /* 0x000000040a067c25 */ /* 0x000fc8000f8e0002 */
[----:B------:R-:W-:Y:S02]  /*13980*/  IMAD R4, R4, UR4, RZ ;  /* 0x0000000404047c24 */ /* 0x000fe4000f8e02ff */
[----:B------:R-:W-:Y:S02]  /*13990*/  IMAD R12, R12, UR4, RZ ;  /* 0x000000040c0c7c24 */ /* 0x000fe4000f8e02ff */
[C---:B------:R-:W-:Y:S02]  /*139a0*/  IMAD R8, R5.reuse, UR5, R4 ;  /* 0x0000000505087c24 */ /* 0x040fe4000f8e0204 */
[----:B------:R-:W-:Y:S01]  /*139b0*/  IMAD.WIDE.U32 R4, R5, UR4, R2 ;  /* 0x0000000405047c25 */ /* 0x000fe2000f8e0002 */
[----:B------:R-:W-:-:S03]  /*139c0*/  SHF.R.S32.HI R2, RZ, 0x1f, R9 ;  /* 0x0000001fff027819 */ /* 0x000fc60000011409 */
[----:B------:R-:W-:Y:S02]  /*139d0*/  IMAD.MOV R11, RZ, RZ, -R10 ;  /* 0x000000ffff0b7224 */ /* 0x000fe400078e0a0a */
[----:B------:R-:W-:Y:S01]  /*139e0*/  IMAD R10, R10, UR5, R12 ;  /* 0x000000050a0a7c24 */ /* 0x000fe2000f8e020c */
[----:B------:R-:W-:Y:S01]  /*139f0*/  ULDC.64 UR4, c[0x0][0x2c8] ;  /* 0x0000b20000047ab9 */ /* 0x000fe20000000a00 */
[----:B------:R-:W-:Y:S02]  /*13a00*/  IMAD.IADD R3, R5, 0x1, R8 ;  /* 0x0000000105037824 */ /* 0x000fe400078e0208 */
[----:B------:R-:W-:Y:S02]  /*13a10*/  IMAD R8, R2, UR4, RZ ;  /* 0x0000000402087c24 */ /* 0x000fe4000f8e02ff */
[----:B------:R-:W-:Y:S02]  /*13a20*/  IMAD R0, R20, R11, R0 ;  /* 0x0000000b14007224 */ /* 0x000fe400078e0200 */
[----:B------:R-:W-:-:S02]  /*13a30*/  IMAD.MOV.U32 R2, RZ, RZ, R4 ;  /* 0x000000ffff027224 */ /* 0x000fc400078e0004 */
[C---:B------:R-:W-:Y:S02]  /*13a40*/  IMAD R8, R9.reuse, UR5, R8 ;  /* 0x0000000509087c24 */ /* 0x040fe4000f8e0208 */
[----:B------:R-:W-:Y:S01]  /*13a50*/  IMAD.WIDE.U32 R4, R9, UR4, R2 ;  /* 0x0000000409047c25 */ /* 0x000fe2000f8e0002 */
[----:B------:R-:W-:-:S03]  /*13a60*/  SHF.R.S32.HI R2, RZ, 0x1f, R0 ;  /* 0x0000001fff027819 */ /* 0x000fc60000011400 */
[----:B------:R-:W-:Y:S02]  /*13a70*/  IMAD.IADD R3, R7, 0x1, R10 ;  /* 0x0000000107037824 */ /* 0x000fe400078e020a */
[----:B------:R-:W-:Y:S02]  /*13a80*/  IMAD R7, R2, UR4, RZ ;  /* 0x0000000402077c24 */ /* 0x000fe4000f8e02ff */
[----:B------:R-:W-:Y:S02]  /*13a90*/  IMAD.MOV.U32 R2, RZ, RZ, R6 ;  /* 0x000000ffff027224 */ /* 0x000fe400078e0006 */
[C---:B------:R-:W-:Y:S02]  /*13aa0*/  IMAD R6, R0.reuse, UR5, R7 ;  /* 0x0000000500067c24 */ /* 0x040fe4000f8e0207 */
[----:B------:R-:W-:Y:S01]  /*13ab0*/  IMAD.WIDE.U32 R2, R0, UR4, R2 ;  /* 0x0000000400027c25 */ /* 0x000fe2000f8e0002 */
[----:B------:R-:W-:Y:S02]  /*13ac0*/  ULDC.64 UR4, c[0x0][0x280] ;  /* 0x0000a00000047ab9 */ /* 0x000fe40000000a00 */
[----:B------:R-:W-:Y:S01]  /*13ad0*/  LEA R7, P0, R4, UR4, 0x1 ;  /* 0x0000000404077c11 */ /* 0x000fe2000f8008ff */
[----:B------:R-:W-:-:S02]  /*13ae0*/  IMAD.IADD R9, R5, 0x1, R8 ;  /* 0x0000000105097824 */ /* 0x000fc400078e0208 */
[----:B------:R-:W-:-:S03]  /*13af0*/  IMAD.IADD R3, R3, 0x1, R6 ;  /* 0x0000000103037824 */ /* 0x000fc600078e0206 */
[----:B------:R-:W-:Y:S02]  /*13b00*/  LEA.HI.X R9, R4, UR5, R9, 0x1, P0 ;  /* 0x0000000504097c11 */ /* 0x000fe400080f0c09 */
[C---:B------:R-:W-:Y:S01]  /*13b10*/  LEA R10, P0, R2.reuse, UR4, 0x1 ;  /* 0x00000004020a7c11 */ /* 0x040fe2000f8008ff */
[----:B------:R-:W-:Y:S02]  /*13b20*/  ULDC UR4, c[0x0][0x2b8] ;  /* 0x0000ae0000047ab9 */ /* 0x000fe40000000800 */
[----:B------:R-:W-:Y:S02]  /*13b30*/  ISETP.GE.AND P3, PT, R27, UR4, PT ;  /* 0x000000041b007c0c */ /* 0x000fe4000bf66270 */
[----:B------:R-:W-:Y:S01]  /*13b40*/  LEA.HI.X R8, R2, UR5, R3, 0x1, P0 ;  /* 0x0000000502087c11 */ /* 0x000fe200080f0c03 */
[----:B------:R-:W-:Y:S01]  /*13b50*/  UMOV UR5, 0xffffffff ;  /* 0xffffffff00057882 */ /* 0x000fe20000000000 */
[----:B------:R-:W-:Y:S02]  /*13b60*/  ISETP.GE.AND P0, PT, R14, UR4, PT ;  /* 0x000000040e007c0c */ /* 0x000fe4000bf06270 */
[----:B------:R-:W-:Y:S01]  /*13b70*/  ISETP.GE.AND P1, PT, R13, UR4, PT ;  /* 0x000000040d007c0c */ /* 0x000fe2000bf26270 */
[----:B------:R-:W-:-:S12]  /*13b80*/  BRA.DIV UR5, `(.L_x_950) ;  /* 0x0000002605e87947 */ /* 0x000fd8000b800000 */
[----:B------:R-:W0:Y:S01]  /*13b90*/  S2R R3, SR_TID.X ;  /* 0x0000000000037919 */ /* 0x000e220000002100 */
[----:B------:R-:W-:Y:S01]  /*13ba0*/  ULDC UR4, c[0x0][0x288] ;  /* 0x0000a20000047ab9 */ /* 0x000fe20000000800 */
[----:B------:R-:W-:Y:S01]  /*13bb0*/  IMAD.MOV.U32 R24, RZ, RZ, 0x1 ;  /* 0x00000001ff187424 */ /* 0x000fe200078e00ff */
[----:B------:R-:W-:Y:S01]  /*13bc0*/  SHFL.IDX PT, R2, R9, RZ, 0x1c1f ;  /* 0x001c1fff09027589 */ /* 0x000fe200000e0000 */
[----:B------:R-:W-:-:S03]  /*13bd0*/  IMAD R0, R20, UR4, RZ ;  /* 0x0000000414007c24 */ /* 0x000fc6000f8e02ff */
[----:B------:R-:W-:Y:S04]  /*13be0*/  SHFL.IDX PT, R14, R7, RZ, 0x1c1f ;  /* 0x001c1fff070e7589 */ /* 0x000fe800000e0000 */
[----:B------:R-:W1:Y:S01]  /*13bf0*/  SHFL.IDX PT, R4, R9, 0x1, 0x1c1f ;  /* 0x003c1f0009047f89 */ /* 0x000e6200000e0000 */
[----:B0-----:R-:W-:-:S04]  /*13c00*/  LOP3.LUT R3, R3, 0x7f, RZ, 0xc0, !PT ;  /* 0x0000007f03037812 */ /* 0x001fc800078ec0ff */
[----:B------:R-:W-:Y:S01]  /*13c10*/  SHF.R.U32.HI R3, RZ, 0x2, R3 ;  /* 0x00000002ff037819 */ /* 0x000fe20000011603 */
[----:B-1----:R-:W-:-:S04]  /*13c20*/  IMAD.MOV.U32 R5, RZ, RZ, R4 ;  /* 0x000000ffff057224 */ /* 0x002fc800078e0004 */
[----:B------:R-:W-:Y:S02]  /*13c30*/  VIADD R6, R3, UR42 ;  /* 0x0000002a03067c36 */ /* 0x000fe40008000000 */
[----:B------:R-:W-:Y:S02]  /*13c40*/  IMAD.MOV.U32 R3, RZ, RZ, R2 ;  /* 0x000000ffff037224 */ /* 0x000fe400078e0002 */
[----:B------:R-:W-:Y:S01]  /*13c50*/  IMAD.MOV.U32 R2, RZ, RZ, R14 ;  /* 0x000000ffff027224 */ /* 0x000fe200078e000e */
[C---:B------:R-:W-:Y:S01]  /*13c60*/  ISETP.GE.AND P2, PT, R6.reuse, R0, PT ;  /* 0x000000000600720c */ /* 0x040fe20003f46270 */
[----:B------:R-:W0:Y:S01]  /*13c70*/  SHFL.IDX PT, R14, R7, 0x1, 0x1c1f ;  /* 0x003c1f00070e7f89 */ /* 0x000e2200000e0000 */
[----:B------:R-:W-:-:S11]  /*13c80*/  VIADD R11, R6, 0x20 ;  /* 0x00000020060b7836 */ /* 0x000fd60000000000 */
[----:B------:R-:W-:Y:S01]  /*13c90*/  @!P2 IMAD.WIDE.U32 R2, R27, 0x2, R2 ;  /* 0x000000021b02a825 */ /* 0x000fe200078e0002 */
[----:B------:R-:W-:-:S05]  /*13ca0*/  @!P2 LEA R21, R28, UR47, 0x1 ;  /* 0x0000002f1c15ac11 */ /* 0x000fca000f8e08ff */
[----:B------:R-:W-:Y:S04]  /*13cb0*/  @!P2 LDGSTS.E.BYPASS.LTC128B.128 [R21+0xc400], desc[UR36][R2.64], !P3 ;  /* 0x0c4000000215afae */ /* 0x000fe8000d901d64 */
[----:B------:R-:W-:Y:S01]  /*13cc0*/  @!P2 LDGSTS.E.BYPASS.LTC128B.128 [R21+0xf400], desc[UR36][R2.64+0x40], !P0 ;  /* 0x0f4000400215afae */ /* 0x000fe2000c101d64 */
[----:B0-----:R-:W-:-:S03]  /*13cd0*/  IMAD.MOV.U32 R4, RZ, RZ, R14 ;  /* 0x000000ffff047224 */ /* 0x001fc600078e000e */
[----:B------:R0:W-:Y:S01]  /*13ce0*/  @!P2 LDGSTS.E.BYPASS.LTC128B.128 [R21+0x12400], desc[UR36][R2.64+0x80], !P1 ;  /* 0x124000800215afae */ /* 0x0001e2000c901d64 */
[----:B------:R-:W-:Y:S01]  /*13cf0*/  ISETP.GE.AND P2, PT, R11, R0, PT ;  /* 0x000000000b00720c */ /* 0x000fe20003f46270 */
[----:B------:R-:W-:Y:S02]  /*13d00*/  VIADD R11, R6, 0x40 ;  /* 0x00000040060b7836 */ /* 0x000fe40000000000 */
[----:B------:R-:W-:Y:S04]  /*13d10*/  SHFL.IDX PT, R14, R7, 0x2, 0x1c1f ;  /* 0x005c1f00070e7f89 */ /* 0x000fe800000e0000 */
[----:B0-----:R-:W0:Y:S06]  /*13d20*/  SHFL.IDX PT, R2, R9, 0x2, 0x1c1f ;  /* 0x005c1f0009027f89 */ /* 0x001e2c00000e0000 */
[----:B------:R-:W-:Y:S01]  /*13d30*/  @!P2 IMAD.WIDE.U32 R4, R27, 0x2, R4 ;  /* 0x000000021b04a825 */ /* 0x000fe200078e0004 */
[----:B------:R-:W-:-:S05]  /*13d40*/  @!P2 LEA R25, R28, UR47, 0x1 ;  /* 0x0000002f1c19ac11 */ /* 0x000fca000f8e08ff */
[----:B------:R-:W-:Y:S04]  /*13d50*/  @!P2 LDGSTS.E.BYPASS.LTC128B.128 [R25+0xcc00], desc[UR36][R4.64], !P3 ;  /* 0x0cc000000419afae */ /* 0x000fe8000d901d64 */
[----:B------:R-:W-:Y:S04]  /*13d60*/  @!P2 LDGSTS.E.BYPASS.LTC128B.128 [R25+0xfc00], desc[UR36][R4.64+0x40], !P0 ;  /* 0x0fc000400419afae */ /* 0x000fe8000c101d64 */
[----:B------:R1:W-:Y:S01]  /*13d70*/  @!P2 LDGSTS.E.BYPASS.LTC128B.128 [R25+0x12c00], desc[UR36][R4.64+0x80], !P1 ;  /* 0x12c000800419afae */ /* 0x0003e2000c901d64 */
[----:B------:R-:W-:Y:S01]  /*13d80*/  ISETP.GE.AND P2, PT, R11, R0, PT ;  /* 0x000000000b00720c */ /* 0x000fe20003f46270 */
[----:B------:R-:W-:-:S02]  /*13d90*/  VIADD R11, R6, 0x60 ;  /* 0x00000060060b7836 */ /* 0x000fc40000000000 */
[----:B0-----:R-:W-:Y:S02]  /*13da0*/  IMAD.MOV.U32 R3, RZ, RZ, R2 ;  /* 0x000000ffff037224 */ /* 0x001fe400078e0002 */
[----:B------:R-:W-:Y:S01]  /*13db0*/  IMAD.MOV.U32 R2, RZ, RZ, R14 ;  /* 0x000000ffff027224 */ /* 0x000fe200078e000e */
[----:B-1----:R-:W-:Y:S07]  /*13dc0*/  SHFL.IDX PT, R5, R9, 0x3, 0x1c1f ;  /* 0x007c1f0009057f89 */ /* 0x002fee00000e0000 */
[----:B------:R-:W-:Y:S01]  /*13dd0*/  @!P2 IMAD.WIDE.U32 R2, R27, 0x2, R2 ;  /* 0x000000021b02a825 */ /* 0x000fe200078e0002 */
[----:B------:R-:W-:Y:S01]  /*13de0*/  @!P2 LEA R21, R28, UR47, 0x1 ;  /* 0x0000002f1c15ac11 */ /* 0x000fe2000f8e08ff */
[----:B------:R0:W1:Y:S04]  /*13df0*/  SHFL.IDX PT, R4, R7, 0x3, 0x1c1f ;  /* 0x007c1f0007047f89 */ /* 0x00006800000e0000 */
[----:B------:R-:W-:Y:S04]  /*13e00*/  @!P2 LDGSTS.E.BYPASS.LTC128B.128 [R21+0xd400], desc[UR36][R2.64], !P3 ;  /* 0x0d4000000215afae */ /* 0x000fe8000d901d64 */
[----:B------:R-:W-:Y:S01]  /*13e10*/  @!P2 LDGSTS.E.BYPASS.LTC128B.128 [R21+0x10400], desc[UR36][R2.64+0x40], !P0 ;  /* 0x104000400215afae */ /* 0x000fe2000c101d64 */
[----:B0-----:R-:W-:-:S03]  /*13e20*/  VIADD R7, R6, 0x80 ;  /* 0x0000008006077836 */ /* 0x001fc60000000000 */
[----:B------:R0:W-:Y:S01]  /*13e30*/  @!P2 LDGSTS.E.BYPASS.LTC128B.128 [R21+0x13400], desc[UR36][R2.64+0x80], !P1 ;  /* 0x134000800215afae */ /* 0x0001e2000c901d64 */
[----:B------:R-:W-:-:S03]  /*13e40*/  ISETP.GE.AND P2, PT, R11, R0, PT ;  /* 0x000000000b00720c */ /* 0x000fc60003f46270 */
[----:B------:R-:W-:Y:S04]  /*13e50*/  SHFL.IDX PT, R14, R10, 0x1, 0x1c1f ;  /* 0x003c1f000a0e7f89 */ /* 0x000fe800000e0000 */
[----:B0-----:R-:W-:Y:S06]  /*13e60*/  SHFL.IDX PT, R3, R8, RZ, 0x1c1f ;  /* 0x001c1fff08037589 */ /* 0x001fec00000e0000 */
        /* <DEDUP_REMOVED lines=13> */
.L_x_1010:
[----:B------:R-:W-:Y:S01]  /*13f40*/  VIADD R5, R6, 0xa0 ;  /* 0x000000a006057836 */ /* 0x000fe20000000000 */
[----:B------:R-:W-:Y:S01]  /*13f50*/  BSSY B0, `(.L_x_951) ;  /* 0x000000d000007945 */ /* 0x000fe20003800000 */
[----:B-1----:R-:W-:Y:S02]  /*13f60*/  IMAD.MOV.U32 R2, RZ, RZ, R14 ;  /* 0x000000ffff027224 */ /* 0x002fe400078e000e */
[----:B--2---:R-:W-:Y:S01]  /*13f70*/  IMAD.MOV.U32 R3, RZ, RZ, R4 ;  /* 0x000000ffff037224 */ /* 0x004fe200078e0004 */
        /* <DEDUP_REMOVED lines=10> */
.L_x_952:
[----:B------:R-:W-:Y:S05]  /*14020*/  BSYNC B0 ;  /* 0x0000000000007941 */ /* 0x000fea0003800000 */
.L_x_951:
[----:B------:R-:W-:Y:S01]  /*14030*/  NOP ;  /* 0x0000000000007918 */ /* 0x000fe20000000000 */
[----:B------:R-:W-:Y:S01]  /*14040*/  SYNCS.ARRIVE.TRANS64.RED.A0T1 RZ, [UR47+0x2d800], RZ ;  /* 0x02d800ffffff79a7 */ /* 0x000fe2000820042f */
[----:B------:R-:W-:Y:S01]  /*14050*/  IMAD.MOV.U32 R0, RZ, RZ, 0x1 ;  /* 0x00000001ff007424 */ /* 0x000fe200078e00ff */
[----:B------:R-:W-:Y:S04]  /*14060*/  ARRIVES.LDGSTSBAR.64.TRANSCNT [UR47+0x2d800] ;  /* 0x02d80000ff0079b0 */ /* 0x000fe80008000aaf */
[----:B------:R-:W-:Y:S01]  /*14070*/  SHF.L.U32 R0, R0, 0x1f, RZ ;  /* 0x0000001f00007819 */ /* 0x000fe200000006ff */
[----:B------:R-:W-:Y:S01]  /*14080*/  NOP ;  /* 0x0000000000007918 */ /* 0x000fe20000000000 */
[----:B------:R-:W-:Y:S01]  /*14090*/  SYNCS.ARRIVE.TRANS64.A1T0 RZ, [UR47+0x2d800], RZ ;  /* 0x02d800ffffff79a7 */ /* 0x000fe2000810002f */
[----:B------:R-:W-:-:S05]  /*140a0*/  VIADD R19, R19, 0xfffffffe ;  /* 0xfffffffe13137836 */ /* 0x000fca0000000000 */
[----:B------:R-:W-:Y:S01]  /*140b0*/  ISETP.GE.AND P0, PT, R19, UR51, PT ;  /* 0x0000003313007c0c */ /* 0x000fe2000bf06270 */
[----:B------:R-:W1:Y:S02]  /*140c0*/  SYNCS.PHASECHK.TRANS64.TRYWAIT P1, [UR47+0x2d820], R0 ;  /* 0x02d82000ff0075a7 */ /* 0x000e64000802016f */
[----:B-1----:R-:W-:Y:S10]  /*140d0*/  @!P1 BRA `(.L_x_953) ;  /* 0x0000002800849947 */ /* 0x002ff40003800000 */
.L_x_1011:
[----:B------:R-:W-:Y:S01]  /*140e0*/  IMAD.MOV.U32 R21, RZ, RZ, RZ ;  /* 0x000000ffff157224 */ /* 0x000fe200078e00ff */
[----:B------:R-:W-:Y:S06]  /*140f0*/  @!P0 BRA `(.L_x_954) ;  /* 0x0000000c00cc8947 */ /* 0x000fec0003800000 */
[----:B0-----:R-:W0:Y:S01]  /*14100*/  S2R R2, SR_TID.X ;  /* 0x0000000000027919 */ /* 0x001e220000002100 */
[----:B------:R-:W-:Y:S01]  /*14110*/  UIADD3 UR4, UR46, 0x1, URZ ;  /* 0x000000012e047890 */ /* 0x000fe2000fffe03f */
[----:B------:R-:W-:Y:S01]  /*14120*/  LOP3.LUT R3, RZ, UR44, RZ, 0x33, !PT ;  /* 0x0000002cff037c12 */ /* 0x000fe2000f8e33ff */
[----:B------:R-:W-:Y:S01]  /*14130*/  BSSY B0, `(.L_x_954) ;  /* 0x00000ef000007945 */ /* 0x000fe20003800000 */
[----:B------:R-:W1:Y:S01]  /*14140*/  S2R R4, SR_TID.X ;  /* 0x0000000000047919 */ /* 0x000e620000002100 */
[----:B------:R-:W-:Y:S01]  /*14150*/  UIMAD UR4, UR4, UR40, URZ ;  /* 0x00000028040472a4 */ /* 0x000fe2000f8e023f */
[----:B------:R-:W-:Y:S01]  /*14160*/  LOP3.LUT R5, RZ, UR43, RZ, 0x33, !PT ;  /* 0x0000002bff057c12 */ /* 0x000fe2000f8e33ff */
[----:B------:R-:W-:-:S04]  /*14170*/  IMAD.MOV.U32 R20, RZ, RZ, RZ ;  /* 0x000000ffff147224 */ /* 0x000fc800078e00ff */
[----:B------:R-:W-:Y:S01]  /*14180*/  LOP3.LUT R0, RZ, UR4, RZ, 0x33, !PT ;  /* 0x00000004ff007c12 */ /* 0x000fe2000f8e33ff */
[----:B------:R-:W-:-:S03]  /*14190*/  ULDC UR4, c[0x0][0x2f4] ;  /* 0x0000bd0000047ab9 */ /* 0x000fc60000000800 */
[----:B------:R-:W-:-:S04]  /*141a0*/  VIADDMNMX R0, R0, -UR45, R3, !PT ;  /* 0x8000002d00007c46 */ /* 0x000fc8000f800103 */
[----:B------:R-:W-:-:S04]  /*141b0*/  VIMNMX R0, R0, R5, !PT ;  /* 0x0000000500007248 */ /* 0x000fc80007fe0100 */
[----:B------:R-:W-:Y:S02]  /*141c0*/  IADD3 R26, -R0, -0x2, RZ ;  /* 0xfffffffe001a7810 */ /* 0x000fe40007ffe1ff */
[----:B0-----:R-:W-:-:S04]  /*141d0*/  LOP3.LUT R2, R2, 0x7f, RZ, 0xc0, !PT ;  /* 0x0000007f02027812 */ /* 0x001fc800078ec0ff */
[----:B------:R-:W-:-:S04]  /*141e0*/  SHF.R.U32.HI R2, RZ, 0x2, R2 ;  /* 0x00000002ff027819 */ /* 0x000fc80000011602 */
[----:B------:R-:W-:Y:S01]  /*141f0*/  IADD3 R23, R23, R22, R2 ;  /* 0x0000001617177210 */ /* 0x000fe20007ffe002 */
[----:B------:R-:W-:Y:S01]  /*14200*/  IMAD.MOV.U32 R22, RZ, RZ, 0x1 ;  /* 0x00000001ff167424 */ /* 0x000fe200078e00ff */
[----:B------:R-:W-:Y:S01]  /*14210*/  IADD3 R3, -R2, UR49, RZ ;  /* 0x0000003102037c10 */ /* 0x000fe2000fffe1ff */
[C---:B-1----:R-:W-:Y:S02]  /*14220*/  IMAD.SHL.U32 R2, R4.reuse, 0x8, RZ ;  /* 0x0000000804027824 */ /* 0x042fe400078e00ff */
[----:B------:R-:W-:Y:S02]  /*14230*/  IMAD.SHL.U32 R4, R4, 0x8, RZ ;  /* 0x0000000804047824 */ /* 0x000fe400078e00ff */
[----:B------:R-:W-:Y:S01]  /*14240*/  VIADD R23, R23, 0xfffffe80 ;  /* 0xfffffe8017177836 */ /* 0x000fe20000000000 */
[----:B------:R-:W-:Y:S01]  /*14250*/  LOP3.LUT R2, R2, 0x18, RZ, 0xc0, !PT ;  /* 0x0000001802027812 */ /* 0x000fe200078ec0ff */
[----:B------:R-:W-:Y:S01]  /*14260*/  IMAD R3, R0, 0x80, R3 ;  /* 0x0000008000037824 */ /* 0x000fe200078e0203 */
[----:B------:R-:W-:Y:S01]  /*14270*/  LOP3.LUT R4, R4, 0x18, RZ, 0xc0, !PT ;  /* 0x0000001804047812 */ /* 0x000fe200078ec0ff */
[----:B------:R-:W-:Y:S01]  /*14280*/  IMAD R10, R0, -0x80, R23 ;  /* 0xffffff80000a7824 */ /* 0x000fe200078e0217 */
[----:B------:R-:W-:Y:S01]  /*14290*/  ISETP.GE.AND P3, PT, R2, UR4, PT ;  /* 0x0000000402007c0c */ /* 0x000fe2000bf66270 */
[----:B------:R-:W-:Y:S01]  /*142a0*/  VIADD R0, R3, 0x100 ;  /* 0x0000010003007836 */ /* 0x000fe20000000000 */
[----:B------:R-:W-:-:S02]  /*142b0*/  LOP3.LUT R4, R4, 0x20, RZ, 0xfc, !PT ;  /* 0x0000002004047812 */ /* 0x000fc400078efcff */
[----:B------:R-:W-:Y:S02]  /*142c0*/  LOP3.LUT R2, R2, 0x40, RZ, 0xfc, !PT ;  /* 0x0000004002027812 */ /* 0x000fe400078efcff */
[----:B------:R-:W-:Y:S02]  /*142d0*/  ISETP.GE.AND P2, PT, R4, UR4, PT ;  /* 0x0000000404007c0c */ /* 0x000fe4000bf46270 */
[----:B------:R-:W-:-:S13]  /*142e0*/  ISETP.GE.AND P1, PT, R2, UR4, PT ;  /* 0x0000000402007c0c */ /* 0x000fda000bf26270 */
.L_x_967:
        /* <DEDUP_REMOVED lines=15> */
[----:B------:R-:W-:-:S03]  /*143e0*/  ULDC.64 UR4, c[0x0][0x418] ;  /* 0x0001060000047ab9 */ /* 0x000fc60000000a00 */
[----:B------:R-:W-:Y:S01]  /*143f0*/  IMAD.IADD R3, R5, 0x1, R3 ;  /* 0x0000000105037824 */ /* 0x000fe200078e0203 */
[----:B------:R-:W-:-:S04]  /*14400*/  LEA R6, P0, R2, UR4, 0x2 ;  /* 0x0000000402067c11 */ /* 0x000fc8000f8010ff */
[----:B------:R-:W-:-:S05]  /*14410*/  LEA.HI.X R7, R2, UR5, R3, 0x2, P0 ;  /* 0x0000000502077c11 */ /* 0x000fca00080f1403 */
[----:B------:R-:W2:Y:S01]  /*14420*/  LDG.E R6, desc[UR36][R6.64] ;  /* 0x0000002406067981 */ /* 0x000ea2000c1e1900 */
[----:B------:R-:W-:Y:S01]  /*14430*/  LOP3.LUT P4, RZ, R16, 0x8, RZ, 0xc0, !PT ;  /* 0x0000000810ff7812 */ /* 0x000fe2000788c0ff */
[----:B------:R-:W-:-:S05]  /*14440*/  VIADD R21, R20, 0x1 ;  /* 0x0000000114157836 */ /* 0x000fca0000000000 */
[----:B------:R-:W-:-:S04]  /*14450*/  ISETP.NE.AND P0, PT, R21, 0x2, PT ;  /* 0x000000021500780c */ /* 0x000fc80003f05270 */
[----:B------:R-:W-:Y:S02]  /*14460*/  SEL R3, RZ, 0x1, P0 ;  /* 0x00000001ff037807 */ /* 0x000fe40000000000 */
[----:B------:R-:W-:Y:S02]  /*14470*/  SEL R21, R21, RZ, P0 ;  /* 0x000000ff15157207 */ /* 0x000fe40000000000 */
[----:B------:R-:W-:Y:S02]  /*14480*/  LOP3.LUT R24, R22, R3, RZ, 0x3c, !PT ;  /* 0x0000000316187212 */ /* 0x000fe400078e3cff */
[----:B--2---:R-:W-:Y:S01]  /*14490*/  SHF.R.S32.HI R25, RZ, 0x1f, R6 ;  /* 0x0000001fff197819 */ /* 0x004fe20000011406 */
[----:B------:R-:W-:Y:S06]  /*144a0*/  @!P4 BRA `(.L_x_955) ;  /* 0x000000000004c947 */ /* 0x000fec0003800000 */
[----:B------:R-:W-:Y:S01]  /*144b0*/  BPT.TRAP 0x1 ;  /* 0x000000040000795c */ /* 0x000fe20000300000 */
.L_x_955:
[----:B------:R-:W-:Y:S01]  /*144c0*/  LEA R7, R21, UR47, 0x3 ;  /* 0x0000002f15077c11 */ /* 0x000fe2000f8e18ff */
[----:B------:R-:W-:Y:S01]  /*144d0*/  BSSY B1, `(.L_x_956) ;  /* 0x0000004000017945 */ /* 0x000fe20003800000 */
[----:B------:R-:W-:-:S04]  /*144e0*/  SHF.L.U32 R2, R24, 0x1f, RZ ;  /* 0x0000001f18027819 */ /* 0x000fc800000006ff */
[----:B------:R-:W0:Y:S02]  /*144f0*/  SYNCS.PHASECHK.TRANS64.TRYWAIT P0, [R7+URZ+0x2d840], R2 ;  /* 0x02d84002070075a7 */ /* 0x000e24000800017f */
[----:B0-----:R-:W-:Y:S05]  /*14500*/  @!P0 BRA `(.L_x_957) ;  /* 0x0000002400908947 */ /* 0x001fea0003800000 */
.L_x_1012:
[----:B------:R-:W-:Y:S05]  /*14510*/  BSYNC B1 ;  /* 0x0000000000017941 */ /* 0x000fea0003800000 */
.L_x_956:
        /* <DEDUP_REMOVED lines=23> */
[----:B------:R-:W-:Y:S01]  /*14690*/  IMAD R9, R21, 0x3000, R28 ;  /* 0x0000300015097824 */ /* 0x000fe200078e021c */
[----:B------:R-:W-:Y:S01]  /*146a0*/  LEA R8, P0, R2, UR6, 0x1 ;  /* 0x0000000602087c11 */ /* 0x000fe2000f8008ff */
[----:B------:R-:W-:Y:S01]  /*146b0*/  VIADD R19, R3, UR4 ;  /* 0x0000000403137c36 */ /* 0x000fe20008000000 */
[----:B------:R-:W-:-:S04]  /*146c0*/  UMOV UR4, 0xffffffff ;  /* 0xffffffff00047882 */ /* 0x000fc80000000000 */
[----:B------:R-:W-:Y:S01]  /*146d0*/  LEA.HI.X R19, R2, UR7, R19, 0x1, P0 ;  /* 0x0000000702137c11 */ /* 0x000fe200080f0c13 */
[----:B------:R-:W-:Y:S06]  /*146e0*/  BRA.DIV UR4, `(.L_x_958) ;  /* 0x00000026042c7947 */ /* 0x000fec000b800000 */
[----:B------:R-:W0:Y:S01]  /*146f0*/  S2R R3, SR_TID.X ;  /* 0x0000000000037919 */ /* 0x000e220000002100 */
[----:B------:R-:W-:Y:S02]  /*14700*/  LOP3.LUT P6, RZ, R16, 0x4, RZ, 0xc0, !PT ;  /* 0x0000000410ff7812 */ /* 0x000fe400078cc0ff */
[----:B------:R-:W-:Y:S01]  /*14710*/  LEA R9, R9, UR47, 0x1 ;  /* 0x0000002f09097c11 */ /* 0x000fe2000f8e08ff */
[----:B------:R-:W1:Y:S04]  /*14720*/  SHFL.IDX PT, R2, R8, RZ, 0x1c1f ;  /* 0x001c1fff08027589 */ /* 0x000e6800000e0000 */
[----:B------:R-:W-:Y:S01]  /*14730*/  SHFL.IDX PT, R27, R19, 0x2, 0x1c1f ;  /* 0x005c1f00131b7f89 */ /* 0x000fe200000e0000 */
[----:B0-----:R-:W-:-:S03]  /*14740*/  IMAD.SHL.U32 R11, R3, 0x8, RZ ;  /* 0x00000008030b7824 */ /* 0x001fc600078e00ff */
[----:B------:R-:W0:Y:S02]  /*14750*/  SHFL.IDX PT, R3, R19, RZ, 0x1c1f ;  /* 0x001c1fff13037589 */ /* 0x000e2400000e0000 */
[----:B------:R-:W-:-:S05]  /*14760*/  LOP3.LUT R11, R11, 0x18, RZ, 0xc0, !PT ;  /* 0x000000180b0b7812 */ /* 0x000fca00078ec0ff */
[----:B------:R-:W-:-:S05]  /*14770*/  IMAD.SHL.U32 R4, R11, 0x2, RZ ;  /* 0x000000020b047824 */ /* 0x000fca00078e00ff */
        /* <DEDUP_REMOVED lines=20> */
.L_x_1022:
        /* <DEDUP_REMOVED lines=11> */
.L_x_959:
[----:B------:R-:W-:Y:S02]  /*14970*/  PLOP3.LUT P4, PT, P4, P0, PT, 0xa2, 0x0 ;  /* 0x000000000000781c */ /* 0x000fe40002781472 */
[----:B------:R-:W-:-:S08]  /*14980*/  @P0 R2UR P4, UR4, R7 ;  /* 0x00000000070402ca */ /* 0x000fd00000080000 */
[----:B------:R-:W-:-:S05]  /*14990*/  @P0 PLOP3.LUT P0, PT, P4, PT, PT, 0x80, 0x0 ;  /* 0x000000000000081c */ /* 0x000fca000270f070 */
[----:B------:R-:W-:Y:S01]  /*149a0*/  @!P4 SYNCS.ARRIVE.TRANS64.RED.A0T1 RZ, [UR4+0x2d830], RZ ;  /* 0x02d830ffffffc9a7 */ /* 0x000fe20008200404 */
[----:B------:R-:W-:Y:S07]  /*149b0*/  @!P4 ARRIVES.LDGSTSBAR.64.TRANSCNT [UR4+0x2d830] ;  /* 0x02d83000ff00c9b0 */ /* 0x000fee0008000a84 */
[----:B------:R-:W-:Y:S05]  /*149c0*/  @P0 BRA.U.ANY `(.L_x_959) ;  /* 0xfffffffd00e80947 */ /* 0x000fea000393ffff */
[----:B------:R-:W-:Y:S01]  /*149d0*/  NOP ;  /* 0x0000000000007918 */ /* 0x000fe20000000000 */
[----:B------:R-:W-:-:S13]  /*149e0*/  LOP3.LUT P5, RZ, R16, 0x8, RZ, 0xc0, !PT ;  /* 0x0000000810ff7812 */ /* 0x000fda00078ac0ff */
[----:B------:R-:W-:Y:S05]  /*149f0*/  @!P5 BRA `(.L_x_960) ;  /* 0x000000000004d947 */ /* 0x000fea0003800000 */
[----:B------:R-:W-:Y:S01]  /*14a00*/  BPT.TRAP 0x1 ;  /* 0x000000040000795c */ /* 0x000fe20000300000 */
.L_x_960:
[----:B------:R2:W-:Y:S01]  /*14a10*/  SYNCS.ARRIVE.TRANS64.A1T0 RZ, [R7+URZ+0x2d830], RZ ;  /* 0x02d830ff07ff79a7 */ /* 0x0005e2000810003f */
[----:B------:R-:W-:Y:S05]  /*14a20*/  @!P5 BRA `(.L_x_961) ;  /* 0x000000000004d947 */ /* 0x000fea0003800000 */
[----:B------:R-:W-:Y:S01]  /*14a30*/  BPT.TRAP 0x1 ;  /* 0x000000040000795c */ /* 0x000fe20000300000 */
.L_x_961:
[----:B-1----:R-:W-:Y:S01]  /*14a40*/  SHF.L.U32 R2, R22, 0x1f, RZ ;  /* 0x0000001f16027819 */ /* 0x002fe200000006ff */
[----:B------:R-:W-:Y:S01]  /*14a50*/  BSSY B1, `(.L_x_962) ;  /* 0x0000004000017945 */ /* 0x000fe20003800000 */
[----:B--2---:R-:W-:-:S04]  /*14a60*/  LEA R7, R20, UR47, 0x3 ;  /* 0x0000002f14077c11 */ /* 0x004fc8000f8e18ff */
[----:B------:R-:W1:Y:S02]  /*14a70*/  SYNCS.PHASECHK.TRANS64.TRYWAIT P0, [R7+URZ+0x2d860], R2 ;  /* 0x02d86002070075a7 */ /* 0x000e64000800017f */
[----:B-1----:R-:W-:Y:S05]  /*14a80*/  @!P0 BRA `(.L_x_963) ;  /* 0x0000002400988947 */ /* 0x002fea0003800000 */
.L_x_1023:
[----:B------:R-:W-:Y:S05]  /*14a90*/  BSYNC B1 ;  /* 0x0000000000017941 */ /* 0x000fea0003800000 */
.L_x_962:
        /* <DEDUP_REMOVED lines=36> */
.L_x_1033:
        /* <DEDUP_REMOVED lines=18> */
[----:B------:R-:W-:Y:S02]  /*14e00*/  IMAD.IADD R3, R3, 0x1, R9 ;  /* 0x0000000103037824 */ /* 0x000fe400078e0209 */
[----:B------:R-:W-:Y:S02]  /*14e10*/  IMAD R25, R25, UR4, RZ ;  /* 0x0000000419197c24 */ /* 0x000fe4000f8e02ff */
[----:B------:R-:W-:-:S04]  /*14e20*/  IMAD.WIDE.U32 R2, R6, UR4, R2 ;  /* 0x0000000406027c25 */ /* 0x000fc8000f8e0002 */
[----:B------:R-:W-:-:S04]  /*14e30*/  IMAD R25, R6, UR5, R25 ;  /* 0x0000000506197c24 */ /* 0x000fc8000f8e0219 */
[----:B------:R-:W-:-:S07]  /*14e40*/  IMAD.IADD R19, R3, 0x1, R25 ;  /* 0x0000000103137824 */ /* 0x000fce00078e0219 */
.L_x_965:
        /* <DEDUP_REMOVED lines=10> */
.L_x_966:
[----:B------:R-:W-:Y:S01]  /*14ef0*/  R2UR UR6, R29 ;  /* 0x000000001d0672ca */ /* 0x000fe200000e0000 */
[----:B------:R-:W-:Y:S01]  /*14f00*/  ULDC.64 UR4, c[0x0][0x330] ;  /* 0x0000cc0000047ab9 */ /* 0x000fe20000000a00 */
[----:B------:R-:W-:Y:S01]  /*14f10*/  IMAD.MOV.U32 R18, RZ, RZ, R2 ;  /* 0x000000ffff127224 */ /* 0x000fe200078e0002 */
[----:B------:R0:W-:Y:S01]  /*14f20*/  SYNCS.ARRIVE.TRANS64.A1T0 RZ, [R7+URZ+0x2d850], RZ ;  /* 0x02d850ff07ff79a7 */ /* 0x0001e2000810003f */
[----:B------:R-:W-:Y:S02]  /*14f30*/  IMAD.U32 R3, RZ, RZ, UR4 ;  /* 0x00000004ff037e24 */ /* 0x000fe4000f8e00ff */
[----:B------:R-:W-:Y:S02]  /*14f40*/  VIADD R26, R26, 0xffffffff ;  /* 0xffffffff1a1a7836 */ /* 0x000fe40000000000 */
[----:B------:R-:W-:-:S04]  /*14f50*/  IMAD.WIDE.U32 R18, R3, UR41, R18 ;  /* 0x0000002903127c25 */ /* 0x000fc8000f8e0012 */
[----:B------:R-:W-:Y:S01]  /*14f60*/  VIADD R0, R0, 0x80 ;  /* 0x0000008000007836 */ /* 0x000fe20000000000 */
[----:B------:R-:W-:Y:S01]  /*14f70*/  UIMAD UR4, UR6, UR4, URZ ;  /* 0x00000004060472a4 */ /* 0x000fe2000f8e023f */
[----:B------:R-:W-:Y:S02]  /*14f80*/  VIADD R10, R10, 0xffffff80 ;  /* 0xffffff800a0a7836 */ /* 0x000fe40000000000 */
[----:B------:R-:W-:Y:S01]  /*14f90*/  ULDC.64 UR6, c[0x0][0x318] ;  /* 0x0000c60000067ab9 */ /* 0x000fe20000000a00 */
[----:B------:R-:W-:Y:S01]  /*14fa0*/  UIMAD UR4, UR41, UR5, UR4 ;  /* 0x00000005290472a4 */ /* 0x000fe2000f8e0204 */
[----:B------:R-:W-:Y:S01]  /*14fb0*/  LEA R17, P0, R18, UR6, 0x1 ;  /* 0x0000000612117c11 */ /* 0x000fe2000f8008ff */
[----:B------:R-:W-:Y:S02]  /*14fc0*/  IMAD.MOV.U32 R20, RZ, RZ, R21 ;  /* 0x000000ffff147224 */ /* 0x000fe400078e0015 */
[----:B------:R-:W-:Y:S02]  /*14fd0*/  IMAD.MOV.U32 R22, RZ, RZ, R24 ;  /* 0x000000ffff167224 */ /* 0x000fe400078e0018 */
[----:B------:R-:W-:-:S05]  /*14fe0*/  VIADD R3, R19, UR4 ;  /* 0x0000000413037c36 */ /* 0x000fca0008000000 */
[----:B------:R-:W-:Y:S02]  /*14ff0*/  LEA.HI.X R18, R18, UR7, R3, 0x1, P0 ;  /* 0x0000000712127c11 */ /* 0x000fe400080f0c03 */
[----:B------:R-:W-:-:S13]  /*15000*/  ISETP.GT.AND P0, PT, R26, UR51, PT ;  /* 0x000000331a007c0c */ /* 0x000fda000bf04270 */
[----:B0-----:R-:W-:Y:S05]  /*15010*/  @P0 BRA `(.L_x_967) ;  /* 0xfffffff000b40947 */ /* 0x001fea000383ffff */
[----:B------:R-:W-:Y:S05]  /*15020*/  BSYNC B0 ;  /* 0x0000000000007941 */ /* 0x000fea0003800000 */
.L_x_954:
[----:B------:R-:W-:-:S13]  /*15030*/  LOP3.LUT P0, RZ, R16, 0x8, RZ, 0xc0, !PT ;  /* 0x0000000810ff7812 */ /* 0x000fda000780c0ff */
[----:B------:R-:W-:Y:S05]  /*15040*/  @!P0 BRA `(.L_x_968) ;  /* 0x0000000000048947 */ /* 0x000fea0003800000 */
[----:B------:R-:W-:Y:S01]  /*15050*/  BPT.TRAP 0x1 ;  /* 0x000000040000795c */ /* 0x000fe20000300000 */
.L_x_968:
[C---:B0-----:R-:W-:Y:S01]  /*15060*/  LEA R0, R21.reuse, UR47, 0x3 ;  /* 0x0000002f15007c11 */ /* 0x041fe2000f8e18ff */
[----:B------:R-:W0:Y:S01]  /*15070*/  S2R R2, SR_TID.X ;  /* 0x0000000000027919 */ /* 0x000e220000002100 */
[----:B------:R-:W-:Y:S01]  /*15080*/  SHF.L.U32 R3, R24, 0x1f, RZ ;  /* 0x0000001f18037819 */ /* 0x000fe200000006ff */
[----:B------:R-:W-:Y:S01]  /*15090*/  IMAD.MOV.U32 R5, RZ, RZ, -0x80 ;  /* 0xffffff80ff057424 */ /* 0x000fe200078e00ff */
[----:B------:R-:W-:Y:S01]  /*150a0*/  BSSY B0, `(.L_x_969) ;  /* 0x0000008000007945 */ /* 0x000fe20003800000 */
[----:B------:R-:W-:Y:S01]  /*150b0*/  IMAD R4, R21, 0x3000, R28 ;  /* 0x0000300015047824 */ /* 0x000fe200078e021c */
[----:B------:R-:W1:Y:S01]  /*150c0*/  SYNCS.PHASECHK.TRANS64.TRYWAIT P0, [R0+URZ+0x2d860], R3 ;  /* 0x02d86003000075a7 */ /* 0x000e62000800017f */
[----:B------:R-:W-:Y:S01]  /*150d0*/  IMAD R5, R26, R5, UR49 ;  /* 0x000000311a057e24 */ /* 0x000fe2000f8e0205 */
[----:B0-----:R-:W-:-:S04]  /*150e0*/  LOP3.LUT R2, R2, 0x7f, RZ, 0xc0, !PT ;  /* 0x0000007f02027812 */ /* 0x001fc800078ec0ff */
[----:B------:R-:W-:-:S05]  /*150f0*/  SHF.R.U32.HI R2, RZ, 0x2, R2 ;  /* 0x00000002ff027819 */ /* 0x000fca0000011602 */
[----:B------:R-:W-:Y:S01]  /*15100*/  IMAD.IADD R5, R5, 0x1, -R2 ;  /* 0x0000000105057824 */ /* 0x000fe200078e0a02 */
[----:B-1----:R-:W-:Y:S06]  /*15110*/  @!P0 BRA `(.L_x_970) ;  /* 0x00000024005c8947 */ /* 0x002fec0003800000 */
.L_x_1034:
[----:B------:R-:W-:Y:S05]  /*15120*/  BSYNC B0 ;  /* 0x0000000000007941 */ /* 0x000fea0003800000 */
.L_x_969:
[----:B------:R-:W1:Y:S01]  /*15130*/  S2R R10, SR_TID.X ;  /* 0x00000000000a7919 */ /* 0x000e620000002100 */
[----:B------:R-:W-:Y:S01]  /*15140*/  UMOV UR4, 0xffffffff ;  /* 0xffffffff00047882 */ /* 0x000fe20000000000 */
[----:B-1----:R-:W-:-:S05]  /*15150*/  IMAD.SHL.U32 R9, R10, 0x8, RZ ;  /* 0x000000080a097824 */ /* 0x002fca00078e00ff */
[----:B------:R-:W-:Y:S01]  /*15160*/  LOP3.LUT R9, R9, 0x18, RZ, 0xc0, !PT ;  /* 0x0000001809097812 */ /* 0x000fe200078ec0ff */
[----:B------:R-:W-:Y:S06]  /*15170*/  BRA.DIV UR4, `(.L_x_971) ;  /* 0x0000002604587947 */ /* 0x000fec000b800000 */
[----:B------:R-:W-:Y:S01]  /*15180*/  IMAD.SHL.U32 R7, R10, 0x8, RZ ;  /* 0x000000080a077824 */ /* 0x000fe200078e00ff */
[----:B0-----:R-:W-:Y:S01]  /*15190*/  SHFL.IDX PT, R3, R18, RZ, 0x1c1f ;  /* 0x001c1fff12037589 */ /* 0x001fe200000e0000 */
[----:B------:R-:W-:Y:S01]  /*151a0*/  ULDC UR4, c[0x0][0x2f4] ;  /* 0x0000bd0000047ab9 */ /* 0x000fe20000000800 */
[----:B------:R-:W-:Y:S02]  /*151b0*/  LEA R4, R4, UR47, 0x1 ;  /* 0x0000002f04047c11 */ /* 0x000fe4000f8e08ff */
[----:B------:R-:W0:Y:S01]  /*151c0*/  SHFL.IDX PT, R2, R17, RZ, 0x1c1f ;  /* 0x001c1fff11027589 */ /* 0x000e2200000e0000 */
[----:B------:R-:W-:Y:S02]  /*151d0*/  LOP3.LUT R7, R7, 0x18, RZ, 0xc0, !PT ;  /* 0x0000001807077812 */ /* 0x000fe400078ec0ff */
[----:B------:R-:W-:Y:S01]  /*151e0*/  ISETP.GE.AND P2, PT, R9, UR4, PT ;  /* 0x0000000409007c0c */ /* 0x000fe2000bf46270 */
[----:B------:R-:W-:Y:S01]  /*151f0*/  SHFL.IDX PT, R6, R18, 0x1, 0x1c1f ;  /* 0x003c1f0012067f89 */ /* 0x000fe200000e0000 */
[----:B------:R-:W-:-:S02]  /*15200*/  LOP3.LUT R8, R7, 0x20, RZ, 0xfc, !PT ;  /* 0x0000002007087812 */ /* 0x000fc400078efcff */
[----:B------:R-:W-:Y:S01]  /*15210*/  LOP3.LUT R7, R7, 0x40, RZ, 0xfc, !PT ;  /* 0x0000004007077812 */ /* 0x000fe200078efcff */
[----:B------:R-:W1:Y:S01]  /*15220*/  SHFL.IDX PT, R14, R17, 0x1, 0x1c1f ;  /* 0x003c1f00110e7f89 */ /* 0x000e6200000e0000 */
[----:B------:R-:W-:Y:S02]  /*15230*/  ISETP.GE.AND P1, PT, R8, UR4, PT ;  /* 0x0000000408007c0c */ /* 0x000fe4000bf26270 */
[----:B------:R-:W-:Y:S01]  /*15240*/  ISETP.GE.AND P0, PT, R7, UR4, PT ;  /* 0x0000000407007c0c */ /* 0x000fe2000bf06270 */
[----:B------:R-:W2:Y:S01]  /*15250*/  SHFL.IDX PT, R8, R17, 0x2, 0x1c1f ;  /* 0x005c1f0011087f89 */ /* 0x000ea200000e0000 */
[C---:B------:R-:W-:Y:S02]  /*15260*/  ISETP.LT.OR P3, PT, R5.reuse, 0x1, P2 ;  /* 0x000000010500780c */ /* 0x040fe40001761670 */
[C---:B------:R-:W-:Y:S01]  /*15270*/  ISETP.LT.OR P4, PT, R5.reuse, 0x1, P1 ;  /* 0x000000010500780c */ /* 0x040fe20000f81670 */
[----:B------:R-:W3:Y:S01]  /*15280*/  SHFL.IDX PT, R7, R18, 0x2, 0x1c1f ;  /* 0x005c1f0012077f89 */ /* 0x000ee200000e0000 */
[----:B------:R-:W-:-:S03]  /*15290*/  ISETP.LT.OR P5, PT, R5, 0x1, P0 ;  /* 0x000000010500780c */ /* 0x000fc600007a1670 */
[----:B------:R-:W4:Y:S01]  /*152a0*/  SHFL.IDX PT, R18, R18, 0x3, 0x1c1f ;  /* 0x007c1f0012127f89 */ /* 0x000f2200000e0000 */
[----:B0-----:R-:W-:-:S05]  /*152b0*/  IMAD.WIDE.U32 R2, R9, 0x2, R2 ;  /* 0x0000000209027825 */ /* 0x001fca00078e0002 */
[----:B------:R-:W-:Y:S01]  /*152c0*/  LDGSTS.E.BYPASS.LTC128B.128 [R4+0x400], desc[UR36][R2.64], !P3 ;  /* 0x0040000002047fae */ /* 0x000fe2000d901d64 */
[----:B------:R-:W-:-:S03]  /*152d0*/  ISETP.LT.OR P3, PT, R5, 0x21, P2 ;  /* 0x000000210500780c */ /* 0x000fc60001761670 */
[----:B------:R-:W-:Y:S01]  /*152e0*/  LDGSTS.E.BYPASS.LTC128B.128 [R4+0x2400], desc[UR36][R2.64+0x40], !P4 ;  /* 0x0240004002047fae */ /* 0x000fe2000e101d64 */
[----:B------:R-:W-:-:S03]  /*152f0*/  ISETP.LT.OR P4, PT, R5, 0x21, P1 ;  /* 0x000000210500780c */ /* 0x000fc60000f81670 */
[----:B------:R1:W-:Y:S01]  /*15300*/  LDGSTS.E.BYPASS.LTC128B.128 [R4+0x4400], desc[UR36][R2.64+0x80], !P5 ;  /* 0x0440008002047fae */ /* 0x0003e2000e901d64 */
[----:B------:R-:W-:Y:S01]  /*15310*/  ISETP.LT.OR P5, PT, R5, 0x21, P0 ;  /* 0x000000210500780c */ /* 0x000fe200007a1670 */
[----:B-1----:R-:W-:Y:S02]  /*15320*/  IMAD.MOV.U32 R2, RZ, RZ, R14 ;  /* 0x000000ffff027224 */ /* 0x002fe400078e000e */
[----:B------:R-:W-:Y:S01]  /*15330*/  IMAD.MOV.U32 R3, RZ, RZ, R6 ;  /* 0x000000ffff037224 */ /* 0x000fe200078e0006 */
[----:B------:R0:W1:Y:S01]  /*15340*/  SHFL.IDX PT, R14, R17, 0x3, 0x1c1f ;  /* 0x007c1f00110e7f89 */ /* 0x00006200000e0000 */
[----:B------:R-:W-:Y:S02]  /*15350*/  IMAD.MOV.U32 R6, RZ, RZ, RZ ;  /* 0x000000ffff067224 */ /* 0x000fe400078e00ff */
[----:B------:R-:W-:-:S05]  /*15360*/  IMAD.WIDE.U32 R2, R9, 0x2, R2 ;  /* 0x0000000209027825 */ /* 0x000fca00078e0002 */
[----:B------:R-:W-:Y:S01]  /*15370*/  LDGSTS.E.BYPASS.LTC128B.128 [R4+0xc00], desc[UR36][R2.64], !P3 ;  /* 0x00c0000002047fae */ /* 0x000fe2000d901d64 */
[----:B------:R-:W-:-:S03]  /*15380*/  ISETP.LT.OR P3, PT, R5, 0x41, P2 ;  /* 0x000000410500780c */ /* 0x000fc60001761670 */
[----:B------:R-:W-:Y:S01]  /*15390*/  LDGSTS.E.BYPASS.LTC128B.128 [R4+0x2c00], desc[UR36][R2.64+0x40], !P4 ;  /* 0x02c0004002047fae */ /* 0x000fe2000e101d64 */
[----:B------:R-:W-:-:S03]  /*153a0*/  ISETP.LT.OR P4, PT, R5, 0x41, P1 ;  /* 0x000000410500780c */ /* 0x000fc60000f81670 */
[----:B------:R2:W-:Y:S01]  /*153b0*/  LDGSTS.E.BYPASS.LTC128B.128 [R4+0x4c00], desc[UR36][R2.64+0x80], !P5 ;  /* 0x04c0008002047fae */ /* 0x0005e2000e901d64 */
[----:B------:R-:W-:Y:S01]  /*153c0*/  ISETP.LT.OR P5, PT, R5, 0x41, P0 ;  /* 0x000000410500780c */ /* 0x000fe200007a1670 */
[----:B--2---:R-:W-:Y:S02]  /*153d0*/  IMAD.MOV.U32 R2, RZ, RZ, R8 ;  /* 0x000000ffff027224 */ /* 0x004fe400078e0008 */
[----:B---3--:R-:W-:Y:S02]  /*153e0*/  IMAD.MOV.U32 R3, RZ, RZ, R7 ;  /* 0x000000ffff037224 */ /* 0x008fe400078e0007 */
[----:B------:R-:W-:-:S05]  /*153f0*/  IMAD.WIDE.U32 R2, R9, 0x2, R2 ;  /* 0x0000000209027825 */ /* 0x000fca00078e0002 */
[----:B------:R0:W-:Y:S04]  /*15400*/  LDGSTS.E.BYPASS.LTC128B.128 [R4+0x1400], desc[UR36][R2.64], !P3 ;  /* 0x0140000002047fae */ /* 0x0001e8000d901d64 */
[----:B------:R0:W-:Y:S04]  /*15410*/  LDGSTS.E.BYPASS.LTC128B.128 [R4+0x3400], desc[UR36][R2.64+0x40], !P4 ;  /* 0x0340004002047fae */ /* 0x0001e8000e101d64 */
[----:B-1--4-:R0:W-:Y:S02]  /*15420*/  LDGSTS.E.BYPASS.LTC128B.128 [R4+0x5400], desc[UR36][R2.64+0x80], !P5 ;  /* 0x0540008002047fae */ /* 0x0121e4000e901d64 */
.L_x_1044:
[C---:B------:R-:W-:Y:S01]  /*15430*/  ISETP.LT.OR P2, PT, R5.reuse, 0x61, P2 ;  /* 0x000000610500780c */ /* 0x040fe20001741670 */
[----:B0-----:R-:W-:Y:S01]  /*15440*/  IMAD.MOV.U32 R2, RZ, RZ, R14 ;  /* 0x000000ffff027224 */ /* 0x001fe200078e000e */
[C---:B------:R-:W-:Y:S01]  /*15450*/  ISETP.LT.OR P1, PT, R5.reuse, 0x61, P1 ;  /* 0x000000610500780c */ /* 0x040fe20000f21670 */
[----:B------:R-:W-:Y:S01]  /*15460*/  IMAD.MOV.U32 R3, RZ, RZ, R18 ;  /* 0x000000ffff037224 */ /* 0x000fe200078e0012 */
[----:B------:R-:W-:Y:S01]  /*15470*/  ISETP.LT.OR P0, PT, R5, 0x61, P0 ;  /* 0x000000610500780c */ /* 0x000fe20000701670 */
[----:B------:R-:W-:-:S08]  /*15480*/  IMAD.WIDE.U32 R2, R9, 0x2, R2 ;  /* 0x0000000209027825 */ /* 0x000fd000078e0002 */
        /* <DEDUP_REMOVED lines=8> */
.L_x_972:
        /* <DEDUP_REMOVED lines=10> */
.L_x_973:
[----:B0-----:R-:W-:Y:S01]  /*155b0*/  VIADD R2, R21, 0x1 ;  /* 0x0000000115027836 */ /* 0x001fe20000000000 */
[----:B------:R0:W-:Y:S04]  /*155c0*/  SYNCS.ARRIVE.TRANS64.A1T0 RZ, [R0+URZ+0x2d850], RZ ;  /* 0x02d850ff00ff79a7 */ /* 0x0001e8000810003f */
[----:B------:R-:W-:-:S04]  /*155d0*/  ISETP.NE.AND P0, PT, R2, 0x2, PT ;  /* 0x000000020200780c */ /* 0x000fc80003f05270 */
[----:B------:R-:W-:Y:S02]  /*155e0*/  SEL R3, RZ, 0x1, P0 ;  /* 0x00000001ff037807 */ /* 0x000fe40000000000 */
[----:B------:R-:W-:Y:S02]  /*155f0*/  SEL R2, R2, RZ, P0 ;  /* 0x000000ff02027207 */ /* 0x000fe40000000000 */
[----:B0-----:R-:W-:-:S07]  /*15600*/  LOP3.LUT R0, R24, R3, RZ, 0x3c, !PT ;  /* 0x0000000318007212 */ /* 0x001fce00078e3cff */
.L_x_933:
[----:B------:R-:W0:Y:S01]  /*15610*/  S2R R4, SR_CgaCtaId ;  /* 0x0000000000047919 */ /* 0x000e220000008800 */
[----:B------:R-:W-:Y:S02]  /*15620*/  MOV R3, 0x400 ;  /* 0x0000040000037802 */ /* 0x000fe40000000f00 */
[----:B------:R-:W-:Y:S02]  /*15630*/  SHF.L.U32 R6, R6, 0x1f, RZ ;  /* 0x0000001f06067819 */ /* 0x000fe400000006ff */
[----:B0-----:R-:W-:-:S04]  /*15640*/  LEA R7, R4, R3, 0x18 ;  /* 0x0000000304077211 */ /* 0x001fc800078ec0ff */
[----:B------:R-:W0:Y:S02]  /*15650*/  SYNCS.PHASECHK.TRANS64.TRYWAIT P0, [R7+URZ+0x2d820], R6 ;  /* 0x02d82006070075a7 */ /* 0x000e24000800017f */
[----:B0-----:R-:W-:Y:S05]  /*15660*/  @!P0 BRA `(.L_x_974) ;  /* 0x0000002400988947 */ /* 0x001fea0003800000 */
.L_x_1045:
[----:B------:R-:W-:-:S03]  /*15670*/  UMOV UR4, 0xffffffff ;  /* 0xffffffff00047882 */ /* 0x000fc60000000000 */
[----:B------:R-:W-:Y:S05]  /*15680*/  BRA.DIV UR4, `(.L_x_975) ;  /* 0x0000002604a47947 */ /* 0x000fea000b800000 */
[----:B------:R-:W1:Y:S02]  /*15690*/  S2R R3, SR_TID.X ;  /* 0x0000000000037919 */ /* 0x000e640000002100 */
[----:B-1----:R-:W-:-:S04]  /*156a0*/  SHF.R.U32.HI R3, RZ, 0x5, R3 ;  /* 0x00000005ff037819 */ /* 0x002fc80000011603 */
[----:B------:R-:W-:-:S05]  /*156b0*/  LOP3.LUT R3, R3, 0x3, RZ, 0xc0, !PT ;  /* 0x0000000303037812 */ /* 0x000fca00078ec0ff */
[----:B------:R1:W2:Y:S02]  /*156c0*/  SHFL.IDX PT, R14, R3, RZ, 0x1f ;  /* 0x00001fff030e7589 */ /* 0x0002a400000e0000 */
.L_x_1048:
[----:B--2---:R-:W-:-:S13]  /*156d0*/  ISETP.NE.AND P0, PT, R14, RZ, PT ;  /* 0x000000ff0e00720c */ /* 0x004fda0003f05270 */
[----:B------:R-:W-:Y:S05]  /*156e0*/  @P0 BRA `(.L_x_841) ;  /* 0x0000000000900947 */ /* 0x000fea0003800000 */
[----:B------:R-:W-:-:S03]  /*156f0*/  UMOV UR4, 0xffffffff ;  /* 0xffffffff00047882 */ /* 0x000fc60000000000 */
[----:B------:R-:W-:Y:S05]  /*15700*/  BRA.DIV UR4, `(.L_x_976) ;  /* 0x0000002604b87947 */ /* 0x000fea000b800000 */
[----:B------:R-:W-:-:S13]  /*15710*/  ELECT P6, URZ, PT ;  /* 0x00000000003f782f */ /* 0x000fda00038c0000 */
.L_x_1051:
[----:B------:R-:W-:Y:S05]  /*15720*/  @!P6 BRA `(.L_x_841) ;  /* 0x000000000080e947 */ /* 0x000fea0003800000 */
[----:B-1----:R-:W2:Y:S02]  /*15730*/  LDL R3, [R1+0xc] ;  /* 0x00000c0001037983 */ /* 0x002ea40000100800 */
[----:B--2---:R-:W-:-:S13]  /*15740*/  R2UR UR4, R3 ;  /* 0x00000000030472ca */ /* 0x004fda00000e0000 */
[----:B------:R-:W-:-:S06]  /*15750*/  ULOP3.LUT UR4, UR4, 0x2, URZ, 0xfc, !UPT ;  /* 0x0000000204047892 */ /* 0x000fcc000f8efc3f */
[----:B------:R-:W-:-:S05]  /*15760*/  IMAD.U32 R3, RZ, RZ, UR4 ;  /* 0x00000004ff037e24 */ /* 0x000fca000f8e00ff */
[----:B------:R-:W-:-:S13]  /*15770*/  ISETP.NE.AND P0, PT, R3, 0x3, PT ;  /* 0x000000030300780c */ /* 0x000fda0003f05270 */
[----:B------:R-:W-:Y:S05]  /*15780*/  @!P0 BRA `(.L_x_977) ;  /* 0x0000000000048947 */ /* 0x000fea0003800000 */
[----:B------:R-:W-:Y:S01]  /*15790*/  BPT.TRAP 0x1 ;  /* 0x000000040000795c */ /* 0x000fe20000300000 */
.L_x_977:
[----:B------:R-:W-:Y:S01]  /*157a0*/  IMAD R5, R2, 0x8, R7 ;  /* 0x0000000802057824 */ /* 0x000fe200078e0207 */
[----:B------:R-:W-:Y:S01]  /*157b0*/  SHF.L.U32 R4, R0, 0x1f, RZ ;  /* 0x0000001f00047819 */ /* 0x000fe200000006ff */
[----:B------:R-:W-:-:S03]  /*157c0*/  VIADD R2, R2, 0x1 ;  /* 0x0000000102027836 */ /* 0x000fc60000000000 */
[----:B------:R-:W1:Y:S02]  /*157d0*/  SYNCS.PHASECHK.TRANS64.TRYWAIT P1, [R5+URZ+0x2d840], R4 ;  /* 0x02d84004050075a7 */ /* 0x000e64000802017f */
[----:B------:R-:W-:-:S04]  /*157e0*/  ISETP.NE.AND P2, PT, R2, 0x2, PT ;  /* 0x000000020200780c */ /* 0x000fc80003f45270 */
[----:B------:R-:W-:Y:S01]  /*157f0*/  SEL R3, RZ, 0x1, P2 ;  /* 0x00000001ff037807 */ /* 0x000fe20001000000 */
[----:B-1----:R-:W-:Y:S08]  /*15800*/  @!P1 BRA `(.L_x_978) ;  /* 0x0000002400989947 */ /* 0x002ff00003800000 */
.L_x_1052:
[----:B------:R-:W-:Y:S02]  /*15810*/  SEL R2, R2, RZ, P2 ;  /* 0x000000ff02027207 */ /* 0x000fe40001000000 */
[----:B------:R-:W-:Y:S01]  /*15820*/  LOP3.LUT R0, R0, R3, RZ, 0x3c, !PT ;  /* 0x0000000300007212 */ /* 0x000fe200078e3cff */
[----:B------:R-:W-:Y:S06]  /*15830*/  @!P0 BRA `(.L_x_979) ;  /* 0x0000000000048947 */ /* 0x000fec0003800000 */
[----:B------:R-:W-:Y:S01]  /*15840*/  BPT.TRAP 0x1 ;  /* 0x000000040000795c */ /* 0x000fe20000300000 */
.L_x_979:
[----:B------:R-:W-:Y:S01]  /*15850*/  IMAD R3, R2, 0x8, R7 ;  /* 0x0000000802037824 */ /* 0x000fe200078e0207 */
[----:B------:R-:W-:-:S04]  /*15860*/  SHF.L.U32 R0, R0, 0x1f, RZ ;  /* 0x0000001f00007819 */ /* 0x000fc800000006ff */
[----:B------:R-:W2:Y:S02]  /*15870*/  SYNCS.PHASECHK.TRANS64.TRYWAIT P1, [R3+URZ+0x2d840], R0 ;  /* 0x02d84000030075a7 */ /* 0x000ea4000802017f */
[----:B--2---:R-:W-:Y:S05]  /*15880*/  @!P1 BRA `(.L_x_980) ;  /* 0x00000024008c9947 */ /* 0x004fea0003800000 */
.L_x_1053:
[----:B------:R-:W-:Y:S05]  /*15890*/  @!P0 BRA `(.L_x_981) ;  /* 0x0000000000048947 */ /* 0x000fea0003800000 */
[----:B------:R-:W-:Y:S01]  /*158a0*/  BPT.TRAP 0x1 ;  /* 0x000000040000795c */ /* 0x000fe20000300000 */
.L_x_981:
[----:B------:R-:W3:Y:S02]  /*158b0*/  SYNCS.PHASECHK.TRANS64.TRYWAIT P1, [R5+URZ+0x2d860], R4 ;  /* 0x02d86004050075a7 */ /* 0x000ee4000802017f */
[----:B---3--:R-:W-:Y:S05]  /*158c0*/  @!P1 BRA `(.L_x_982) ;  /* 0x0000002400909947 */ /* 0x008fea0003800000 */
.L_x_1054:
[----:B------:R-:W-:Y:S05]  /*158d0*/  @!P0 BRA `(.L_x_983) ;  /* 0x0000000000048947 */ /* 0x000fea0003800000 */
[----:B------:R-:W-:Y:S01]  /*158e0*/  BPT.TRAP 0x1 ;  /* 0x000000040000795c */ /* 0x000fe20000300000 */
.L_x_983:
[----:B----4-:R4:W0:Y:S02]  /*158f0*/  SYNCS.PHASECHK.TRANS64.TRYWAIT P0, [R3+URZ+0x2d860], R0 ;  /* 0x02d86000030075a7 */ /* 0x010824000800017f */
[----:B0-----:R-:W-:Y:S05]  /*15900*/  @!P0 NANOSLEEP.SYNCS 0x989680 ;  /* 0x009896800000895d */ /* 0x001fea0003900000 */
[----:B------:R-:W0:Y:S02]  /*15910*/  @!P0 SYNCS.PHASECHK.TRANS64 P0, [R3+URZ+0x2d860], R0 ;  /* 0x02d86000030085a7 */ /* 0x000e24000800007f */
[----:B0-----:R-:W-:Y:S05]  /*15920*/  @!P0 BRA `(.L_x_983) ;  /* 0xfffffffc00f08947 */ /* 0x001fea000383ffff */
.L_x_841:
[----:B------:R-:W-:Y:S05]  /*15930*/  BSYNC B6 ;  /* 0x0000000000067941 */ /* 0x000fea0003800000 */
.L_x_838:
[----:B------:R-:W-:Y:S05]  /*15940*/  EXIT ;  /* 0x000000000000794d */ /* 0x000fea0003800000 */
.L_x_851:
[----:B0-----:R-:W-:-:S04]  /*15950*/  IMAD.U32 R5, RZ, RZ, UR38 ;  /* 0x00000026ff057e24 */ /* 0x001fc8000f8e00ff */
[----:B------:R0:W1:Y:S03]  /*15960*/  SYNCS.PHASECHK.TRANS64.TRYWAIT P0, [R5+URZ+0x2d800], R6 ;  /* 0x02d80006050075a7 */ /* 0x000066000800017f */
[----:B-1----:R-:W-:Y:S05]  /*15970*/  @!P0 NANOSLEEP.SYNCS 0x989680 ;  /* 0x009896800000895d */ /* 0x002fea0003900000 */
[----:B------:R-:W1:Y:S02]  /*15980*/  @!P0 SYNCS.PHASECHK.TRANS64 P0, [R5+URZ+0x2d800], R6 ;  /* 0x02d80006050085a7 */ /* 0x000e64000800007f */
[----:B-1----:R-:W-:Y:S05]  /*15990*/  @!P0 BRA `(.L_x_851) ;  /* 0xfffffffc00ec8947 */ /* 0x002fea000383ffff */
[----:B------:R-:W-:Y:S05]  /*159a0*/  BRA `(.L_x_984) ;  /* 0xfffffebc00887947 */ /* 0x000fea000383ffff */
.L_x_855:
[----:B-1----:R-:W-:-:S04]  /*159b0*/  IMAD.U32 R3, RZ, RZ, UR38 ;  /* 0x00000026ff037e24 */ /* 0x002fc8000f8e00ff */
[----:B------:R1:W2:Y:S03]  /*159c0*/  SYNCS.PHASECHK.TRANS64.TRYWAIT P1, [R3+URZ+0x2d830], R6 ;  /* 0x02d83006030075a7 */ /* 0x0002a6000802017f */
[----:B--2---:R-:W-:Y:S05]  /*159d0*/  @!P1 NANOSLEEP.SYNCS 0x989680 ;  /* 0x009896800000995d */ /* 0x004fea0003900000 */
[----:B------:R-:W2:Y:S02]  /*159e0*/  @!P1 SYNCS.PHASECHK.TRANS64 P1, [R3+URZ+0x2d830], R6 ;  /* 0x02d83006030095a7 */ /* 0x000ea4000802007f */
[----:B--2---:R-:W-:Y:S05]  /*159f0*/  @!P1 BRA `(.L_x_855) ;  /* 0xfffffffc00ec9947 */ /* 0x004fea000383ffff */
[----:B------:R-:W-:Y:S05]  /*15a00*/  BRA `(.L_x_854) ;  /* 0xfffffebc00c07947 */ /* 0x000fea000383ffff */
.L_x_872:
[----:B-1----:R-:W-:-:S04]  /*15a10*/  IMAD.U32 R14, RZ, RZ, UR4 ;  /* 0x00000004ff0e7e24 */ /* 0x002fc8000f8e00ff */
[----:B------:R1:W2:Y:S03]  /*15a20*/  SYNCS.PHASECHK.TRANS64.TRYWAIT P1, [R14+URZ+0x2d830], R13 ;  /* 0x02d8300d0e0075a7 */ /* 0x0002a6000802017f */
[----:B--2---:R-:W-:Y:S05]  /*15a30*/  @!P1 NANOSLEEP.SYNCS 0x989680 ;  /* 0x009896800000995d */ /* 0x004fea0003900000 */
[----:B------:R-:W2:Y:S02]  /*15a40*/  @!P1 SYNCS.PHASECHK.TRANS64 P1, [R14+URZ+0x2d830], R13 ;  /* 0x02d8300d0e0095a7 */ /* 0x000ea4000802007f */
[----:B--2---:R-:W-:Y:S05]  /*15a50*/  @!P1 BRA `(.L_x_872) ;  /* 0xfffffffc00ec9947 */ /* 0x004fea000383ffff */
[----:B------:R-:W-:Y:S05]  /*15a60*/  BRA `(.L_x_869) ;  /* 0xfffffefc00d87947 */ /* 0x000fea000383ffff */
.L_x_876:
[----:B-1----:R-:W-:-:S04]  /*15a70*/  IMAD.U32 R14, RZ, RZ, UR10 ;  /* 0x0000000aff0e7e24 */ /* 0x002fc8000f8e00ff */
[----:B------:R1:W2:Y:S03]  /*15a80*/  SYNCS.PHASECHK.TRANS64.TRYWAIT P1, [R14+URZ+0x2d850], R13 ;  /* 0x02d8500d0e0075a7 */ /* 0x0002a6000802017f */
[----:B--2---:R-:W-:Y:S05]  /*15a90*/  @!P1 NANOSLEEP.SYNCS 0x989680 ;  /* 0x009896800000995d */ /* 0x004fea0003900000 */
[----:B------:R-:W2:Y:S02]  /*15aa0*/  @!P1 SYNCS.PHASECHK.TRANS64 P1, [R14+URZ+0x2d850], R13 ;  /* 0x02d8500d0e0095a7 */ /* 0x000ea4000802007f */
[----:B--2---:R-:W-:Y:S05]  /*15ab0*/  @!P1 BRA `(.L_x_876) ;  /* 0xfffffffc00ec9947 */ /* 0x004fea000383ffff */
[----:B------:R-:W-:Y:S05]  /*15ac0*/  BRA `(.L_x_873) ;  /* 0xffffff00008c7947 */ /* 0x000fea000383ffff */
.L_x_895:
[----:B-1----:R-:W-:-:S04]  /*15ad0*/  IMAD.U32 R14, RZ, RZ, UR4 ;  /* 0x00000004ff0e7e24 */ /* 0x002fc8000f8e00ff */
[----:B------:R1:W2:Y:S03]  /*15ae0*/  SYNCS.PHASECHK.TRANS64.TRYWAIT P1, [R14+URZ+0x2d830], R13 ;  /* 0x02d8300d0e0075a7 */ /* 0x0002a6000802017f */
[----:B--2---:R-:W-:Y:S05]  /*15af0*/  @!P1 NANOSLEEP.SYNCS 0x989680 ;  /* 0x009896800000995d */ /* 0x004fea0003900000 */
[----:B------:R-:W2:Y:S02]  /*15b00*/  @!P1 SYNCS.PHASECHK.TRANS64 P1, [R14+URZ+0x2d830], R13 ;  /* 0x02d8300d0e0095a7 */ /* 0x000ea4000802007f */
[----:B--2---:R-:W-:Y:S05]  /*15b10*/  @!P1 BRA `(.L_x_895) ;  /* 0xfffffffc00ec9947 */ /* 0x004fea000383ffff */
[----:B------:R-:W-:Y:S05]  /*15b20*/  BRA `(.L_x_892) ;  /* 0xffffff3c00087947 */ /* 0x000fea000383ffff */
.L_x_899:
[----:B-1----:R-:W-:-:S04]  /*15b30*/  IMAD.U32 R14, RZ, RZ, UR14 ;  /* 0x0000000eff0e7e24 */ /* 0x002fc8000f8e00ff */
[----:B------:R1:W2:Y:S03]  /*15b40*/  SYNCS.PHASECHK.TRANS64.TRYWAIT P1, [R14+URZ+0x2d850], R13 ;  /* 0x02d8500d0e0075a7 */ /* 0x0002a6000802017f */
[----:B--2---:R-:W-:Y:S05]  /*15b50*/  @!P1 NANOSLEEP.SYNCS 0x989680 ;  /* 0x009896800000995d */ /* 0x004fea0003900000 */
[----:B------:R-:W2:Y:S02]  /*15b60*/  @!P1 SYNCS.PHASECHK.TRANS64 P1, [R14+URZ+0x2d850], R13 ;  /* 0x02d8500d0e0095a7 */ /* 0x000ea4000802007f */
[----:B--2---:R-:W-:Y:S05]  /*15b70*/  @!P1 BRA `(.L_x_899) ;  /* 0xfffffffc00ec9947 */ /* 0x004fea000383ffff */
[----:B------:R-:W-:Y:S05]  /*15b80*/  BRA `(.L_x_896) ;  /* 0xffffff3c00c87947 */ /* 0x000fea000383ffff */
.L_x_907:
[----:B-1----:R-:W-:-:S04]  /*15b90*/  IMAD.U32 R14, RZ, RZ, UR10 ;  /* 0x0000000aff0e7e24 */ /* 0x002fc8000f8e00ff */
[----:B------:R1:W2:Y:S03]  /*15ba0*/  SYNCS.PHASECHK.TRANS64.TRYWAIT P1, [R14+URZ+0x2d830], R13 ;  /* 0x02d8300d0e0075a7 */ /* 0x0002a6000802017f */
[----:B--2---:R-:W-:Y:S05]  /*15bb0*/  @!P1 NANOSLEEP.SYNCS 0x989680 ;  /* 0x009896800000995d */ /* 0x004fea0003900000 */
[----:B------:R-:W2:Y:S02]  /*15bc0*/  @!P1 SYNCS.PHASECHK.TRANS64 P1, [R14+URZ+0x2d830], R13 ;  /* 0x02d8300d0e0095a7 */ /* 0x000ea4000802007f */
[----:B--2---:R-:W-:Y:S05]  /*15bd0*/  @!P1 BRA `(.L_x_907) ;  /* 0xfffffffc00ec9947 */ /* 0x004fea000383ffff */
[----:B------:R-:W-:Y:S05]  /*15be0*/  BRA `(.L_x_904) ;  /* 0xffffff6400a07947 */ /* 0x000fea000383ffff */
.L_x_911:
[----:B-1----:R-:W-:-:S04]  /*15bf0*/  IMAD.U32 R14, RZ, RZ, UR10 ;  /* 0x0000000aff0e7e24 */ /* 0x002fc8000f8e00ff */
[----:B------:R1:W2:Y:S03]  /*15c00*/  SYNCS.PHASECHK.TRANS64.TRYWAIT P1, [R14+URZ+0x2d850], R13 ;  /* 0x02d8500d0e0075a7 */ /* 0x0002a6000802017f */
[----:B--2---:R-:W-:Y:S05]  /*15c10*/  @!P1 NANOSLEEP.SYNCS 0x989680 ;  /* 0x009896800000995d */ /* 0x004fea0003900000 */
[----:B------:R-:W2:Y:S02]  /*15c20*/  @!P1 SYNCS.PHASECHK.TRANS64 P1, [R14+URZ+0x2d850], R13 ;  /* 0x02d8500d0e0095a7 */ /* 0x000ea4000802007f */
[----:B--2---:R-:W-:Y:S05]  /*15c30*/  @!P1 BRA `(.L_x_911) ;  /* 0xfffffffc00ec9947 */ /* 0x004fea000383ffff */
[----:B------:R-:W-:Y:S05]  /*15c40*/  BRA `(.L_x_908) ;  /* 0xffffff6800407947 */ /* 0x000fea000383ffff */
.L_x_926:
[----:B-1----:R-:W-:-:S04]  /*15c50*/  IMAD.U32 R5, RZ, RZ, UR6 ;  /* 0x00000006ff057e24 */ /* 0x002fc8000f8e00ff */
[----:B------:R1:W3:Y:S03]  /*15c60*/  SYNCS.PHASECHK.TRANS64.TRYWAIT P1, [R5+URZ+0x2d850], R0 ;  /* 0x02d85000050075a7 */ /* 0x0002e6000802017f */
[----:B---3--:R-:W-:Y:S05]  /*15c70*/  @!P1 NANOSLEEP.SYNCS 0x989680 ;  /* 0x009896800000995d */ /* 0x008fea0003900000 */
[----:B------:R-:W3:Y:S02]  /*15c80*/  @!P1 SYNCS.PHASECHK.TRANS64 P1, [R5+URZ+0x2d850], R0 ;  /* 0x02d85000050095a7 */ /* 0x000ee4000802007f */
[----:B---3--:R-:W-:Y:S05]  /*15c90*/  @!P1 BRA `(.L_x_926) ;  /* 0xfffffffc00ec9947 */ /* 0x008fea000383ffff */
[----:B------:R-:W-:Y:S05]  /*15ca0*/  BRA `(.L_x_925) ;  /* 0xffffff9c00b47947 */ /* 0x000fea000383ffff */
.L_x_944:
[----:B------:R-:W-:Y:S02]  /*15cb0*/  IMAD.MOV.U32 R13, RZ, RZ, R18 ;  /* 0x000000ffff0d7224 */ /* 0x000fe400078e0012 */
[----:B------:R-:W-:Y:S02]  /*15cc0*/  IMAD.MOV.U32 R12, RZ, RZ, RZ ;  /* 0x000000ffff0c7224 */ /* 0x000fe400078e00ff */
[----:B------:R-:W-:Y:S02]  /*15cd0*/  IMAD.MOV.U32 R11, RZ, RZ, 0x1f ;  /* 0x0000001fff0b7424 */ /* 0x000fe400078e00ff */
[----:B------:R-:W-:-:S07]  /*15ce0*/  IMAD.MOV.U32 R15, RZ, RZ, -0x1 ;  /* 0xffffffffff0f7424 */ /* 0x000fce00078e00ff */
[----:B-----5:R-:W-:Y:S05]  /*15cf0*/  WARPSYNC.COLLECTIVE R15, `(.L_x_985) ;  /* 0x000000000f087348 */ /* 0x020fea0003c00000 */
[----:B------:R0:W1:Y:S02]  /*15d00*/  SHFL.IDX P6, R14, R13, R12, R11 ;  /* 0x0000000c0d0e7389 */ /* 0x00006400000c000b */
[----:B01---5:R-:W-:Y:S01]  /*15d10*/  ENDCOLLECTIVE ;  /* 0x000000000000791b */ /* 0x023fe20003800000 */
.L_x_985:
[----:B------:R-:W-:Y:S05]  /*15d20*/  BRA `(.L_x_986) ;  /* 0xffffffcc00dc7947 */ /* 0x000fea000383ffff */
.L_x_946:
[----:B0-----:R-:W-:-:S04]  /*15d30*/  IMAD.U32 R3, RZ, RZ, UR47 ;  /* 0x0000002fff037e24 */ /* 0x001fc8000f8e00ff */
[----:B------:R0:W1:Y:S03]  /*15d40*/  SYNCS.PHASECHK.TRANS64.TRYWAIT P0, [R3+URZ+0x2d840], R10 ;  /* 0x02d8400a030075a7 */ /* 0x000066000800017f */
[----:B-1----:R-:W-:Y:S05]  /*15d50*/  @!P0 NANOSLEEP.SYNCS 0x989680 ;  /* 0x009896800000895d */ /* 0x002fea0003900000 */
[----:B------:R-:W1:Y:S02]  /*15d60*/  @!P0 SYNCS.PHASECHK.TRANS64 P0, [R3+URZ+0x2d840], R10 ;  /* 0x02d8400a030085a7 */ /* 0x000e64000800007f */
[----:B-1----:R-:W-:Y:S05]  /*15d70*/  @!P0 BRA `(.L_x_946) ;  /* 0xfffffffc00ec8947 */ /* 0x002fea000383ffff */
[----:B------:R-:W-:Y:S05]  /*15d80*/  BRA `(.L_x_987) ;  /* 0xffffffd000647947 */ /* 0x000fea000383ffff */
.L_x_947:
        /* <DEDUP_REMOVED lines=8> */
.L_x_989:
[----:B------:R-:W-:Y:S05]  /*15e10*/  BSYNC B0 ;  /* 0x0000000000007941 */ /* 0x000fea0003800000 */
.L_x_988:
[----:B------:R-:W-:Y:S01]  /*15e20*/  IMAD.MOV.U32 R13, RZ, RZ, R0 ;  /* 0x000000ffff0d7224 */ /* 0x000fe200078e0000 */
[----:B------:R-:W0:Y:S01]  /*15e30*/  S2R R21, SR_TID.X ;  /* 0x0000000000157919 */ /* 0x000e220000002100 */
[----:B------:R-:W-:Y:S02]  /*15e40*/  IMAD.MOV.U32 R12, RZ, RZ, RZ ;  /* 0x000000ffff0c7224 */ /* 0x000fe400078e00ff */
[----:B------:R-:W-:Y:S02]  /*15e50*/  IMAD.MOV.U32 R11, RZ, RZ, 0x1c1f ;  /* 0x00001c1fff0b7424 */ /* 0x000fe400078e00ff */
[----:B------:R-:W-:Y:S02]  /*15e60*/  IMAD.MOV.U32 R15, RZ, RZ, -0x1 ;  /* 0xffffffffff0f7424 */ /* 0x000fe400078e00ff */
[----:B------:R-:W-:-:S07]  /*15e70*/  IMAD.MOV.U32 R6, RZ, RZ, R14 ;  /* 0x000000ffff067224 */ /* 0x000fce00078e000e */
[----:B0-----:R-:W-:Y:S05]  /*15e80*/  WARPSYNC.COLLECTIVE R15, `(.L_x_990) ;  /* 0x000000000f087348 */ /* 0x001fea0003c00000 */
[----:B------:R1:W2:Y:S02]  /*15e90*/  SHFL.IDX P6, R14, R13, R12, R11 ;  /* 0x0000000c0d0e7389 */ /* 0x0002a400000c000b */
[----:B012---:R-:W-:Y:S01]  /*15ea0*/  ENDCOLLECTIVE ;  /* 0x000000000000791b */ /* 0x007fe20003800000 */
.L_x_990:
[----:B------:R-:W-:Y:S02]  /*15eb0*/  IMAD.MOV.U32 R7, RZ, RZ, R6 ;  /* 0x000000ffff077224 */ /* 0x000fe400078e0006 */
[----:B------:R-:W-:Y:S02]  /*15ec0*/  IMAD.MOV.U32 R13, RZ, RZ, R9 ;  /* 0x000000ffff0d7224 */ /* 0x000fe400078e0009 */
[----:B------:R-:W-:Y:S02]  /*15ed0*/  IMAD.MOV.U32 R12, RZ, RZ, 0x1 ;  /* 0x00000001ff0c7424 */ /* 0x000fe400078e00ff */
[----:B------:R-:W-:Y:S01]  /*15ee0*/  IMAD.SHL.U32 R27, R21, 0x8, RZ ;  /* 0x00000008151b7824 */ /* 0x000fe200078e00ff */
[----:B------:R-:W-:Y:S01]  /*15ef0*/  @P0 LEA R21, R28, UR47, 0x1 ;  /* 0x0000002f1c150c11 */ /* 0x000fe2000f8e08ff */
[----:B------:R-:W-:-:S07]  /*15f00*/  IMAD.MOV.U32 R6, RZ, RZ, R14 ;  /* 0x000000ffff067224 */ /* 0x000fce00078e000e */
[----:B------:R-:W-:Y:S05]  /*15f10*/  WARPSYNC.COLLECTIVE R15, `(.L_x_991) ;  /* 0x000000000f087348 */ /* 0x000fea0003c00000 */
[----:B------:R0:W1:Y:S02]  /*15f20*/  SHFL.IDX P6, R14, R13, R12, R11 ;  /* 0x0000000c0d0e7389 */ /* 0x00006400000c000b */
[----:B01----:R-:W-:Y:S01]  /*15f30*/  ENDCOLLECTIVE ;  /* 0x000000000000791b */ /* 0x003fe20003800000 */
.L_x_991:
[----:B------:R-:W-:-:S05]  /*15f40*/  LOP3.LUT R27, R27, 0x18, RZ, 0xc0, !PT ;  /* 0x000000181b1b7812 */ /* 0x000fca00078ec0ff */
[----:B------:R-:W-:-:S05]  /*15f50*/  @P0 IMAD.WIDE.U32 R6, R27, 0x2, R6 ;  /* 0x000000021b060825 */ /* 0x000fca00078e0006 */
[----:B------:R-:W-:Y:S01]  /*15f60*/  @!PT LDS RZ, [RZ] ;  /* 0x00000000fffff984 */ /* 0x000fe20000000800 */
[----:B------:R-:W-:Y:S01]  /*15f70*/  @!PT LDS RZ, [RZ] ;  /* 0x00000000fffff984 */ /* 0x000fe20000000800 */
[----:B------:R-:W-:Y:S01]  /*15f80*/  @!PT LDS RZ, [RZ] ;  /* 0x00000000fffff984 */ /* 0x000fe20000000800 */
[----:B------:R0:W-:Y:S01]  /*15f90*/  @P0 LDGSTS.E.BYPASS.LTC128B.128 [R21+0x15400], desc[UR36][R6.64], !P4 ;  /* 0x1540000006150fae */ /* 0x0001e2000e101d64 */
[----:B------:R-:W-:-:S03]  /*15fa0*/  IMAD.MOV.U32 R13, RZ, RZ, R0 ;  /* 0x000000ffff0d7224 */ /* 0x000fc600078e0000 */
[----:B------:R0:W-:Y:S04]  /*15fb0*/  @P0 LDGSTS.E.BYPASS.LTC128B.128 [R21+0x17400], desc[UR36][R6.64+0x40], !P3 ;  /* 0x1740004006150fae */ /* 0x0001e8000d901d64 */
[----:B------:R0:W-:Y:S01]  /*15fc0*/  @P0 LDGSTS.E.BYPASS.LTC128B.128 [R21+0x19400], desc[UR36][R6.64+0x80], !P2 ;  /* 0x1940008006150fae */ /* 0x0001e2000d101d64 */
[----:B------:R-:W-:Y:S01]  /*15fd0*/  ISETP.GE.AND P0, PT, R8, 0x21, PT ;  /* 0x000000210800780c */ /* 0x000fe20003f06270 */
[----:B------:R-:W-:-:S12]  /*15fe0*/  IMAD.MOV.U32 R4, RZ, RZ, R14 ;  /* 0x000000ffff047224 */ /* 0x000fd800078e000e */
[----:B0-----:R-:W-:Y:S05]  /*15ff0*/  WARPSYNC.COLLECTIVE R15, `(.L_x_992) ;  /* 0x000000000f087348 */ /* 0x001fea0003c00000 */
[----:B------:R1:W2:Y:S02]  /*16000*/  SHFL.IDX P6, R14, R13, R12, R11 ;  /* 0x0000000c0d0e7389 */ /* 0x0002a400000c000b */
[----:B012---:R-:W-:Y:S01]  /*16010*/  ENDCOLLECTIVE ;  /* 0x000000000000791b */ /* 0x007fe20003800000 */
.L_x_992:
[----:B------:R-:W-:Y:S01]  /*16020*/  @P0 LEA R25, R28, UR47, 0x1 ;  /* 0x0000002f1c190c11 */ /* 0x000fe2000f8e08ff */
[----:B------:R-:W-:Y:S02]  /*16030*/  IMAD.MOV.U32 R13, RZ, RZ, R9 ;  /* 0x000000ffff0d7224 */ /* 0x000fe400078e0009 */
[----:B------:R-:W-:Y:S02]  /*16040*/  IMAD.MOV.U32 R12, RZ, RZ, 0x2 ;  /* 0x00000002ff0c7424 */ /* 0x000fe400078e00ff */
[----:B------:R-:W-:-:S07]  /*16050*/  IMAD.MOV.U32 R5, RZ, RZ, R14 ;  /* 0x000000ffff057224 */ /* 0x000fce00078e000e */
[----:B------:R-:W-:Y:S05]  /*16060*/  WARPSYNC.COLLECTIVE R15, `(.L_x_993) ;  /* 0x000000000f087348 */ /* 0x000fea0003c00000 */
[----:B------:R0:W1:Y:S02]  /*16070*/  SHFL.IDX P6, R14, R13, R12, R11 ;  /* 0x0000000c0d0e7389 */ /* 0x00006400000c000b */
[----:B01----:R-:W-:Y:S01]  /*16080*/  ENDCOLLECTIVE ;  /* 0x000000000000791b */ /* 0x003fe20003800000 */
.L_x_993:
        /* <DEDUP_REMOVED lines=14> */
.L_x_994:
[----:B------:R-:W-:Y:S01]  /*16170*/  @!PT LDS RZ, [RZ] ;  /* 0x00000000fffff984 */ /* 0x000fe20000000800 */
[----:B------:R-:W-:Y:S01]  /*16180*/  @!PT LDS RZ, [RZ] ;  /* 0x00000000fffff984 */ /* 0x000fe20000000800 */
[----:B------:R-:W-:Y:S01]  /*16190*/  @!PT LDS RZ, [RZ] ;  /* 0x00000000fffff984 */ /* 0x000fe20000000800 */
[----:B------:R0:W-:Y:S01]  /*161a0*/  @P0 LDGSTS.E.BYPASS.LTC128B.128 [R25+0x19c00], desc[UR36][R4.64+0x80], !P2 ;  /* 0x19c0008004190fae */ /* 0x0001e2000d101d64 */
[----:B------:R-:W-:Y:S01]  /*161b0*/  ISETP.GE.AND P0, PT, R8, 0x41, PT ;  /* 0x000000410800780c */ /* 0x000fe20003f06270 */
[----:B------:R-:W-:Y:S02]  /*161c0*/  IMAD.MOV.U32 R13, RZ, RZ, R9 ;  /* 0x000000ffff0d7224 */ /* 0x000fe400078e0009 */
[----:B------:R-:W-:Y:S02]  /*161d0*/  IMAD.MOV.U32 R12, RZ, RZ, 0x3 ;  /* 0x00000003ff0c7424 */ /* 0x000fe400078e00ff */
[----:B------:R-:W-:-:S08]  /*161e0*/  IMAD.MOV.U32 R3, RZ, RZ, R14 ;  /* 0x000000ffff037224 */ /* 0x000fd000078e000e */
[----:B0-----:R-:W-:Y:S05]  /*161f0*/  WARPSYNC.COLLECTIVE R15, `(.L_x_995) ;  /* 0x000000000f087348 */ /* 0x001fea0003c00000 */
[----:B------:R1:W2:Y:S02]  /*16200*/  SHFL.IDX P6, R14, R13, R12, R11 ;  /* 0x0000000c0d0e7389 */ /* 0x0002a400000c000b */
[----:B012---:R-:W-:Y:S01]  /*16210*/  ENDCOLLECTIVE ;  /* 0x000000000000791b */ /* 0x007fe20003800000 */
.L_x_995:
[----:B------:R-:W-:-:S04]  /*16220*/  LOP3.LUT R3, R3, R2, RZ, 0x3c, !PT ;  /* 0x0000000203037212 */ /* 0x000fc800078e3cff */
[----:B------:R-:W-:-:S04]  /*16230*/  LOP3.LUT R2, R3, R2, RZ, 0x3c, !PT ;  /* 0x0000000203027212 */ /* 0x000fc800078e3cff */
[----:B------:R-:W-:Y:S01]  /*16240*/  LOP3.LUT R3, R3, R2, RZ, 0x3c, !PT ;  /* 0x0000000203037212 */ /* 0x000fe200078e3cff */
[----:B------:R-:W-:Y:S02]  /*16250*/  IMAD.MOV.U32 R13, RZ, RZ, R0 ;  /* 0x000000ffff0d7224 */ /* 0x000fe400078e0000 */
[----:B------:R-:W-:Y:S01]  /*16260*/  @P0 IMAD.WIDE.U32 R2, R27, 0x2, R2 ;  /* 0x000000021b020825 */ /* 0x000fe200078e0002 */
[----:B------:R-:W-:-:S05]  /*16270*/  @P0 LEA R27, R28, UR47, 0x1 ;  /* 0x0000002f1c1b0c11 */ /* 0x000fca000f8e08ff */
[----:B------:R-:W-:Y:S01]  /*16280*/  @!PT LDS RZ, [RZ] ;  /* 0x00000000fffff984 */ /* 0x000fe20000000800 */
[----:B------:R-:W-:Y:S01]  /*16290*/  @!PT LDS RZ, [RZ] ;  /* 0x00000000fffff984 */ /* 0x000fe20000000800 */
[----:B------:R-:W-:Y:S01]  /*162a0*/  @!PT LDS RZ, [RZ] ;  /* 0x00000000fffff984 */ /* 0x000fe20000000800 */
[----:B------:R0:W-:Y:S01]  /*162b0*/  @P0 LDGSTS.E.BYPASS.LTC128B.128 [R27+0x16400], desc[UR36][R2.64], !P4 ;  /* 0x16400000021b0fae */ /* 0x0001e2000e101d64 */
[----:B------:R-:W-:-:S03]  /*162c0*/  IMAD.MOV.U32 R9, RZ, RZ, R14 ;  /* 0x000000ffff097224 */ /* 0x000fc600078e000e */
[----:B------:R0:W-:Y:S04]  /*162d0*/  @P0 LDGSTS.E.BYPASS.LTC128B.128 [R27+0x18400], desc[UR36][R2.64+0x40], !P3 ;  /* 0x18400040021b0fae */ /* 0x0001e8000d901d64 */
[----:B------:R0:W-:Y:S02]  /*162e0*/  @P0 LDGSTS.E.BYPASS.LTC128B.128 [R27+0x1a400], desc[UR36][R2.64+0x80], !P2 ;  /* 0x1a400080021b0fae */ /* 0x0001e4000d101d64 */
[----:B0-----:R-:W-:Y:S05]  /*162f0*/  WARPSYNC.COLLECTIVE R15, `(.L_x_996) ;  /* 0x000000000f087348 */ /* 0x001fea0003c00000 */
[----:B------:R1:W2:Y:S02]  /*16300*/  SHFL.IDX P6, R14, R13, R12, R11 ;  /* 0x0000000c0d0e7389 */ /* 0x0002a400000c000b */
[----:B012---:R-:W-:Y:S01]  /*16310*/  ENDCOLLECTIVE ;  /* 0x000000000000791b */ /* 0x007fe20003800000 */
.L_x_996:
[----:B------:R-:W-:Y:S05]  /*16320*/  BRA `(.L_x_997) ;  /* 0xffffffd0002c7947 */ /* 0x000fea000383ffff */
.L_x_950:
[----:B------:R-:W-:Y:S02]  /*16330*/  IMAD.MOV.U32 R13, RZ, RZ, R9 ;  /* 0x000000ffff0d7224 */ /* 0x000fe400078e0009 */
[----:B------:R-:W-:Y:S02]  /*16340*/  IMAD.MOV.U32 R12, RZ, RZ, RZ ;  /* 0x000000ffff0c7224 */ /* 0x000fe400078e00ff */
[----:B------:R-:W-:Y:S02]  /*16350*/  IMAD.MOV.U32 R11, RZ, RZ, 0x1c1f ;  /* 0x00001c1fff0b7424 */ /* 0x000fe400078e00ff */
[----:B------:R-:W-:Y:S02]  /*16360*/  IMAD.MOV.U32 R15, RZ, RZ, -0x1 ;  /* 0xffffffffff0f7424 */ /* 0x000fe400078e00ff */
[----:B------:R-:W-:Y:S02]  /*16370*/  VIADD R6, R21, UR42 ;  /* 0x0000002a15067c36 */ /* 0x000fe40008000000 */
[----:B------:R-:W-:-:S07]  /*16380*/  IMAD.MOV.U32 R24, RZ, RZ, 0x1 ;  /* 0x00000001ff187424 */ /* 0x000fce00078e00ff */
[----:B------:R-:W-:Y:S05]  /*16390*/  WARPSYNC.COLLECTIVE R15, `(.L_x_998) ;  /* 0x000000000f087348 */ /* 0x000fea0003c00000 */
[----:B------:R0:W1:Y:S02]  /*163a0*/  SHFL.IDX P6, R14, R13, R12, R11 ;  /* 0x0000000c0d0e7389 */ /* 0x00006400000c000b */
[----:B01----:R-:W-:Y:S01]  /*163b0*/  ENDCOLLECTIVE ;  /* 0x000000000000791b */ /* 0x003fe20003800000 */
.L_x_998:
[----:B------:R-:W-:Y:S02]  /*163c0*/  VIADD R5, R6, 0x20 ;  /* 0x0000002006057836 */ /* 0x000fe40000000000 */
[----:B------:R-:W-:Y:S02]  /*163d0*/  IMAD.MOV.U32 R13, RZ, RZ, R7 ;  /* 0x000000ffff0d7224 */ /* 0x000fe400078e0007 */
[----:B------:R-:W-:-:S07]  /*163e0*/  IMAD.MOV.U32 R2, RZ, RZ, R14 ;  /* 0x000000ffff027224 */ /* 0x000fce00078e000e */
[----:B------:R-:W-:Y:S05]  /*163f0*/  WARPSYNC.COLLECTIVE R15, `(.L_x_999) ;  /* 0x000000000f087348 */ /* 0x000fea0003c00000 */
[----:B------:R0:W1:Y:S02]  /*16400*/  SHFL.IDX P6, R14, R13, R12, R11 ;  /* 0x0000000c0d0e7389 */ /* 0x00006400000c000b */
[----:B01----:R-:W-:Y:S01]  /*16410*/  ENDCOLLECTIVE ;  /* 0x000000000000791b */ /* 0x003fe20003800000 */
.L_x_999:
[----:B------:R-:W-:Y:S01]  /*16420*/  ULDC UR4, c[0x0][0x288] ;  /* 0x0000a20000047ab9 */ /* 0x000fe20000000800 */
[----:B------:R-:W-:Y:S02]  /*16430*/  IMAD.MOV.U32 R3, RZ, RZ, R2 ;  /* 0x000000ffff037224 */ /* 0x000fe400078e0002 */
[----:B------:R-:W-:-:S05]  /*16440*/  IMAD R0, R20, UR4, RZ ;  /* 0x0000000414007c24 */ /* 0x000fca000f8e02ff */
[----:B------:R-:W-:Y:S01]  /*16450*/  ISETP.GE.AND P2, PT, R6, R0, PT ;  /* 0x000000000600720c */ /* 0x000fe20003f46270 */
[----:B------:R-:W-:Y:S02]  /*16460*/  IMAD.MOV.U32 R13, RZ, RZ, R9 ;  /* 0x000000ffff0d7224 */ /* 0x000fe400078e0009 */
[----:B------:R-:W-:-:S10]  /*16470*/  IMAD.MOV.U32 R12, RZ, RZ, 0x1 ;  /* 0x00000001ff0c7424 */ /* 0x000fd400078e00ff */
[----:B------:R-:W-:Y:S01]  /*16480*/  @!P2 LEA R21, R28, UR47, 0x1 ;  /* 0x0000002f1c15ac11 */ /* 0x000fe2000f8e08ff */
[----:B------:R-:W-:-:S07]  /*16490*/  IMAD.MOV.U32 R2, RZ, RZ, R14 ;  /* 0x000000ffff027224 */ /* 0x000fce00078e000e */
[----:B------:R-:W-:Y:S05]  /*164a0*/  WARPSYNC.COLLECTIVE R15, `(.L_x_1000) ;  /* 0x000000000f087348 */ /* 0x000fea0003c00000 */
[----:B------:R0:W1:Y:S02]  /*164b0*/  SHFL.IDX P6, R14, R13, R12, R11 ;  /* 0x0000000c0d0e7389 */ /* 0x00006400000c000b */
[----:B01----:R-:W-:Y:S01]  /*164c0*/  ENDCOLLECTIVE ;  /* 0x000000000000791b */ /* 0x003fe20003800000 */
.L_x_1000:
        /* <DEDUP_REMOVED lines=13> */
.L_x_1001:
[----:B------:R-:W-:Y:S02]  /*165a0*/  VIADD R3, R6, 0x40 ;  /* 0x0000004006037836 */ /* 0x000fe40000000000 */
[----:B------:R-:W-:Y:S01]  /*165b0*/  IMAD.MOV.U32 R5, RZ, RZ, R4 ;  /* 0x000000ffff057224 */ /* 0x000fe200078e0004 */
[----:B------:R-:W-:Y:S01]  /*165c0*/  @!P2 LEA R25, R28, UR47, 0x1 ;  /* 0x0000002f1c19ac11 */ /* 0x000fe2000f8e08ff */
[----:B------:R-:W-:Y:S02]  /*165d0*/  IMAD.MOV.U32 R13, RZ, RZ, R9 ;  /* 0x000000ffff0d7224 */ /* 0x000fe400078e0009 */
[----:B------:R-:W-:Y:S02]  /*165e0*/  IMAD.MOV.U32 R12, RZ, RZ, 0x2 ;  /* 0x00000002ff0c7424 */ /* 0x000fe400078e00ff */
[----:B------:R-:W-:-:S07]  /*165f0*/  IMAD.MOV.U32 R4, RZ, RZ, R14 ;  /* 0x000000ffff047224 */ /* 0x000fce00078e000e */
[----:B------:R-:W-:Y:S05]  /*16600*/  WARPSYNC.COLLECTIVE R15, `(.L_x_1002) ;  /* 0x000000000f087348 */ /* 0x000fea0003c00000 */
[----:B------:R0:W1:Y:S02]  /*16610*/  SHFL.IDX P6, R14, R13, R12, R11 ;  /* 0x0000000c0d0e7389 */ /* 0x00006400000c000b */
[----:B01----:R-:W-:Y:S01]  /*16620*/  ENDCOLLECTIVE ;  /* 0x000000000000791b */ /* 0x003fe20003800000 */
.L_x_1002:
        /* <DEDUP_REMOVED lines=13> */
.L_x_1003:
        /* <DEDUP_REMOVED lines=8> */
.L_x_1004:
        /* <DEDUP_REMOVED lines=8> */
[----:B------:R-:W-:-:S07]  /*16800*/  IMAD.MOV.U32 R5, RZ, RZ, R14 ;  /* 0x000000ffff057224 */ /* 0x000fce00078e000e */
[----:B0-----:R-:W-:Y:S05]  /*16810*/  WARPSYNC.COLLECTIVE R15, `(.L_x_1005) ;  /* 0x000000000f087348 */ /* 0x001fea0003c00000 */
[----:B------:R1:W2:Y:S02]  /*16820*/  SHFL.IDX P6, R14, R13, R12, R11 ;  /* 0x0000000c0d0e7389 */ /* 0x0002a400000c000b */
[----:B012---:R-:W-:Y:S01]  /*16830*/  ENDCOLLECTIVE ;  /* 0x000000000000791b */ /* 0x007fe20003800000 */
.L_x_1005:
[----:B------:R-:W-:-:S05]  /*16840*/  VIADD R3, R6, 0x60 ;  /* 0x0000006006037836 */ /* 0x000fca0000000000 */
[----:B------:R-:W-:Y:S01]  /*16850*/  ISETP.GE.AND P2, PT, R3, R0, PT ;  /* 0x000000000300720c */ /* 0x000fe20003f46270 */
[----:B------:R-:W-:Y:S02]  /*16860*/  VIADD R3, R6, 0x80 ;  /* 0x0000008006037836 */ /* 0x000fe40000000000 */
[----:B------:R-:W-:Y:S02]  /*16870*/  IMAD.MOV.U32 R13, RZ, RZ, R8 ;  /* 0x000000ffff0d7224 */ /* 0x000fe400078e0008 */
[----:B------:R-:W-:-:S08]  /*16880*/  IMAD.MOV.U32 R12, RZ, RZ, RZ ;  /* 0x000000ffff0c7224 */ /* 0x000fd000078e00ff */
[----:B------:R-:W-:Y:S01]  /*16890*/  @!P2 LEA R25, R28, UR47, 0x1 ;  /* 0x0000002f1c19ac11 */ /* 0x000fe2000f8e08ff */
[----:B------:R-:W-:-:S07]  /*168a0*/  IMAD.MOV.U32 R4, RZ, RZ, R14 ;  /* 0x000000ffff047224 */ /* 0x000fce00078e000e */
[----:B------:R-:W-:Y:S05]  /*168b0*/  WARPSYNC.COLLECTIVE R15, `(.L_x_1006) ;  /* 0x000000000f087348 */ /* 0x000fea0003c00000 */
[----:B------:R0:W1:Y:S02]  /*168c0*/  SHFL.IDX P6, R14, R13, R12, R11 ;  /* 0x0000000c0d0e7389 */ /* 0x00006400000c000b */
[----:B01----:R-:W-:Y:S01]  /*168d0*/  ENDCOLLECTIVE ;  /* 0x000000000000791b */ /* 0x003fe20003800000 */
.L_x_1006:
        /* <DEDUP_REMOVED lines=13> */
.L_x_1007:
[----:B------:R-:W-:Y:S01]  /*169b0*/  @!P2 LEA R7, R28, UR47, 0x1 ;  /* 0x0000002f1c07ac11 */ /* 0x000fe2000f8e08ff */
[----:B------:R-:W-:Y:S02]  /*169c0*/  IMAD.MOV.U32 R13, RZ, RZ, R8 ;  /* 0x000000ffff0d7224 */ /* 0x000fe400078e0008 */
[----:B------:R-:W-:Y:S02]  /*169d0*/  IMAD.MOV.U32 R12, RZ, RZ, 0x1 ;  /* 0x00000001ff0c7424 */ /* 0x000fe400078e00ff */
[----:B------:R-:W-:-:S07]  /*169e0*/  IMAD.MOV.U32 R2, RZ, RZ, R14 ;  /* 0x000000ffff027224 */ /* 0x000fce00078e000e */
[----:B------:R-:W-:Y:S05]  /*169f0*/  WARPSYNC.COLLECTIVE R15, `(.L_x_1008) ;  /* 0x000000000f087348 */ /* 0x000fea0003c00000 */
[----:B------:R0:W1:Y:S02]  /*16a00*/  SHFL.IDX P6, R14, R13, R12, R11 ;  /* 0x0000000c0d0e7389 */ /* 0x00006400000c000b */
[----:B01----:R-:W-:Y:S01]  /*16a10*/  ENDCOLLECTIVE ;  /* 0x000000000000791b */ /* 0x003fe20003800000 */
.L_x_1008:
        /* <DEDUP_REMOVED lines=12> */
.L_x_1009:
[----:B------:R-:W-:Y:S05]  /*16ae0*/  BRA `(.L_x_1010) ;  /* 0xffffffd400147947 */ /* 0x000fea000383ffff */
.L_x_953:
[----:B0-----:R-:W-:-:S04]  /*16af0*/  IMAD.U32 R3, RZ, RZ, UR47 ;  /* 0x0000002fff037e24 */ /* 0x001fc8000f8e00ff */
[----:B------:R0:W1:Y:S03]  /*16b00*/  SYNCS.PHASECHK.TRANS64.TRYWAIT P1, [R3+URZ+0x2d820], R0 ;  /* 0x02d82000030075a7 */ /* 0x000066000802017f */
[----:B-1----:R-:W-:Y:S05]  /*16b10*/  @!P1 NANOSLEEP.SYNCS 0x989680 ;  /* 0x009896800000995d */ /* 0x002fea0003900000 */
[----:B------:R-:W1:Y:S02]  /*16b20*/  @!P1 SYNCS.PHASECHK.TRANS64 P1, [R3+URZ+0x2d820], R0 ;  /* 0x02d82000030095a7 */ /* 0x000e64000802007f */
[----:B-1----:R-:W-:Y:S05]  /*16b30*/  @!P1 BRA `(.L_x_953) ;  /* 0xfffffffc00ec9947 */ /* 0x002fea000383ffff */
[----:B------:R-:W-:Y:S05]  /*16b40*/  BRA `(.L_x_1011) ;  /* 0xffffffd400647947 */ /* 0x000fea000383ffff */
.L_x_957:
[----:B0-----:R0:W1:Y:S02]  /*16b50*/  SYNCS.PHASECHK.TRANS64.TRYWAIT P0, [R7+URZ+0x2d840], R2 ;  /* 0x02d84002070075a7 */ /* 0x001064000800017f */
[----:B-1----:R-:W-:Y:S05]  /*16b60*/  @!P0 NANOSLEEP.SYNCS 0x989680 ;  /* 0x009896800000895d */ /* 0x002fea0003900000 */
[----:B------:R-:W1:Y:S02]  /*16b70*/  @!P0 SYNCS.PHASECHK.TRANS64 P0, [R7+URZ+0x2d840], R2 ;  /* 0x02d84002070085a7 */ /* 0x000e64000800007f */
[----:B-1----:R-:W-:Y:S05]  /*16b80*/  @!P0 BRA `(.L_x_957) ;  /* 0xfffffffc00f08947 */ /* 0x002fea000383ffff */
[----:B------:R-:W-:Y:S05]  /*16b90*/  BRA `(.L_x_1012) ;  /* 0xffffffd8005c7947 */ /* 0x000fea000383ffff */
.L_x_958:
        /* <DEDUP_REMOVED lines=8> */
.L_x_1014:
[----:B------:R-:W-:Y:S05]  /*16c20*/  BSYNC B1 ;  /* 0x0000000000017941 */ /* 0x000fea0003800000 */
.L_x_1013:
[----:B------:R-:W0:Y:S01]  /*16c30*/  S2R R27, SR_TID.X ;  /* 0x00000000001b7919 */ /* 0x000e220000002100 */
[----:B------:R-:W-:Y:S01]  /*16c40*/  IMAD.MOV.U32 R13, RZ, RZ, R8 ;  /* 0x000000ffff0d7224 */ /* 0x000fe200078e0008 */
[----:B------:R-:W-:Y:S01]  /*16c50*/  LOP3.LUT R16, R16, 0xf7ffffff, RZ, 0xc0, !PT ;  /* 0xf7ffffff10107812 */ /* 0x000fe200078ec0ff */
[----:B------:R-:W-:Y:S01]  /*16c60*/  IMAD.MOV.U32 R12, RZ, RZ, RZ ;  /* 0x000000ffff0c7224 */ /* 0x000fe200078e00ff */
[----:B------:R-:W-:Y:S01]  /*16c70*/  LEA R9, R9, UR47, 0x1 ;  /* 0x0000002f09097c11 */ /* 0x000fe2000f8e08ff */
[----:B------:R-:W-:Y:S01]  /*16c80*/  IMAD.MOV.U32 R11, RZ, RZ, 0x1c1f ;  /* 0x00001c1fff0b7424 */ /* 0x000fe200078e00ff */
[----:B------:R-:W-:Y:S01]  /*16c90*/  @P1 LOP3.LUT R16, R16, 0x8000000, RZ, 0xfc, !PT ;  /* 0x0800000010101812 */ /* 0x000fe200078efcff */
[----:B------:R-:W-:Y:S02]  /*16ca0*/  IMAD.MOV.U32 R15, RZ, RZ, -0x1 ;  /* 0xffffffffff0f7424 */ /* 0x000fe400078e00ff */
[----:B------:R-:W-:Y:S01]  /*16cb0*/  IMAD.MOV.U32 R3, RZ, RZ, R14 ;  /* 0x000000ffff037224 */ /* 0x000fe200078e000e */
[----:B------:R-:W-:-:S13]  /*16cc0*/  LOP3.LUT P1, RZ, R16, 0x4, RZ, 0xc0, !PT ;  /* 0x0000000410ff7812 */ /* 0x000fda000782c0ff */
[----:B0-----:R-:W-:Y:S05]  /*16cd0*/  WARPSYNC.COLLECTIVE R15, `(.L_x_1015) ;  /* 0x000000000f087348 */ /* 0x001fea0003c00000 */
[----:B------:R1:W2:Y:S02]  /*16ce0*/  SHFL.IDX P6, R14, R13, R12, R11 ;  /* 0x0000000c0d0e7389 */ /* 0x0002a400000c000b */
[----:B012---:R-:W-:Y:S01]  /*16cf0*/  ENDCOLLECTIVE ;  /* 0x000000000000791b */ /* 0x007fe20003800000 */
.L_x_1015:
[----:B------:R-:W-:Y:S02]  /*16d00*/  IMAD.MOV.U32 R13, RZ, RZ, R19 ;  /* 0x000000ffff0d7224 */ /* 0x000fe400078e0013 */
[----:B------:R-:W-:Y:S02]  /*16d10*/  IMAD.MOV.U32 R12, RZ, RZ, 0x1 ;  /* 0x00000001ff0c7424 */ /* 0x000fe400078e00ff */
[----:B------:R-:W-:Y:S02]  /*16d20*/  IMAD.SHL.U32 R27, R27, 0x8, RZ ;  /* 0x000000081b1b7824 */ /* 0x000fe400078e00ff */
[----:B------:R-:W-:-:S03]  /*16d30*/  IMAD.MOV.U32 R2, RZ, RZ, R14 ;  /* 0x000000ffff027224 */ /* 0x000fc600078e000e */
[----:B------:R-:W-:-:S07]  /*16d40*/  LOP3.LUT R27, R27, 0x18, RZ, 0xc0, !PT ;  /* 0x000000181b1b7812 */ /* 0x000fce00078ec0ff */
[----:B------:R-:W-:Y:S05]  /*16d50*/  WARPSYNC.COLLECTIVE R15, `(.L_x_1016) ;  /* 0x000000000f087348 */ /* 0x000fea0003c00000 */
[----:B------:R0:W1:Y:S02]  /*16d60*/  SHFL.IDX P6, R14, R13, R12, R11 ;  /* 0x0000000c0d0e7389 */ /* 0x00006400000c000b */
[----:B01----:R-:W-:Y:S01]  /*16d70*/  ENDCOLLECTIVE ;  /* 0x000000000000791b */ /* 0x003fe20003800000 */
.L_x_1016:
[----:B------:R-:W-:-:S05]  /*16d80*/  IMAD.SHL.U32 R4, R27, 0x2, RZ ;  /* 0x000000021b047824 */ /* 0x000fca00078e00ff */
        /* <DEDUP_REMOVED lines=13> */
.L_x_1017:
[----:B------:R-:W-:Y:S02]  /*16e60*/  IMAD.MOV.U32 R13, RZ, RZ, R19 ;  /* 0x000000ffff0d7224 */ /* 0x000fe400078e0013 */
[----:B------:R-:W-:Y:S02]  /*16e70*/  IMAD.MOV.U32 R12, RZ, RZ, 0x2 ;  /* 0x00000002ff0c7424 */ /* 0x000fe400078e00ff */
[----:B------:R-:W-:-:S07]  /*16e80*/  IMAD.MOV.U32 R2, RZ, RZ, R14 ;  /* 0x000000ffff027224 */ /* 0x000fce00078e000e */
[----:B------:R-:W-:Y:S05]  /*16e90*/  WARPSYNC.COLLECTIVE R15, `(.L_x_1018) ;  /* 0x000000000f087348 */ /* 0x000fea0003c00000 */
[----:B------:R0:W1:Y:S02]  /*16ea0*/  SHFL.IDX P6, R14, R13, R12, R11 ;  /* 0x0000000c0d0e7389 */ /* 0x00006400000c000b */
[----:B01----:R-:W-:Y:S01]  /*16eb0*/  ENDCOLLECTIVE ;  /* 0x000000000000791b */ /* 0x003fe20003800000 */
.L_x_1018:
        /* <DEDUP_REMOVED lines=13> */
.L_x_1019:
[----:B------:R-:W-:Y:S02]  /*16f90*/  IMAD.MOV.U32 R13, RZ, RZ, R19 ;  /* 0x000000ffff0d7224 */ /* 0x000fe400078e0013 */
[----:B------:R-:W-:Y:S02]  /*16fa0*/  IMAD.MOV.U32 R12, RZ, RZ, 0x3 ;  /* 0x00000003ff0c7424 */ /* 0x000fe400078e00ff */
[----:B------:R-:W-:-:S07]  /*16fb0*/  IMAD.MOV.U32 R2, RZ, RZ, R14 ;  /* 0x000000ffff027224 */ /* 0x000fce00078e000e */
[----:B------:R-:W-:Y:S05]  /*16fc0*/  WARPSYNC.COLLECTIVE R15, `(.L_x_1020) ;  /* 0x000000000f087348 */ /* 0x000fea0003c00000 */
[----:B------:R0:W1:Y:S02]  /*16fd0*/  SHFL.IDX P6, R14, R13, R12, R11 ;  /* 0x0000000c0d0e7389 */ /* 0x00006400000c000b */
[----:B01----:R-:W-:Y:S01]  /*16fe0*/  ENDCOLLECTIVE ;  /* 0x000000000000791b */ /* 0x003fe20003800000 */
.L_x_1020:
        /* <DEDUP_REMOVED lines=14> */
.L_x_1021:
[----:B------:R-:W-:Y:S01]  /*170d0*/  IMAD.MOV.U32 R2, RZ, RZ, R14 ;  /* 0x000000ffff027224 */ /* 0x000fe200078e000e */
[----:B------:R-:W-:Y:S06]  /*170e0*/  BRA `(.L_x_1022) ;  /* 0xffffffd400f47947 */ /* 0x000fec000383ffff */
.L_x_963:
[----:B-1----:R1:W2:Y:S02]  /*170f0*/  SYNCS.PHASECHK.TRANS64.TRYWAIT P0, [R7+URZ+0x2d860], R2 ;  /* 0x02d86002070075a7 */ /* 0x0022a4000800017f */
[----:B--2---:R-:W-:Y:S05]  /*17100*/  @!P0 NANOSLEEP.SYNCS 0x989680 ;  /* 0x009896800000895d */ /* 0x004fea0003900000 */
[----:B------:R-:W2:Y:S02]  /*17110*/  @!P0 SYNCS.PHASECHK.TRANS64 P0, [R7+URZ+0x2d860], R2 ;  /* 0x02d86002070085a7 */ /* 0x000ea4000800007f */
[----:B--2---:R-:W-:Y:S05]  /*17120*/  @!P0 BRA `(.L_x_963) ;  /* 0xfffffffc00f08947 */ /* 0x004fea000383ffff */
[----:B------:R-:W-:Y:S05]  /*17130*/  BRA `(.L_x_1023) ;  /* 0xffffffd800547947 */ /* 0x000fea000383ffff */
.L_x_964:
[----:B------:R-:W-:Y:S01]  /*17140*/  BSSY B1, `(.L_x_1024) ;  /* 0x0000008000017945 */ /* 0x000fe20003800000 */
[----:B------:R-:W-:Y:S02]  /*17150*/  IMAD.MOV.U32 R13, RZ, RZ, R18 ;  /* 0x000000ffff0d7224 */ /* 0x000fe400078e0012 */
[----:B------:R-:W-:Y:S02]  /*17160*/  IMAD.MOV.U32 R12, RZ, RZ, RZ ;  /* 0x000000ffff0c7224 */ /* 0x000fe400078e00ff */
[----:B------:R-:W-:Y:S02]  /*17170*/  IMAD.MOV.U32 R11, RZ, RZ, 0x1c1f ;  /* 0x00001c1fff0b7424 */ /* 0x000fe400078e00ff */
[----:B------:R-:W-:-:S07]  /*17180*/  IMAD.MOV.U32 R15, RZ, RZ, -0x1 ;  /* 0xffffffffff0f7424 */ /* 0x000fce00078e00ff */
[----:B-1----:R-:W-:Y:S05]  /*17190*/  WARPSYNC.COLLECTIVE R15, `(.L_x_1025) ;  /* 0x000000000f087348 */ /* 0x002fea0003c00000 */
[----:B------:R0:W2:Y:S02]  /*171a0*/  SHFL.IDX P6, R14, R13, R12, R11 ;  /* 0x0000000c0d0e7389 */ /* 0x0000a400000c000b */
[----:B012---:R-:W-:Y:S01]  /*171b0*/  ENDCOLLECTIVE ;  /* 0x000000000000791b */ /* 0x007fe20003800000 */
.L_x_1025:
[----:B------:R-:W-:Y:S05]  /*171c0*/  BSYNC B1 ;  /* 0x0000000000017941 */ /* 0x000fea0003800000 */
.L_x_1024:
[----:B------:R-:W-:Y:S01]  /*171d0*/  IMAD.MOV.U32 R13, RZ, RZ, R17 ;  /* 0x000000ffff0d7224 */ /* 0x000fe200078e0011 */
[----:B------:R-:W-:Y:S01]  /*171e0*/  LEA R8, R8, UR47, 0x1 ;  /* 0x0000002f08087c11 */ /* 0x000fe2000f8e08ff */
[----:B------:R-:W-:Y:S02]  /*171f0*/  IMAD.MOV.U32 R12, RZ, RZ, RZ ;  /* 0x000000ffff0c7224 */ /* 0x000fe400078e00ff */
[----:B------:R-:W-:Y:S02]  /*17200*/  IMAD.MOV.U32 R11, RZ, RZ, 0x1c1f ;  /* 0x00001c1fff0b7424 */ /* 0x000fe400078e00ff */
[----:B------:R-:W-:Y:S02]  /*17210*/  IMAD.MOV.U32 R15, RZ, RZ, -0x1 ;  /* 0xffffffffff0f7424 */ /* 0x000fe400078e00ff */
[----:B------:R-:W-:-:S07]  /*17220*/  IMAD.MOV.U32 R3, RZ, RZ, R14 ;  /* 0x000000ffff037224 */ /* 0x000fce00078e000e */
[----:B------:R-:W-:Y:S05]  /*17230*/  WARPSYNC.COLLECTIVE R15, `(.L_x_1026) ;  /* 0x000000000f087348 */ /* 0x000fea0003c00000 */
[----:B------:R0:W1:Y:S02]  /*17240*/  SHFL.IDX P6, R14, R13, R12, R11 ;  /* 0x0000000c0d0e7389 */ /* 0x00006400000c000b */
[----:B01----:R-:W-:Y:S01]  /*17250*/  ENDCOLLECTIVE ;  /* 0x000000000000791b */ /* 0x003fe20003800000 */
.L_x_1026:
[----:B------:R-:W-:Y:S02]  /*17260*/  IMAD.MOV.U32 R13, RZ, RZ, R18 ;  /* 0x000000ffff0d7224 */ /* 0x000fe400078e0012 */
[----:B------:R-:W-:Y:S01]  /*17270*/  IMAD.MOV.U32 R12, RZ, RZ, 0x1 ;  /* 0x00000001ff0c7424 */ /* 0x000fe200078e00ff */
[----:B------:R-:W-:-:S13]  /*17280*/  IADD3 R2, P0, R14, R4, RZ ;  /* 0x000000040e027210 */ /* 0x000fda0007f1e0ff */
[----:B------:R-:W-:Y:S05]  /*17290*/  WARPSYNC.COLLECTIVE R15, `(.L_x_1027) ;  /* 0x000000000f087348 */ /* 0x000fea0003c00000 */
[----:B------:R0:W1:Y:S02]  /*172a0*/  SHFL.IDX P6, R14, R13, R12, R11 ;  /* 0x0000000c0d0e7389 */ /* 0x00006400000c000b */
[----:B01----:R-:W-:Y:S01]  /*172b0*/  ENDCOLLECTIVE ;  /* 0x000000000000791b */ /* 0x003fe20003800000 */
.L_x_1027:
        /* <DEDUP_REMOVED lines=15> */
.L_x_1028:
[----:B------:R-:W-:Y:S02]  /*173b0*/  IMAD.MOV.U32 R13, RZ, RZ, R18 ;  /* 0x000000ffff0d7224 */ /* 0x000fe400078e0012 */
[----:B------:R-:W-:Y:S01]  /*173c0*/  IMAD.MOV.U32 R12, RZ, RZ, 0x2 ;  /* 0x00000002ff0c7424 */ /* 0x000fe200078e00ff */
[----:B------:R-:W-:-:S13]  /*173d0*/  IADD3 R2, P0, R14, R4, RZ ;  /* 0x000000040e027210 */ /* 0x000fda0007f1e0ff */
[----:B------:R-:W-:Y:S05]  /*173e0*/  WARPSYNC.COLLECTIVE R15, `(.L_x_1029) ;  /* 0x000000000f087348 */ /* 0x000fea0003c00000 */
[----:B------:R0:W1:Y:S02]  /*173f0*/  SHFL.IDX P6, R14, R13, R12, R11 ;  /* 0x0000000c0d0e7389 */ /* 0x00006400000c000b */
[----:B01----:R-:W-:Y:S01]  /*17400*/  ENDCOLLECTIVE ;  /* 0x000000000000791b */ /* 0x003fe20003800000 */
.L_x_1029:
        /* <DEDUP_REMOVED lines=15> */
.L_x_1030:
[----:B------:R-:W-:Y:S02]  /*17500*/  IMAD.MOV.U32 R13, RZ, RZ, R18 ;  /* 0x000000ffff0d7224 */ /* 0x000fe400078e0012 */
[----:B------:R-:W-:Y:S01]  /*17510*/  IMAD.MOV.U32 R12, RZ, RZ, 0x3 ;  /* 0x00000003ff0c7424 */ /* 0x000fe200078e00ff */
[----:B------:R-:W-:-:S13]  /*17520*/  IADD3 R2, P0, R14, R4, RZ ;  /* 0x000000040e027210 */ /* 0x000fda0007f1e0ff */
[----:B------:R-:W-:Y:S05]  /*17530*/  WARPSYNC.COLLECTIVE R15, `(.L_x_1031) ;  /* 0x000000000f087348 */ /* 0x000fea0003c00000 */
[----:B------:R0:W1:Y:S02]  /*17540*/  SHFL.IDX P6, R14, R13, R12, R11 ;  /* 0x0000000c0d0e7389 */ /* 0x00006400000c000b */
[----:B01----:R-:W-:Y:S01]  /*17550*/  ENDCOLLECTIVE ;  /* 0x000000000000791b */ /* 0x003fe20003800000 */
.L_x_1031:
        /* <DEDUP_REMOVED lines=12> */
.L_x_1032:
[----:B------:R-:W-:Y:S01]  /*17620*/  @!PT LDS RZ, [RZ] ;  /* 0x00000000fffff984 */ /* 0x000fe20000000800 */
[----:B------:R-:W-:Y:S01]  /*17630*/  @!PT LDS RZ, [RZ] ;  /* 0x00000000fffff984 */ /* 0x000fe20000000800 */
[----:B------:R-:W-:Y:S01]  /*17640*/  @!PT LDS RZ, [RZ] ;  /* 0x00000000fffff984 */ /* 0x000fe20000000800 */
[----:B------:R0:W-:Y:S01]  /*17650*/  LDGSTS.E.BYPASS.LTC128B.128 [R8+0x3400], desc[UR36][R2.64+0x40], !P0 ;  /* 0x0340004002087fae */ /* 0x0001e2000c101d64 */
[----:B------:R-:W-:-:S13]  /*17660*/  ISETP.LT.OR P0, PT, R0, 0x41, P1 ;  /* 0x000000410000780c */ /* 0x000fda0000f01670 */
[----:B------:R0:W-:Y:S01]  /*17670*/  LDGSTS.E.BYPASS.LTC128B.128 [R8+0x5400], desc[UR36][R2.64+0x80], !P0 ;  /* 0x0540008002087fae */ /* 0x0001e2000c101d64 */
[----:B------:R-:W-:Y:S05]  /*17680*/  BRA `(.L_x_1033) ;  /* 0xffffffd400947947 */ /* 0x000fea000383ffff */
.L_x_970:
[----:B0-----:R0:W1:Y:S02]  /*17690*/  SYNCS.PHASECHK.TRANS64.TRYWAIT P0, [R0+URZ+0x2d860], R3 ;  /* 0x02d86003000075a7 */ /* 0x001064000800017f */
[----:B-1----:R-:W-:Y:S05]  /*176a0*/  @!P0 NANOSLEEP.SYNCS 0x989680 ;  /* 0x009896800000895d */ /* 0x002fea0003900000 */
[----:B------:R-:W1:Y:S02]  /*176b0*/  @!P0 SYNCS.PHASECHK.TRANS64 P0, [R0+URZ+0x2d860], R3 ;  /* 0x02d86003000085a7 */ /* 0x000e64000800007f */
[----:B-1----:R-:W-:Y:S05]  /*176c0*/  @!P0 BRA `(.L_x_970) ;  /* 0xfffffffc00f08947 */ /* 0x002fea000383ffff */
[----:B------:R-:W-:Y:S05]  /*176d0*/  BRA `(.L_x_1034) ;  /* 0xffffffd800907947 */ /* 0x000fea000383ffff */
.L_x_971:
[----:B------:R-:W-:Y:S01]  /*176e0*/  BSSY B0, `(.L_x_1035) ;  /* 0x0000008000007945 */ /* 0x000fe20003800000 */
[----:B------:R-:W-:Y:S02]  /*176f0*/  IMAD.MOV.U32 R13, RZ, RZ, R18 ;  /* 0x000000ffff0d7224 */ /* 0x000fe400078e0012 */
[----:B------:R-:W-:Y:S02]  /*17700*/  IMAD.MOV.U32 R12, RZ, RZ, RZ ;  /* 0x000000ffff0c7224 */ /* 0x000fe400078e00ff */
[----:B------:R-:W-:Y:S02]  /*17710*/  IMAD.MOV.U32 R11, RZ, RZ, 0x1c1f ;  /* 0x00001c1fff0b7424 */ /* 0x000fe400078e00ff */
[----:B------:R-:W-:-:S07]  /*17720*/  IMAD.MOV.U32 R15, RZ, RZ, -0x1 ;  /* 0xffffffffff0f7424 */ /* 0x000fce00078e00ff */
[----:B0-----:R-:W-:Y:S05]  /*17730*/  WARPSYNC.COLLECTIVE R15, `(.L_x_1036) ;  /* 0x000000000f087348 */ /* 0x001fea0003c00000 */
[----:B------:R1:W2:Y:S02]  /*17740*/  SHFL.IDX P6, R14, R13, R12, R11 ;  /* 0x0000000c0d0e7389 */ /* 0x0002a400000c000b */
[----:B012---:R-:W-:Y:S01]  /*17750*/  ENDCOLLECTIVE ;  /* 0x000000000000791b */ /* 0x007fe20003800000 */
.L_x_1036:
[----:B------:R-:W-:Y:S05]  /*17760*/  BSYNC B0 ;  /* 0x0000000000007941 */ /* 0x000fea0003800000 */
.L_x_1035:
[----:B------:R-:W0:Y:S01]  /*17770*/  S2R R2, SR_TID.X ;  /* 0x0000000000027919 */ /* 0x000e220000002100 */
[----:B------:R-:W-:Y:S01]  /*17780*/  IMAD.MOV.U32 R13, RZ, RZ, R17 ;  /* 0x000000ffff0d7224 */ /* 0x000fe200078e0011 */
[----:B------:R-:W-:Y:S01]  /*17790*/  LEA R4, R4, UR47, 0x1 ;  /* 0x0000002f04047c11 */ /* 0x000fe2000f8e08ff */
[----:B------:R-:W-:Y:S02]  /*177a0*/  IMAD.MOV.U32 R12, RZ, RZ, RZ ;  /* 0x000000ffff0c7224 */ /* 0x000fe400078e00ff */
[----:B------:R-:W-:Y:S02]  /*177b0*/  IMAD.MOV.U32 R11, RZ, RZ, 0x1c1f ;  /* 0x00001c1fff0b7424 */ /* 0x000fe400078e00ff */
[----:B------:R-:W-:Y:S02]  /*177c0*/  IMAD.MOV.U32 R15, RZ, RZ, -0x1 ;  /* 0xffffffffff0f7424 */ /* 0x000fe400078e00ff */
[----:B------:R-:W-:-:S07]  /*177d0*/  IMAD.MOV.U32 R3, RZ, RZ, R14 ;  /* 0x000000ffff037224 */ /* 0x000fce00078e000e */
[----:B0-----:R-:W-:Y:S05]  /*177e0*/  WARPSYNC.COLLECTIVE R15, `(.L_x_1037) ;  /* 0x000000000f087348 */ /* 0x001fea0003c00000 */
[----:B------:R1:W2:Y:S02]  /*177f0*/  SHFL.IDX P6, R14, R13, R12, R11 ;  /* 0x0000000c0d0e7389 */ /* 0x0002a400000c000b */
[----:B012---:R-:W-:Y:S01]  /*17800*/  ENDCOLLECTIVE ;  /* 0x000000000000791b */ /* 0x007fe20003800000 */
.L_x_1037:
[----:B------:R-:W-:Y:S02]  /*17810*/  ULDC UR4, c[0x0][0x2f4] ;  /* 0x0000bd0000047ab9 */ /* 0x000fe40000000800 */
[----:B------:R-:W-:-:S04]  /*17820*/  ISETP.GE.AND P2, PT, R9, UR4, PT ;  /* 0x0000000409007c0c */ /* 0x000fc8000bf46270 */
[----:B------:R-:W-:Y:S01]  /*17830*/  ISETP.LT.OR P3, PT, R5, 0x1, P2 ;  /* 0x000000010500780c */ /* 0x000fe20001761670 */
[----:B------:R-:W-:Y:S02]  /*17840*/  IMAD.MOV.U32 R13, RZ, RZ, R18 ;  /* 0x000000ffff0d7224 */ /* 0x000fe400078e0012 */
        /* <DEDUP_REMOVED lines=11> */
.L_x_1038:
[----:B------:R-:W-:Y:S01]  /*17900*/  ISETP.LT.OR P4, PT, R5, 0x1, P1 ;  /* 0x000000010500780c */ /* 0x000fe20000f81670 */
[----:B------:R-:W-:Y:S01]  /*17910*/  IMAD.WIDE.U32 R2, R9, 0x2, R2 ;  /* 0x0000000209027825 */ /* 0x000fe200078e0002 */
[----:B------:R-:W-:-:S04]  /*17920*/  ISETP.LT.OR P5, PT, R5, 0x1, P0 ;  /* 0x000000010500780c */ /* 0x000fc800007a1670 */
[----:B------:R-:W-:Y:S01]  /*17930*/  @!PT LDS RZ, [RZ] ;  /* 0x00000000fffff984 */ /* 0x000fe20000000800 */
[----:B------:R-:W-:Y:S01]  /*17940*/  @!PT LDS RZ, [RZ] ;  /* 0x00000000fffff984 */ /* 0x000fe20000000800 */
[----:B------:R-:W-:Y:S01]  /*17950*/  @!PT LDS RZ, [RZ] ;  /* 0x00000000fffff984 */ /* 0x000fe20000000800 */
[----:B------:R0:W-:Y:S01]  /*17960*/  LDGSTS.E.BYPASS.LTC128B.128 [R4+0x400], desc[UR36][R2.64], !P3 ;  /* 0x0040000002047fae */ /* 0x0001e2000d901d64 */
[----:B------:R-:W-:Y:S01]  /*17970*/  ISETP.LT.OR P3, PT, R5, 0x21, P2 ;  /* 0x000000210500780c */ /* 0x000fe20001761670 */
[----:B------:R-:W-:-:S05]  /*17980*/  IMAD.MOV.U32 R13, RZ, RZ, R17 ;  /* 0x000000ffff0d7224 */ /* 0x000fca00078e0011 */
        /* <DEDUP_REMOVED lines=8> */
.L_x_1039:
[----:B------:R-:W-:Y:S02]  /*17a10*/  IMAD.MOV.U32 R3, RZ, RZ, R6 ;  /* 0x000000ffff037224 */ /* 0x000fe400078e0006 */
[----:B------:R-:W-:Y:S02]  /*17a20*/  IMAD.MOV.U32 R6, RZ, RZ, RZ ;  /* 0x000000ffff067224 */ /* 0x000fe400078e00ff */
[----:B------:R-:W-:Y:S02]  /*17a30*/  IMAD.MOV.U32 R13, RZ, RZ, R18 ;  /* 0x000000ffff0d7224 */ /* 0x000fe400078e0012 */
[----:B------:R-:W-:Y:S02]  /*17a40*/  IMAD.MOV.U32 R12, RZ, RZ, 0x2 ;  /* 0x00000002ff0c7424 */ /* 0x000fe400078e00ff */
[----:B------:R-:W-:-:S07]  /*17a50*/  IMAD.MOV.U32 R2, RZ, RZ, R14 ;  /* 0x000000ffff027224 */ /* 0x000fce00078e000e */
[----:B------:R-:W-:Y:S05]  /*17a60*/  WARPSYNC.COLLECTIVE R15, `(.L_x_1040) ;  /* 0x000000000f087348 */ /* 0x000fea0003c00000 */
[----:B------:R0:W1:Y:S02]  /*17a70*/  SHFL.IDX P6, R14, R13, R12, R11 ;  /* 0x0000000c0d0e7389 */ /* 0x00006400000c000b */
[----:B01----:R-:W-:Y:S01]  /*17a80*/  ENDCOLLECTIVE ;  /* 0x000000000000791b */ /* 0x003fe20003800000 */
.L_x_1040:
[----:B------:R-:W-:-:S05]  /*17a90*/  IMAD.WIDE.U32 R2, R9, 0x2, R2 ;  /* 0x0000000209027825 */ /* 0x000fca00078e0002 */
[----:B------:R-:W-:Y:S01]  /*17aa0*/  @!PT LDS RZ, [RZ] ;  /* 0x00000000fffff984 */ /* 0x000fe20000000800 */
[----:B------:R-:W-:Y:S01]  /*17ab0*/  @!PT LDS RZ, [RZ] ;  /* 0x00000000fffff984 */ /* 0x000fe20000000800 */
[----:B------:R-:W-:Y:S01]  /*17ac0*/  @!PT LDS RZ, [RZ] ;  /* 0x00000000fffff984 */ /* 0x000fe20000000800 */
[----:B------:R0:W-:Y:S01]  /*17ad0*/  LDGSTS.E.BYPASS.LTC128B.128 [R4+0xc00], desc[UR36][R2.64], !P3 ;  /* 0x00c0000002047fae */ /* 0x0001e2000d901d64 */
[----:B------:R-:W-:-:S03]  /*17ae0*/  ISETP.LT.OR P3, PT, R5, 0x41, P2 ;  /* 0x000000410500780c */ /* 0x000fc60001761670 */
[----:B------:R0:W-:Y:S01]  /*17af0*/  LDGSTS.E.BYPASS.LTC128B.128 [R4+0x2c00], desc[UR36][R2.64+0x40], !P4 ;  /* 0x02c0004002047fae */ /* 0x0001e2000e101d64 */
[C---:B------:R-:W-:Y:S01]  /*17b00*/  ISETP.LT.OR P4, PT, R5.reuse, 0x41, P1 ;  /* 0x000000410500780c */ /* 0x040fe20000f81670 */
[----:B------:R-:W-:Y:S02]  /*17b10*/  IMAD.MOV.U32 R13, RZ, RZ, R17 ;  /* 0x000000ffff0d7224 */ /* 0x000fe400078e0011 */
[----:B------:R0:W-:Y:S01]  /*17b20*/  LDGSTS.E.BYPASS.LTC128B.128 [R4+0x4c00], desc[UR36][R2.64+0x80], !P5 ;  /* 0x04c0008002047fae */ /* 0x0001e2000e901d64 */
[----:B------:R-:W-:Y:S01]  /*17b30*/  ISETP.LT.OR P5, PT, R5, 0x41, P0 ;  /* 0x000000410500780c */ /* 0x000fe200007a1670 */
[----:B------:R-:W-:-:S12]  /*17b40*/  IMAD.MOV.U32 R7, RZ, RZ, R14 ;  /* 0x000000ffff077224 */ /* 0x000fd800078e000e */
[----:B0-----:R-:W-:Y:S05]  /*17b50*/  WARPSYNC.COLLECTIVE R15, `(.L_x_1041) ;  /* 0x000000000f087348 */ /* 0x001fea0003c00000 */
[----:B------:R1:W2:Y:S02]  /*17b60*/  SHFL.IDX P6, R14, R13, R12, R11 ;  /* 0x0000000c0d0e7389 */ /* 0x0002a400000c000b */
[----:B012---:R-:W-:Y:S01]  /*17b70*/  ENDCOLLECTIVE ;  /* 0x000000000000791b */ /* 0x007fe20003800000 */
.L_x_1041:
[----:B------:R-:W-:Y:S02]  /*17b80*/  IMAD.MOV.U32 R3, RZ, RZ, R7 ;  /* 0x000000ffff037224 */ /* 0x000fe400078e0007 */
[----:B------:R-:W-:Y:S02]  /*17b90*/  IMAD.MOV.U32 R13, RZ, RZ, R18 ;  /* 0x000000ffff0d7224 */ /* 0x000fe400078e0012 */
[----:B------:R-:W-:Y:S02]  /*17ba0*/  IMAD.MOV.U32 R12, RZ, RZ, 0x3 ;  /* 0x00000003ff0c7424 */ /* 0x000fe400078e00ff */
[----:B------:R-:W-:-:S07]  /*17bb0*/  IMAD.MOV.U32 R8, RZ, RZ, R14 ;  /* 0x000000ffff087224 */ /* 0x000fce00078e000e */
[----:B------:R-:W-:Y:S05]  /*17bc0*/  WARPSYNC.COLLECTIVE R15, `(.L_x_1042) ;  /* 0x000000000f087348 */ /* 0x000fea0003c00000 */
[----:B------:R0:W1:Y:S02]  /*17bd0*/  SHFL.IDX P6, R14, R13, R12, R11 ;  /* 0x0000000c0d0e7389 */ /* 0x00006400000c000b */
[----:B01----:R-:W-:Y:S01]  /*17be0*/  ENDCOLLECTIVE ;  /* 0x000000000000791b */ /* 0x003fe20003800000 */
.L_x_1042:
        /* <DEDUP_REMOVED lines=13> */
.L_x_1043:
[----:B------:R-:W-:Y:S05]  /*17cc0*/  BRA `(.L_x_1044) ;  /* 0xffffffd400d87947 */ /* 0x000fea000383ffff */
.L_x_974:
[----:B0-----:R0:W1:Y:S02]  /*17cd0*/  SYNCS.PHASECHK.TRANS64.TRYWAIT P0, [R7+URZ+0x2d820], R6 ;  /* 0x02d82006070075a7 */ /* 0x001064000800017f */
[----:B-1----:R-:W-:Y:S05]  /*17ce0*/  @!P0 NANOSLEEP.SYNCS 0x989680 ;  /* 0x009896800000895d */ /* 0x002fea0003900000 */
[----:B------:R-:W1:Y:S02]  /*17cf0*/  @!P0 SYNCS.PHASECHK.TRANS64 P0, [R7+URZ+0x2d820], R6 ;  /* 0x02d82006070085a7 */ /* 0x000e64000800007f */
[----:B-1----:R-:W-:Y:S05]  /*17d00*/  @!P0 BRA `(.L_x_974) ;  /* 0xfffffffc00f08947 */ /* 0x002fea000383ffff */
[----:B------:R-:W-:Y:S05]  /*17d10*/  BRA `(.L_x_1045) ;  /* 0xffffffd800547947 */ /* 0x000fea000383ffff */
.L_x_975:
        /* <DEDUP_REMOVED lines=8> */
[----:B0----5:R-:W-:Y:S05]  /*17da0*/  WARPSYNC.COLLECTIVE R15, `(.L_x_1047) ;  /* 0x000000000f087348 */ /* 0x021fea0003c00000 */
[----:B------:R1:W2:Y:S02]  /*17db0*/  SHFL.IDX P6, R14, R13, R12, R11 ;  /* 0x0000000c0d0e7389 */ /* 0x0002a400000c000b */
[----:B012--5:R-:W-:Y:S01]  /*17dc0*/  ENDCOLLECTIVE ;  /* 0x000000000000791b */ /* 0x027fe20003800000 */
.L_x_1047:
[----:B------:R-:W-:Y:S05]  /*17dd0*/  BSYNC B0 ;  /* 0x0000000000007941 */ /* 0x000fea0003800000 */
.L_x_1046:
[----:B------:R-:W-:Y:S05]  /*17de0*/  BRA `(.L_x_1048) ;  /* 0xffffffd800387947 */ /* 0x000fea000383ffff */
.L_x_976:
[----:B------:R-:W-:Y:S01]  /*17df0*/  BSSY B0, `(.L_x_1049) ;  /* 0x0000006000007945 */ /* 0x000fe20003800000 */
[----:B------:R-:W-:-:S07]  /*17e00*/  IMAD.MOV.U32 R15, RZ, RZ, -0x1 ;  /* 0xffffffffff0f7424 */ /* 0x000fce00078e00ff */
[----:B01---5:R-:W-:Y:S05]  /*17e10*/  WARPSYNC.COLLECTIVE R15, `(.L_x_1050) ;  /* 0x000000000f0c7348 */ /* 0x023fea0003c00000 */
[----:B------:R-:W-:Y:S02]  /*17e20*/  ELECT P6, UR62, PT ;  /* 0x00000000003e782f */ /* 0x000fe400038c0000 */
[----:B------:R-:W-:Y:S01]  /*17e30*/  MOV R14, UR62 ;  /* 0x0000003e000e7c02 */ /* 0x000fe20008000f00 */
[----:B01---5:R-:W-:Y:S10]  /*17e40*/  ENDCOLLECTIVE ;  /* 0x000000000000791b */ /* 0x023ff40003800000 */
.L_x_1050:
[----:B------:R-:W-:Y:S05]  /*17e50*/  BSYNC B0 ;  /* 0x0000000000007941 */ /* 0x000fea0003800000 */
.L_x_1049:
[----:B------:R-:W-:Y:S05]  /*17e60*/  BRA `(.L_x_1051) ;  /* 0xffffffd8002c7947 */ /* 0x000fea000383ffff */
.L_x_978:
[----:B-1----:R1:W2:Y:S02]  /*17e70*/  SYNCS.PHASECHK.TRANS64.TRYWAIT P1, [R5+URZ+0x2d840], R4 ;  /* 0x02d84004050075a7 */ /* 0x0022a4000802017f */
[----:B--2---:R-:W-:Y:S05]  /*17e80*/  @!P1 NANOSLEEP.SYNCS 0x989680 ;  /* 0x009896800000995d */ /* 0x004fea0003900000 */
[----:B------:R-:W2:Y:S02]  /*17e90*/  @!P1 SYNCS.PHASECHK.TRANS64 P1, [R5+URZ+0x2d840], R4 ;  /* 0x02d84004050095a7 */ /* 0x000ea4000802007f */
[----:B--2---:R-:W-:Y:S05]  /*17ea0*/  @!P1 BRA `(.L_x_978) ;  /* 0xfffffffc00f09947 */ /* 0x004fea000383ffff */
[----:B------:R-:W-:Y:S05]  /*17eb0*/  BRA `(.L_x_1052) ;  /* 0xffffffd800547947 */ /* 0x000fea000383ffff */
.L_x_980:
[----:B--2---:R2:W3:Y:S02]  /*17ec0*/  SYNCS.PHASECHK.TRANS64.TRYWAIT P1, [R3+URZ+0x2d840], R0 ;  /* 0x02d84000030075a7 */ /* 0x0044e4000802017f */
[----:B---3--:R-:W-:Y:S05]  /*17ed0*/  @!P1 NANOSLEEP.SYNCS 0x989680 ;  /* 0x009896800000995d */ /* 0x008fea0003900000 */
[----:B------:R-:W3:Y:S02]  /*17ee0*/  @!P1 SYNCS.PHASECHK.TRANS64 P1, [R3+URZ+0x2d840], R0 ;  /* 0x02d84000030095a7 */ /* 0x000ee4000802007f */
[----:B---3--:R-:W-:Y:S05]  /*17ef0*/  @!P1 BRA `(.L_x_980) ;  /* 0xfffffffc00f09947 */ /* 0x008fea000383ffff */
[----:B------:R-:W-:Y:S05]  /*17f00*/  BRA `(.L_x_1053) ;  /* 0xffffffd800607947 */ /* 0x000fea000383ffff */
.L_x_982:
[----:B---3--:R3:W4:Y:S02]  /*17f10*/  SYNCS.PHASECHK.TRANS64.TRYWAIT P1, [R5+URZ+0x2d860], R4 ;  /* 0x02d86004050075a7 */ /* 0x008724000802017f */
[----:B----4-:R-:W-:Y:S05]  /*17f20*/  @!P1 NANOSLEEP.SYNCS 0x989680 ;  /* 0x009896800000995d */ /* 0x010fea0003900000 */
[----:B------:R-:W4:Y:S02]  /*17f30*/  @!P1 SYNCS.PHASECHK.TRANS64 P1, [R5+URZ+0x2d860], R4 ;  /* 0x02d86004050095a7 */ /* 0x000f24000802007f */
[----:B----4-:R-:W-:Y:S05]  /*17f40*/  @!P1 BRA `(.L_x_982) ;  /* 0xfffffffc00f09947 */ /* 0x010fea000383ffff */
[----:B------:R-:W-:Y:S05]  /*17f50*/  BRA `(.L_x_1054) ;  /* 0xffffffd8005c7947 */ /* 0x000fea000383ffff */
.L_x_1055:
        /* <DEDUP_REMOVED lines=10> */
.L_x_2783:


//--------------------- .text._ZN7cutlass13device_kernelIN5flash11enable_sm90INS1_16FlashAttnFwdSm90INS1_25CollectiveMainloopFwdSm90ILi2EN4cute5tupleIJNS5_1CILi1EEES8_S8_EEENS6_IJNS7_ILi192EEENS7_ILi128EEENS7_ILi96EEEEEELi96ENS_6half_tEfNS_4arch4Sm90ELb0ELb1ELb1ELb1ELb1ELb0ELb0ELb0ELb1ELb1ELb1ELb0EEENS1_21CollectiveEpilogueFwdINS6_IJSA_SC_SB_EEES9_SE_SG_Li384ELb1ELb1ELb1ELb0EEENS1_36VarlenDynamicPersistentTileSchedulerILi192ELi128ELi384ELi128ELb1ELb1ELb1ELb1ELb0ELb1EEEEEEEEEvNT_6ParamsE --------------------------
	.section	.text._ZN7cutlass13device_kernelIN5flash11enable_sm90INS1_16FlashAttnFwdSm90INS1_25CollectiveMainloopFwdSm90ILi2EN4cute5tupleIJNS5_1CILi1EEES8_S8_EEENS6_IJNS7_ILi192EEENS7_ILi128EEENS7_ILi96EEEEEELi96ENS_6half_tEfNS_4arch4Sm90ELb0ELb1ELb1ELb1ELb1ELb0ELb0ELb0ELb1ELb1ELb1ELb0EEENS1_21CollectiveEpilogueFwdINS6_IJSA_SC_SB_EEES9_SE_SG_Li384ELb1ELb1ELb1ELb0EEENS1_36VarlenDynamicPersistentTileSchedulerILi192ELi128ELi384ELi128ELb1ELb1ELb1ELb1ELb0ELb1EEEEEEEEEvNT_6ParamsE,"ax",@progbits
	.align	128
.text._ZN7cutlass13device_kernelIN5flash11enable_sm90INS1_16FlashAttnFwdSm90INS1_25CollectiveMainloopFwdSm90ILi2EN4cute5tupleIJNS5_1CILi1EEES8_S8_EEENS6_IJNS7_ILi192EEENS7_ILi128EEENS7_ILi96EEEEEELi96ENS_6half_tEfNS_4arch4Sm90ELb0ELb1ELb1ELb1ELb1ELb0ELb0ELb0ELb1ELb1ELb1ELb0EEENS1_21CollectiveEpilogueFwdINS6_IJSA_SC_SB_EEES9_SE_SG_Li384ELb1ELb1ELb1ELb0EEENS1_36VarlenDynamicPersistentTileSchedulerILi192ELi128ELi384ELi128ELb1ELb1ELb1ELb1ELb0ELb1EEEEEEEEEvNT_6ParamsE:
        .type           _ZN7cutlass13device_kernelIN5flash11enable_sm90INS1_16FlashAttnFwdSm90INS1_25CollectiveMainloopFwdSm90ILi2EN4cute5tupleIJNS5_1CILi1EEES8_S8_EEENS6_IJNS7_ILi192EEENS7_ILi128EEENS7_ILi96EEEEEELi96ENS_6half_tEfNS_4arch4Sm90ELb0ELb1ELb1ELb1ELb1ELb0ELb0ELb0ELb1ELb1ELb1ELb0EEENS1_21CollectiveEpilogueFwdINS6_IJSA_SC_SB_EEES9_SE_SG_Li384ELb1ELb1ELb1ELb0EEENS1_36VarlenDynamicPersistentTileSchedulerILi192ELi128ELi384ELi128ELb1ELb1ELb1ELb1ELb0ELb1EEEEEEEEEvNT_6ParamsE,@function
        .size           _ZN7cutlass13device_kernelIN5flash11enable_sm90INS1_16FlashAttnFwdSm90INS1_25CollectiveMainloopFwdSm90ILi2EN4cute5tupleIJNS5_1CILi1EEES8_S8_EEENS6_IJNS7_ILi192EEENS7_ILi128EEENS7_ILi96EEEEEELi96ENS_6half_tEfNS_4arch4Sm90ELb0ELb1ELb1ELb1ELb1ELb0ELb0ELb0ELb1ELb1ELb1ELb0EEENS1_21CollectiveEpilogueFwdINS6_IJSA_SC_SB_EEES9_SE_SG_Li384ELb1ELb1ELb1ELb0EEENS1_36VarlenDynamicPersistentTileSchedulerILi192ELi128ELi384ELi128ELb1ELb1ELb1ELb1ELb0ELb1EEEEEEEEEvNT_6ParamsE,(.L_x_2784 - _ZN7cutlass13device_kernelIN5flash11enable_sm90INS1_16FlashAttnFwdSm90INS1_25CollectiveMainloopFwdSm90ILi2EN4cute5tupleIJNS5_1CILi1EEES8_S8_EEENS6_IJNS7_ILi192EEENS7_ILi128EEENS7_ILi96EEEEEELi96ENS_6half_tEfNS_4arch4Sm90ELb0ELb1ELb1ELb1ELb1ELb0ELb0ELb0ELb1ELb1ELb1ELb0EEENS1_21CollectiveEpilogueFwdINS6_IJSA_SC_SB_EEES9_SE_SG_Li384ELb1ELb1ELb1ELb0EEENS1_36VarlenDynamicPersistentTileSchedulerILi192ELi128ELi384ELi128ELb1ELb1ELb1ELb1ELb0ELb1EEEEEEEEEvNT_6ParamsE)
        .other          _ZN7cutlass13device_kernelIN5flash11enable_sm90INS1_16FlashAttnFwdSm90INS1_25CollectiveMainloopFwdSm90ILi2EN4cute5tupleIJNS5_1CILi1EEES8_S8_EEENS6_IJNS7_ILi192EEENS7_ILi128EEENS7_ILi96EEEEEELi96ENS_6half_tEfNS_4arch4Sm90ELb0ELb1ELb1ELb1ELb1ELb0ELb0ELb0ELb1ELb1ELb1ELb0EEENS1_21CollectiveEpilogueFwdINS6_IJSA_SC_SB_EEES9_SE_SG_Li384ELb1ELb1ELb1ELb0EEENS1_36VarlenDynamicPersistentTileSchedulerILi192ELi128ELi384ELi128ELb1ELb1ELb1ELb1ELb0ELb1EEEEEEEEEvNT_6ParamsE,@"STO_CUDA_ENTRY STV_DEFAULT"
_ZN7cutlass13device_kernelIN5flash11enable_sm90INS1_16FlashAttnFwdSm90INS1_25CollectiveMainloopFwdSm90ILi2EN4cute5tupleIJNS5_1CILi1EEES8_S8_EEENS6_IJNS7_ILi192EEENS7_ILi128EEENS7_ILi96EEEEEELi96ENS_6half_tEfNS_4arch4Sm90ELb0ELb1ELb1ELb1ELb1ELb0ELb0ELb0ELb1ELb1ELb1ELb0EEENS1_21CollectiveEpilogueFwdINS6_IJSA_SC_SB_EEES9_SE_SG_Li384ELb1ELb1ELb1ELb0EEENS1_36VarlenDynamicPersistentTileSchedulerILi192ELi128ELi384ELi128ELb1ELb1ELb1ELb1ELb0ELb1EEEEEEEEEvNT_6ParamsE:
        /* <DEDUP_REMOVED lines=45> */
.L_x_1056:
        /* <DEDUP_REMOVED lines=22> */
.L_x_1057:
        /* <DEDUP_REMOVED lines=18> */
.L_x_1058:
        /* <DEDUP_REMOVED lines=22> */
.L_x_1059:
        /* <DEDUP_REMOVED lines=23> */
.L_x_1060:
[----:B------:R-:W-:Y:S01]  /*0820*/  UISETP.NE.AND UP0, UPT, UR9, URZ, UPT ;  /* 0x0000003f0900728c */ /* 0x000fe2000bf05270 */
[----:B------:R-:W-:Y:S01]  /*0830*/  NOP ;  /* 0x0000000000007918 */ /* 0x000fe20000000000 */
[----:B------:R-:W-:Y:S01]  /*0840*/  UMOV UR44, 0x1 ;  /* 0x00000001002c7882 */ /* 0x000fe20000000000 */
[----:B------:R-:W-:Y:S01]  /*0850*/  ULDC.64 UR56, c[0x0][0x208] ;  /* 0x0000820000387ab9 */ /* 0x000fe20000000a00 */
[----:B------:R-:W-:Y:S01]  /*0860*/  USEL UR44, UR44, 0x2, !UP0 ;  /* 0x000000022c2c7887 */ /* 0x000fe2000c000000 */
[----:B01234-:R-:W-:Y:S01]  /*0870*/  BAR.SYNC.DEFER_BLOCKING 0x0 ;  /* 0x0000000000007b1d */ /* 0x01ffe20000010000 */
[----:B------:R-:W-:-:S13]  /*0880*/  PLOP3.LUT P0, PT, PT, PT, UP0, 0x80, 0x0 ;  /* 0x000000000000781c */ /* 0x000fda0003f0f008 */
[----:B------:R-:W-:Y:S05]  /*0890*/  @!P0 BRA `(.L_x_1061) ;  /* 0x0000012c00048947 */ /* 0x000fea0003800000 */
.L_x_1062:
        /* <DEDUP_REMOVED lines=18> */
[----:B------:R-:W-:Y:S01]  /*09c0*/  VIADD R13, R2, 0xffffff80 ;  /* 0xffffff80020d7836 */ /* 0x000fe20000000000 */
[----:B------:R-:W-:Y:S01]  /*09d0*/  R2UR UR6, R9 ;  /* 0x00000000090672ca */ /* 0x000fe200000e0000 */
[----:B------:R-:W-:Y:S01]  /*09e0*/  IMAD.MOV.U32 R19, RZ, RZ, 0x40 ;  /* 0x00000040ff137424 */ /* 0x000fe200078e00ff */
[----:B------:R-:W-:Y:S01]  /*09f0*/  R2UR UR5, R10 ;  /* 0x000000000a0572ca */ /* 0x000fe200000e0000 */
[----:B------:R-:W-:Y:S01]  /*0a00*/  ULOP3.LUT UR52, UR44, 0x1, URZ, 0xfc, !UPT ;  /* 0x000000012c347892 */ /* 0x000fe2000f8efc3f */
[----:B------:R-:W-:Y:S01]  /*0a10*/  SHF.R.S32.HI R0, RZ, 0x1f, R13 ;  /* 0x0000001fff007819 */ /* 0x000fe2000001140d */
[----:B------:R-:W-:Y:S01]  /*0a20*/  UMOV UR51, URZ ;  /* 0x0000003f00337c82 */ /* 0x000fe20008000000 */
[----:B------:R-:W-:Y:S01]  /*0a30*/  R2UR UR7, R11 ;  /* 0x000000000b0772ca */ /* 0x000fe200000e0000 */
[----:B------:R-:W-:Y:S01]  /*0a40*/  UMOV UR50, URZ ;  /* 0x0000003f00327c82 */ /* 0x000fe20008000000 */
[CC--:B------:R-:W-:Y:S01]  /*0a50*/  LEA.HI R3, R0.reuse, R13.reuse, RZ, 0x4 ;  /* 0x0000000d00037211 */ /* 0x0c0fe200078f20ff */
[----:B------:R-:W-:Y:S01]  /*0a60*/  UMOV UR49, URZ ;  /* 0x0000003f00317c82 */ /* 0x000fe20008000000 */
[----:B------:R-:W-:-:S02]  /*0a70*/  LEA.HI R2, R0, R13, RZ, 0x7 ;  /* 0x0000000d00027211 */ /* 0x000fc400078f38ff */
[----:B------:R-:W-:Y:S02]  /*0a80*/  LOP3.LUT R4, R3, 0xfffffff0, RZ, 0xc0, !PT ;  /* 0xfffffff003047812 */ /* 0x000fe400078ec0ff */
[----:B------:R-:W-:Y:S02]  /*0a90*/  SHF.R.S32.HI R6, RZ, 0x4, R3 ;  /* 0x00000004ff067819 */ /* 0x000fe40000011403 */
[----:B------:R-:W-:Y:S01]  /*0aa0*/  LOP3.LUT R153, R2, 0xffffff80, RZ, 0xc0, !PT ;  /* 0xffffff8002997812 */ /* 0x000fe200078ec0ff */
[----:B------:R-:W-:Y:S01]  /*0ab0*/  IMAD.IADD R4, R13, 0x1, -R4 ;  /* 0x000000010d047824 */ /* 0x000fe200078e0a04 */
[----:B------:R-:W-:Y:S02]  /*0ac0*/  LEA.HI R3, R3, R6, RZ, 0x1 ;  /* 0x0000000603037211 */ /* 0x000fe400078f08ff */
[----:B------:R-:W-:Y:S01]  /*0ad0*/  LEA.HI R7, R0, R13, RZ, 0x5 ;  /* 0x0000000d00077211 */ /* 0x000fe200078f28ff */
[----:B------:R-:W-:Y:S01]  /*0ae0*/  IMAD.IADD R153, R13, 0x1, -R153 ;  /* 0x000000010d997824 */ /* 0x000fe200078e0a99 */
[----:B------:R-:W-:-:S02]  /*0af0*/  LOP3.LUT R5, R3, 0x1ffffffe, RZ, 0xc0, !PT ;  /* 0x1ffffffe03057812 */ /* 0x000fc400078ec0ff */
[----:B------:R-:W-:Y:S02]  /*0b00*/  SHF.R.S32.HI R3, RZ, 0x1f, R4 ;  /* 0x0000001fff037819 */ /* 0x000fe40000011404 */
[----:B------:R-:W-:Y:S01]  /*0b10*/  SHF.R.S32.HI R8, RZ, 0x1f, R153 ;  /* 0x0000001fff087819 */ /* 0x000fe20000011499 */
[----:B------:R-:W-:Y:S01]  /*0b20*/  IMAD.IADD R5, R6, 0x1, -R5 ;  /* 0x0000000106057824 */ /* 0x000fe200078e0a05 */
[----:B------:R-:W-:Y:S02]  /*0b30*/  LEA.HI R3, R3, R4, RZ, 0x3 ;  /* 0x0000000403037211 */ /* 0x000fe400078f18ff */
[----:B------:R-:W-:Y:S01]  /*0b40*/  LEA.HI R9, R8, R153, RZ, 0x2 ;  /* 0x0000009908097211 */ /* 0x000fe200078f10ff */
[----:B------:R-:W-:Y:S01]  /*0b50*/  IMAD.SHL.U32 R5, R5, 0x8, RZ ;  /* 0x0000000805057824 */ /* 0x000fe200078e00ff */
[----:B------:R-:W-:Y:S01]  /*0b60*/  SHF.R.S32.HI R7, RZ, 0x5, R7 ;  /* 0x00000005ff077819 */ /* 0x000fe20000011407 */
[----:B------:R-:W-:Y:S01]  /*0b70*/  IMAD.SHL.U32 R6, R3, 0x40, RZ ;  /* 0x0000004003067824 */ /* 0x000fe200078e00ff */
[----:B------:R-:W-:-:S02]  /*0b80*/  SHF.R.S32.HI R10, RZ, 0x2, R9 ;  /* 0x00000002ff0a7819 */ /* 0x000fc40000011409 */
[----:B------:R-:W-:Y:S01]  /*0b90*/  SHF.R.S32.HI R11, RZ, 0x1f, R9 ;  /* 0x0000001fff0b7819 */ /* 0x000fe20000011409 */
[----:B------:R-:W-:Y:S01]  /*0ba0*/  IMAD R12, R7, 0x10, R4 ;  /* 0x00000010070c7824 */ /* 0x000fe200078e0204 */
[----:B------:R-:W-:Y:S02]  /*0bb0*/  LOP3.LUT R3, R3, 0xfffffff8, RZ, 0xc0, !PT ;  /* 0xfffffff803037812 */ /* 0x000fe400078ec0ff */
[----:B------:R-:W-:Y:S02]  /*0bc0*/  SHF.R.S32.HI R14, RZ, 0x7, R2 ;  /* 0x00000007ff0e7819 */ /* 0x000fe40000011402 */
[----:B------:R-:W-:Y:S01]  /*0bd0*/  LEA.HI R11, R11, R10, RZ, 0x3 ;  /* 0x0000000a0b0b7211 */ /* 0x000fe200078f18ff */
[----:B------:R-:W-:Y:S01]  /*0be0*/  IMAD.IADD R3, R4, 0x1, -R3 ;  /* 0x0000000104037824 */ /* 0x000fe200078e0a03 */
[----:B------:R-:W-:Y:S01]  /*0bf0*/  LEA.HI R8, R8, R153, RZ, 0x5 ;  /* 0x0000009908087211 */ /* 0x000fe200078f28ff */
[----:B------:R-:W-:Y:S01]  /*0c00*/  IMAD.HI R4, R14, 0x55555556, RZ ;  /* 0x555555560e047827 */ /* 0x000fe200078e02ff */
[----:B------:R-:W-:-:S02]  /*0c10*/  LOP3.LUT R11, R11, 0xfffffff8, RZ, 0xc0, !PT ;  /* 0xfffffff80b0b7812 */ /* 0x000fc400078ec0ff */
[----:B------:R-:W-:Y:S01]  /*0c20*/  LOP3.LUT R6, R6, 0x7ffffe00, RZ, 0xc0, !PT ;  /* 0x7ffffe0006067812 */ /* 0x000fe200078ec0ff */
[----:B------:R-:W-:Y:S01]  /*0c30*/  IMAD.SHL.U32 R2, R3, 0x40, RZ ;  /* 0x0000004003027824 */ /* 0x000fe200078e00ff */
[----:B------:R-:W-:Y:S01]  /*0c40*/  LEA.HI R4, R4, R4, RZ, 0x1 ;  /* 0x0000000404047211 */ /* 0x000fe200078f08ff */
[----:B------:R-:W-:Y:S01]  /*0c50*/  IMAD.IADD R11, R10, 0x1, -R11 ;  /* 0x000000010a0b7824 */ /* 0x000fe200078e0a0b */
[----:B------:R-:W-:Y:S01]  /*0c60*/  SHF.R.S32.HI R8, RZ, 0x5, R8 ;  /* 0x00000005ff087819 */ /* 0x000fe20000011408 */
[----:B------:R-:W-:Y:S01]  /*0c70*/  IMAD R6, R7, 0x400, R6 ;  /* 0x0000040007067824 */ /* 0x000fe200078e0206 */
[----:B------:R-:W-:Y:S01]  /*0c80*/  LOP3.LUT R2, R2, 0x1c0, RZ, 0xc0, !PT ;  /* 0x000001c002027812 */ /* 0x000fe200078ec0ff */
[--C-:B------:R-:W-:Y:S01]  /*0c90*/  IMAD.U32 R7, R12, 0x20, R5.reuse ;  /* 0x000000200c077824 */ /* 0x100fe200078e0005 */
[----:B------:R-:W-:Y:S01]  /*0ca0*/  LEA.HI R0, R0, R13, RZ, 0x2 ;  /* 0x0000000d00007211 */ /* 0x000fe200078f10ff */
[----:B------:R-:W-:Y:S01]  /*0cb0*/  IMAD R4, R4, -0x3, R14 ;  /* 0xfffffffd04047824 */ /* 0x000fe200078e020e */
[----:B------:R-:W-:Y:S01]  /*0cc0*/  LOP3.LUT R5, R2, 0x8, R5, 0xf8, !PT ;  /* 0x0000000802057812 */ /* 0x000fe200078ef805 */
[----:B------:R-:W-:Y:S01]  /*0cd0*/  IMAD R11, R8, 0x10, R11 ;  /* 0x00000010080b7824 */ /* 0x000fe200078e020b */
[----:B------:R-:W-:Y:S01]  /*0ce0*/  SHF.R.U32.HI R2, RZ, 0x3, R2 ;  /* 0x00000003ff027819 */ /* 0x000fe20000011602 */
[----:B------:R0:W-:Y:S01]  /*0cf0*/  STL [R1+0x14], R7 ;  /* 0x0000140701007387 */ /* 0x0001e20000100800 */
[----:B------:R-:W-:-:S02]  /*0d00*/  LOP3.LUT R151, R0, 0xfffffffc, RZ, 0xc0, !PT ;  /* 0xfffffffc00977812 */ /* 0x000fc400078ec0ff */
[----:B------:R-:W-:Y:S02]  /*0d10*/  LOP3.LUT R5, R5, R2, RZ, 0x3c, !PT ;  /* 0x0000000205057212 */ /* 0x000fe400078e3cff */
[----:B------:R-:W-:Y:S01]  /*0d20*/  R2P PR, R3, 0x6 ;  /* 0x0000000603007804 */ /* 0x000fe20000000000 */
[----:B------:R-:W-:Y:S01]  /*0d30*/  IMAD.IADD R151, R13, 0x1, -R151 ;  /* 0x000000010d977824 */ /* 0x000fe200078e0a97 */
[----:B------:R-:W-:Y:S01]  /*0d40*/  SHF.R.S32.HI R152, RZ, 0x2, R0 ;  /* 0x00000002ff987819 */ /* 0x000fe20000011400 */
[----:B------:R-:W-:Y:S02]  /*0d50*/  IMAD.IADD R5, R6, 0x1, R5 ;  /* 0x0000000106057824 */ /* 0x000fe400078e0205 */
[----:B0-----:R-:W-:Y:S01]  /*0d60*/  IMAD R7, R4, 0x40, R11 ;  /* 0x0000004004077824 */ /* 0x001fe200078e020b */
[----:B------:R-:W-:Y:S01]  /*0d70*/  LOP3.LUT R4, R9, 0x7ffffffc, RZ, 0xc0, !PT ;  /* 0x7ffffffc09047812 */ /* 0x000fe200078ec0ff */
[C---:B------:R-:W-:Y:S01]  /*0d80*/  IMAD.SHL.U32 R138, R151.reuse, 0x8, RZ ;  /* 0x00000008978a7824 */ /* 0x040fe200078e00ff */
[----:B------:R-:W-:-:S02]  /*0d90*/  LEA.HI R2, R151, R151, RZ, 0x1 ;  /* 0x0000009797027211 */ /* 0x000fc400078f08ff */
[----:B------:R0:W-:Y:S01]  /*0da0*/  STL [R1+0x10], R7 ;  /* 0x0000100701007387 */ /* 0x0001e20000100800 */
[----:B------:R-:W-:Y:S01]  /*0db0*/  IMAD.IADD R4, R153, 0x1, -R4 ;  /* 0x0000000199047824 */ /* 0x000fe200078e0a04 */
[----:B------:R-:W-:Y:S01]  /*0dc0*/  LEA R18, R5, UR41, 0x1 ;  /* 0x0000002905127c11 */ /* 0x000fe2000f8e08ff */
[----:B------:R-:W-:Y:S01]  /*0dd0*/  VIADD R139, R138, 0x20 ;  /* 0x000000208a8b7836 */ /* 0x000fe20000000000 */
[----:B------:R-:W-:Y:S01]  /*0de0*/  LOP3.LUT R2, R2, 0x1ffffffe, RZ, 0xc0, !PT ;  /* 0x1ffffffe02027812 */ /* 0x000fe200078ec0ff */
[----:B------:R-:W-:Y:S01]  /*0df0*/  IMAD.SHL.U32 R17, R4, 0x2, RZ ;  /* 0x0000000204117824 */ /* 0x000fe200078e00ff */
[----:B------:R-:W-:Y:S01]  /*0e00*/  SEL R19, R19, 0xffffffc0, !P2 ;  /* 0xffffffc013137807 */ /* 0x000fe20005000000 */
[----:B------:R-:W-:Y:S01]  /*0e10*/  VIADD R22, R18, 0x21800 ;  /* 0x0002180012167836 */ /* 0x000fe20000000000 */
[----:B------:R-:W-:Y:S01]  /*0e20*/  SHF.R.S32.HI R3, RZ, 0x1f, R139 ;  /* 0x0000001fff037819 */ /* 0x000fe2000001148b */
[----:B------:R-:W-:Y:S02]  /*0e30*/  VIADD R141, R138, 0x40 ;  /* 0x000000408a8d7836 */ /* 0x000fe40000000000 */
[----:B------:R-:W-:-:S02]  /*0e40*/  VIADD R150, R17, 0x18 ;  /* 0x0000001811967836 */ /* 0x000fc40000000000 */
[C---:B------:R-:W-:Y:S01]  /*0e50*/  VIADD R149, R17.reuse, 0x20 ;  /* 0x0000002011957836 */ /* 0x040fe20000000000 */
[----:B------:R-:W-:Y:S01]  /*0e60*/  SHF.R.S32.HI R0, RZ, 0x1f, R141 ;  /* 0x0000001fff007819 */ /* 0x000fe2000001148d */
        /* <DEDUP_REMOVED lines=12> */
[----:B------:R-:W-:Y:S01]  /*0f30*/  VIADD R142, R17, 0x58 ;  /* 0x00000058118e7836 */ /* 0x000fe20000000000 */
[----:B------:R-:W-:Y:S01]  /*0f40*/  SHF.R.S32.HI R156, RZ, 0x1f, R144 ;  /* 0x0000001fff9c7819 */ /* 0x000fe20000011490 */
[----:B------:R-:W-:Y:S01]  /*0f50*/  VIADD R23, R18, 0x21820 ;  /* 0x0002182012177836 */ /* 0x000fe20000000000 */
[----:B------:R-:W-:Y:S01]  /*0f60*/  SHF.R.S32.HI R155, RZ, 0x1f, R143 ;  /* 0x0000001fff9b7819 */ /* 0x000fe2000001148f */
[----:B------:R-:W-:Y:S01]  /*0f70*/  IMAD.IADD R2, R151, 0x1, -R2 ;  /* 0x0000000197027824 */ /* 0x000fe200078e0a02 */
[----:B------:R-:W-:Y:S01]  /*0f80*/  SHF.R.S32.HI R154, RZ, 0x1f, R142 ;  /* 0x0000001fff9a7819 */ /* 0x000fe2000001148e */
[----:B------:R-:W-:-:S02]  /*0f90*/  @P1 VIADD R23, R22, 0xffffffe0 ;  /* 0xffffffe016171836 */ /* 0x000fc40000000000 */
[----:B------:R-:W-:Y:S02]  /*0fa0*/  IMAD.IADD R22, R22, 0x1, R19 ;  /* 0x0000000116167824 */ /* 0x000fe400078e0213 */
[----:B------:R-:W-:Y:S02]  /*0fb0*/  VIADD R140, R17, 0x10 ;  /* 0x00000010118c7836 */ /* 0x000fe40000000000 */
[----:B------:R-:W-:Y:S02]  /*0fc0*/  IMAD R137, R2, 0x8, R7 ;  /* 0x0000000802897824 */ /* 0x000fe400078e0207 */
[----:B------:R-:W-:Y:S02]  /*0fd0*/  IMAD.IADD R19, R19, 0x1, R23 ;  /* 0x0000000113137824 */ /* 0x000fe400078e0217 */
[----:B0-----:R-:W-:-:S07]  /*0fe0*/  VIADD R136, R23, 0x6000 ;  /* 0x0000600017887836 */ /* 0x001fce0000000000 */
.L_x_1166:
[----:B------:R-:W-:Y:S01]  /*0ff0*/  ULDC.64 UR8, c[0x0][0xa28] ;  /* 0x00028a0000087ab9 */ /* 0x000fe20000000a00 */
[----:B------:R-:W-:Y:S01]  /*1000*/  ULDC UR4, c[0x0][0x424] ;  /* 0x0001090000047ab9 */ /* 0x000fe20000000800 */
[----:B------:R-:W-:-:S04]  /*1010*/  UISETP.NE.U32.AND UP0, UPT, UR8, URZ, UPT ;  /* 0x0000003f0800728c */ /* 0x000fc8000bf05070 */
[----:B------:R-:W-:-:S03]  /*1020*/  UISETP.NE.AND.EX UP0, UPT, UR9, URZ, UPT, UP0 ;  /* 0x0000003f0900728c */ /* 0x000fc6000bf05300 */
[----:B------:R-:W-:Y:S02]  /*1030*/  ULDC.64 UR8, c[0x0][0xa18] ;  /* 0x0002860000087ab9 */ /* 0x000fe40000000a00 */
[----:B------:R-:W-:Y:S01]  /*1040*/  UISETP.NE.U32.AND UP1, UPT, UR8, URZ, UPT ;  /* 0x0000003f0800728c */ /* 0x000fe2000bf25070 */
[----:B------:R-:W-:-:S03]  /*1050*/  PLOP3.LUT P0, PT, PT, PT, UP0, 0x80, 0x0 ;  /* 0x000000000000781c */ /* 0x000fc60003f0f008 */
[----:B------:R-:W-:-:S03]  /*1060*/  UISETP.NE.AND.EX UP1, UPT, UR9, URZ, UPT, UP1 ;  /* 0x0000003f0900728c */ /* 0x000fc6000bf25310 */
[----:B------:R-:W-:Y:S02]  /*1070*/  @UP0 ULDC.64 UR8, c[0x0][0xa28] ;  /* 0x00028a0000080ab9 */ /* 0x000fe40000000a00 */
[----:B------:R-:W-:Y:S01]  /*1080*/  @UP0 UIMAD.WIDE UR8, UR7, 0x4, UR8 ;  /* 0x00000004070808a5 */ /* 0x000fe2000f8e0208 */
[----:B------:R-:W-:-:S05]  /*1090*/  PLOP3.LUT P2, PT, PT, PT, UP1, 0x80, 0x0 ;  /* 0x000000000000781c */ /* 0x000fca0003f4f018 */
[----:B01-3--:R-:W-:Y:S02]  /*10a0*/  IMAD.U32 R2, RZ, RZ, UR8 ;  /* 0x00000008ff027e24 */ /* 0x00bfe4000f8e00ff */
[----:B----4-:R-:W-:Y:S01]  /*10b0*/  IMAD.U32 R3, RZ, RZ, UR9 ;  /* 0x00000009ff037e24 */ /* 0x010fe2000f8e00ff */
[----:B------:R-:W-:Y:S02]  /*10c0*/  @UP1 ULDC.64 UR8, c[0x0][0xa18] ;  /* 0x0002860000081ab9 */ /* 0x000fe40000000a00 */
[----:B------:R-:W-:Y:S02]  /*10d0*/  @UP1 UIMAD.WIDE UR8, UR7, 0x4, UR8 ;  /* 0x00000004070818a5 */ /* 0x000fe4000f8e0208 */
[----:B--2---:R-:W2:Y:S04]  /*10e0*/  @P0 LDG.E R2, desc[UR56][R2.64] ;  /* 0x0000003802020981 */ /* 0x004ea8000c1e1900 */
[----:B------:R-:W-:-:S02]  /*10f0*/  IMAD.U32 R4, RZ, RZ, UR8 ;  /* 0x00000008ff047e24 */ /* 0x000fc4000f8e00ff */
[----:B------:R-:W-:Y:S01]  /*1100*/  IMAD.U32 R5, RZ, RZ, UR9 ;  /* 0x00000009ff057e24 */ /* 0x000fe2000f8e00ff */
[----:B------:R-:W-:-:S04]  /*1110*/  ULDC.64 UR8, c[0x0][0x418] ;  /* 0x0001060000087ab9 */ /* 0x000fc80000000a00 */
[----:B------:R-:W3:Y:S01]  /*1120*/  @P2 LDG.E R4, desc[UR56][R4.64] ;  /* 0x0000003804042981 */ /* 0x000ee2000c1e1900 */
[----:B------:R-:W-:Y:S01]  /*1130*/  UISETP.NE.U32.AND UP0, UPT, UR8, URZ, UPT ;  /* 0x0000003f0800728c */ /* 0x000fe2000bf05070 */
[----:B------:R-:W-:Y:S01]  /*1140*/  UMOV UR38, URZ ;  /* 0x0000003f00267c82 */ /* 0x000fe20008000000 */
[----:B------:R-:W-:Y:S02]  /*1150*/  ULOP3.LUT UR40, UR5, 0xffff, URZ, 0xc0, !UPT ;  /* 0x0000ffff05287892 */ /* 0x000fe4000f8ec03f */
[----:B------:R-:W-:-:S03]  /*1160*/  UISETP.NE.AND.EX UP0, UPT, UR9, URZ, UPT, UP0 ;  /* 0x0000003f0900728c */ /* 0x000fc6000bf05300 */
[----:B------:R-:W-:Y:S01]  /*1170*/  ULDC.64 UR8, c[0x0][0xa20] ;  /* 0x0002880000087ab9 */ /* 0x000fe20000000a00 */
[----:B------:R-:W-:Y:S01]  /*1180*/  USEL UR4, UR4, 0x1, UP0 ;  /* 0x0000000104047887 */ /* 0x000fe20008000000 */
[----:B------:R-:W-:Y:S01]  /*1190*/  ISETP.NE.U32.AND P1, PT, RZ, UR8, PT ;  /* 0x00000008ff007c0c */ /* 0x000fe2000bf25070 */
[----:B------:R-:W-:Y:S02]  /*11a0*/  ULDC UR8, c[0x0][0x2f0] ;  /* 0x0000bc0000087ab9 */ /* 0x000fe40000000800 */
[----:B------:R-:W-:Y:S01]  /*11b0*/  UIMAD UR4, UR4, UR8, URZ ;  /* 0x00000008040472a4 */ /* 0x000fe2000f8e023f */
[----:B------:R-:W-:Y:S02]  /*11c0*/  ISETP.NE.AND.EX P1, PT, RZ, UR9, PT, P1 ;  /* 0x00000009ff007c0c */ /* 0x000fe4000bf25310 */
[----:B--2---:R-:W-:Y:S02]  /*11d0*/  @P0 R2UR UR38, R2 ;  /* 0x00000000022602ca */ /* 0x004fe400000e0000 */
[----:B---3--:R-:W-:Y:S01]  /*11e0*/  @P2 R2UR UR48, R4 ;  /* 0x00000000043022ca */ /* 0x008fe200000e0000 */
[----:B-----5:R-:W-:-:S14]  /*11f0*/  @P2 BRA `(.L_x_1063) ;  /* 0x0000000000382947 */ /* 0x020fdc0003800000 */
[----:B------:R-:W-:Y:S01]  /*1200*/  ULDC.64 UR8, c[0x0][0xa00] ;  /* 0x0002800000087ab9 */ /* 0x000fe20000000a00 */
[----:B------:R-:W-:Y:S01]  /*1210*/  ULDC UR48, c[0x0][0x288] ;  /* 0x0000a20000307ab9 */ /* 0x000fe20000000800 */
[----:B------:R-:W-:-:S04]  /*1220*/  ISETP.NE.U32.AND P0, PT, RZ, UR8, PT ;  /* 0x00000008ff007c0c */ /* 0x000fc8000bf05070 */
[----:B------:R-:W-:-:S13]  /*1230*/  ISETP.NE.AND.EX P0, PT, RZ, UR9, PT, P0 ;  /* 0x00000009ff007c0c */ /* 0x000fda000bf05300 */
[----:B------:R-:W-:Y:S05]  /*1240*/  @!P0 BRA `(.L_x_1063) ;  /* 0x0000000000248947 */ /* 0x000fea0003800000 */
[----:B------:R-:W-:Y:S02]  /*1250*/  ULDC.64 UR8, c[0x0][0xa00] ;  /* 0x0002800000087ab9 */ /* 0x000fe40000000a00 */
[----:B------:R-:W-:-:S06]  /*1260*/  UIMAD.WIDE UR8, UR7, 0x4, UR8 ;  /* 0x00000004070878a5 */ /* 0x000fcc000f8e0208 */
[----:B------:R-:W-:Y:S02]  /*1270*/  IMAD.U32 R2, RZ, RZ, UR8 ;  /* 0x00000008ff027e24 */ /* 0x000fe4000f8e00ff */
[----:B------:R-:W-:-:S05]  /*1280*/  IMAD.U32 R3, RZ, RZ, UR9 ;  /* 0x00000009ff037e24 */ /* 0x000fca000f8e00ff */
[----:B------:R-:W2:Y:S04]  /*1290*/  LDG.E R4, desc[UR56][R2.64] ;  /* 0x0000003802047981 */ /* 0x000ea8000c1e1900 */
[----:B------:R-:W3:Y:S01]  /*12a0*/  LDG.E R0, desc[UR56][R2.64+0x4] ;  /* 0x0000043802007981 */ /* 0x000ee2000c1e1900 */
[----:B--2---:R-:W-:Y:S02]  /*12b0*/  R2UR UR48, R4 ;  /* 0x00000000043072ca */ /* 0x004fe400000e0000 */
[----:B---3--:R-:W-:-:S13]  /*12c0*/  R2UR UR8, R0 ;  /* 0x00000000000872ca */ /* 0x008fda00000e0000 */
[----:B------:R-:W-:-:S12]  /*12d0*/  UIADD3 UR48, -UR48, UR8, URZ ;  /* 0x0000000830307290 */ /* 0x000fd8000fffe13f */
.L_x_1063:
[----:B------:R-:W-:Y:S01]  /*12e0*/  UMOV UR43, UR7 ;  /* 0x00000007002b7c82 */ /* 0x000fe20008000000 */
[----:B------:R-:W-:Y:S05]  /*12f0*/  @!P1 BRA `(.L_x_1064) ;  /* 0x00000000001c9947 */ /* 0x000fea0003800000 */
[----:B------:R-:W-:Y:S02]  /*1300*/  ULDC.64 UR8, c[0x0][0xa20] ;  /* 0x0002880000087ab9 */ /* 0x000fe40000000a00 */
[----:B------:R-:W-:-:S06]  /*1310*/  UIMAD.WIDE UR8, UR7, 0x4, UR8 ;  /* 0x00000004070878a5 */ /* 0x000fcc000f8e0208 */
[----:B------:R-:W-:Y:S02]  /*1320*/  IMAD.U32 R2, RZ, RZ, UR8 ;  /* 0x00000008ff027e24 */ /* 0x000fe4000f8e00ff */
[----:B------:R-:W-:-:S05]  /*1330*/  IMAD.U32 R3, RZ, RZ, UR9 ;  /* 0x00000009ff037e24 */ /* 0x000fca000f8e00ff */
[----:B------:R-:W2:Y:S02]  /*1340*/  LDG.E R2, desc[UR56][R2.64] ;  /* 0x0000003802027981 */ /* 0x000ea4000c1e1900 */
[----:B--2---:R-:W-:Y:S01]  /*1350*/  R2UR UR4, R2 ;  /* 0x00000000020472ca */ /* 0x004fe200000e0000 */
[----:B------:R-:W-:-:S14]  /*1360*/  BRA `(.L_x_1065) ;  /* 0x0000000000347947 */ /* 0x000fdc0003800000 */
.L_x_1064:
[----:B------:R-:W-:Y:S02]  /*1370*/  ULDC.64 UR8, c[0x0][0xa08] ;  /* 0x0002820000087ab9 */ /* 0x000fe40000000a00 */
        /* <DEDUP_REMOVED lines=12> */
.L_x_1065:
[----:B------:R-:W-:Y:S01]  /*1440*/  ULDC UR7, c[0x0][0x448] ;  /* 0x0001120000077ab9 */ /* 0x000fe20000000800 */
[----:B------:R-:W-:Y:S02]  /*1450*/  UIMAD UR39, UR6, 0xc0, URZ ;  /* 0x000000c0062778a4 */ /* 0x000fe4000f8e023f */
[----:B------:R-:W-:Y:S02]  /*1460*/  UISETP.NE.AND UP0, UPT, UR7, 0x1, UPT ;  /* 0x000000010700788c */ /* 0x000fe4000bf05270 */
[----:B------:R-:W-:Y:S01]  /*1470*/  UIADD3 UR10, UR39, 0xbf, URZ ;  /* 0x000000bf270a7890 */ /* 0x000fe2000fffe03f */
[----:B------:R-:W-:Y:S01]  /*1480*/  ULDC.64 UR6, c[0x0][0x9e0] ;  /* 0x0002780000067ab9 */ /* 0x000fe20000000a00 */
[----:B------:R-:W-:Y:S02]  /*1490*/  UP2UR UR54, UPR, URZ, 0x1 ;  /* 0x000000013f367883 */ /* 0x000fe40008000000 */
[----:B------:R-:W-:-:S05]  /*14a0*/  UIADD3 UR38, -UR38, UR4, URZ ;  /* 0x0000000426267290 */ /* 0x000fca000fffe13f */
[----:B------:R-:W-:Y:S01]  /*14b0*/  @UP0 ULDC UR8, c[0x0][0x44c] ;  /* 0x0001130000080ab9 */ /* 0x000fe20000000800 */
[----:B------:R-:W-:Y:S01]  /*14c0*/  @UP0 ULDC UR11, c[0x0][0x450] ;  /* 0x00011400000b0ab9 */ /* 0x000fe20000000800 */
[----:B------:R-:W-:Y:S02]  /*14d0*/  UIMAD.WIDE.U32 UR8, UR10, UR8, URZ ;  /* 0x000000080a0872a5 */ /* 0x000fe4000f8e003f */
[----:B------:R-:W-:Y:S02]  /*14e0*/  UIADD3 UR4, UR38, 0x1, -UR48 ;  /* 0x0000000126047890 */ /* 0x000fe4000fffe830 */
[----:B------:R-:W-:Y:S02]  /*14f0*/  @UP0 USHF.R.U32.HI UR10, URZ, UR11, UR9 ;  /* 0x0000000b3f0a0299 */ /* 0x000fe40008011609 */
[----:B------:R-:W-:Y:S02]  /*1500*/  UISETP.GE.AND UP0, UPT, UR7, 0x1, UPT ;  /* 0x000000010700788c */ /* 0x000fe4000bf06270 */
[----:B------:R-:W-:-:S02]  /*1510*/  UIADD3 UR10, UR4, UR10, URZ ;  /* 0x0000000a040a7290 */ /* 0x000fc4000fffe03f */
[----:B------:R-:W-:Y:S02]  /*1520*/  UP2UR UR53, UPR, URZ, 0x1 ;  /* 0x000000013f357883 */ /* 0x000fe40008000000 */
[----:B------:R-:W-:Y:S01]  /*1530*/  PLOP3.LUT P0, PT, PT, PT, UP0, 0x40, 0x0 ;  /* 0x000000000000781c */ /* 0x000fe20003f0e808 */
[----:B------:R-:W-:-:S12]  /*1540*/  UIADD3 UR6, UR10, UR6, URZ ;  /* 0x000000060a067290 */ /* 0x000fd8000fffe03f */
[----:B------:R-:W-:Y:S05]  /*1550*/  @P0 BRA `(.L_x_1066) ;  /* 0x0000000000440947 */ /* 0x000fea0003800000 */
        /* <DEDUP_REMOVED lines=10> */
.L_x_1067:
[----:B------:R-:W-:-:S11]  /*1600*/  UISETP.NE.AND UP0, UPT, UR7, 0x1, UPT ;  /* 0x000000010700788c */ /* 0x000fd6000bf05270 */
[----:B------:R-:W-:Y:S02]  /*1610*/  @UP0 ULDC.64 UR10, c[0x0][0x9e8] ;  /* 0x00027a00000a0ab9 */ /* 0x000fe40000000a00 */
[----:B------:R-:W-:-:S04]  /*1620*/  UIMAD.WIDE.U32 UR8, UR4, UR10, URZ ;  /* 0x0000000a040872a5 */ /* 0x000fc8000f8e003f */
[----:B------:R-:W-:-:S12]  /*1630*/  @UP0 USHF.R.U32.HI UR4, URZ, UR11, UR9 ;  /* 0x0000000b3f040299 */ /* 0x000fd80008011609 */
.L_x_1068:
[----:B------:R-:W-:-:S04]  /*1640*/  UIMAD UR4, UR4, UR7, UR7 ;  /* 0x00000007040472a4 */ /* 0x000fc8000f8e0207 */
[----:B------:R-:W-:-:S04]  /*1650*/  UISETP.LT.AND UP0, UPT, UR6, UR4, UPT ;  /* 0x000000040600728c */ /* 0x000fc8000bf01270 */
[----:B------:R-:W-:-:S12]  /*1660*/  USEL UR6, UR6, UR4, UP0 ;  /* 0x0000000406067287 */ /* 0x000fd80008000000 */
.L_x_1066:
[----:B------:R-:W-:Y:S02]  /*1670*/  UISETP.NE.AND UP0, UPT, UR54, URZ, UPT ;  /* 0x0000003f3600728c */ /* 0x000fe4000bf05270 */
[----:B------:R-:W-:Y:S02]  /*1680*/  UIADD3 UR4, UR38, 0x7f, URZ ;  /* 0x0000007f26047890 */ /* 0x000fe4000fffe03f */
[----:B------:R-:W-:Y:S02]  /*1690*/  UIADD3 UR10, UR6, 0x7f, URZ ;  /* 0x0000007f060a7890 */ /* 0x000fe4000fffe03f */
[----:B------:R-:W-:Y:S02]  /*16a0*/  UISETP.GE.AND UP1, UPT, UR7, 0x1, UPT ;  /* 0x000000010700788c */ /* 0x000fe4000bf26270 */
[----:B------:R-:W-:Y:S02]  /*16b0*/  USHF.R.S32.HI UR6, URZ, 0x1f, UR4 ;  /* 0x0000001f3f067899 */ /* 0x000fe40008011404 */
[----:B------:R-:W-:Y:S01]  /*16c0*/  USHF.R.S32.HI UR11, URZ, 0x1f, UR10 ;  /* 0x0000001f3f0b7899 */ /* 0x000fe2000801140a */
[----:B------:R-:W-:Y:S01]  /*16d0*/  @UP0 ULDC UR8, c[0x0][0x44c] ;  /* 0x0001130000080ab9 */ /* 0x000fe20000000800 */
[----:B------:R-:W-:Y:S01]  /*16e0*/  ULEA.HI UR6, UR6, UR4, URZ, 0x7 ;  /* 0x0000000406067291 */ /* 0x000fe2000f8f383f */
[----:B------:R-:W-:Y:S01]  /*16f0*/  PLOP3.LUT P0, PT, PT, PT, UP1, 0x40, 0x0 ;  /* 0x000000000000781c */ /* 0x000fe20003f0e818 */
[----:B------:R-:W-:-:S02]  /*1700*/  UIMAD.WIDE.U32 UR8, UR39, UR8, URZ ;  /* 0x00000008270872a5 */ /* 0x000fc4000f8e003f */
[----:B------:R-:W-:Y:S01]  /*1710*/  ULEA.HI UR11, UR11, UR10, URZ, 0x7 ;  /* 0x0000000a0b0b7291 */ /* 0x000fe2000f8f383f */
[----:B------:R-:W-:Y:S01]  /*1720*/  @UP0 ULDC UR13, c[0x0][0x450] ;  /* 0x00011400000d0ab9 */ /* 0x000fe20000000800 */
[----:B------:R-:W-:Y:S01]  /*1730*/  UMOV UR12, UR39 ;  /* 0x00000027000c7c82 */ /* 0x000fe20008000000 */
[----:B------:R-:W-:Y:S02]  /*1740*/  UIADD3 UR58, UR38, -UR48, URZ ;  /* 0x80000030263a7290 */ /* 0x000fe4000fffe03f */
[----:B------:R-:W-:Y:S02]  /*1750*/  USHF.R.S32.HI UR6, URZ, 0x7, UR6 ;  /* 0x000000073f067899 */ /* 0x000fe40008011406 */
[----:B------:R-:W-:Y:S02]  /*1760*/  USHF.R.S32.HI UR11, URZ, 0x7, UR11 ;  /* 0x000000073f0b7899 */ /* 0x000fe4000801140b */
[----:B------:R-:W-:Y:S02]  /*1770*/  @UP0 USHF.R.U32.HI UR12, URZ, UR13, UR9 ;  /* 0x0000000d3f0c0299 */ /* 0x000fe40008011609 */
[----:B------:R-:W-:-:S02]  /*1780*/  UISETP.LT.AND UP0, UPT, UR6, UR11, UPT ;  /* 0x0000000b0600728c */ /* 0x000fc4000bf01270 */
[----:B------:R-:W-:Y:S01]  /*1790*/  UIADD3 UR4, UR58, UR12, URZ ;  /* 0x0000000c3a047290 */ /* 0x000fe2000fffe03f */
[----:B------:R-:W-:Y:S01]  /*17a0*/  ULDC UR10, c[0x0][0x9dc] ;  /* 0x00027700000a7ab9 */ /* 0x000fe20000000800 */
[----:B------:R-:W-:Y:S02]  /*17b0*/  USEL UR6, UR6, UR11, UP0 ;  /* 0x0000000b06067287 */ /* 0x000fe40008000000 */
[----:B------:R-:W-:Y:S01]  /*17c0*/  UIADD3 UR10, UR4, -UR10, URZ ;  /* 0x8000000a040a7290 */ /* 0x000fe2000fffe03f */
[----:B------:R-:W-:Y:S11]  /*17d0*/  @P0 BRA `(.L_x_1069) ;  /* 0x0000000000440947 */ /* 0x000ff60003800000 */
        /* <DEDUP_REMOVED lines=10> */
.L_x_1070:
[----:B------:R-:W-:-:S11]  /*1880*/  UISETP.NE.AND UP0, UPT, UR7, 0x1, UPT ;  /* 0x000000010700788c */ /* 0x000fd6000bf05270 */
[----:B------:R-:W-:Y:S02]  /*1890*/  @UP0 ULDC.64 UR12, c[0x0][0x9e8] ;  /* 0x00027a00000c0ab9 */ /* 0x000fe40000000a00 */
[----:B------:R-:W-:-:S04]  /*18a0*/  UIMAD.WIDE.U32 UR8, UR4, UR12, URZ ;  /* 0x0000000c040872a5 */ /* 0x000fc8000f8e003f */
[----:B------:R-:W-:-:S12]  /*18b0*/  @UP0 USHF.R.U32.HI UR4, URZ, UR13, UR9 ;  /* 0x0000000d3f040299 */ /* 0x000fd80008011609 */
.L_x_1071:
[----:B------:R-:W-:-:S04]  /*18c0*/  UIMAD UR4, UR4, UR7, URZ ;  /* 0x00000007040472a4 */ /* 0x000fc8000f8e023f */
[----:B------:R-:W-:-:S04]  /*18d0*/  UISETP.LT.AND UP0, UPT, UR10, UR4, UPT ;  /* 0x000000040a00728c */ /* 0x000fc8000bf01270 */
[----:B------:R-:W-:-:S12]  /*18e0*/  USEL UR10, UR10, UR4, !UP0 ;  /* 0x000000040a0a7287 */ /* 0x000fd8000c000000 */
.L_x_1069:
[----:B------:R-:W-:-:S04]  /*18f0*/  USHF.R.S32.HI UR4, URZ, 0x1f, UR10 ;  /* 0x0000001f3f047899 */ /* 0x000fc8000801140a */
[----:B------:R-:W-:-:S04]  /*1900*/  ULEA.HI UR4, UR4, UR10, URZ, 0x7 ;  /* 0x0000000a04047291 */ /* 0x000fc8000f8f383f */
[----:B------:R-:W-:Y:S02]  /*1910*/  USHF.R.S32.HI UR7, URZ, 0x7, UR4 ;  /* 0x000000073f077899 */ /* 0x000fe40008011404 */
[----:B------:R-:W-:Y:S02]  /*1920*/  ULOP3.LUT UR4, UR5, 0xff000000, URZ, 0xc0, !UPT ;  /* 0xff00000005047892 */ /* 0x000fe4000f8ec03f */
[----:B------:R-:W-:Y:S02]  /*1930*/  UISETP.LT.AND UP0, UPT, URZ, UR7, UPT ;  /* 0x000000073f00728c */ /* 0x000fe4000bf01270 */
[----:B------:R-:W-:Y:S02]  /*1940*/  ULOP3.LUT UR5, UR5, 0xff0000, URZ, 0xc0, !UPT ;  /* 0x00ff000005057892 */ /* 0x000fe4000f8ec03f */
[----:B------:R-:W-:Y:S02]  /*1950*/  USEL UR36, URZ, UR7, !UP0 ;  /* 0x000000073f247287 */ /* 0x000fe4000c000000 */
[----:B------:R-:W-:-:S02]  /*1960*/  USHF.R.U32.HI UR4, URZ, 0x8, UR4 ;  /* 0x000000083f047899 */ /* 0x000fc40008011604 */
[----:B------:R-:W-:Y:S02]  /*1970*/  UISETP.GT.AND UP0, UPT, UR6, UR36, UPT ;  /* 0x000000240600728c */ /* 0x000fe4000bf04270 */
[----:B------:R-:W-:-:S03]  /*1980*/  ULEA.HI UR5, UR5, UR4, URZ, 0x10 ;  /* 0x0000000405057291 */ /* 0x000fc6000f8f803f */
[----:B------:R-:W-:Y:S01]  /*1990*/  UMOV UR4, URZ ;  /* 0x0000003f00047c82 */ /* 0x000fe20008000000 */
[----:B------:R-:W-:Y:S01]  /*19a0*/  PLOP3.LUT P0, PT, PT, PT, UP0, 0x80, 0x0 ;  /* 0x000000000000781c */ /* 0x000fe20003f0f008 */
[----:B------:R-:W-:Y:S02]  /*19b0*/  ULOP3.LUT UR37, UR5, 0xff, URZ, 0xc0, !UPT ;  /* 0x000000ff05257892 */ /* 0x000fe4000f8ec03f */
[----:B------:R-:W-:-:S10]  /*19c0*/  USHF.R.U32.HI UR47, URZ, 0x10, UR5 ;  /* 0x000000103f2f7899 */ /* 0x000fd40008011605 */
[----:B------:R-:W-:Y:S05]  /*19d0*/  @!P0 BRA `(.L_x_1072) ;  /* 0x0000000000948947 */ /* 0x000fea0003800000 */
[----:B------:R-:W-:Y:S01]  /*19e0*/  UISETP.NE.AND UP0, UPT, UR47, URZ, UPT ;  /* 0x0000003f2f00728c */ /* 0x000fe2000bf05270 */
[----:B------:R-:W-:-:S03]  /*19f0*/  ULDC UR4, c[0x0][0x9f0] ;  /* 0x00027c0000047ab9 */ /* 0x000fc60000000800 */
[----:B------:R-:W-:-:S04]  /*1a00*/  USEL UR10, UR47, UR4, UP0 ;  /* 0x000000042f0a7287 */ /* 0x000fc80008000000 */
[----:B------:R-:W-:Y:S02]  /*1a10*/  UIADD3 UR4, UR10, -0x1, UR6 ;  /* 0xffffffff0a047890 */ /* 0x000fe4000fffe006 */
[----:B------:R-:W-:Y:S02]  /*1a20*/  IMAD.U32 R3, RZ, RZ, UR10 ;  /* 0x0000000aff037e24 */ /* 0x000fe4000f8e00ff */
[----:B------:R-:W-:-:S03]  /*1a30*/  UIADD3 UR7, -UR36, UR4, URZ ;  /* 0x0000000424077290 */ /* 0x000fc6000fffe13f */
[-C--:B------:R-:W-:Y:S01]  /*1a40*/  IABS R0, R3.reuse ;  /* 0x0000000300007213 */ /* 0x080fe20000000000 */
[----:B------:R-:W-:Y:S01]  /*1a50*/  UMOV UR4, URZ ;  /* 0x0000003f00047c82 */ /* 0x000fe20008000000 */
[----:B------:R-:W-:Y:S01]  /*1a60*/  IABS R5, R3 ;  /* 0x0000000300057213 */ /* 0x000fe20000000000 */
[----:B------:R-:W-:Y:S01]  /*1a70*/  IMAD.U32 R4, RZ, RZ, UR7 ;  /* 0x00000007ff047e24 */ /* 0x000fe2000f8e00ff */
[----:B------:R-:W-:Y:S01]  /*1a80*/  R2UR UR11, R0 ;  /* 0x00000000000b72ca */ /* 0x000fe200000e0000 */
[----:B------:R-:W-:-:S03]  /*1a90*/  ULOP3.LUT UR7, UR7, UR10, URZ, 0x3c, !UPT ;  /* 0x0000000a07077292 */ /* 0x000fc6000f8e3c3f */
[----:B------:R-:W-:-:S05]  /*1aa0*/  IABS R4, R4 ;  /* 0x0000000400047213 */ /* 0x000fca0000000000 */
[----:B------:R-:W-:-:S04]  /*1ab0*/  IMAD.MOV.U32 R3, RZ, RZ, R4 ;  /* 0x000000ffff037224 */ /* 0x000fc800078e0004 */
[----:B------:R-:W0:Y:S01]  /*1ac0*/  I2F.RP R0, UR11 ;  /* 0x0000000b00007d06 */ /* 0x000e220008209400 */
[----:B------:R-:W-:-:S07]  /*1ad0*/  R2UR UR9, R3 ;  /* 0x00000000030972ca */ /* 0x000fce00000e0000 */
[----:B0-----:R-:W0:Y:S02]  /*1ae0*/  MUFU.RCP R0, R0 ;  /* 0x0000000000007308 */ /* 0x001e240000001000 */
[----:B0-----:R-:W-:Y:S02]  /*1af0*/  VIADD R2, R0, 0xffffffe ;  /* 0x0ffffffe00027836 */ /* 0x001fe40000000000 */
        /* <DEDUP_REMOVED lines=19> */
.L_x_1072:
[----:B------:R-:W-:Y:S01]  /*1c30*/  UIMAD UR36, UR37, UR4, UR36 ;  /* 0x00000004252472a4 */ /* 0x000fe2000f8e0224 */
[----:B------:R-:W-:Y:S01]  /*1c40*/  IMAD.U32 R88, RZ, RZ, UR6 ;  /* 0x00000006ff587e24 */ /* 0x000fe2000f8e00ff */
[----:B------:R-:W-:Y:S01]  /*1c50*/  PLOP3.LUT P0, PT, PT, PT, PT, 0x80, 0x0 ;  /* 0x000000000000781c */ /* 0x000fe20003f0f070 */
[----:B------:R-:W-:Y:S01]  /*1c60*/  IMAD.U32 R3, RZ, RZ, UR4 ;  /* 0x00000004ff037e24 */ /* 0x000fe2000f8e00ff */
[----:B------:R-:W-:Y:S01]  /*1c70*/  CS2R R134, SRZ ;  /* 0x0000000000867805 */ /* 0x000fe2000001ff00 */
[----:B------:R-:W-:Y:S01]  /*1c80*/  IMAD.MOV.U32 R2, RZ, RZ, RZ ;  /* 0x000000ffff027224 */ /* 0x000fe200078e00ff */
[----:B------:R-:W-:Y:S01]  /*1c90*/  CS2R R132, SRZ ;  /* 0x0000000000847805 */ /* 0x000fe2000001ff00 */
[----:B------:R-:W-:Y:S01]  /*1ca0*/  IMAD.MOV.U32 R0, RZ, RZ, RZ ;  /* 0x000000ffff007224 */ /* 0x000fe200078e00ff */
[----:B------:R-:W-:Y:S02]  /*1cb0*/  VIADDMNMX R88, R3, UR36, R88, PT ;  /* 0x0000002403587c46 */ /* 0x000fe4000b800158 */
[----:B------:R-:W-:-:S02]  /*1cc0*/  CS2R R130, SRZ ;  /* 0x0000000000827805 */ /* 0x000fc4000001ff00 */
[----:B------:R-:W-:Y:S02]  /*1cd0*/  CS2R R128, SRZ ;  /* 0x0000000000807805 */ /* 0x000fe4000001ff00 */
[----:B------:R-:W-:Y:S02]  /*1ce0*/  CS2R R126, SRZ ;  /* 0x00000000007e7805 */ /* 0x000fe4000001ff00 */
[----:B------:R-:W-:Y:S02]  /*1cf0*/  ISETP.GT.AND P1, PT, R88, UR36, PT ;  /* 0x0000002458007c0c */ /* 0x000fe4000bf24270 */
        /* <DEDUP_REMOVED lines=20> */
[----:B------:R-:W0:Y:S02]  /*1e40*/  S2R R4, SR_TID.X ;  /* 0x0000000000047919 */ /* 0x000e240000002100 */
[----:B0-----:R-:W-:-:S05]  /*1e50*/  VIADD R5, R4, 0xffffff80 ;  /* 0xffffff8004057836 */ /* 0x001fca0000000000 */
[----:B------:R-:W-:-:S04]  /*1e60*/  SHF.R.S32.HI R4, RZ, 0x1f, R5 ;  /* 0x0000001fff047819 */ /* 0x000fc80000011405 */
[----:B------:R-:W-:-:S04]  /*1e70*/  LEA.HI R4, R4, R5, RZ, 0x7 ;  /* 0x0000000504047211 */ /* 0x000fc800078f38ff */
[----:B------:R-:W-:-:S05]  /*1e80*/  SHF.R.S32.HI R4, RZ, 0x7, R4 ;  /* 0x00000007ff047819 */ /* 0x000fca0000011404 */
[----:B------:R-:W0:Y:S02]  /*1e90*/  SHFL.IDX PT, R0, R4, RZ, 0x1f ;  /* 0x00001fff04007589 */ /* 0x000e2400000e0000 */
[----:B0-----:R-:W-:-:S13]  /*1ea0*/  R2UR UR46, R0 ;  /* 0x00000000002e72ca */ /* 0x001fda00000e0000 */
[----:B------:R-:W-:-:S04]  /*1eb0*/  UIMAD.WIDE UR4, UR46, 0x55555556, URZ ;  /* 0x555555562e0478a5 */ /* 0x000fc8000f8e023f */
[----:B------:R-:W-:Y:S02]  /*1ec0*/  ULEA.HI UR55, UR5, UR5, URZ, 0x1 ;  /* 0x0000000505377291 */ /* 0x000fe4000f8f083f */
[----:B------:R-:W-:Y:S02]  /*1ed0*/  UIADD3 UR5, UR41, 0x21800, URZ ;  /* 0x0002180029057890 */ /* 0x000fe4000fffe03f */
[----:B------:R-:W-:Y:S02]  /*1ee0*/  UIMAD UR55, UR55, -0x3, UR46 ;  /* 0xfffffffd373778a4 */ /* 0x000fe4000f8e022e */
[----:B------:R-:W-:Y:S02]  /*1ef0*/  ULOP3.LUT UP0, URZ, UR5, 0x3ff, URZ, 0xc0, !UPT ;  /* 0x000003ff053f7892 */ /* 0x000fe4000f80c03f */
[----:B------:R-:W-:Y:S02]  /*1f00*/  ULEA UR4, UR55, UR41, 0xc ;  /* 0x0000002937047291 */ /* 0x000fe4000f8e603f */
[----:B------:R-:W-:-:S02]  /*1f10*/  ULEA UR5, UR55, UR5, 0xd ;  /* 0x0000000537057291 */ /* 0x000fc4000f8e683f */
[----:B------:R-:W-:Y:S01]  /*1f20*/  PLOP3.LUT P0, PT, PT, PT, UP0, 0x80, 0x0 ;  /* 0x000000000000781c */ /* 0x000fe20003f0f008 */
[----:B------:R-:W-:Y:S02]  /*1f30*/  UIADD3 UR4, UR4, 0xc400, URZ ;  /* 0x0000c40004047890 */ /* 0x000fe4000fffe03f */
[----:B------:R-:W-:Y:S02]  /*1f40*/  USHF.R.U32.HI UR5, URZ, 0x4, UR5 ;  /* 0x000000043f057899 */ /* 0x000fe40008011605 */
[----:B------:R-:W-:Y:S02]  /*1f50*/  USHF.R.U32.HI UR4, URZ, 0x4, UR4 ;  /* 0x000000043f047899 */ /* 0x000fe40008011604 */
[----:B------:R-:W-:Y:S02]  /*1f60*/  ULOP3.LUT UR45, UR5, 0x3fff, URZ, 0xc0, !UPT ;  /* 0x00003fff052d7892 */ /* 0x000fe4000f8ec03f */
[----:B------:R-:W-:-:S04]  /*1f70*/  ULOP3.LUT UR59, UR4, 0x3fff, URZ, 0xc0, !UPT ;  /* 0x00003fff043b7892 */ /* 0x000fc8000f8ec03f */
[----:B------:R-:W-:Y:S08]  /*1f80*/  @!P0 BRA `(.L_x_1074) ;  /* 0x0000000000408947 */ /* 0x000ff00003800000 */
        /* <DEDUP_REMOVED lines=16> */
.L_x_1074:
[----:B------:R-:W-:Y:S01]  /*2090*/  ULEA.HI UR4, UR51, UR51, URZ, 0x1 ;  /* 0x0000003333047291 */ /* 0x000fe2000f8f083f */
[----:B------:R-:W-:-:S03]  /*20a0*/  IMAD.U32 R2, RZ, RZ, UR52 ;  /* 0x00000034ff027e24 */ /* 0x000fc6000f8e00ff */
[----:B------:R-:W-:Y:S02]  /*20b0*/  ULOP3.LUT UR4, UR4, 0xfffffffe, URZ, 0xc0, !UPT ;  /* 0xfffffffe04047892 */ /* 0x000fe4000f8ec03f */
[----:B------:R-:W-:Y:S02]  /*20c0*/  ISETP.NE.AND P0, PT, R2, 0x3, PT ;  /* 0x000000030200780c */ /* 0x000fe40003f05270 */
[----:B------:R-:W-:-:S06]  /*20d0*/  UIADD3 UR4, UR51, -UR4, URZ ;  /* 0x8000000433047290 */ /* 0x000fcc000fffe03f */
[----:B------:R-:W-:-:S05]  /*20e0*/  IMAD.U32 R0, RZ, RZ, UR4 ;  /* 0x00000004ff007e24 */ /* 0x000fca000f8e00ff */
[----:B------:R-:W-:-:S04]  /*20f0*/  SHF.L.U32 R0, R0, 0x1f, RZ ;  /* 0x0000001f00007819 */ /* 0x000fc800000006ff */
[----:B------:R-:W0:Y:S02]  /*2100*/  SYNCS.PHASECHK.TRANS64.TRYWAIT P1, [UR41+0x2d800], R0 ;  /* 0x02d80000ff0075a7 */ /* 0x000e240008020169 */
[----:B0-----:R-:W-:Y:S05]  /*2110*/  @!P1 BRA `(.L_x_1075) ;  /* 0x0000017800149947 */ /* 0x001fea0003800000 */
.L_x_1261:
[----:B------:R-:W-:Y:S05]  /*2120*/  @!P0 BRA `(.L_x_1076) ;  /* 0x0000000000048947 */ /* 0x000fea0003800000 */
[----:B------:R-:W-:Y:S01]  /*2130*/  BPT.TRAP 0x1 ;  /* 0x000000040000795c */ /* 0x000fe20000300000 */
.L_x_1076:
[----:B------:R-:W-:Y:S02]  /*2140*/  IMAD.U32 R2, RZ, RZ, UR49 ;  /* 0x00000031ff027e24 */ /* 0x000fe4000f8e00ff */
[----:B0-----:R-:W-:-:S03]  /*2150*/  IMAD.U32 R3, RZ, RZ, UR50 ;  /* 0x00000032ff037e24 */ /* 0x001fc6000f8e00ff */
[----:B------:R-:W-:Y:S02]  /*2160*/  LEA R2, R2, UR41, 0x3 ;  /* 0x0000002902027c11 */ /* 0x000fe4000f8e18ff */
[----:B------:R-:W-:-:S04]  /*2170*/  SHF.L.U32 R3, R3, 0x1f, RZ ;  /* 0x0000001f03037819 */ /* 0x000fc800000006ff */
[----:B------:R0:W1:Y:S01]  /*2180*/  SYNCS.PHASECHK.TRANS64.TRYWAIT P1, [R2+URZ+0x2d830], R3 ;  /* 0x02d83003020075a7 */ /* 0x000062000802017f */
[----:B------:R-:W-:Y:S05]  /*2190*/  @!P0 BRA `(.L_x_1077) ;  /* 0x0000000000048947 */ /* 0x000fea0003800000 */
[----:B------:R-:W-:Y:S01]  /*21a0*/  BPT.TRAP 0x1 ;  /* 0x000000040000795c */ /* 0x000fe20000300000 */
.L_x_1077:
[----:B-1----:R-:W-:Y:S05]  /*21b0*/  @P1 BRA `(.L_x_1078) ;  /* 0x0000000000081947 */ /* 0x002fea0003800000 */
[----:B------:R-:W1:Y:S02]  /*21c0*/  SYNCS.PHASECHK.TRANS64.TRYWAIT P1, [R2+URZ+0x2d830], R3 ;  /* 0x02d83003020075a7 */ /* 0x000e64000802017f */
[----:B-1----:R-:W-:Y:S05]  /*21d0*/  @!P1 BRA `(.L_x_1079) ;  /* 0x0000017400fc9947 */ /* 0x002fea0003800000 */
.L_x_1078:
[----:B------:R-:W-:Y:S05]  /*21e0*/  WARPSYNC.ALL ;  /* 0x0000000000007948 */ /* 0x000fea0003800000 */
[----:B------:R-:W-:Y:S01]  /*21f0*/  UIADD3 UR4, UR41, 0x15400, URZ ;  /* 0x0001540029047890 */ /* 0x000fe2000fffe03f */
[----:B------:R-:W-:Y:S01]  /*2200*/  WARPGROUP.ARRIVE ;  /* 0x00000000000079c5 */ /* 0x000fe20000000000 */
[----:B------:R-:W-:Y:S01]  /*2210*/  UMOV UR5, 0x80000020 ;  /* 0x8000002000057882 */ /* 0x000fe20000000000 */
[----:B------:R-:W-:Y:S01]  /*2220*/  UMOV UR7, 0x80000020 ;  /* 0x8000002000077882 */ /* 0x000fe20000000000 */
[----:B------:R-:W-:Y:S01]  /*2230*/  USHF.R.U32.HI UR4, URZ, 0x4, UR4 ;  /* 0x000000043f047899 */ /* 0x000fe20008011604 */
[----:B------:R-:W-:Y:S01]  /*2240*/  UMOV UR9, 0x80000020 ;  /* 0x8000002000097882 */ /* 0x000fe20000000000 */
[----:B------:R-:W-:-:S02]  /*2250*/  UMOV UR11, 0x80000020 ;  /* 0x80000020000b7882 */ /* 0x000fc40000000000 */
[----:B------:R-:W-:Y:S01]  /*2260*/  ULOP3.LUT UR4, UR4, 0x3fff, URZ, 0xc0, !UPT ;  /* 0x00003fff04047892 */ /* 0x000fe2000f8ec03f */
[----:B------:R-:W-:Y:S01]  /*2270*/  UMOV UR13, 0x80000020 ;  /* 0x80000020000d7882 */ /* 0x000fe20000000000 */
[----:B------:R-:W-:Y:S02]  /*2280*/  UMOV UR15, 0x80000020 ;  /* 0x80000020000f7882 */ /* 0x000fe40000000000 */
[----:B------:R-:W-:Y:S02]  /*2290*/  ULOP3.LUT UR32, UR4, 0x10000, URZ, 0xfc, !UPT ;  /* 0x0001000004207892 */ /* 0x000fe4000f8efc3f */
[----:B------:R-:W-:Y:S02]  /*22a0*/  ULOP3.LUT UR4, UR59, 0x10000, URZ, 0xfc, !UPT ;  /* 0x000100003b047892 */ /* 0x000fe4000f8efc3f */
[----:B------:R-:W-:Y:S02]  /*22b0*/  UIMAD UR6, UR49, 0x600, UR32 ;  /* 0x00000600310678a4 */ /* 0x000fe4000f8e0220 */
[----:B------:R-:W-:-:S02]  /*22c0*/  UIADD3 UR8, UR4, 0x2, URZ ;  /* 0x0000000204087890 */ /* 0x000fc4000fffe03f */
[----:B------:R-:W-:Y:S02]  /*22d0*/  UIADD3 UR10, UR6, 0x2, URZ ;  /* 0x00000002060a7890 */ /* 0x000fe4000fffe03f */
[----:B------:R-:W-:Y:S02]  /*22e0*/  UIADD3 UR12, UR4, 0x300, URZ ;  /* 0x00000300040c7890 */ /* 0x000fe4000fffe03f */
[----:B------:R-:W-:Y:S02]  /*22f0*/  UIADD3 UR14, UR6, 0x200, URZ ;  /* 0x00000200060e7890 */ /* 0x000fe4000fffe03f */
[----:B------:R-:W-:Y:S01]  /*2300*/  HGMMA.64x128x16.F32 R24, gdesc[UR4], RZ, !UPT, gsb0 ;  /* 0x01e00000041879f0 */ /* 0x000fe2000c0008ff */
        /* <DEDUP_REMOVED lines=30> */
.L_x_1080:
[----:B------:R-:W-:Y:S01]  /*24f0*/  UISETP.NE.AND UP1, UPT, UR54, URZ, UPT ;  /* 0x0000003f3600728c */ /* 0x000fe2000bf25270 */
[----:B------:R-:W-:Y:S01]  /*2500*/  R2UR UR6, R2 ;  /* 0x00000000020672ca */ /* 0x000fe200000e0000 */
[----:B------:R-:W-:Y:S01]  /*2510*/  ULDC UR7, c[0x0][0x9d8] ;  /* 0x0002760000077ab9 */ /* 0x000fe20000000800 */
[----:B01----:R-:W-:Y:S02]  /*2520*/  IMAD.MOV.U32 R3, RZ, RZ, -0x80 ;  /* 0xffffff80ff037424 */ /* 0x003fe400078e00ff */
[----:B------:R-:W-:Y:S01]  /*2530*/  FMUL.FTZ R8, R35, UR7 ;  /* 0x0000000723087c20 */ /* 0x000fe20008410000 */
[----:B------:R-:W-:Y:S01]  /*2540*/  FMUL.FTZ R35, R75, UR7 ;  /* 0x000000074b237c20 */ /* 0x000fe20008410000 */
[----:B------:R-:W-:Y:S01]  /*2550*/  PLOP3.LUT P1, PT, PT, PT, UP1, 0x80, 0x0 ;  /* 0x000000000000781c */ /* 0x000fe20003f2f018 */
[----:B------:R-:W-:Y:S01]  /*2560*/  VIADD R75, R137, UR39 ;  /* 0x00000027894b7c36 */ /* 0x000fe20008000000 */
[----:B------:R-:W-:Y:S01]  /*2570*/  PLOP3.LUT P2, PT, PT, PT, UP1, 0x80, 0x0 ;  /* 0x000000000000781c */ /* 0x000fe20003f4f018 */
[----:B------:R-:W-:Y:S01]  /*2580*/  FMUL.FTZ R7, R24, UR7 ;  /* 0x0000000718077c20 */ /* 0x000fe20008410000 */
[----:B------:R-:W-:Y:S01]  /*2590*/  FMUL.FTZ R24, R54, UR7 ;  /* 0x0000000736187c20 */ /* 0x000fe20008410000 */
[----:B------:R-:W-:Y:S01]  /*25a0*/  @UP1 ULDC UR10, c[0x0][0x44c] ;  /* 0x00011300000a1ab9 */ /* 0x000fe20000000800 */
[----:B------:R-:W-:Y:S01]  /*25b0*/  FMUL.FTZ R93, R32, UR7 ;  /* 0x00000007205d7c20 */ /* 0x000fe20008410000 */
[----:B------:R-:W-:Y:S01]  /*25c0*/  FMUL.FTZ R5, R31, UR7 ;  /* 0x000000071f057c20 */ /* 0x000fe20008410000 */
[----:B------:R-:W-:Y:S01]  /*25d0*/  UIADD3 UR6, UR6, 0x2d840, URZ ;  /* 0x0002d84006067890 */ /* 0x000fe2000fffe03f */
[----:B------:R-:W-:Y:S01]  /*25e0*/  FMUL.FTZ R32, R70, UR7 ;  /* 0x0000000746207c20 */ /* 0x000fe20008410000 */
[----:B------:R-:W-:Y:S01]  /*25f0*/  UISETP.NE.AND UP0, UPT, UR53, URZ, UPT ;  /* 0x0000003f3500728c */ /* 0x000fe2000bf05270 */
        /* <DEDUP_REMOVED lines=17> */
[----:B------:R-:W-:Y:S01]  /*2710*/  UPRMT UR6, UR42, 0x654, UR6 ;  /* 0x000006542a067896 */ /* 0x000fe20008000006 */
        /* <DEDUP_REMOVED lines=21> */
[----:B------:R-:W-:-:S02]  /*2870*/  IMAD R80, R88, R3, 0x80 ;  /* 0x0000008058507424 */ /* 0x000fc400078e0203 */
        /* <DEDUP_REMOVED lines=23> */
[----:B------:R-:W-:Y:S01]  /*29f0*/  IMAD.U32 R3, RZ, RZ, UR48 ;  /* 0x00000030ff037e24 */ /* 0x000fe2000f8e00ff */
[----:B------:R-:W-:Y:S01]  /*2a00*/  PLOP3.LUT P1, PT, PT, PT, UP0, 0x40, 0x0 ;  /* 0x000000000000781c */ /* 0x000fe20003f2e808 */
[----:B------:R-:W1:Y:S01]  /*2a10*/  MUFU.TANH R7, R7 ;  /* 0x0000000700077308 */ /* 0x000e620000002400 */
[----:B------:R-:W-:Y:S01]  /*2a20*/  IADD3 R2, -R17, 0x1, R80 ;  /* 0x0000000111027810 */ /* 0x000fe20007ffe150 */
[----:B------:R-:W-:Y:S01]  /*2a30*/  ULDC UR35, c[0x0][0x9dc] ;  /* 0x0002770000237ab9 */ /* 0x000fe20000000800 */
[----:B------:R-:W-:Y:S01]  /*2a40*/  SYNCS.ARRIVE.TRANS64.RED.A1T0 RZ, [UR6], RZ ;  /* 0x000000ffffff79a7 */ /* 0x000fe20008100406 */
[----:B------:R-:W-:Y:S01]  /*2a50*/  ULOP3.LUT UR6, URZ, UR35, URZ, 0x33, !UPT ;  /* 0x000000233f067292 */ /* 0x000fe2000f8e333f */
[----:B------:R-:W-:Y:S01]  /*2a60*/  IADD3 R2, -R3, UR38, R2 ;  /* 0x0000002603027c10 */ /* 0x000fe2000fffe102 */
[----:B------:R-:W-:Y:S01]  /*2a70*/  ULDC UR14, c[0x0][0x9e0] ;  /* 0x00027800000e7ab9 */ /* 0x000fe20000000800 */
[----:B------:R-:W-:Y:S01]  /*2a80*/  IADD3 R79, -R17, UR38, R80 ;  /* 0x00000026114f7c10 */ /* 0x000fe2000fffe150 */
[----:B------:R-:W2:Y:S01]  /*2a90*/  MUFU.TANH R89, R89 ;  /* 0x0000005900597308 */ /* 0x000ea20000002400 */
[----:B------:R-:W-:Y:S01]  /*2aa0*/  LEA R77, R88, 0xffffff80, 0x7 ;  /* 0xffffff80584d7811 */ /* 0x000fe200078e38ff */
[----:B------:R-:W-:-:S02]  /*2ab0*/  VIADD R82, R2, UR14 ;  /* 0x0000000e02527c36 */ /* 0x000fc40008000000 */
[----:B------:R-:W-:-:S03]  /*2ac0*/  VIADD R81, R2, UR6 ;  /* 0x0000000602517c36 */ /* 0x000fc60008000000 */
[----:B0-----:R-:W-:Y:S01]  /*2ad0*/  VIADDMNMX R83, R54, R82, R79, PT ;  /* 0x0000005236537246 */ /* 0x001fe2000380014f */
[----:B------:R-:W0:Y:S01]  /*2ae0*/  MUFU.TANH R0, R0 ;  /* 0x0000000000007308 */ /* 0x000e220000002400 */
[----:B------:R-:W-:-:S07]  /*2af0*/  IMAD.IADD R84, R81, 0x1, R54 ;  /* 0x0000000151547824 */ /* 0x000fce00078e0236 */
[----:B------:R-:W3:Y:S08]  /*2b00*/  MUFU.TANH R4, R4 ;  /* 0x0000000400047308 */ /* 0x000ef00000002400 */
        /* <DEDUP_REMOVED lines=61> */
[----:B------:R-:W-:Y:S01]  /*2ee0*/  IMAD.U32 R53, RZ, RZ, UR48 ;  /* 0x00000030ff357e24 */ /* 0x000fe2000f8e00ff */
[----:B------:R-:W-:Y:S04]  /*2ef0*/  BSSY B0, `(.L_x_1082) ;  /* 0x0000013000007945 */ /* 0x000fe80003800000 */
[----:B------:R-:W-:-:S04]  /*2f00*/  IADD3 R53, -R53, UR38, R54 ;  /* 0x0000002635357c10 */ /* 0x000fc8000fffe136 */
        /* <DEDUP_REMOVED lines=11> */
.L_x_1083:
[----:B------:R-:W-:Y:S02]  /*2fc0*/  ULDC UR6, c[0x0][0x9e4] ;  /* 0x0002790000067ab9 */ /* 0x000fe40000000800 */
[----:B------:R-:W-:-:S05]  /*2fd0*/  IMAD.U32 R54, RZ, RZ, UR6 ;  /* 0x00000006ff367e24 */ /* 0x000fca000f8e00ff */
[----:B------:R-:W-:-:S13]  /*2fe0*/  ISETP.NE.AND P1, PT, R54, 0x1, PT ;  /* 0x000000013600780c */ /* 0x000fda0003f25270 */
[----:B------:R-:W1:Y:S02]  /*2ff0*/  @P1 LDC.64 R2, c[0x0][0x9e8] ;  /* 0x00027a00ff021b82 */ /* 0x000e640000000a00 */
[----:B-1----:R-:W-:-:S05]  /*3000*/  @P1 IMAD.HI.U32 R2, R53, R2, RZ ;  /* 0x0000000235021227 */ /* 0x002fca00078e00ff */
[----:B------:R-:W-:-:S07]  /*3010*/  @P1 SHF.R.U32.HI R53, RZ, R3, R2 ;  /* 0x00000003ff351219 */ /* 0x000fce0000011602 */
.L_x_1084:
[----:B------:R-:W-:Y:S05]  /*3020*/  BSYNC B0 ;  /* 0x0000000000007941 */ /* 0x000fea0003800000 */
.L_x_1082:
[----:B------:R-:W-:-:S04]  /*3030*/  IMAD R2, R53, R54, -R77 ;  /* 0x0000003635027224 */ /* 0x000fc800078e0a4d */
[----:B------:R-:W-:-:S05]  /*3040*/  IMAD.IADD R2, R2, 0x1, -R17 ;  /* 0x0000000102027824 */ /* 0x000fca00078e0a11 */
[----:B------:R-:W-:Y:S02]  /*3050*/  VIADDMNMX R83, R2, R54, R83, PT ;  /* 0x0000003602537246 */ /* 0x000fe40003800153 */
[----:B------:R-:W-:-:S07]  /*3060*/  VIMNMX R84, R84, R2, !PT ;  /* 0x0000000254547248 */ /* 0x000fce0007fe0100 */
.L_x_1081:
        /* <DEDUP_REMOVED lines=138> */
[----:B------:R-:W-:Y:S02]  /*3910*/  ISETP.GT.AND P3, PT, R84, 0x60, !P4 ;  /* 0x000000605400780c */ /* 0x000fe40006764270 */
[----:B-1----:R-:W-:-:S02]  /*3920*/  VIADDMNMX R67, R2, R82, R79, PT ;  /* 0x0000005202437246 */ /* 0x002fc4000380014f */
        /* <DEDUP_REMOVED lines=30> */
[----:B------:R-:W-:-:S04]  /*3b10*/  ISETP.GE.AND P5, PT, R80, 0x79, PT ;  /* 0x000000795000780c */ /* 0x000fc80003fa6270 */
[----:B------:R-:W-:-:S04]  /*3b20*/  ISETP.GT.AND P6, PT, R84, 0x78, !P5 ;  /* 0x000000785400780c */ /* 0x000fc80006fc4270 */
[----:B------:R-:W-:-:S04]  /*3b30*/  ISETP.LT.OR P6, PT, R83, 0x79, P6 ;  /* 0x000000795300780c */ /* 0x000fc800037c1670 */
[----:B------:R-:W-:Y:S01]  /*3b40*/  FSEL R42, R76, -INF , !P6 ;  /* 0xff8000004c2a7808 */ /* 0x000fe20007000000 */
[----:B------:R-:W-:Y:S01]  /*3b50*/  IMAD.IADD R76, R81, 0x1, R2 ;  /* 0x00000001514c7824 */ /* 0x000fe200078e0202 */
        /* <DEDUP_REMOVED lines=9> */
[----:B------:R-:W-:-:S04]  /*3bf0*/  ISETP.LT.OR P6, PT, R83, 0x7a, P6 ;  /* 0x0000007a5300780c */ /* 0x000fc800037c1670 */
[----:B------:R-:W-:Y:S02]  /*3c00*/  FSEL R7, R78, -INF , !P6 ;  /* 0xff8000004e077808 */ /* 0x000fe40007000000 */
[----:B------:R-:W-:-:S13]  /*3c10*/  PLOP3.LUT P6, PT, PT, PT, UP0, 0x40, 0x0 ;  /* 0x000000000000781c */ /* 0x000fda0003fce808 */
[----:B------:R-:W-:Y:S05]  /*3c20*/  @P6 BRA `(.L_x_1085) ;  /* 0x0000000000646947 */ /* 0x000fea0003800000 */
        /* <DEDUP_REMOVED lines=14> */
.L_x_1087:
[----:B------:R-:W-:Y:S02]  /*3d10*/  ULDC UR6, c[0x0][0x9e4] ;  /* 0x0002790000067ab9 */ /* 0x000fe40000000800 */
[----:B------:R-:W-:-:S05]  /*3d20*/  IMAD.U32 R70, RZ, RZ, UR6 ;  /* 0x00000006ff467e24 */ /* 0x000fca000f8e00ff */
[----:B------:R-:W-:-:S13]  /*3d30*/  ISETP.NE.AND P6, PT, R70, 0x1, PT ;  /* 0x000000014600780c */ /* 0x000fda0003fc5270 */
[----:B------:R-:W0:Y:S02]  /*3d40*/  @P6 LDC.64 R2, c[0x0][0x9e8] ;  /* 0x00027a00ff026b82 */ /* 0x000e240000000a00 */
[----:B0-----:R-:W-:-:S05]  /*3d50*/  @P6 IMAD.HI.U32 R2, R69, R2, RZ ;  /* 0x0000000245026227 */ /* 0x001fca00078e00ff */
[----:B------:R-:W-:-:S07]  /*3d60*/  @P6 SHF.R.U32.HI R69, RZ, R3, R2 ;  /* 0x00000003ff456219 */ /* 0x000fce0000011602 */
.L_x_1088:
[----:B------:R-:W-:Y:S05]  /*3d70*/  BSYNC B0 ;  /* 0x0000000000007941 */ /* 0x000fea0003800000 */
.L_x_1086:
[----:B------:R-:W-:-:S04]  /*3d80*/  IMAD R2, R69, R70, -R77 ;  /* 0x0000004645027224 */ /* 0x000fc800078e0a4d */
[----:B------:R-:W-:-:S05]  /*3d90*/  IMAD.IADD R2, R2, 0x1, -R17 ;  /* 0x0000000102027824 */ /* 0x000fca00078e0a11 */
[----:B------:R-:W-:Y:S02]  /*3da0*/  VIADDMNMX R67, R2, R70, R67, PT ;  /* 0x0000004602437246 */ /* 0x000fe40003800143 */
[----:B------:R-:W-:-:S07]  /*3db0*/  VIMNMX R76, R76, R2, !PT ;  /* 0x000000024c4c7248 */ /* 0x000fce0007fe0100 */
.L_x_1085:
[----:B------:R-:W-:Y:S01]  /*3dc0*/  ISETP.GT.AND P1, PT, R76, 0x1, !P1 ;  /* 0x000000014c00780c */ /* 0x000fe20004f24270 */
[----:B------:R-:W-:Y:S01]  /*3dd0*/  ULDC UR33, c[0x0][0x988] ;  /* 0x0002620000217ab9 */ /* 0x000fe20000000800 */
[----:B------:R-:W-:Y:S01]  /*3de0*/  LOP3.LUT P6, RZ, R16, 0x4, RZ, 0xc0, !PT ;  /* 0x0000000410ff7812 */ /* 0x000fe200078cc0ff */
[----:B------:R-:W-:Y:S01]  /*3df0*/  UISETP.NE.AND UP1, UPT, UR54, URZ, UPT ;  /* 0x0000003f3600728c */ /* 0x000fe2000bf25270 */
[----:B------:R-:W-:Y:S01]  /*3e00*/  ISETP.LT.OR P1, PT, R67, 0x2, P1 ;  /* 0x000000024300780c */ /* 0x000fe20000f21670 */
[----:B------:R-:W-:Y:S01]  /*3e10*/  UISETP.NE.AND UP0, UPT, UR53, URZ, UPT ;  /* 0x0000003f3500728c */ /* 0x000fe2000bf05270 */
[----:B------:R-:W-:Y:S01]  /*3e20*/  ISETP.GT.AND P2, PT, R76, 0x8, !P2 ;  /* 0x000000084c00780c */ /* 0x000fe20005744270 */
[----:B------:R-:W-:Y:S01]  /*3e30*/  UMOV UR10, UR39 ;  /* 0x00000027000a7c82 */ /* 0x000fe20008000000 */
[----:B------:R-:W-:Y:S02]  /*3e40*/  FSEL R4, R4, -INF , !P1 ;  /* 0xff80000004047808 */ /* 0x000fe40004800000 */
[----:B------:R-:W-:-:S02]  /*3e50*/  ISETP.GT.AND P1, PT, R76, 0x9, !P6 ;  /* 0x000000094c00780c */ /* 0x000fc40007724270 */
[C---:B------:R-:W-:Y:S02]  /*3e60*/  ISETP.LT.OR P2, PT, R67.reuse, 0x9, P2 ;  /* 0x000000094300780c */ /* 0x040fe40001741670 */
[----:B------:R-:W-:Y:S01]  /*3e70*/  ISETP.LT.OR P1, PT, R67, 0xa, P1 ;  /* 0x0000000a4300780c */ /* 0x000fe20000f21670 */
[----:B------:R-:W-:Y:S01]  /*3e80*/  @UP1 ULDC UR6, c[0x0][0x44c] ;  /* 0x0001130000061ab9 */ /* 0x000fe20000000800 */
[----:B------:R-:W-:Y:S01]  /*3e90*/  FSEL R6, R6, -INF , !P2 ;  /* 0xff80000006067808 */ /* 0x000fe20005000000 */
[----:B------:R-:W-:Y:S01]  /*3ea0*/  UIMAD.WIDE.U32 UR6, UR39, UR6, URZ ;  /* 0x00000006270672a5 */ /* 0x000fe2000f8e003f */
[----:B------:R-:W-:Y:S01]  /*3eb0*/  FSEL R5, R5, -INF , !P1 ;  /* 0xff80000005057808 */ /* 0x000fe20004800000 */
[----:B------:R-:W-:Y:S01]  /*3ec0*/  @UP1 ULDC UR11, c[0x0][0x450] ;  /* 0x00011400000b1ab9 */ /* 0x000fe20000000800 */
[C---:B------:R-:W-:Y:S01]  /*3ed0*/  LOP3.LUT P1, RZ, R16.reuse, 0x8, RZ, 0xc0, !PT ;  /* 0x0000000810ff7812 */ /* 0x040fe2000782c0ff */
[----:B------:R-:W-:Y:S01]  /*3ee0*/  @UP1 USHF.R.U32.HI UR10, URZ, UR11, UR7 ;  /* 0x0000000b3f0a1299 */ /* 0x000fe20008011607 */
[----:B------:R-:W-:-:S02]  /*3ef0*/  LOP3.LUT P2, RZ, R16, 0x40000, RZ, 0xc0, !PT ;  /* 0x0004000010ff7812 */ /* 0x000fc4000784c0ff */
[----:B------:R-:W-:Y:S01]  /*3f00*/  ISETP.GT.AND P1, PT, R76, 0x10, !P1 ;  /* 0x000000104c00780c */ /* 0x000fe20004f24270 */
[----:B------:R-:W-:Y:S01]  /*3f10*/  UIADD3 UR58, UR58, UR10, URZ ;  /* 0x0000000a3a3a7290 */ /* 0x000fe2000fffe03f */
[----:B------:R-:W-:Y:S02]  /*3f20*/  LOP3.LUT P6, RZ, R16, 0x20000, RZ, 0xc0, !PT ;  /* 0x0002000010ff7812 */ /* 0x000fe400078cc0ff */
[----:B------:R-:W-:Y:S01]  /*3f30*/  ISETP.LT.OR P1, PT, R67, 0x11, P1 ;  /* 0x000000114300780c */ /* 0x000fe20000f21670 */
[----:B------:R-:W-:Y:S01]  /*3f40*/  UIADD3 UR14, UR58, UR14, URZ ;  /* 0x0000000e3a0e7290 */ /* 0x000fe2000fffe03f */
[----:B------:R-:W-:Y:S02]  /*3f50*/  ISETP.GT.AND P3, PT, R76, 0x70, !P3 ;  /* 0x000000704c00780c */ /* 0x000fe40005f64270 */
[----:B------:R-:W-:Y:S02]  /*3f60*/  FSEL R9, R9, -INF , !P1 ;  /* 0xff80000009097808 */ /* 0x000fe40004800000 */
[----:B------:R-:W-:-:S02]  /*3f70*/  LOP3.LUT P1, RZ, R16, 0x10, RZ, 0xc0, !PT ;  /* 0x0000001010ff7812 */ /* 0x000fc4000782c0ff */
[C---:B------:R-:W-:Y:S02]  /*3f80*/  ISETP.GT.AND P4, PT, R76.reuse, 0x71, !P4 ;  /* 0x000000714c00780c */ /* 0x040fe40006784270 */
[C---:B------:R-:W-:Y:S02]  /*3f90*/  ISETP.GT.AND P1, PT, R76.reuse, 0x11, !P1 ;  /* 0x000000114c00780c */ /* 0x040fe40004f24270 */
[----:B------:R-:W-:Y:S02]  /*3fa0*/  ISETP.GT.AND P5, PT, R76, 0x78, !P5 ;  /* 0x000000784c00780c */ /* 0x000fe40006fa4270 */
[C---:B------:R-:W-:Y:S02]  /*3fb0*/  ISETP.LT.OR P1, PT, R67.reuse, 0x12, P1 ;  /* 0x000000124300780c */ /* 0x040fe40000f21670 */
[----:B------:R-:W-:Y:S02]  /*3fc0*/  ISETP.LT.OR P3, PT, R67, 0x71, P3 ;  /* 0x000000714300780c */ /* 0x000fe40001f61670 */
[----:B------:R-:W-:-:S02]  /*3fd0*/  FSEL R8, R8, -INF , !P1 ;  /* 0xff80000008087808 */ /* 0x000fc40004800000 */
[----:B------:R-:W-:Y:S02]  /*3fe0*/  LOP3.LUT P1, RZ, R16, 0x2000000, RZ, 0xc0, !PT ;  /* 0x0200000010ff7812 */ /* 0x000fe4000782c0ff */
[C---:B------:R-:W-:Y:S02]  /*3ff0*/  ISETP.LT.OR P4, PT, R67.reuse, 0x72, P4 ;  /* 0x000000724300780c */ /* 0x040fe40002781670 */
[----:B------:R-:W-:Y:S02]  /*4000*/  ISETP.GT.AND P1, PT, R76, 0x18, !P1 ;  /* 0x000000184c00780c */ /* 0x000fe40004f24270 */
[C---:B------:R-:W-:Y:S02]  /*4010*/  ISETP.LT.OR P5, PT, R67.reuse, 0x79, P5 ;  /* 0x000000794300780c */ /* 0x040fe40002fa1670 */
[----:B------:R-:W-:Y:S02]  /*4020*/  ISETP.LT.OR P1, PT, R67, 0x19, P1 ;  /* 0x000000194300780c */ /* 0x000fe40000f21670 */
[----:B------:R-:W-:-:S02]  /*4030*/  FSEL R81, R39, -INF , !P4 ;  /* 0xff80000027517808 */ /* 0x000fc40006000000 */
[----:B------:R-:W-:Y:S02]  /*4040*/  FSEL R11, R11, -INF , !P1 ;  /* 0xff8000000b0b7808 */ /* 0x000fe40004800000 */
[----:B------:R-:W-:-:S04]  /*4050*/  LOP3.LUT P1, RZ, R16, 0x1000000, RZ, 0xc0, !PT ;  /* 0x0100000010ff7812 */ /* 0x000fc8000782c0ff */
[----:B------:R-:W-:-:S04]  /*4060*/  ISETP.GT.AND P1, PT, R76, 0x19, !P1 ;  /* 0x000000194c00780c */ /* 0x000fc80004f24270 */
[----:B------:R-:W-:-:S04]  /*4070*/  ISETP.LT.OR P1, PT, R67, 0x1a, P1 ;  /* 0x0000001a4300780c */ /* 0x000fc80000f21670 */
        /* <DEDUP_REMOVED lines=23> */
[----:B------:R-:W-:-:S04]  /*41f0*/  ISETP.LT.OR P1, PT, R67, 0x32, P1 ;  /* 0x000000324300780c */ /* 0x000fc80000f21670 */
[----:B------:R-:W-:Y:S02]  /*4200*/  FSEL R21, R21, -INF , !P1 ;  /* 0xff80000015157808 */ /* 0x000fe40004800000 */
[----:B------:R-:W-:Y:S02]  /*4210*/  ISETP.GT.AND P1, PT, R76, 0x38, !P6 ;  /* 0x000000384c00780c */ /* 0x000fe40007724270 */
[----:B------:R-:W-:Y:S02]  /*4220*/  LOP3.LUT P6, RZ, R16, 0x40, RZ, 0xc0, !PT ;  /* 0x0000004010ff7812 */ /* 0x000fe400078cc0ff */
[----:B------:R-:W-:-:S04]  /*4230*/  ISETP.LT.OR P1, PT, R67, 0x39, P1 ;  /* 0x000000394300780c */ /* 0x000fc80000f21670 */
[----:B------:R-:W-:Y:S02]  /*4240*/  FSEL R2, R24, -INF , !P1 ;  /* 0xff80000018027808 */ /* 0x000fe40004800000 */
[----:B------:R-:W-:Y:S02]  /*4250*/  LOP3.LUT P1, RZ, R16, 0x10000, RZ, 0xc0, !PT ;  /* 0x0001000010ff7812 */ /* 0x000fe4000782c0ff */
[----:B------:R-:W-:Y:S02]  /*4260*/  FMNMX.FTZ R24, R68, R89, !PT ;  /* 0x0000005944187209 */ /* 0x000fe40007810000 */
[----:B------:R-:W-:-:S04]  /*4270*/  ISETP.GT.AND P1, PT, R76, 0x39, !P1 ;  /* 0x000000394c00780c */ /* 0x000fc80004f24270 */
[----:B------:R-:W-:-:S04]  /*4280*/  ISETP.LT.OR P1, PT, R67, 0x3a, P1 ;  /* 0x0000003a4300780c */ /* 0x000fc80000f21670 */
[----:B------:R-:W-:Y:S02]  /*4290*/  FSEL R3, R25, -INF , !P1 ;  /* 0xff80000019037808 */ /* 0x000fe40004800000 */
[----:B------:R-:W-:Y:S02]  /*42a0*/  FMNMX.FTZ R25, R91, R24, !PT ;  /* 0x000000185b197209 */ /* 0x000fe40007810000 */
[----:B------:R-:W-:Y:S02]  /*42b0*/  LOP3.LUT P1, RZ, R16, 0x8000, RZ, 0xc0, !PT ;  /* 0x0000800010ff7812 */ /* 0x000fe4000782c0ff */
[----:B------:R-:W-:Y:S02]  /*42c0*/  FMNMX.FTZ R24, R90, R25, !PT ;  /* 0x000000195a187209 */ /* 0x000fe40007810000 */
[----:B------:R-:W-:Y:S02]  /*42d0*/  ISETP.GT.AND P1, PT, R76, 0x40, !P1 ;  /* 0x000000404c00780c */ /* 0x000fe40004f24270 */
[----:B------:R-:W-:-:S02]  /*42e0*/  FMNMX.FTZ R25, R93, R24, !PT ;  /* 0x000000185d197209 */ /* 0x000fc40007810000 */
[----:B------:R-:W-:Y:S02]  /*42f0*/  ISETP.LT.OR P1, PT, R67, 0x41, P1 ;  /* 0x000000414300780c */ /* 0x000fe40000f21670 */
[----:B------:R-:W-:Y:S02]  /*4300*/  FMNMX.FTZ R24, R92, R25, !PT ;  /* 0x000000195c187209 */ /* 0x000fe40007810000 */
[----:B------:R-:W-:Y:S02]  /*4310*/  FSEL R26, R26, -INF , !P1 ;  /* 0xff8000001a1a7808 */ /* 0x000fe40004800000 */
[----:B------:R-:W-:Y:S02]  /*4320*/  FMNMX.FTZ R25, R53, R24, !PT ;  /* 0x0000001835197209 */ /* 0x000fe40007810000 */
[----:B------:R-:W-:Y:S02]  /*4330*/  LOP3.LUT P1, RZ, R16, 0x4000, RZ, 0xc0, !PT ;  /* 0x0000400010ff7812 */ /* 0x000fe4000782c0ff */
[----:B------:R-:W-:-:S02]  /*4340*/  FMNMX.FTZ R24, R54, R25, !PT ;  /* 0x0000001936187209 */ /* 0x000fc40007810000 */
[----:B------:R-:W-:Y:S02]  /*4350*/  ISETP.GT.AND P1, PT, R76, 0x41, !P1 ;  /* 0x000000414c00780c */ /* 0x000fe40004f24270 */
[----:B------:R-:W-:Y:S02]  /*4360*/  FMNMX.FTZ R25, R55, R24, !PT ;  /* 0x0000001837197209 */ /* 0x000fe40007810000 */
[----:B------:R-:W-:Y:S02]  /*4370*/  ISETP.LT.OR P1, PT, R67, 0x42, P1 ;  /* 0x000000424300780c */ /* 0x000fe40000f21670 */
[----:B------:R-:W-:Y:S02]  /*4380*/  FMNMX.FTZ R24, R56, R25, !PT ;  /* 0x0000001938187209 */ /* 0x000fe40007810000 */
[----:B------:R-:W-:Y:S02]  /*4390*/  FSEL R27, R27, -INF , !P1 ;  /* 0xff8000001b1b7808 */ /* 0x000fe40004800000 */
[----:B------:R-:W-:-:S02]  /*43a0*/  FMNMX.FTZ R25, R57, R24, !PT ;  /* 0x0000001839197209 */ /* 0x000fc40007810000 */
[----:B------:R-:W-:Y:S02]  /*43b0*/  LOP3.LUT P1, RZ, R16, 0x2000, RZ, 0xc0, !PT ;  /* 0x0000200010ff7812 */ /* 0x000fe4000782c0ff */
[----:B------:R-:W-:Y:S02]  /*43c0*/  FMNMX.FTZ R24, R58, R25, !PT ;  /* 0x000000193a187209 */ /* 0x000fe40007810000 */
[----:B------:R-:W-:Y:S02]  /*43d0*/  ISETP.GT.AND P1, PT, R76, 0x48, !P1 ;  /* 0x000000484c00780c */ /* 0x000fe40004f24270 */
[----:B------:R-:W-:Y:S02]  /*43e0*/  FMNMX.FTZ R25, R59, R24, !PT ;  /* 0x000000183b197209 */ /* 0x000fe40007810000 */
[----:B------:R-:W-:Y:S02]  /*43f0*/  ISETP.LT.OR P1, PT, R67, 0x49, P1 ;  /* 0x000000494300780c */ /* 0x000fe40000f21670 */
[----:B------:R-:W-:-:S02]  /*4400*/  FMNMX.FTZ R24, R60, R25, !PT ;  /* 0x000000193c187209 */ /* 0x000fc40007810000 */
        /* <DEDUP_REMOVED lines=36> */
[----:B------:R-:W-:-:S03]  /*4650*/  ISETP.GT.AND P1, PT, R76, 0x59, !P1 ;  /* 0x000000594c00780c */ /* 0x000fc60004f24270 */
[----:B------:R-:W0:Y:S01]  /*4660*/  SHFL.BFLY PT, R24, R25, 0x2, 0x1f ;  /* 0x0c401f0019187f89 */ /* 0x000e2200000e0000 */
        /* <DEDUP_REMOVED lines=11> */
[----:B0-----:R-:W-:Y:S02]  /*4720*/  FMNMX.FTZ R69, R25, R24, !PT ;  /* 0x0000001819457209 */ /* 0x001fe40007810000 */
[----:B------:R-:W-:-:S02]  /*4730*/  FSEL R35, R35, -INF , !P1 ;  /* 0xff80000023237808 */ /* 0x000fc40004800000 */
[----:B------:R-:W-:Y:S01]  /*4740*/  FSEL R80, R37, -INF , !P2 ;  /* 0xff80000025507808 */ /* 0x000fe20005000000 */
[----:B------:R-:W0:Y:S02]  /*4750*/  SHFL.BFLY PT, R24, R69, 0x1, 0x1f ;  /* 0x0c201f0045187f89 */ /* 0x000e2400000e0000 */
[----:B0-----:R-:W-:-:S04]  /*4760*/  FMNMX.FTZ R24, R69, R24, !PT ;  /* 0x0000001845187209 */ /* 0x001fc80007810000 */
[C---:B------:R-:W-:Y:S01]  /*4770*/  FSETP.NEU.FTZ.AND P1, PT, R24.reuse, -INF , PT ;  /* 0xff8000001800780b */ /* 0x040fe20003f3d000 */
[----:B------:R-:W-:-:S05]  /*4780*/  FMUL.FTZ R78, R24, UR33 ;  /* 0x00000021184e7c20 */ /* 0x000fca0008410000 */
[----:B------:R-:W-:Y:S02]  /*4790*/  FSEL R78, R78, RZ, P1 ;  /* 0x000000ff4e4e7208 */ /* 0x000fe40000800000 */
[----:B------:R-:W-:Y:S02]  /*47a0*/  ISETP.GT.AND P1, PT, R76, RZ, !P6 ;  /* 0x000000ff4c00720c */ /* 0x000fe40007724270 */
[----:B------:R-:W-:Y:S01]  /*47b0*/  LOP3.LUT P6, RZ, R16, 0x1, RZ, 0xc0, !PT ;  /* 0x0000000110ff7812 */ /* 0x000fe200078cc0ff */
[--C-:B------:R-:W-:Y:S01]  /*47c0*/  FFMA.FTZ R75, R54, UR33, -R78.reuse ;  /* 0x00000021364b7c23 */ /* 0x100fe2000801084e */
[----:B------:R-:W-:Y:S01]  /*47d0*/  ISETP.LT.OR P1, PT, R67, 0x1, P1 ;  /* 0x000000014300780c */ /* 0x000fe20000f21670 */
[--C-:B------:R-:W-:Y:S01]  /*47e0*/  FFMA.FTZ R77, R56, UR33, -R78.reuse ;  /* 0x00000021384d7c23 */ /* 0x100fe2000801084e */
[--C-:B------:R-:W-:Y:S01]  /*47f0*/  FFMA.FTZ R56, R57, UR33, -R78.reuse ;  /* 0x0000002139387c23 */ /* 0x100fe2000801084e */
[--C-:B------:R-:W-:Y:S01]  /*4800*/  FFMA.FTZ R57, R58, UR33, -R78.reuse ;  /* 0x000000213a397c23 */ /* 0x100fe2000801084e */
[----:B------:R-:W-:Y:S01]  /*4810*/  FSEL R79, R0, -INF , !P1 ;  /* 0xff800000004f7808 */ /* 0x000fe20004800000 */
[--C-:B------:R-:W-:Y:S01]  /*4820*/  FFMA.FTZ R53, R53, UR33, -R78.reuse ;  /* 0x0000002135357c23 */ /* 0x100fe2000801084e */
[----:B------:R-:W-:Y:S01]  /*4830*/  LOP3.LUT P1, RZ, R16, 0x4000000, RZ, 0xc0, !PT ;  /* 0x0400000010ff7812 */ /* 0x000fe2000782c0ff */
[--C-:B------:R-:W-:Y:S01]  /*4840*/  FFMA.FTZ R0, R68, UR33, -R78.reuse ;  /* 0x0000002144007c23 */ /* 0x100fe2000801084e */
[----:B------:R-:W-:Y:S01]  /*4850*/  FMNMX.FTZ R25, R79, R4, !PT ;  /* 0x000000044f197209 */ /* 0x000fe20007810000 */
[--C-:B------:R-:W-:Y:S01]  /*4860*/  FFMA.FTZ R73, R89, UR33, -R78.reuse ;  /* 0x0000002159497c23 */ /* 0x100fe2000801084e */
[----:B------:R-:W-:Y:S01]  /*4870*/  ISETP.GT.AND P1, PT, R76, 0x68, !P1 ;  /* 0x000000684c00780c */ /* 0x000fe20004f24270 */
[--C-:B------:R-:W-:Y:S01]  /*4880*/  FFMA.FTZ R69, R91, UR33, -R78.reuse ;  /* 0x000000215b457c23 */ /* 0x100fe2000801084e */
[----:B------:R-:W-:Y:S01]  /*4890*/  FMNMX.FTZ R70, R6, R25, !PT ;  /* 0x0000001906467209 */ /* 0x000fe20007810000 */
[----:B------:R-:W-:Y:S01]  /*48a0*/  MUFU.EX2 R0, R0 ;  /* 0x0000000000007308 */ /* 0x000fe20000000800 */
[----:B------:R-:W-:Y:S01]  /*48b0*/  ISETP.LT.OR P1, PT, R67, 0x69, P1 ;  /* 0x000000694300780c */ /* 0x000fe20000f21670 */
[--C-:B------:R-:W-:Y:S01]  /*48c0*/  FFMA.FTZ R72, R90, UR33, -R78.reuse ;  /* 0x000000215a487c23 */ /* 0x100fe2000801084e */
[----:B------:R-:W-:Y:S01]  /*48d0*/  FMNMX.FTZ R70, R5, R70, !PT ;  /* 0x0000004605467209 */ /* 0x000fe20007810000 */
[--C-:B------:R-:W-:Y:S01]  /*48e0*/  FFMA.FTZ R68, R93, UR33, -R78.reuse ;  /* 0x000000215d447c23 */ /* 0x100fe2000801084e */
[----:B------:R-:W-:Y:S01]  /*48f0*/  ISETP.GT.AND P6, PT, R76, 0x79, !P6 ;  /* 0x000000794c00780c */ /* 0x000fe200077c4270 */
[--C-:B------:R-:W-:Y:S01]  /*4900*/  FFMA.FTZ R71, R92, UR33, -R78.reuse ;  /* 0x000000215c477c23 */ /* 0x100fe2000801084e */
[----:B------:R-:W-:Y:S01]  /*4910*/  FMNMX.FTZ R25, R9, R70, !PT ;  /* 0x0000004609197209 */ /* 0x000fe20007810000 */
[----:B------:R-:W0:Y:S01]  /*4920*/  MUFU.EX2 R73, R73 ;  /* 0x0000004900497308 */ /* 0x000e220000000800 */
[----:B------:R-:W-:Y:S01]  /*4930*/  FSEL R76, R36, -INF , !P1 ;  /* 0xff800000244c7808 */ /* 0x000fe20004800000 */
[--C-:B------:R-:W-:Y:S01]  /*4940*/  FFMA.FTZ R39, R7, UR33, -R78.reuse ;  /* 0x0000002107277c23 */ /* 0x100fe2000801084e */
[----:B------:R-:W-:Y:S01]  /*4950*/  FMNMX.FTZ R70, R8, R25, !PT ;  /* 0x0000001908467209 */ /* 0x000fe20007810000 */
[--C-:B------:R-:W-:Y:S01]  /*4960*/  FFMA.FTZ R74, R55, UR33, -R78.reuse ;  /* 0x00000021374a7c23 */ /* 0x100fe2000801084e */
[----:B------:R-:W-:Y:S01]  /*4970*/  ISETP.LT.OR P6, PT, R67, 0x7a, P6 ;  /* 0x0000007a4300780c */ /* 0x000fe200037c1670 */
[--C-:B------:R-:W-:Y:S01]  /*4980*/  FFMA.FTZ R55, R61, UR33, -R78.reuse ;  /* 0x000000213d377c23 */ /* 0x100fe2000801084e */
[----:B------:R-:W-:Y:S01]  /*4990*/  FMNMX.FTZ R25, R11, R70, !PT ;  /* 0x000000460b197209 */ /* 0x000fe20007810000 */
[----:B------:R-:W-:Y:S01]  /*49a0*/  MUFU.EX2 R69, R69 ;  /* 0x0000004500457308 */ /* 0x000fe20000000800 */
[----:B------:R-:W-:Y:S01]  /*49b0*/  FSEL R67, R41, -INF , !P6 ;  /* 0xff80000029437808 */ /* 0x000fe20007000000 */
[--C-:B------:R-:W-:Y:S01]  /*49c0*/  FFMA.FTZ R41, R46, UR33, -R78.reuse ;  /* 0x000000212e297c23 */ /* 0x100fe2000801084e */
[----:B------:R-:W-:Y:S01]  /*49d0*/  FMNMX.FTZ R25, R10, R25, !PT ;  /* 0x000000190a197209 */ /* 0x000fe20007810000 */
[--C-:B------:R-:W-:Y:S01]  /*49e0*/  FFMA.FTZ R61, R65, UR33, -R78.reuse ;  /* 0x00000021413d7c23 */ /* 0x100fe2000801084e */
[--C-:B------:R-:W-:Y:S01]  /*49f0*/  FFMA.FTZ R52, R52, UR33, -R78.reuse ;  /* 0x0000002134347c23 */ /* 0x100fe2000801084e */
[--C-:B------:R-:W-:Y:S01]  /*4a00*/  FFMA.FTZ R51, R51, UR33, -R78.reuse ;  /* 0x0000002133337c23 */ /* 0x100fe2000801084e */
[----:B------:R-:W-:Y:S01]  /*4a10*/  FMNMX.FTZ R54, R12, R25, !PT ;  /* 0x000000190c367209 */ /* 0x000fe20007810000 */
[----:B------:R1:W-:Y:S01]  /*4a20*/  MUFU.EX2 R70, R53 ;  /* 0x0000003500467308 */ /* 0x0003e20000000800 */
[--C-:B------:R-:W-:Y:S01]  /*4a30*/  FFMA.FTZ R49, R49, UR33, -R78.reuse ;  /* 0x0000002131317c23 */ /* 0x100fe2000801084e */
[--C-:B------:R-:W-:Y:S01]  /*4a40*/  FFMA.FTZ R50, R50, UR33, -R78.reuse ;  /* 0x0000002132327c23 */ /* 0x100fe2000801084e */
[----:B------:R-:W-:Y:S01]  /*4a50*/  FMNMX.FTZ R25, R13, R54, !PT ;  /* 0x000000360d197209 */ /* 0x000fe20007810000 */
[--C-:B------:R-:W-:Y:S01]  /*4a60*/  FFMA.FTZ R47, R47, UR33, -R78.reuse ;  /* 0x000000212f2f7c23 */ /* 0x100fe2000801084e */
[--C-:B------:R-:W-:Y:S01]  /*4a70*/  FFMA.FTZ R46, R45, UR33, -R78.reuse ;  /* 0x000000212d2e7c23 */ /* 0x100fe2000801084e */
[--C-:B------:R-:W-:Y:S01]  /*4a80*/  FFMA.FTZ R37, R43, UR33, -R78.reuse ;  /* 0x000000212b257c23 */ /* 0x100fe2000801084e */
[----:B------:R-:W-:Y:S01]  /*4a90*/  FMNMX.FTZ R54, R14, R25, !PT ;  /* 0x000000190e367209 */ /* 0x000fe20007810000 */
[----:B------:R-:W-:Y:S01]  /*4aa0*/  MUFU.EX2 R72, R72 ;  /* 0x0000004800487308 */ /* 0x000fe20000000800 */
[--C-:B-1----:R-:W-:Y:S01]  /*4ab0*/  FFMA.FTZ R53, R59, UR33, -R78.reuse ;  /* 0x000000213b357c23 */ /* 0x102fe2000801084e */
[----:B------:R-:W-:Y:S01]  /*4ac0*/  FFMA.FTZ R59, R63, UR33, -R78 ;  /* 0x000000213f3b7c23 */ /* 0x000fe2000801084e */
[----:B------:R-:W-:-:S02]  /*4ad0*/  FMNMX.FTZ R25, R15, R54, !PT ;  /* 0x000000360f197209 */ /* 0x000fc40007810000 */
[----:B------:R-:W-:Y:S02]  /*4ae0*/  FSEL R63, R38, -INF , !P3 ;  /* 0xff800000263f7808 */ /* 0x000fe40005800000 */
        /* <DEDUP_REMOVED lines=11> */
[----:B------:R-:W-:Y:S01]  /*4ba0*/  FMNMX.FTZ R25, R29, R54, !PT ;  /* 0x000000361d197209 */ /* 0x000fe20007810000 */
[----:B------:R-:W-:-:S03]  /*4bb0*/  FFMA.FTZ R54, R60, UR33, -R78 ;  /* 0x000000213c367c23 */ /* 0x000fc6000801084e */
[----:B------:R-:W-:Y:S01]  /*4bc0*/  FMNMX.FTZ R58, R30, R25, !PT ;  /* 0x000000191e3a7209 */ /* 0x000fe20007810000 */
[----:B------:R-:W-:Y:S03]  /*4bd0*/  MUFU.EX2 R77, R77 ;  /* 0x0000004d004d7308 */ /* 0x000fe60000000800 */
[----:B------:R-:W-:-:S04]  /*4be0*/  FMNMX.FTZ R25, R31, R58, !PT ;  /* 0x0000003a1f197209 */ /* 0x000fc80007810000 */
[----:B------:R-:W-:Y:S01]  /*4bf0*/  FMNMX.FTZ R58, R32, R25, !PT ;  /* 0x00000019203a7209 */ /* 0x000fe20007810000 */
[----:B------:R-:W-:Y:S03]  /*4c00*/  MUFU.EX2 R56, R56 ;  /* 0x0000003800387308 */ /* 0x000fe60000000800 */
[----:B------:R-:W-:Y:S01]  /*4c10*/  FMNMX.FTZ R25, R33, R58, !PT ;  /* 0x0000003a21197209 */ /* 0x000fe20007810000 */
[--C-:B------:R-:W-:Y:S01]  /*4c20*/  FFMA.FTZ R58, R62, UR33, -R78.reuse ;  /* 0x000000213e3a7c23 */ /* 0x100fe2000801084e */
[--C-:B------:R-:W-:Y:S02]  /*4c30*/  FFMA.FTZ R62, R66, UR33, -R78.reuse ;  /* 0x00000021423e7c23 */ /* 0x100fe4000801084e */
[----:B------:R-:W-:Y:S01]  /*4c40*/  FMNMX.FTZ R60, R34, R25, !PT ;  /* 0x00000019223c7209 */ /* 0x000fe20007810000 */
[----:B------:R-:W-:Y:S03]  /*4c50*/  MUFU.EX2 R57, R57 ;  /* 0x0000003900397308 */ /* 0x000fe60000000800 */
[----:B------:R-:W-:Y:S01]  /*4c60*/  FMNMX.FTZ R25, R35, R60, !PT ;  /* 0x0000003c23197209 */ /* 0x000fe20007810000 */
[--C-:B------:R-:W-:Y:S01]  /*4c70*/  FFMA.FTZ R60, R64, UR33, -R78.reuse ;  /* 0x00000021403c7c23 */ /* 0x100fe2000801084e */
[----:B------:R-:W-:Y:S01]  /*4c80*/  FSEL R64, R40, -INF , !P5 ;  /* 0xff80000028407808 */ /* 0x000fe20006800000 */
[----:B------:R-:W-:Y:S01]  /*4c90*/  FFMA.FTZ R40, R48, UR33, -R78 ;  /* 0x0000002130287c23 */ /* 0x000fe2000801084e */
        /* <DEDUP_REMOVED lines=8> */
[----:B------:R-:W-:-:S05]  /*4d20*/  FMNMX.FTZ R36, R67, R36, !PT ;  /* 0x0000002443247209 */ /* 0x000fca0007810000 */
[----:B------:R-:W1:Y:S01]  /*4d30*/  SHFL.BFLY PT, R25, R36, 0x2, 0x1f ;  /* 0x0c401f0024197f89 */ /* 0x000e6200000e0000 */
[----:B------:R-:W-:Y:S08]  /*4d40*/  MUFU.EX2 R58, R58 ;  /* 0x0000003a003a7308 */ /* 0x000ff00000000800 */
[----:B------:R-:W-:Y:S08]  /*4d50*/  MUFU.EX2 R59, R59 ;  /* 0x0000003b003b7308 */ /* 0x000ff00000000800 */
[----:B------:R-:W-:Y:S01]  /*4d60*/  MUFU.EX2 R60, R60 ;  /* 0x0000003c003c7308 */ /* 0x000fe20000000800 */
[----:B-1----:R-:W-:Y:S01]  /*4d70*/  FMNMX.FTZ R38, R36, R25, !PT ;  /* 0x0000001924267209 */ /* 0x002fe20007810000 */
[----:B------:R-:W-:-:S06]  /*4d80*/  FFMA.FTZ R36, R44, UR33, -R78 ;  /* 0x000000212c247c23 */ /* 0x000fcc000801084e */
[----:B------:R-:W-:Y:S01]  /*4d90*/  MUFU.EX2 R61, R61 ;  /* 0x0000003d003d7308 */ /* 0x000fe20000000800 */
[----:B------:R-:W1:Y:S07]  /*4da0*/  SHFL.BFLY PT, R25, R38, 0x1, 0x1f ;  /* 0x0c201f0026197f89 */ /* 0x000e6e00000e0000 */
[----:B------:R-:W-:Y:S08]  /*4db0*/  MUFU.EX2 R62, R62 ;  /* 0x0000003e003e7308 */ /* 0x000ff00000000800 */
[----:B------:R-:W-:Y:S08]  /*4dc0*/  MUFU.EX2 R52, R52 ;  /* 0x0000003400347308 */ /* 0x000ff00000000800 */
[----:B------:R-:W-:Y:S01]  /*4dd0*/  MUFU.EX2 R51, R51 ;  /* 0x0000003300337308 */ /* 0x000fe20000000800 */
[----:B-1----:R-:W-:Y:S01]  /*4de0*/  FMNMX.FTZ R25, R38, R25, !PT ;  /* 0x0000001926197209 */ /* 0x002fe20007810000 */
[----:B------:R-:W-:-:S03]  /*4df0*/  FFMA.FTZ R38, R42, UR33, -R78 ;  /* 0x000000212a267c23 */ /* 0x000fc6000801084e */
        /* <DEDUP_REMOVED lines=21> */
[----:B------:R0:W1:Y:S01]  /*4f50*/  MUFU.EX2 R66, R4 ;  /* 0x0000000400427308 */ /* 0x0000620000000800 */
[--C-:B------:R-:W-:Y:S01]  /*4f60*/  FFMA.FTZ R15, R26, UR33, -R42.reuse ;  /* 0x000000211a0f7c23 */ /* 0x100fe2000801082a */
[--C-:B------:R-:W-:Y:S01]  /*4f70*/  FFMA.FTZ R12, R12, UR33, -R42.reuse ;  /* 0x000000210c0c7c23 */ /* 0x100fe2000801082a */
[--C-:B------:R-:W-:Y:S01]  /*4f80*/  FFMA.FTZ R26, R27, UR33, -R42.reuse ;  /* 0x000000211b1a7c23 */ /* 0x100fe2000801082a */
[--C-:B------:R-:W-:Y:S01]  /*4f90*/  FFMA.FTZ R27, R31, UR33, -R42.reuse ;  /* 0x000000211f1b7c23 */ /* 0x100fe2000801082a */
[--C-:B------:R-:W-:Y:S01]  /*4fa0*/  FFMA.FTZ R14, R14, UR33, -R42.reuse ;  /* 0x000000210e0e7c23 */ /* 0x100fe2000801082a */
[--C-:B------:R-:W-:Y:S01]  /*4fb0*/  FFMA.FTZ R2, R2, UR33, -R42.reuse ;  /* 0x0000002102027c23 */ /* 0x100fe2000801082a */
[--C-:B------:R-:W-:Y:S01]  /*4fc0*/  FFMA.FTZ R3, R3, UR33, -R42.reuse ;  /* 0x0000002103037c23 */ /* 0x100fe2000801082a */
[----:B------:R2:W3:Y:S01]  /*4fd0*/  MUFU.EX2 R7, R6 ;  /* 0x0000000600077308 */ /* 0x0004e20000000800 */
[----:B0-----:R-:W-:Y:S01]  /*4fe0*/  FADD.FTZ R4, R0, R73 ;  /* 0x0000004900047221 */ /* 0x001fe20000010000 */
[--C-:B------:R-:W-:Y:S01]  /*4ff0*/  FFMA.FTZ R35, R35, UR33, -R42.reuse ;  /* 0x0000002123237c23 */ /* 0x100fe2000801082a */
[--C-:B------:R-:W-:Y:S01]  /*5000*/  FFMA.FTZ R76, R76, UR33, -R42.reuse ;  /* 0x000000214c4c7c23 */ /* 0x100fe2000801082a */
[--C-:B------:R-:W-:Y:S01]  /*5010*/  FFMA.FTZ R63, R63, UR33, -R42.reuse ;  /* 0x000000213f3f7c23 */ /* 0x100fe2000801082a */
[--C-:B------:R-:W-:Y:S01]  /*5020*/  FFMA.FTZ R64, R64, UR33, -R42.reuse ;  /* 0x0000002140407c23 */ /* 0x100fe2000801082a */
[--C-:B------:R-:W-:Y:S01]  /*5030*/  FFMA.FTZ R80, R80, UR33, -R42.reuse ;  /* 0x0000002150507c23 */ /* 0x100fe2000801082a */
[----:B------:R-:W-:Y:S01]  /*5040*/  FFMA.FTZ R81, R81, UR33, -R42 ;  /* 0x0000002151517c23 */ /* 0x000fe2000801082a */
[----:B------:R0:W4:Y:S01]  /*5050*/  MUFU.EX2 R78, R5 ;  /* 0x00000005004e7308 */ /* 0x0001220000000800 */
[----:B-1----:R-:W-:Y:S01]  /*5060*/  FADD.FTZ R8, R79, R66 ;  /* 0x000000424f087221 */ /* 0x002fe20000010000 */
[----:B--2---:R-:W-:-:S06]  /*5070*/  F2FP.F16.F32.PACK_AB R6, R72, R69 ;  /* 0x000000454806723e */ /* 0x004fcc00000000ff */
[----:B------:R-:W1:Y:S01]  /*5080*/  MUFU.EX2 R9, R9 ;  /* 0x0000000900097308 */ /* 0x000e620000000800 */
[----:B0-----:R-:W-:Y:S01]  /*5090*/  FADD.FTZ R5, R69, R4 ;  /* 0x0000000445057221 */ /* 0x001fe20000010000 */
[----:B---3--:R-:W-:Y:S01]  /*50a0*/  FADD.FTZ R29, R7, R8 ;  /* 0x00000008071d7221 */ /* 0x008fe20000010000 */
[----:B------:R-:W-:Y:S01]  /*50b0*/  F2FP.F16.F32.PACK_AB R4, R73, R0 ;  /* 0x000000004904723e */ /* 0x000fe200000000ff */
[--C-:B------:R-:W-:Y:S01]  /*50c0*/  FFMA.FTZ R0, R30, UR33, -R42.reuse ;  /* 0x000000211e007c23 */ /* 0x100fe2000801082a */
[----:B------:R-:W-:Y:S01]  /*50d0*/  FADD.FTZ R5, R72, R5 ;  /* 0x0000000548057221 */ /* 0x000fe20000010000 */
[--C-:B------:R-:W-:Y:S02]  /*50e0*/  FFMA.FTZ R30, R33, UR33, -R42.reuse ;  /* 0x00000021211e7c23 */ /* 0x100fe4000801082a */
[----:B------:R-:W0:Y:S01]  /*50f0*/  MUFU.EX2 R44, R44 ;  /* 0x0000002c002c7308 */ /* 0x000e220000000800 */
[----:B------:R-:W-:Y:S01]  /*5100*/  FADD.FTZ R10, R68, R5 ;  /* 0x00000005440a7221 */ /* 0x000fe20000010000 */
[----:B----4-:R-:W-:Y:S01]  /*5110*/  FADD.FTZ R8, R78, R29 ;  /* 0x0000001d4e087221 */ /* 0x010fe20000010000 */
[----:B------:R-:W-:Y:S01]  /*5120*/  F2FP.F16.F32.PACK_AB R5, R66, R79 ;  /* 0x0000004f4205723e */ /* 0x000fe200000000ff */
[----:B------:R-:W-:Y:S01]  /*5130*/  FFMA.FTZ R29, R32, UR33, -R42 ;  /* 0x00000021201d7c23 */ /* 0x000fe2000801082a */
[----:B------:R-:W-:Y:S01]  /*5140*/  FADD.FTZ R31, R71, R10 ;  /* 0x0000000a471f7221 */ /* 0x000fe20000010000 */
[----:B------:R-:W-:-:S02]  /*5150*/  F2FP.F16.F32.PACK_AB R7, R78, R7 ;  /* 0x000000074e07723e */ /* 0x000fc400000000ff */
[----:B------:R-:W2:Y:S01]  /*5160*/  MUFU.EX2 R11, R11 ;  /* 0x0000000b000b7308 */ /* 0x000ea20000000800 */
[----:B------:R-:W-:Y:S01]  /*5170*/  FADD.FTZ R10, R70, R31 ;  /* 0x0000001f460a7221 */ /* 0x000fe20000010000 */
[----:B-1----:R-:W-:Y:S01]  /*5180*/  FADD.FTZ R65, R9, R8 ;  /* 0x0000000809417221 */ /* 0x002fe20000010000 */
[----:B------:R-:W-:Y:S01]  /*5190*/  FFMA.FTZ R31, R34, UR33, -R42 ;  /* 0x00000021221f7c23 */ /* 0x000fe2000801082a */
[----:B------:R1:W-:Y:S01]  /*51a0*/  STSM.16.M88.4 [R18+0x21800], R4 ;  /* 0x0218000412007844 */ /* 0x0003e20000000200 */
[----:B------:R-:W-:Y:S01]  /*51b0*/  FADD.FTZ R33, R75, R10 ;  /* 0x0000000a4b217221 */ /* 0x000fe20000010000 */
[----:B------:R-:W-:Y:S02]  /*51c0*/  FFMA.FTZ R42, R67, UR33, -R42 ;  /* 0x00000021432a7c23 */ /* 0x000fe4000801082a */
[----:B------:R-:W3:Y:S01]  /*51d0*/  MUFU.EX2 R48, R48 ;  /* 0x0000003000307308 */ /* 0x000ee20000000800 */
[----:B0-----:R-:W-:Y:S01]  /*51e0*/  FADD.FTZ R8, R44, R65 ;  /* 0x000000412c087221 */ /* 0x001fe20000010000 */
[----:B------:R-:W-:-:S04]  /*51f0*/  FADD.FTZ R10, R74, R33 ;  /* 0x000000214a0a7221 */ /* 0x000fc80000010000 */
[----:B------:R-:W-:Y:S02]  /*5200*/  FADD.FTZ R65, R77, R10 ;  /* 0x0000000a4d417221 */ /* 0x000fe40000010000 */
[----:B------:R-:W0:Y:S01]  /*5210*/  MUFU.EX2 R12, R12 ;  /* 0x0000000c000c7308 */ /* 0x000e220000000800 */
[----:B--2---:R-:W-:Y:S01]  /*5220*/  FADD.FTZ R33, R11, R8 ;  /* 0x000000080b217221 */ /* 0x004fe20000010000 */
[----:B------:R-:W-:Y:S01]  /*5230*/  FADD.FTZ R10, R56, R65 ;  /* 0x00000041380a7221 */ /* 0x000fe20000010000 */
[----:B-1----:R-:W-:-:S03]  /*5240*/  F2FP.F16.F32.PACK_AB R5, R44, R9 ;  /* 0x000000092c05723e */ /* 0x002fc600000000ff */
[----:B------:R-:W-:Y:S01]  /*5250*/  FADD.FTZ R10, R57, R10 ;  /* 0x0000000a390a7221 */ /* 0x000fe20000010000 */
[----:B------:R-:W-:Y:S01]  /*5260*/  F2FP.F16.F32.PACK_AB R4, R71, R68 ;  /* 0x000000444704723e */ /* 0x000fe200000000ff */
[----:B------:R-:W1:Y:S01]  /*5270*/  MUFU.EX2 R43, R43 ;  /* 0x0000002b002b7308 */ /* 0x000e620000000800 */
[C---:B---3--:R-:W-:Y:S01]  /*5280*/  FADD.FTZ R33, R48.reuse, R33 ;  /* 0x0000002130217221 */ /* 0x048fe20000010000 */
[----:B------:R-:W-:Y:S01]  /*5290*/  FADD.FTZ R65, R53, R10 ;  /* 0x0000000a35417221 */ /* 0x000fe20000010000 */
[----:B------:R-:W-:Y:S02]  /*52a0*/  F2FP.F16.F32.PACK_AB R7, R48, R11 ;  /* 0x0000000b3007723e */ /* 0x000fe400000000ff */
[----:B------:R-:W-:Y:S01]  /*52b0*/  F2FP.F16.F32.PACK_AB R6, R75, R70 ;  /* 0x000000464b06723e */ /* 0x000fe200000000ff */
[----:B------:R-:W-:Y:S02]  /*52c0*/  FADD.FTZ R10, R54, R65 ;  /* 0x00000041360a7221 */ /* 0x000fe40000010000 */
[----:B------:R-:W2:Y:S01]  /*52d0*/  MUFU.EX2 R14, R14 ;  /* 0x0000000e000e7308 */ /* 0x000ea20000000800 */
[----:B0-----:R-:W-:Y:S01]  /*52e0*/  FADD.FTZ R8, R12, R33 ;  /* 0x000000210c087221 */ /* 0x001fe20000010000 */
[----:B------:R-:W-:Y:S01]  /*52f0*/  FADD.FTZ R65, R55, R10 ;  /* 0x0000000a37417221 */ /* 0x000fe20000010000 */
[----:B------:R0:W-:Y:S01]  /*5300*/  STSM.16.M88.4 [R23], R4 ;  /* 0x0000000417007844 */ /* 0x0001e20000000200 */
[----:B------:R-:W-:-:S02]  /*5310*/  F2FP.F16.F32.PACK_AB R10, R57, R56 ;  /* 0x00000038390a723e */ /* 0x000fc400000000ff */
[----:B------:R-:W-:Y:S02]  /*5320*/  FADD.FTZ R34, R58, R65 ;  /* 0x000000413a227221 */ /* 0x000fe40000010000 */
[----:B------:R-:W3:Y:S01]  /*5330*/  MUFU.EX2 R45, R45 ;  /* 0x0000002d002d7308 */ /* 0x000ee20000000800 */
[----:B-1----:R-:W-:Y:S01]  /*5340*/  FADD.FTZ R33, R43, R8 ;  /* 0x000000082b217221 */ /* 0x002fe20000010000 */
[----:B------:R-:W-:-:S04]  /*5350*/  FADD.FTZ R9, R59, R34 ;  /* 0x000000223b097221 */ /* 0x000fc80000010000 */
[----:B------:R-:W-:Y:S01]  /*5360*/  FADD.FTZ R44, R60, R9 ;  /* 0x000000093c2c7221 */ /* 0x000fe20000010000 */
[----:B------:R-:W-:Y:S01]  /*5370*/  F2FP.F16.F32.PACK_AB R9, R43, R12 ;  /* 0x0000000c2b09723e */ /* 0x000fe200000000ff */
[----:B------:R-:W1:Y:S01]  /*5380*/  MUFU.EX2 R13, R13 ;  /* 0x0000000d000d7308 */ /* 0x000e620000000800 */
[----:B--2---:R-:W-:Y:S01]  /*5390*/  FADD.FTZ R8, R14, R33 ;  /* 0x000000210e087221 */ /* 0x004fe20000010000 */
[----:B------:R-:W-:Y:S01]  /*53a0*/  FADD.FTZ R43, R61, R44 ;  /* 0x0000002c3d2b7221 */ /* 0x000fe20000010000 */
[----:B0-----:R-:W-:Y:S02]  /*53b0*/  F2FP.F16.F32.PACK_AB R4, R54, R53 ;  /* 0x000000353604723e */ /* 0x001fe400000000ff */
[----:B------:R-:W-:Y:S01]  /*53c0*/  F2FP.F16.F32.PACK_AB R6, R58, R55 ;  /* 0x000000373a06723e */ /* 0x000fe200000000ff */
[----:B------:R-:W-:Y:S02]  /*53d0*/  FADD.FTZ R43, R62, R43 ;  /* 0x0000002b3e2b7221 */ /* 0x000fe40000010000 */
[----:B------:R-:W0:Y:S01]  /*53e0*/  MUFU.EX2 R20, R20 ;  /* 0x0000001400147308 */ /* 0x000e220000000800 */
[C---:B---3--:R-:W-:Y:S01]  /*53f0*/  FADD.FTZ R8, R45.reuse, R8 ;  /* 0x000000082d087221 */ /* 0x048fe20000010000 */
[----:B------:R-:W-:Y:S01]  /*5400*/  F2FP.F16.F32.PACK_AB R11, R45, R14 ;  /* 0x0000000e2d0b723e */ /* 0x000fe200000000ff */
[----:B------:R-:W-:-:S04]  /*5410*/  FADD.FTZ R14, R52, R43 ;  /* 0x0000002b340e7221 */ /* 0x000fc80000010000 */
[----:B------:R-:W-:Y:S01]  /*5420*/  FADD.FTZ R14, R51, R14 ;  /* 0x0000000e330e7221 */ /* 0x000fe20000010000 */
[----:B------:R-:W2:Y:S01]  /*5430*/  MUFU.EX2 R2, R2 ;  /* 0x0000000200027308 */ /* 0x000ea20000000800 */
[----:B-1----:R-:W-:Y:S01]  /*5440*/  FADD.FTZ R33, R13, R8 ;  /* 0x000000080d217221 */ /* 0x002fe20000010000 */
[----:B------:R-:W-:Y:S01]  /*5450*/  F2FP.F16.F32.PACK_AB R8, R77, R74 ;  /* 0x0000004a4d08723e */ /* 0x000fe200000000ff */
[----:B------:R-:W-:Y:S01]  /*5460*/  FADD.FTZ R5, R49, R14 ;  /* 0x0000000e31057221 */ /* 0x000fe20000010000 */
[----:B------:R-:W-:-:S03]  /*5470*/  F2FP.F16.F32.PACK_AB R14, R50, R49 ;  /* 0x00000031320e723e */ /* 0x000fc600000000ff */
[----:B------:R1:W-:Y:S01]  /*5480*/  STSM.16.M88.4 [R22], R8 ;  /* 0x0000000816007844 */ /* 0x0003e20000000200 */
[----:B------:R-:W3:Y:S01]  /*5490*/  MUFU.EX2 R3, R3 ;  /* 0x0000000300037308 */ /* 0x000ee20000000800 */
[----:B0-----:R-:W-:-:S07]  /*54a0*/  FADD.FTZ R33, R20, R33 ;  /* 0x0000002114217221 */ /* 0x001fce0000010000 */
[----:B------:R-:W-:Y:S01]  /*54b0*/  MUFU.EX2 R15, R15 ;  /* 0x0000000f000f7308 */ /* 0x000fe20000000800 */
[----:B--2---:R-:W-:Y:S01]  /*54c0*/  FADD.FTZ R34, R2, R33 ;  /* 0x0000002102227221 */ /* 0x004fe20000010000 */
[----:B-1----:R-:W-:-:S06]  /*54d0*/  F2FP.F16.F32.PACK_AB R8, R60, R59 ;  /* 0x0000003b3c08723e */ /* 0x002fcc00000000ff */
[----:B------:R-:W0:Y:S01]  /*54e0*/  MUFU.EX2 R26, R26 ;  /* 0x0000001a001a7308 */ /* 0x000e220000000800 */
[C---:B---3--:R-:W-:Y:S01]  /*54f0*/  FADD.FTZ R34, R3.reuse, R34 ;  /* 0x0000002203227221 */ /* 0x048fe20000010000 */
[----:B------:R-:W-:Y:S02]  /*5500*/  F2FP.F16.F32.PACK_AB R7, R3, R2 ;  /* 0x000000020307723e */ /* 0x000fe400000000ff */
[----:B------:R-:W-:-:S04]  /*5510*/  F2FP.F16.F32.PACK_AB R10, R62, R61 ;  /* 0x0000003d3e0a723e */ /* 0x000fc800000000ff */
[----:B------:R-:W-:Y:S08]  /*5520*/  MUFU.EX2 R21, R21 ;  /* 0x0000001500157308 */ /* 0x000ff00000000800 */
[----:B------:R-:W1:Y:S01]  /*5530*/  MUFU.EX2 R28, R28 ;  /* 0x0000001c001c7308 */ /* 0x000e620000000800 */
[----:B0-----:R-:W-:-:S07]  /*5540*/  F2FP.F16.F32.PACK_AB R9, R26, R15 ;  /* 0x0000000f1a09723e */ /* 0x001fce00000000ff */
[----:B------:R-:W0:Y:S08]  /*5550*/  MUFU.EX2 R0, R0 ;  /* 0x0000000000007308 */ /* 0x000e300000000800 */
[----:B------:R2:W-:Y:S01]  /*5560*/  MUFU.EX2 R32, R35 ;  /* 0x0000002300207308 */ /* 0x0005e20000000800 */
[----:B-1----:R-:W-:-:S07]  /*5570*/  F2FP.F16.F32.PACK_AB R11, R28, R21 ;  /* 0x000000151c0b723e */ /* 0x002fce00000000ff */
[----:B------:R-:W1:Y:S01]  /*5580*/  MUFU.EX2 R27, R27 ;  /* 0x0000001b001b7308 */ /* 0x000e620000000800 */
[----:B--2---:R-:W-:-:S04]  /*5590*/  FADD.FTZ R35, R15, R34 ;  /* 0x000000220f237221 */ /* 0x004fc80000010000 */
[----:B------:R-:W-:-:S03]  /*55a0*/  FADD.FTZ R12, R26, R35 ;  /* 0x000000231a0c7221 */ /* 0x000fc60000010000 */
[----:B------:R-:W2:Y:S01]  /*55b0*/  MUFU.EX2 R29, R29 ;  /* 0x0000001d001d7308 */ /* 0x000ea20000000800 */
[----:B------:R-:W-:Y:S01]  /*55c0*/  FADD.FTZ R35, R21, R12 ;  /* 0x0000000c15237221 */ /* 0x000fe20000010000 */
[----:B------:R-:W-:-:S03]  /*55d0*/  F2FP.F16.F32.PACK_AB R12, R51, R52 ;  /* 0x00000034330c723e */ /* 0x000fc600000000ff */
[----:B------:R-:W-:-:S03]  /*55e0*/  FADD.FTZ R35, R28, R35 ;  /* 0x000000231c237221 */ /* 0x000fc60000010000 */
[----:B------:R-:W3:Y:S01]  /*55f0*/  MUFU.EX2 R30, R30 ;  /* 0x0000001e001e7308 */ /* 0x000ee20000000800 */
[----:B0-----:R-:W-:Y:S01]  /*5600*/  FADD.FTZ R44, R0, R35 ;  /* 0x00000023002c7221 */ /* 0x001fe20000010000 */
[----:B------:R-:W-:Y:S01]  /*5610*/  FADD.FTZ R35, R50, R5 ;  /* 0x0000000532237221 */ /* 0x000fe20000010000 */
[----:B------:R-:W-:Y:S02]  /*5620*/  F2FP.F16.F32.PACK_AB R5, R20, R13 ;  /* 0x0000000d1405723e */ /* 0x000fe400000000ff */
[C---:B-1----:R-:W-:Y:S01]  /*5630*/  FADD.FTZ R44, R27.reuse, R44 ;  /* 0x0000002c1b2c7221 */ /* 0x042fe20000010000 */
[----:B------:R-:W-:Y:S02]  /*5640*/  F2FP.F16.F32.PACK_AB R13, R27, R0 ;  /* 0x000000001b0d723e */ /* 0x000fe400000000ff */
[----:B------:R-:W0:Y:S01]  /*5650*/  MUFU.EX2 R31, R31 ;  /* 0x0000001f001f7308 */ /* 0x000e220000000800 */
[----:B--2---:R-:W-:Y:S01]  /*5660*/  FADD.FTZ R3, R29, R44 ;  /* 0x0000002c1d037221 */ /* 0x004fe20000010000 */
[----:B------:R1:W-:Y:S04]  /*5670*/  STSM.16.M88.4 [R19], R4 ;  /* 0x0000000413007844 */ /* 0x0003e80000000200 */
[----:B------:R-:W-:Y:S02]  /*5680*/  STSM.16.M88.4 [R18+0x27800], R8 ;  /* 0x0278000812007844 */ /* 0x000fe40000000200 */
[----:B------:R-:W2:Y:S01]  /*5690*/  MUFU.EX2 R40, R40 ;  /* 0x0000002800287308 */ /* 0x000ea20000000800 */
[C---:B---3--:R-:W-:Y:S01]  /*56a0*/  FADD.FTZ R0, R30.reuse, R3 ;  /* 0x000000031e007221 */ /* 0x048fe20000010000 */
[----:B------:R-:W-:-:S05]  /*56b0*/  F2FP.F16.F32.PACK_AB R15, R30, R29 ;  /* 0x0000001d1e0f723e */ /* 0x000fca00000000ff */
[----:B------:R-:W-:Y:S01]  /*56c0*/  STSM.16.M88.4 [R136], R12 ;  /* 0x0000000c88007844 */ /* 0x000fe20000000200 */
[----:B------:R-:W3:Y:S01]  /*56d0*/  MUFU.EX2 R47, R47 ;  /* 0x0000002f002f7308 */ /* 0x000ee20000000800 */
[----:B0-----:R-:W-:Y:S01]  /*56e0*/  FADD.FTZ R21, R31, R0 ;  /* 0x000000001f157221 */ /* 0x001fe20000010000 */
[----:B------:R-:W-:-:S03]  /*56f0*/  F2FP.F16.F32.PACK_AB R29, R32, R31 ;  /* 0x0000001f201d723e */ /* 0x000fc600000000ff */
[----:B------:R-:W-:-:S03]  /*5700*/  FADD.FTZ R21, R32, R21 ;  /* 0x0000001520157221 */ /* 0x000fc60000010000 */
[----:B------:R-:W0:Y:S01]  /*5710*/  MUFU.EX2 R41, R41 ;  /* 0x0000002900297308 */ /* 0x000e220000000800 */
[----:B--2---:R-:W-:-:S07]  /*5720*/  FADD.FTZ R2, R40, R35 ;  /* 0x0000002328027221 */ /* 0x004fce0000010000 */
[----:B------:R-:W2:Y:S01]  /*5730*/  MUFU.EX2 R46, R46 ;  /* 0x0000002e002e7308 */ /* 0x000ea20000000800 */
[C---:B---3--:R-:W-:Y:S01]  /*5740*/  F2FP.F16.F32.PACK_AB R28, R47.reuse, R40 ;  /* 0x000000282f1c723e */ /* 0x048fe200000000ff */
[----:B------:R-:W-:-:S06]  /*5750*/  FADD.FTZ R2, R47, R2 ;  /* 0x000000022f027221 */ /* 0x000fcc0000010000 */
[----:B------:R-:W3:Y:S01]  /*5760*/  MUFU.EX2 R76, R76 ;  /* 0x0000004c004c7308 */ /* 0x000ee20000000800 */
[----:B0-----:R-:W-:-:S07]  /*5770*/  FADD.FTZ R27, R41, R2 ;  /* 0x00000002291b7221 */ /* 0x001fce0000010000 */
[----:B------:R-:W0:Y:S01]  /*5780*/  MUFU.EX2 R33, R80 ;  /* 0x0000005000217308 */ /* 0x000e220000000800 */
[C---:B--2---:R-:W-:Y:S01]  /*5790*/  F2FP.F16.F32.PACK_AB R30, R46.reuse, R41 ;  /* 0x000000292e1e723e */ /* 0x044fe200000000ff */
[----:B------:R-:W-:-:S06]  /*57a0*/  FADD.FTZ R27, R46, R27 ;  /* 0x0000001b2e1b7221 */ /* 0x000fcc0000010000 */
[----:B------:R-:W-:Y:S01]  /*57b0*/  MUFU.EX2 R36, R36 ;  /* 0x0000002400247308 */ /* 0x000fe20000000800 */
[----:B---3--:R-:W-:-:S07]  /*57c0*/  FADD.FTZ R0, R76, R21 ;  /* 0x000000154c007221 */ /* 0x008fce0000010000 */
[----:B------:R-:W1:Y:S01]  /*57d0*/  MUFU.EX2 R37, R37 ;  /* 0x0000002500257308 */ /* 0x000e620000000800 */
[C---:B0-----:R-:W-:Y:S01]  /*57e0*/  F2FP.F16.F32.PACK_AB R31, R33.reuse, R76 ;  /* 0x0000004c211f723e */ /* 0x041fe200000000ff */
[----:B------:R-:W-:-:S04]  /*57f0*/  FADD.FTZ R0, R33, R0 ;  /* 0x0000000021007221 */ /* 0x000fc80000010000 */
[----:B------:R-:W-:Y:S02]  /*5800*/  STSM.16.M88.4 [R22+0x6000], R28 ;  /* 0x0060001c16007844 */ /* 0x000fe40000000200 */
[----:B------:R-:W0:Y:S08]  /*5810*/  MUFU.EX2 R38, R38 ;  /* 0x0000002600267308 */ /* 0x000e300000000800 */
[----:B------:R-:W2:Y:S01]  /*5820*/  MUFU.EX2 R39, R39 ;  /* 0x0000002700277308 */ /* 0x000ea20000000800 */
[----:B-1----:R-:W-:Y:S01]  /*5830*/  F2FP.F16.F32.PACK_AB R4, R37, R36 ;  /* 0x000000242504723e */ /* 0x002fe200000000ff */
[----:B------:R-:W-:-:S04]  /*5840*/  FADD.FTZ R36, R36, R27 ;  /* 0x0000001b24247221 */ /* 0x000fc80000010000 */
[----:B------:R-:W-:Y:S02]  /*5850*/  FADD.FTZ R37, R37, R36 ;  /* 0x0000002425257221 */ /* 0x000fe40000010000 */
[----:B------:R-:W-:Y:S02]  /*5860*/  MUFU.EX2 R63, R63 ;  /* 0x0000003f003f7308 */ /* 0x000fe40000000800 */
[----:B0-----:R-:W-:-:S06]  /*5870*/  FADD.FTZ R2, R38, R37 ;  /* 0x0000002526027221 */ /* 0x001fcc0000010000 */
[----:B------:R-:W0:Y:S01]  /*5880*/  MUFU.EX2 R34, R81 ;  /* 0x0000005100227308 */ /* 0x000e220000000800 */
[C---:B--2---:R-:W-:Y:S01]  /*5890*/  F2FP.F16.F32.PACK_AB R6, R39.reuse, R38 ;  /* 0x000000262706723e */ /* 0x044fe200000000ff */
[----:B------:R-:W-:-:S06]  /*58a0*/  FADD.FTZ R2, R39, R2 ;  /* 0x0000000227027221 */ /* 0x000fcc0000010000 */
[----:B------:R-:W1:Y:S08]  /*58b0*/  MUFU.EX2 R64, R64 ;  /* 0x0000004000407308 */ /* 0x000e700000000800 */
[----:B------:R-:W2:Y:S01]  /*58c0*/  MUFU.EX2 R3, R42 ;  /* 0x0000002a00037308 */ /* 0x000ea20000000800 */
[----:B0-----:R-:W-:Y:S01]  /*58d0*/  F2FP.F16.F32.PACK_AB R5, R34, R63 ;  /* 0x0000003f2205723e */ /* 0x001fe200000000ff */
[----:B------:R-:W-:-:S04]  /*58e0*/  FADD.FTZ R63, R63, R0 ;  /* 0x000000003f3f7221 */ /* 0x000fc80000010000 */
[----:B------:R-:W-:-:S04]  /*58f0*/  FADD.FTZ R63, R34, R63 ;  /* 0x0000003f223f7221 */ /* 0x000fc80000010000 */
[----:B-1----:R-:W-:Y:S01]  /*5900*/  FADD.FTZ R0, R64, R63 ;  /* 0x0000003f40007221 */ /* 0x002fe20000010000 */
[----:B--2---:R-:W-:-:S03]  /*5910*/  F2FP.F16.F32.PACK_AB R7, R3, R64 ;  /* 0x000000400307723e */ /* 0x004fc600000000ff */
[----:B------:R-:W-:Y:S02]  /*5920*/  FADD.FTZ R0, R3, R0 ;  /* 0x0000000003007221 */ /* 0x000fe40000010000 */
[----:B------:R0:W-:Y:S01]  /*5930*/  STSM.16.M88.4 [R19+0x6000], R4 ;  /* 0x0060000413007844 */ /* 0x0001e20000000200 */
[----:B------:R1:W-:Y:S06]  /*5940*/  MEMBAR.ALL.CTA ;  /* 0x0000000000007992 */ /* 0x0003ec0000008000 */
[----:B-1----:R-:W1:Y:S01]  /*5950*/  FENCE.VIEW.ASYNC.S ;  /* 0x00000000000073c6 */ /* 0x002e620000000000 */
[----:B0-----:R-:W-:Y:S01]  /*5960*/  VIADD R6, R88, 0xfffffffe ;  /* 0xfffffffe58067836 */ /* 0x001fe20000000000 */
[----:B-1----:R-:W-:Y:S01]  /*5970*/  NOP ;  /* 0x0000000000007918 */ /* 0x002fe20000000000 */
        /* <DEDUP_REMOVED lines=12> */
.L_x_1090:
[----:B------:R-:W-:Y:S02]  /*5a40*/  ULDC UR18, c[0x0][0x9e4] ;  /* 0x0002790000127ab9 */ /* 0x000fe40000000800 */
[----:B------:R-:W-:-:S11]  /*5a50*/  UISETP.NE.AND UP0, UPT, UR18, 0x1, UPT ;  /* 0x000000011200788c */ /* 0x000fd6000bf05270 */
[----:B------:R-:W-:Y:S02]  /*5a60*/  @UP0 ULDC.64 UR6, c[0x0][0x9e8] ;  /* 0x00027a0000060ab9 */ /* 0x000fe40000000a00 */
[----:B------:R-:W-:-:S04]  /*5a70*/  UIMAD.WIDE.U32 UR10, UR15, UR6, URZ ;  /* 0x000000060f0a72a5 */ /* 0x000fc8000f8e003f */
[----:B------:R-:W-:-:S12]  /*5a80*/  @UP0 USHF.R.U32.HI UR15, URZ, UR7, UR11 ;  /* 0x000000073f0f0299 */ /* 0x000fd8000801160b */
.L_x_1091:
[----:B------:R-:W-:-:S04]  /*5a90*/  UIMAD UR15, UR15, UR18, UR18 ;  /* 0x000000120f0f72a4 */ /* 0x000fc8000f8e0212 */
[----:B------:R-:W-:-:S04]  /*5aa0*/  UISETP.LT.AND UP0, UPT, UR14, UR15, UPT ;  /* 0x0000000f0e00728c */ /* 0x000fc8000bf01270 */
[----:B------:R-:W-:-:S12]  /*5ab0*/  USEL UR14, UR14, UR15, UP0 ;  /* 0x0000000f0e0e7287 */ /* 0x000fd80008000000 */
.L_x_1089:
[----:B------:R-:W-:Y:S01]  /*5ac0*/  USHF.R.S32.HI UR6, URZ, 0x1f, UR14 ;  /* 0x0000001f3f067899 */ /* 0x000fe2000801140e */
[----:B------:R-:W-:Y:S02]  /*5ad0*/  CS2R R134, SRZ ;  /* 0x0000000000867805 */ /* 0x000fe4000001ff00 */
[----:B------:R-:W-:Y:S02]  /*5ae0*/  CS2R R132, SRZ ;  /* 0x0000000000847805 */ /* 0x000fe4000001ff00 */
[----:B------:R-:W-:Y:S01]  /*5af0*/  CS2R R130, SRZ ;  /* 0x0000000000827805 */ /* 0x000fe2000001ff00 */
[----:B------:R-:W-:Y:S01]  /*5b00*/  ULEA.HI UR6, UR6, UR14, URZ, 0x7 ;  /* 0x0000000e06067291 */ /* 0x000fe2000f8f383f */
[----:B------:R-:W-:Y:S02]  /*5b10*/  CS2R R128, SRZ ;  /* 0x0000000000807805 */ /* 0x000fe4000001ff00 */
[----:B------:R-:W-:Y:S02]  /*5b20*/  CS2R R126, SRZ ;  /* 0x00000000007e7805 */ /* 0x000fe4000001ff00 */
[----:B------:R-:W-:Y:S01]  /*5b30*/  CS2R R124, SRZ ;  /* 0x00000000007c7805 */ /* 0x000fe2000001ff00 */
[----:B------:R-:W-:Y:S01]  /*5b40*/  USHF.R.S32.HI UR6, URZ, 0x7, UR6 ;  /* 0x000000073f067899 */ /* 0x000fe20008011406 */
[----:B------:R-:W-:-:S02]  /*5b50*/  CS2R R122, SRZ ;  /* 0x00000000007a7805 */ /* 0x000fc4000001ff00 */
[----:B------:R-:W-:Y:S02]  /*5b60*/  CS2R R120, SRZ ;  /* 0x0000000000787805 */ /* 0x000fe4000001ff00 */
[----:B------:R-:W-:Y:S01]  /*5b70*/  CS2R R118, SRZ ;  /* 0x0000000000767805 */ /* 0x000fe2000001ff00 */
[----:B------:R-:W-:Y:S01]  /*5b80*/  UISETP.LT.AND UP0, UPT, UR36, UR6, UPT ;  /* 0x000000062400728c */ /* 0x000fe2000bf01270 */
[----:B------:R-:W-:Y:S02]  /*5b90*/  CS2R R116, SRZ ;  /* 0x0000000000747805 */ /* 0x000fe4000001ff00 */
[----:B------:R-:W-:Y:S02]  /*5ba0*/  CS2R R114, SRZ ;  /* 0x0000000000727805 */ /* 0x000fe4000001ff00 */
[----:B------:R-:W-:Y:S01]  /*5bb0*/  CS2R R112, SRZ ;  /* 0x0000000000707805 */ /* 0x000fe2000001ff00 */
[----:B------:R-:W-:Y:S01]  /*5bc0*/  USEL UR60, UR36, UR6, !UP0 ;  /* 0x00000006243c7287 */ /* 0x000fe2000c000000 */
[----:B------:R-:W-:-:S02]  /*5bd0*/  CS2R R110, SRZ ;  /* 0x00000000006e7805 */ /* 0x000fc4000001ff00 */
[----:B------:R-:W-:Y:S02]  /*5be0*/  CS2R R108, SRZ ;  /* 0x00000000006c7805 */ /* 0x000fe4000001ff00 */
[----:B------:R-:W-:Y:S02]  /*5bf0*/  CS2R R106, SRZ ;  /* 0x00000000006a7805 */ /* 0x000fe4000001ff00 */
[----:B------:R-:W-:Y:S02]  /*5c00*/  CS2R R104, SRZ ;  /* 0x0000000000687805 */ /* 0x000fe4000001ff00 */
        /* <DEDUP_REMOVED lines=8> */
[----:B------:R-:W-:Y:S01]  /*5c90*/  CS2R R88, SRZ ;  /* 0x0000000000587805 */ /* 0x000fe2000001ff00 */
[----:B------:R-:W-:Y:S06]  /*5ca0*/  @!P1 BRA `(.L_x_1092) ;  /* 0x0000003c003c9947 */ /* 0x000fec0003800000 */
[----:B------:R-:W-:Y:S01]  /*5cb0*/  IMAD.MOV.U32 R5, RZ, RZ, R25 ;  /* 0x000000ffff057224 */ /* 0x000fe200078e0019 */
[----:B------:R-:W-:Y:S01]  /*5cc0*/  UMOV UR28, UR50 ;  /* 0x00000032001c7c82 */ /* 0x000fe20008000000 */
[----:B------:R-:W-:Y:S01]  /*5cd0*/  IMAD.MOV.U32 R4, RZ, RZ, R24 ;  /* 0x000000ffff047224 */ /* 0x000fe200078e0018 */
[----:B------:R-:W-:Y:S01]  /*5ce0*/  UMOV UR61, UR49 ;  /* 0x00000031003d7c82 */ /* 0x000fe20008000000 */
[----:B------:R-:W-:Y:S01]  /*5cf0*/  IMAD.MOV.U32 R3, RZ, RZ, R6 ;  /* 0x000000ffff037224 */ /* 0x000fe200078e0006 */
[----:B------:R-:W-:Y:S01]  /*5d00*/  ULDC UR34, c[0x0][0x9e4] ;  /* 0x0002790000227ab9 */ /* 0x000fe20000000800 */
[----:B------:R-:W-:Y:S01]  /*5d10*/  IMAD.MOV.U32 R135, RZ, RZ, RZ ;  /* 0x000000ffff877224 */ /* 0x000fe200078e00ff */
[----:B------:R-:W-:Y:S01]  /*5d20*/  ULDC UR35, c[0x0][0x9dc] ;  /* 0x0002770000237ab9 */ /* 0x000fe20000000800 */
[----:B------:R-:W-:Y:S01]  /*5d30*/  ULDC UR59, c[0x0][0x9d8] ;  /* 0x00027600003b7ab9 */ /* 0x000fe20000000800 */
[----:B------:R-:W-:Y:S01]  /*5d40*/  ULDC UR33, c[0x0][0x988] ;  /* 0x0002620000217ab9 */ /* 0x000fe20000000800 */
[----:B------:R-:W-:-:S05]  /*5d50*/  ULDC UR58, c[0x0][0x9e0] ;  /* 0x00027800003a7ab9 */ /* 0x000fca0000000800 */
.L_x_1111:
[----:B------:R-:W-:Y:S01]  /*5d60*/  ISETP.NE.AND P2, PT, RZ, UR46, PT ;  /* 0x0000002eff007c0c */ /* 0x000fe2000bf45270 */
[----:B------:R-:W-:-:S04]  /*5d70*/  UISETP.NE.AND UP0, UPT, UR61, 0x1, UPT ;  /* 0x000000013d00788c */ /* 0x000fc8000bf05270 */
[----:B------:R-:W-:-:S04]  /*5d80*/  USEL UR50, URZ, 0x1, UP0 ;  /* 0x000000013f327887 */ /* 0x000fc80008000000 */
[----:B------:R-:W-:-:S04]  /*5d90*/  ULOP3.LUT UR50, UR28, UR50, URZ, 0x3c, !UPT ;  /* 0x000000321c327292 */ /* 0x000fc8000f8e3c3f */
[----:B------:R-:W-:Y:S08]  /*5da0*/  @P2 BRA `(.L_x_1093) ;  /* 0x0000000000382947 */ /* 0x000ff00003800000 */
[----:B------:R-:W-:Y:S05]  /*5db0*/  @!P0 BRA `(.L_x_1094) ;  /* 0x0000000000048947 */ /* 0x000fea0003800000 */
[----:B------:R-:W-:Y:S01]  /*5dc0*/  BPT.TRAP 0x1 ;  /* 0x000000040000795c */ /* 0x000fe20000300000 */
.L_x_1094:
        /* <DEDUP_REMOVED lines=9> */
.L_x_1095:
[----:B-1----:R-:W-:Y:S05]  /*5e60*/  @P1 BRA `(.L_x_1093) ;  /* 0x0000000000081947 */ /* 0x002fea0003800000 */
[----:B------:R-:W1:Y:S02]  /*5e70*/  SYNCS.PHASECHK.TRANS64.TRYWAIT P1, [UR6+0x2d830], R6 ;  /* 0x02d83006ff0075a7 */ /* 0x000e640008020146 */
[----:B-1----:R-:W-:Y:S05]  /*5e80*/  @!P1 BRA `(.L_x_1096) ;  /* 0x0000013800e49947 */ /* 0x002fea0003800000 */
.L_x_1093:
[----:B-1----:R-:W1:Y:S01]  /*5e90*/  S2R R7, SR_TID.X ;  /* 0x0000000000077919 */ /* 0x002e620000002100 */
[----:B------:R-:W-:Y:S01]  /*5ea0*/  UIADD3 UR49, UR61, 0x1, URZ ;  /* 0x000000013d317890 */ /* 0x000fe2000fffe03f */
[----:B------:R-:W-:Y:S01]  /*5eb0*/  UMOV UR7, 0x80000020 ;  /* 0x8000002000077882 */ /* 0x000fe20000000000 */
[----:B------:R-:W-:Y:S02]  /*5ec0*/  UMOV UR11, 0x80000020 ;  /* 0x80000020000b7882 */ /* 0x000fe40000000000 */
        /* <DEDUP_REMOVED lines=36> */
.L_x_1098:
[----:B------:R-:W-:Y:S01]  /*6110*/  ULEA UR6, UR61, UR41, 0x3 ;  /* 0x000000293d067291 */ /* 0x000fe2000f8e183f */
[----:B------:R-:W-:-:S05]  /*6120*/  IMAD.U32 R6, RZ, RZ, UR28 ;  /* 0x0000001cff067e24 */ /* 0x000fca000f8e00ff */
[----:B------:R-:W-:-:S04]  /*6130*/  SHF.L.U32 R6, R6, 0x1f, RZ ;  /* 0x0000001f06067819 */ /* 0x000fc800000006ff */
[----:B------:R0:W1:Y:S01]  /*6140*/  SYNCS.PHASECHK.TRANS64.TRYWAIT P1, [UR6+0x2d850], R6 ;  /* 0x02d85006ff0075a7 */ /* 0x0000620008020146 */
[----:B------:R-:W-:Y:S05]  /*6150*/  @!P0 BRA `(.L_x_1099) ;  /* 0x0000000000048947 */ /* 0x000fea0003800000 */
[----:B------:R-:W-:Y:S01]  /*6160*/  BPT.TRAP 0x1 ;  /* 0x000000040000795c */ /* 0x000fe20000300000 */
.L_x_1099:
[----:B-1----:R-:W-:Y:S05]  /*6170*/  @P1 BRA `(.L_x_1097) ;  /* 0x0000000000081947 */ /* 0x002fea0003800000 */
[----:B------:R-:W1:Y:S02]  /*6180*/  SYNCS.PHASECHK.TRANS64.TRYWAIT P1, [UR6+0x2d850], R6 ;  /* 0x02d85006ff0075a7 */ /* 0x000e640008020146 */
[----:B-1----:R-:W-:Y:S05]  /*6190*/  @!P1 BRA `(.L_x_1100) ;  /* 0x0000013800389947 */ /* 0x002fea0003800000 */
.L_x_1097:
[----:B------:R-:W-:Y:S01]  /*61a0*/  UIADD3 UR6, UR41, 0x400, URZ ;  /* 0x0000040029067890 */ /* 0x000fe2000fffe03f */
[----:B------:R-:W-:Y:S01]  /*61b0*/  WARPGROUP.ARRIVE ;  /* 0x00000000000079c5 */ /* 0x000fe20000000000 */
[----:B------:R-:W-:-:S05]  /*61c0*/  ULEA UR7, UR55, UR41, 0xd ;  /* 0x0000002937077291 */ /* 0x000fca000f8e683f */
[----:B------:R-:W1:Y:S01]  /*61d0*/  S2R R8, SR_TID.X ;  /* 0x0000000000087919 */ /* 0x000e620000002100 */
[----:B------:R-:W-:Y:S02]  /*61e0*/  USHF.R.U32.HI UR6, URZ, 0x4, UR6 ;  /* 0x000000043f067899 */ /* 0x000fe40008011606 */
[----:B------:R-:W-:Y:S02]  /*61f0*/  UIADD3 UR7, UR7, 0x21800, URZ ;  /* 0x0002180007077890 */ /* 0x000fe4000fffe03f */
[----:B------:R-:W-:Y:S02]  /*6200*/  ULOP3.LUT UR6, UR6, 0x3fff, URZ, 0xc0, !UPT ;  /* 0x00003fff06067892 */ /* 0x000fe4000f8ec03f */
[----:B------:R-:W-:Y:S02]  /*6210*/  USHF.R.U32.HI UR7, URZ, 0x4, UR7 ;  /* 0x000000043f077899 */ /* 0x000fe40008011607 */
[----:B------:R-:W-:Y:S02]  /*6220*/  ULOP3.LUT UR10, UR6, 0x2000000, URZ, 0xfc, !UPT ;  /* 0x02000000060a7892 */ /* 0x000fe4000f8efc3f */
[----:B------:R-:W-:-:S02]  /*6230*/  ULOP3.LUT UR6, UR7, 0x3fff, URZ, 0xc0, !UPT ;  /* 0x00003fff07067892 */ /* 0x000fc4000f8ec03f */
[----:B------:R-:W-:Y:S02]  /*6240*/  UIMAD UR7, UR61, 0x600, UR10 ;  /* 0x000006003d0778a4 */ /* 0x000fe4000f8e020a */
[----:B------:R-:W-:Y:S01]  /*6250*/  ULOP3.LUT UR6, UR6, 0x10000, URZ, 0xfc, !UPT ;  /* 0x0001000006067892 */ /* 0x000fe2000f8efc3f */
[----:B------:R-:W-:Y:S01]  /*6260*/  UMOV UR31, 0x80000020 ;  /* 0x80000020001f7882 */ /* 0x000fe20000000000 */
[----:B------:R-:W-:-:S03]  /*6270*/  UMOV UR29, 0x40000040 ;  /* 0x40000040001d7882 */ /* 0x000fc60000000000 */
        /* <DEDUP_REMOVED lines=60> */
.L_x_1101:
[----:B------:R-:W-:Y:S01]  /*6640*/  UISETP.NE.AND UP1, UPT, UR54, URZ, UPT ;  /* 0x0000003f3600728c */ /* 0x000fe2000bf25270 */
[----:B------:R-:W-:Y:S01]  /*6650*/  FMUL.FTZ R9, R27, UR59 ;  /* 0x0000003b1b097c20 */ /* 0x000fe20008410000 */
[----:B------:R-:W-:Y:S01]  /*6660*/  FMUL.FTZ R27, R39, UR59 ;  /* 0x0000003b271b7c20 */ /* 0x000fe20008410000 */
[----:B------:R-:W-:Y:S01]  /*6670*/  FMUL.FTZ R39, R51, UR59 ;  /* 0x0000003b33277c20 */ /* 0x000fe20008410000 */
[----:B------:R-:W-:Y:S02]  /*6680*/  VIADD R51, R137, UR39 ;  /* 0x0000002789337c36 */ /* 0x000fe40008000000 */
        /* <DEDUP_REMOVED lines=13> */
[----:B------:R-:W-:-:S02]  /*6760*/  IMAD.MOV.U32 R83, RZ, RZ, R51 ;  /* 0x000000ffff537224 */ /* 0x000fc400078e0033 */
[----:B------:R-:W-:Y:S01]  /*6770*/  FMUL.FTZ R32, R44, UR59 ;  /* 0x0000003b2c207c20 */ /* 0x000fe20008410000 */
[----:B------:R-:W-:Y:S01]  /*6780*/  @P1 IMAD.HI.U32 R50, R51, UR6, RZ ;  /* 0x0000000633321c27 */ /* 0x000fe2000f8e00ff */
[----:B------:R-:W-:-:S03]  /*6790*/  @UP1 ULDC UR6, c[0x0][0x450] ;  /* 0x0001140000061ab9 */ /* 0x000fc60000000800 */
[----:B------:R-:W-:Y:S01]  /*67a0*/  FMUL.FTZ R44, R56, UR59 ;  /* 0x0000003b382c7c20 */ /* 0x000fe20008410000 */
[----:B------:R-:W-:Y:S01]  /*67b0*/  FMUL.FTZ R56, R66, UR59 ;  /* 0x0000003b42387c20 */ /* 0x000fe20008410000 */
[----:B------:R-:W-:Y:S01]  /*67c0*/  FMUL.FTZ R66, R76, UR59 ;  /* 0x0000003b4c427c20 */ /* 0x000fe20008410000 */
[----:B------:R-:W-:Y:S01]  /*67d0*/  @P2 SHF.R.U32.HI R83, RZ, UR6, R50 ;  /* 0x00000006ff532c19 */ /* 0x000fe20008011632 */
[----:B------:R-:W-:Y:S01]  /*67e0*/  ULEA UR6, UR49, UR41, 0x3 ;  /* 0x0000002931067291 */ /* 0x000fe2000f8e183f */
[----:B------:R-:W-:Y:S01]  /*67f0*/  FMUL.FTZ R76, R84, UR59 ;  /* 0x0000003b544c7c20 */ /* 0x000fe20008410000 */
[----:B------:R-:W-:Y:S01]  /*6800*/  FMUL.FTZ R12, R30, UR59 ;  /* 0x0000003b1e0c7c20 */ /* 0x000fe20008410000 */
[----:B0-----:R-:W-:Y:S01]  /*6810*/  FMUL.FTZ R6, R24, UR59 ;  /* 0x0000003b18067c20 */ /* 0x001fe20008410000 */
[----:B------:R-:W-:Y:S01]  /*6820*/  UIADD3 UR6, UR6, 0x2d840, URZ ;  /* 0x0002d84006067890 */ /* 0x000fe2000fffe03f */
[----:B------:R-:W0:Y:S01]  /*6830*/  SHFL.IDX PT, R84, R83, RZ, 0x1c1f ;  /* 0x001c1fff53547589 */ /* 0x000e2200000e0000 */
        /* <DEDUP_REMOVED lines=39> */
[----:B------:R-:W-:-:S02]  /*6ab0*/  IMAD.SHL.U32 R74, R3, 0x80, RZ ;  /* 0x00000080034a7824 */ /* 0x000fc400078e00ff */
        /* <DEDUP_REMOVED lines=10> */
[----:B------:R-:W-:Y:S01]  /*6b60*/  IADD3 R50, -R17, 0x1, -R74 ;  /* 0x0000000111327810 */ /* 0x000fe20007ffe94a */
[----:B------:R-:W-:Y:S01]  /*6b70*/  SYNCS.ARRIVE.TRANS64.RED.A1T0 RZ, [UR6], RZ ;  /* 0x000000ffffff79a7 */ /* 0x000fe20008100406 */
[----:B------:R-:W-:-:S02]  /*6b80*/  ULOP3.LUT UR6, URZ, UR35, URZ, 0x33, !UPT ;  /* 0x000000233f067292 */ /* 0x000fc4000f8e333f */
[----:B------:R-:W-:-:S03]  /*6b90*/  IADD3 R81, -R81, UR38, R50 ;  /* 0x0000002651517c10 */ /* 0x000fc6000fffe132 */
[----:B------:R-:W2:Y:S02]  /*6ba0*/  MUFU.TANH R7, R7 ;  /* 0x0000000700077308 */ /* 0x000ea40000002400 */
[C---:B------:R-:W-:Y:S02]  /*6bb0*/  VIADD R82, R81.reuse, UR58 ;  /* 0x0000003a51527c36 */ /* 0x040fe40008000000 */
[----:B------:R-:W-:Y:S02]  /*6bc0*/  VIADD R81, R81, UR6 ;  /* 0x0000000651517c36 */ /* 0x000fe40008000000 */
[----:B0-----:R-:W-:Y:S02]  /*6bd0*/  IMAD.IADD R80, R82, 0x1, R84 ;  /* 0x0000000152507824 */ /* 0x001fe400078e0254 */
        /* <DEDUP_REMOVED lines=77> */
.L_x_1104:
[----:B------:R-:W-:-:S05]  /*70b0*/  IMAD.U32 R85, RZ, RZ, UR34 ;  /* 0x00000022ff557e24 */ /* 0x000fca000f8e00ff */
[----:B------:R-:W-:-:S13]  /*70c0*/  ISETP.NE.AND P1, PT, R85, 0x1, PT ;  /* 0x000000015500780c */ /* 0x000fda0003f25270 */
[----:B------:R-:W1:Y:S02]  /*70d0*/  @P1 LDC.64 R50, c[0x0][0x9e8] ;  /* 0x00027a00ff321b82 */ /* 0x000e640000000a00 */
[----:B-1----:R-:W-:-:S05]  /*70e0*/  @P1 IMAD.HI.U32 R50, R84, R50, RZ ;  /* 0x0000003254321227 */ /* 0x002fca00078e00ff */
[----:B------:R-:W-:-:S07]  /*70f0*/  @P1 SHF.R.U32.HI R84, RZ, R51, R50 ;  /* 0x00000033ff541219 */ /* 0x000fce0000011632 */
.L_x_1105:
[----:B------:R-:W-:Y:S05]  /*7100*/  BSYNC B0 ;  /* 0x0000000000007941 */ /* 0x000fea0003800000 */
.L_x_1103:
[----:B------:R-:W-:-:S04]  /*7110*/  IMAD R84, R84, R85, -R74 ;  /* 0x0000005554547224 */ /* 0x000fc800078e0a4a */
[----:B------:R-:W-:-:S05]  /*7120*/  IMAD.IADD R84, R84, 0x1, -R17 ;  /* 0x0000000154547824 */ /* 0x000fca00078e0a11 */
[----:B------:R-:W-:Y:S02]  /*7130*/  VIMNMX R79, R79, R84, !PT ;  /* 0x000000544f4f7248 */ /* 0x000fe40007fe0100 */
[----:B------:R-:W-:-:S07]  /*7140*/  VIADDMNMX R80, R84, R85, R80, PT ;  /* 0x0000005554507246 */ /* 0x000fce0003800150 */
.L_x_1102:
        /* <DEDUP_REMOVED lines=116> */
.L_x_1108:
[----:B------:R-:W-:-:S05]  /*7890*/  IMAD.U32 R79, RZ, RZ, UR34 ;  /* 0x00000022ff4f7e24 */ /* 0x000fca000f8e00ff */
[----:B------:R-:W-:-:S13]  /*78a0*/  ISETP.NE.AND P2, PT, R79, 0x1, PT ;  /* 0x000000014f00780c */ /* 0x000fda0003f45270 */
[----:B------:R-:W0:Y:S02]  /*78b0*/  @P2 LDC.64 R24, c[0x0][0x9e8] ;  /* 0x00027a00ff182b82 */ /* 0x000e240000000a00 */
[----:B0-----:R-:W-:-:S05]  /*78c0*/  @P2 IMAD.HI.U32 R24, R50, R24, RZ ;  /* 0x0000001832182227 */ /* 0x001fca00078e00ff */
[----:B------:R-:W-:-:S07]  /*78d0*/  @P2 SHF.R.U32.HI R50, RZ, R25, R24 ;  /* 0x00000019ff322219 */ /* 0x000fce0000011618 */
.L_x_1109:
[----:B------:R-:W-:Y:S05]  /*78e0*/  BSYNC B0 ;  /* 0x0000000000007941 */ /* 0x000fea0003800000 */
.L_x_1107:
[----:B------:R-:W-:-:S04]  /*78f0*/  IMAD R50, R50, R79, -R74 ;  /* 0x0000004f32327224 */ /* 0x000fc800078e0a4a */
[----:B------:R-:W-:-:S05]  /*7900*/  IMAD.IADD R50, R50, 0x1, -R17 ;  /* 0x0000000132327824 */ /* 0x000fca00078e0a11 */
[----:B------:R-:W-:Y:S02]  /*7910*/  VIMNMX R81, R81, R50, !PT ;  /* 0x0000003251517248 */ /* 0x000fe40007fe0100 */
[----:B------:R-:W-:-:S07]  /*7920*/  VIADDMNMX R82, R50, R79, R82, PT ;  /* 0x0000004f32527246 */ /* 0x000fce0003800152 */
.L_x_1106:
[----:B------:R-:W-:Y:S02]  /*7930*/  FMNMX.FTZ R24, R6, R4, !PT ;  /* 0x0000000406187209 */ /* 0x000fe40007810000 */
[----:B------:R-:W-:Y:S02]  /*7940*/  LOP3.LUT R16, R16, 0xf7ffffff, RZ, 0xc0, !PT ;  /* 0xf7ffffff10107812 */ /* 0x000fe400078ec0ff */
[----:B------:R-:W-:Y:S02]  /*7950*/  FMNMX.FTZ R24, R7, R24, !PT ;  /* 0x0000001807187209 */ /* 0x000fe40007810000 */
[----:B------:R-:W-:Y:S02]  /*7960*/  @P0 LOP3.LUT R16, R16, 0x8000000, RZ, 0xfc, !PT ;  /* 0x0800000010100812 */ /* 0x000fe400078efcff */
[----:B------:R-:W-:Y:S02]  /*7970*/  FMNMX.FTZ R24, R10, R24, !PT ;  /* 0x000000180a187209 */ /* 0x000fe40007810000 */
[----:B------:R-:W-:-:S02]  /*7980*/  ISETP.GT.AND P0, PT, R81, 0x59, P1 ;  /* 0x000000595100780c */ /* 0x000fc40000f04270 */
[----:B------:R-:W-:Y:S02]  /*7990*/  FMNMX.FTZ R24, R11, R24, !PT ;  /* 0x000000180b187209 */ /* 0x000fe40007810000 */
[C---:B------:R-:W-:Y:S02]  /*79a0*/  ISETP.GT.AND P4, PT, R81.reuse, 0x1, P1 ;  /* 0x000000015100780c */ /* 0x040fe40000f84270 */
[----:B------:R-:W-:Y:S02]  /*79b0*/  FMNMX.FTZ R24, R14, R24, !PT ;  /* 0x000000180e187209 */ /* 0x000fe40007810000 */
[----:B------:R-:W-:Y:S02]  /*79c0*/  ISETP.GT.AND P5, PT, R81, 0x8, P1 ;  /* 0x000000085100780c */ /* 0x000fe40000fa4270 */
[----:B------:R-:W-:Y:S02]  /*79d0*/  FMNMX.FTZ R24, R15, R24, !PT ;  /* 0x000000180f187209 */ /* 0x000fe40007810000 */
[----:B------:R-:W-:-:S02]  /*79e0*/  LOP3.LUT R16, R16, 0xbfffffff, RZ, 0xc0, !PT ;  /* 0xbfffffff10107812 */ /* 0x000fc400078ec0ff */
[----:B------:R-:W-:Y:S02]  /*79f0*/  FMNMX.FTZ R24, R51, R24, !PT ;  /* 0x0000001833187209 */ /* 0x000fe40007810000 */
[C---:B------:R-:W-:Y:S02]  /*7a00*/  ISETP.LT.OR P4, PT, R82.reuse, 0x2, P4 ;  /* 0x000000025200780c */ /* 0x040fe40002781670 */
[----:B------:R-:W-:Y:S02]  /*7a10*/  FMNMX.FTZ R24, R83, R24, !PT ;  /* 0x0000001853187209 */ /* 0x000fe40007810000 */
[----:B------:R-:W-:Y:S02]  /*7a20*/  ISETP.LT.OR P5, PT, R82, 0x9, P5 ;  /* 0x000000095200780c */ /* 0x000fe40002fa1670 */
[----:B------:R-:W-:Y:S02]  /*7a30*/  FMNMX.FTZ R24, R28, R24, !PT ;  /* 0x000000181c187209 */ /* 0x000fe40007810000 */
[----:B------:R-:W-:-:S02]  /*7a40*/  @P0 LOP3.LUT R16, R16, 0x40000000, RZ, 0xfc, !PT ;  /* 0x4000000010100812 */ /* 0x000fc400078efcff */
[----:B------:R-:W-:Y:S02]  /*7a50*/  FMNMX.FTZ R24, R29, R24, !PT ;  /* 0x000000181d187209 */ /* 0x000fe40007810000 */
[----:B------:R-:W-:Y:S02]  /*7a60*/  ISETP.GT.AND P0, PT, R81, 0x71, P1 ;  /* 0x000000715100780c */ /* 0x000fe40000f04270 */
[----:B------:R-:W-:Y:S02]  /*7a70*/  FMNMX.FTZ R24, R32, R24, !PT ;  /* 0x0000001820187209 */ /* 0x000fe40007810000 */
[----:B------:R-:W-:Y:S02]  /*7a80*/  FSEL R9, R9, -INF , !P4 ;  /* 0xff80000009097808 */ /* 0x000fe40006000000 */
[----:B------:R-:W-:Y:S02]  /*7a90*/  FMNMX.FTZ R24, R33, R24, !PT ;  /* 0x0000001821187209 */ /* 0x000fe40007810000 */
[----:B------:R-:W-:-:S02]  /*7aa0*/  FSEL R12, R12, -INF , !P5 ;  /* 0xff8000000c0c7808 */ /* 0x000fc40006800000 */
[----:B------:R-:W-:Y:S02]  /*7ab0*/  FMNMX.FTZ R24, R36, R24, !PT ;  /* 0x0000001824187209 */ /* 0x000fe40007810000 */
[----:B------:R-:W-:Y:S02]  /*7ac0*/  ISETP.GT.AND P6, PT, R81, 0x9, P1 ;  /* 0x000000095100780c */ /* 0x000fe40000fc4270 */
[----:B------:R-:W-:Y:S02]  /*7ad0*/  FMNMX.FTZ R24, R37, R24, !PT ;  /* 0x0000001825187209 */ /* 0x000fe40007810000 */
[C---:B------:R-:W-:Y:S02]  /*7ae0*/  ISETP.GT.AND P2, PT, R81.reuse, 0x10, P1 ;  /* 0x000000105100780c */ /* 0x040fe40000f44270 */
[----:B------:R-:W-:Y:S02]  /*7af0*/  FMNMX.FTZ R24, R40, R24, !PT ;  /* 0x0000001828187209 */ /* 0x000fe40007810000 */
[----:B------:R-:W-:-:S02]  /*7b00*/  ISETP.GT.AND P3, PT, R81, 0x11, P1 ;  /* 0x000000115100780c */ /* 0x000fc40000f64270 */
[----:B------:R-:W-:Y:S02]  /*7b10*/  FMNMX.FTZ R24, R41, R24, !PT ;  /* 0x0000001829187209 */ /* 0x000fe40007810000 */
[C---:B------:R-:W-:Y:S02]  /*7b20*/  ISETP.GT.AND P4, PT, R81.reuse, 0x18, P1 ;  /* 0x000000185100780c */ /* 0x040fe40000f84270 */
[----:B------:R-:W-:Y:S02]  /*7b30*/  FMNMX.FTZ R24, R44, R24, !PT ;  /* 0x000000182c187209 */ /* 0x000fe40007810000 */
[----:B------:R-:W-:Y:S02]  /*7b40*/  ISETP.GT.AND P5, PT, R81, 0x19, P1 ;  /* 0x000000195100780c */ /* 0x000fe40000fa4270 */
[----:B------:R-:W-:Y:S02]  /*7b50*/  FMNMX.FTZ R24, R45, R24, !PT ;  /* 0x000000182d187209 */ /* 0x000fe40007810000 */
[----:B------:R-:W-:-:S02]  /*7b60*/  ISETP.LT.OR P6, PT, R82, 0xa, P6 ;  /* 0x0000000a5200780c */ /* 0x000fc400037c1670 */
[----:B------:R-:W-:Y:S02]  /*7b70*/  FMNMX.FTZ R24, R48, R24, !PT ;  /* 0x0000001830187209 */ /* 0x000fe40007810000 */
[C---:B------:R-:W-:Y:S02]  /*7b80*/  ISETP.LT.OR P2, PT, R82.reuse, 0x11, P2 ;  /* 0x000000115200780c */ /* 0x040fe40001741670 */
[----:B------:R-:W-:Y:S02]  /*7b90*/  FMNMX.FTZ R24, R49, R24, !PT ;  /* 0x0000001831187209 */ /* 0x000fe40007810000 */
[----:B------:R-:W-:Y:S02]  /*7ba0*/  ISETP.LT.OR P3, PT, R82, 0x12, P3 ;  /* 0x000000125200780c */ /* 0x000fe40001f61670 */
[----:B------:R-:W-:Y:S02]  /*7bb0*/  FMNMX.FTZ R24, R54, R24, !PT ;  /* 0x0000001836187209 */ /* 0x000fe40007810000 */
[----:B------:R-:W-:-:S02]  /*7bc0*/  ISETP.LT.OR P4, PT, R82, 0x19, P4 ;  /* 0x000000195200780c */ /* 0x000fc40002781670 */
[----:B------:R-:W-:Y:S02]  /*7bd0*/  FMNMX.FTZ R24, R55, R24, !PT ;  /* 0x0000001837187209 */ /* 0x000fe40007810000 */
[----:B------:R-:W-:Y:S02]  /*7be0*/  ISETP.LT.OR P5, PT, R82, 0x1a, P5 ;  /* 0x0000001a5200780c */ /* 0x000fe40002fa1670 */
[----:B------:R-:W-:Y:S02]  /*7bf0*/  FMNMX.FTZ R24, R58, R24, !PT ;  /* 0x000000183a187209 */ /* 0x000fe40007810000 */
[----:B------:R-:W-:Y:S02]  /*7c00*/  LOP3.LUT R16, R16, 0xfffffffd, RZ, 0xc0, !PT ;  /* 0xfffffffd10107812 */ /* 0x000fe400078ec0ff */
[----:B------:R-:W-:Y:S02]  /*7c10*/  FSEL R13, R13, -INF , !P6 ;  /* 0xff8000000d0d7808 */ /* 0x000fe40007000000 */
[----:B------:R-:W-:-:S02]  /*7c20*/  FSEL R20, R20, -INF , !P2 ;  /* 0xff80000014147808 */ /* 0x000fc40005000000 */
[----:B------:R-:W-:Y:S02]  /*7c30*/  FSEL R21, R21, -INF , !P3 ;  /* 0xff80000015157808 */ /* 0x000fe40005800000 */
[----:B------:R-:W-:Y:S02]  /*7c40*/  FSEL R26, R26, -INF , !P4 ;  /* 0xff8000001a1a7808 */ /* 0x000fe40006000000 */
[----:B------:R-:W-:Y:S02]  /*7c50*/  FSEL R27, R27, -INF , !P5 ;  /* 0xff8000001b1b7808 */ /* 0x000fe40006800000 */
[C---:B------:R-:W-:Y:S02]  /*7c60*/  ISETP.GT.AND P6, PT, R81.reuse, 0x20, P1 ;  /* 0x000000205100780c */ /* 0x040fe40000fc4270 */
[C---:B------:R-:W-:Y:S02]  /*7c70*/  ISETP.GT.AND P2, PT, R81.reuse, 0x21, P1 ;  /* 0x000000215100780c */ /* 0x040fe40000f44270 */
[----:B------:R-:W-:-:S02]  /*7c80*/  ISETP.GT.AND P3, PT, R81, 0x28, P1 ;  /* 0x000000285100780c */ /* 0x000fc40000f64270 */
[C---:B------:R-:W-:Y:S02]  /*7c90*/  ISETP.GT.AND P4, PT, R81.reuse, 0x29, P1 ;  /* 0x000000295100780c */ /* 0x040fe40000f84270 */
[----:B------:R-:W-:Y:S02]  /*7ca0*/  ISETP.GT.AND P5, PT, R81, 0x30, P1 ;  /* 0x000000305100780c */ /* 0x000fe40000fa4270 */
[----:B------:R-:W-:Y:S02]  /*7cb0*/  FMNMX.FTZ R24, R59, R24, !PT ;  /* 0x000000183b187209 */ /* 0x000fe40007810000 */
[----:B------:R-:W-:Y:S02]  /*7cc0*/  @P0 LOP3.LUT R16, R16, 0x2, RZ, 0xfc, !PT ;  /* 0x0000000210100812 */ /* 0x000fe400078efcff */
[----:B------:R-:W-:Y:S02]  /*7cd0*/  ISETP.GT.AND P0, PT, R81, 0x78, P1 ;  /* 0x000000785100780c */ /* 0x000fe40000f04270 */
[----:B------:R-:W-:-:S02]  /*7ce0*/  ISETP.LT.OR P6, PT, R82, 0x21, P6 ;  /* 0x000000215200780c */ /* 0x000fc400037c1670 */
[C---:B------:R-:W-:Y:S02]  /*7cf0*/  ISETP.LT.OR P2, PT, R82.reuse, 0x22, P2 ;  /* 0x000000225200780c */ /* 0x040fe40001741670 */
[C---:B------:R-:W-:Y:S02]  /*7d00*/  ISETP.LT.OR P3, PT, R82.reuse, 0x29, P3 ;  /* 0x000000295200780c */ /* 0x040fe40001f61670 */
[C---:B------:R-:W-:Y:S02]  /*7d10*/  ISETP.LT.OR P4, PT, R82.reuse, 0x2a, P4 ;  /* 0x0000002a5200780c */ /* 0x040fe40002781670 */
[----:B------:R-:W-:Y:S02]  /*7d20*/  ISETP.LT.OR P5, PT, R82, 0x31, P5 ;  /* 0x000000315200780c */ /* 0x000fe40002fa1670 */
[----:B------:R-:W-:Y:S02]  /*7d30*/  FMNMX.FTZ R24, R62, R24, !PT ;  /* 0x000000183e187209 */ /* 0x000fe40007810000 */
[----:B------:R-:W-:-:S02]  /*7d40*/  FSEL R30, R30, -INF , !P6 ;  /* 0xff8000001e1e7808 */ /* 0x000fc40007000000 */
[----:B------:R-:W-:Y:S02]  /*7d50*/  FSEL R31, R31, -INF , !P2 ;  /* 0xff8000001f1f7808 */ /* 0x000fe40005000000 */
[----:B------:R-:W-:Y:S02]  /*7d60*/  FSEL R34, R34, -INF , !P3 ;  /* 0xff80000022227808 */ /* 0x000fe40005800000 */
[----:B------:R-:W-:Y:S02]  /*7d70*/  FSEL R35, R35, -INF , !P4 ;  /* 0xff80000023237808 */ /* 0x000fe40006000000 */
[----:B------:R-:W-:Y:S02]  /*7d80*/  FSEL R38, R38, -INF , !P5 ;  /* 0xff80000026267808 */ /* 0x000fe40006800000 */
[----:B------:R-:W-:Y:S02]  /*7d90*/  FMNMX.FTZ R24, R63, R24, !PT ;  /* 0x000000183f187209 */ /* 0x000fe40007810000 */
[----:B------:R-:W-:-:S02]  /*7da0*/  ISETP.GT.AND P6, PT, R81, 0x31, P1 ;  /* 0x000000315100780c */ /* 0x000fc40000fc4270 */
[C---:B------:R-:W-:Y:S02]  /*7db0*/  ISETP.GT.AND P2, PT, R81.reuse, 0x38, P1 ;  /* 0x000000385100780c */ /* 0x040fe40000f44270 */
[C---:B------:R-:W-:Y:S02]  /*7dc0*/  ISETP.GT.AND P3, PT, R81.reuse, 0x39, P1 ;  /* 0x000000395100780c */ /* 0x040fe40000f64270 */
[C---:B------:R-:W-:Y:S02]  /*7dd0*/  ISETP.GT.AND P4, PT, R81.reuse, 0x40, P1 ;  /* 0x000000405100780c */ /* 0x040fe40000f84270 */
[----:B------:R-:W-:Y:S02]  /*7de0*/  ISETP.GT.AND P5, PT, R81, 0x41, P1 ;  /* 0x000000415100780c */ /* 0x000fe40000fa4270 */
[----:B------:R-:W-:Y:S02]  /*7df0*/  LOP3.LUT R16, R16, 0xfffffff7, RZ, 0xc0, !PT ;  /* 0xfffffff710107812 */ /* 0x000fe400078ec0ff */
[----:B------:R-:W-:-:S02]  /*7e00*/  FMNMX.FTZ R24, R66, R24, !PT ;  /* 0x0000001842187209 */ /* 0x000fc40007810000 */
[C---:B------:R-:W-:Y:S02]  /*7e10*/  ISETP.LT.OR P6, PT, R82.reuse, 0x32, P6 ;  /* 0x000000325200780c */ /* 0x040fe400037c1670 */
[C---:B------:R-:W-:Y:S02]  /*7e20*/  ISETP.LT.OR P2, PT, R82.reuse, 0x39, P2 ;  /* 0x000000395200780c */ /* 0x040fe40001741670 */
[C---:B------:R-:W-:Y:S02]  /*7e30*/  ISETP.LT.OR P3, PT, R82.reuse, 0x3a, P3 ;  /* 0x0000003a5200780c */ /* 0x040fe40001f61670 */
[C---:B------:R-:W-:Y:S02]  /*7e40*/  ISETP.LT.OR P4, PT, R82.reuse, 0x41, P4 ;  /* 0x000000415200780c */ /* 0x040fe40002781670 */
[----:B------:R-:W-:Y:S02]  /*7e50*/  ISETP.LT.OR P5, PT, R82, 0x42, P5 ;  /* 0x000000425200780c */ /* 0x000fe40002fa1670 */
[----:B------:R-:W-:-:S02]  /*7e60*/  @P0 LOP3.LUT R16, R16, 0x8, RZ, 0xfc, !PT ;  /* 0x0000000810100812 */ /* 0x000fc400078efcff */
[----:B------:R-:W-:Y:S02]  /*7e70*/  ISETP.GT.AND P0, PT, R81, RZ, P1 ;  /* 0x000000ff5100720c */ /* 0x000fe40000f04270 */
[----:B------:R-:W-:Y:S02]  /*7e80*/  FMNMX.FTZ R24, R67, R24, !PT ;  /* 0x0000001843187209 */ /* 0x000fe40007810000 */
[----:B------:R-:W-:Y:S02]  /*7e90*/  FSEL R39, R39, -INF , !P6 ;  /* 0xff80000027277808 */ /* 0x000fe40007000000 */
[----:B------:R-:W-:Y:S02]  /*7ea0*/  FSEL R42, R42, -INF , !P2 ;  /* 0xff8000002a2a7808 */ /* 0x000fe40005000000 */
[----:B------:R-:W-:Y:S02]  /*7eb0*/  FSEL R43, R43, -INF , !P3 ;  /* 0xff8000002b2b7808 */ /* 0x000fe40005800000 */
[----:B------:R-:W-:-:S02]  /*7ec0*/  FSEL R46, R46, -INF , !P4 ;  /* 0xff8000002e2e7808 */ /* 0x000fc40006000000 */
[----:B------:R-:W-:Y:S02]  /*7ed0*/  FSEL R47, R47, -INF , !P5 ;  /* 0xff8000002f2f7808 */ /* 0x000fe40006800000 */
[C---:B------:R-:W-:Y:S02]  /*7ee0*/  ISETP.GT.AND P6, PT, R81.reuse, 0x48, P1 ;  /* 0x000000485100780c */ /* 0x040fe40000fc4270 */
[C---:B------:R-:W-:Y:S02]  /*7ef0*/  ISETP.GT.AND P2, PT, R81.reuse, 0x49, P1 ;  /* 0x000000495100780c */ /* 0x040fe40000f44270 */
[C---:B------:R-:W-:Y:S02]  /*7f00*/  ISETP.GT.AND P3, PT, R81.reuse, 0x50, P1 ;  /* 0x000000505100780c */ /* 0x040fe40000f64270 */
[C---:B------:R-:W-:Y:S02]  /*7f10*/  ISETP.GT.AND P4, PT, R81.reuse, 0x51, P1 ;  /* 0x000000515100780c */ /* 0x040fe40000f84270 */
[----:B------:R-:W-:-:S02]  /*7f20*/  ISETP.GT.AND P5, PT, R81, 0x58, P1 ;  /* 0x000000585100780c */ /* 0x000fc40000fa4270 */
[----:B------:R-:W-:Y:S02]  /*7f30*/  FMNMX.FTZ R24, R70, R24, !PT ;  /* 0x0000001846187209 */ /* 0x000fe40007810000 */
[C---:B------:R-:W-:Y:S02]  /*7f40*/  ISETP.LT.OR P6, PT, R82.reuse, 0x49, P6 ;  /* 0x000000495200780c */ /* 0x040fe400037c1670 */
[C---:B------:R-:W-:Y:S02]  /*7f50*/  ISETP.LT.OR P2, PT, R82.reuse, 0x4a, P2 ;  /* 0x0000004a5200780c */ /* 0x040fe40001741670 */
[C---:B------:R-:W-:Y:S02]  /*7f60*/  ISETP.LT.OR P3, PT, R82.reuse, 0x51, P3 ;  /* 0x000000515200780c */ /* 0x040fe40001f61670 */
[C---:B------:R-:W-:Y:S02]  /*7f70*/  ISETP.LT.OR P4, PT, R82.reuse, 0x52, P4 ;  /* 0x000000525200780c */ /* 0x040fe40002781670 */
[----:B------:R-:W-:-:S02]  /*7f80*/  ISETP.LT.OR P5, PT, R82, 0x59, P5 ;  /* 0x000000595200780c */ /* 0x000fc40002fa1670 */
[----:B------:R-:W-:Y:S02]  /*7f90*/  FMNMX.FTZ R24, R71, R24, !PT ;  /* 0x0000001847187209 */ /* 0x000fe40007810000 */
[----:B------:R-:W-:Y:S02]  /*7fa0*/  LOP3.LUT R16, R16, 0xffffff7f, RZ, 0xc0, !PT ;  /* 0xffffff7f10107812 */ /* 0x000fe400078ec0ff */
        /* <DEDUP_REMOVED lines=10> */
[----:B------:R-:W-:Y:S02]  /*8050*/  ISETP.GT.AND P1, PT, R81, 0x79, P1 ;  /* 0x000000795100780c */ /* 0x000fe40000f24270 */
[----:B------:R-:W-:Y:S02]  /*8060*/  FMNMX.FTZ R24, R76, R24, !PT ;  /* 0x000000184c187209 */ /* 0x000fe40007810000 */
[----:B------:R-:W-:Y:S02]  /*8070*/  @P0 LOP3.LUT R16, R16, 0x80, RZ, 0xfc, !PT ;  /* 0x0000008010100812 */ /* 0x000fe400078efcff */
[----:B------:R-:W-:Y:S02]  /*8080*/  FMNMX.FTZ R24, R75, R24, !PT ;  /* 0x000000184b187209 */ /* 0x000fe40007810000 */
[C---:B------:R-:W-:Y:S02]  /*8090*/  LOP3.LUT P0, RZ, R16.reuse, 0x40000000, RZ, 0xc0, !PT ;  /* 0x4000000010ff7812 */ /* 0x040fe4000780c0ff */
[----:B------:R-:W-:Y:S01]  /*80a0*/  LOP3.LUT R16, R16, 0xffffffdf, RZ, 0xc0, !PT ;  /* 0xffffffdf10107812 */ /* 0x000fe200078ec0ff */
[----:B------:R-:W0:Y:S01]  /*80b0*/  SHFL.BFLY PT, R25, R24, 0x2, 0x1f ;  /* 0x0c401f0018197f89 */ /* 0x000e2200000e0000 */
[----:B------:R-:W-:-:S02]  /*80c0*/  ISETP.LT.OR P0, PT, R82, 0x5a, P0 ;  /* 0x0000005a5200780c */ /* 0x000fc40000701670 */
[----:B------:R-:W-:Y:S02]  /*80d0*/  @P1 LOP3.LUT R16, R16, 0x20, RZ, 0xfc, !PT ;  /* 0x0000002010101812 */ /* 0x000fe400078efcff */
[----:B------:R-:W-:Y:S02]  /*80e0*/  ISETP.LT.OR P6, PT, R82, 0x71, P6 ;  /* 0x000000715200780c */ /* 0x000fe400037c1670 */
[C---:B------:R-:W-:Y:S02]  /*80f0*/  LOP3.LUT P1, RZ, R16.reuse, 0x2, RZ, 0xc0, !PT ;  /* 0x0000000210ff7812 */ /* 0x040fe4000782c0ff */
[----:B------:R-:W-:Y:S02]  /*8100*/  LOP3.LUT R16, R16, 0xfffffeff, RZ, 0xc0, !PT ;  /* 0xfffffeff10107812 */ /* 0x000fe400078ec0ff */
[----:B------:R-:W-:-:S03]  /*8110*/  ISETP.LT.OR P1, PT, R82, 0x72, P1 ;  /* 0x000000725200780c */ /* 0x000fc60000f21670 */
[----:B------:R-:W-:Y:S02]  /*8120*/  @P0 LOP3.LUT R16, R16, 0x100, RZ, 0xfc, !PT ;  /* 0x0000010010100812 */ /* 0x000fe400078efcff */
[----:B------:R-:W-:Y:S02]  /*8130*/  ISETP.LT.OR P0, PT, R82, 0x61, P2 ;  /* 0x000000615200780c */ /* 0x000fe40001701670 */
[C---:B------:R-:W-:Y:S02]  /*8140*/  LOP3.LUT P2, RZ, R16.reuse, 0x8, RZ, 0xc0, !PT ;  /* 0x0000000810ff7812 */ /* 0x040fe4000784c0ff */
[----:B------:R-:W-:Y:S02]  /*8150*/  LOP3.LUT R16, R16, 0xffffffbf, RZ, 0xc0, !PT ;  /* 0xffffffbf10107812 */ /* 0x000fe400078ec0ff */
[----:B------:R-:W-:Y:S02]  /*8160*/  ISETP.LT.OR P2, PT, R82, 0x79, P2 ;  /* 0x000000795200780c */ /* 0x000fe40001741670 */
[----:B0-----:R-:W-:-:S02]  /*8170*/  FMNMX.FTZ R24, R24, R25, !PT ;  /* 0x0000001918187209 */ /* 0x001fc40007810000 */
[----:B------:R-:W-:Y:S02]  /*8180*/  FSEL R73, R73, -INF , !P1 ;  /* 0xff80000049497808 */ /* 0x000fe40004800000 */
[----:B------:R-:W-:Y:S01]  /*8190*/  FSEL R77, R77, -INF , !P2 ;  /* 0xff8000004d4d7808 */ /* 0x000fe20005000000 */
[----:B------:R-:W0:Y:S01]  /*81a0*/  SHFL.BFLY PT, R25, R24, 0x1, 0x1f ;  /* 0x0c201f0018197f89 */ /* 0x000e2200000e0000 */
[----:B------:R-:W-:Y:S02]  /*81b0*/  @P0 LOP3.LUT R16, R16, 0x40, RZ, 0xfc, !PT ;  /* 0x0000004010100812 */ /* 0x000fe400078efcff */
[----:B------:R-:W-:Y:S02]  /*81c0*/  ISETP.LT.OR P0, PT, R82, 0x62, P3 ;  /* 0x000000625200780c */ /* 0x000fe40001f01670 */
[C---:B------:R-:W-:Y:S02]  /*81d0*/  LOP3.LUT P3, RZ, R16.reuse, 0x80, RZ, 0xc0, !PT ;  /* 0x0000008010ff7812 */ /* 0x040fe4000786c0ff */
[----:B------:R-:W-:-:S02]  /*81e0*/  LOP3.LUT R16, R16, 0xffffffef, RZ, 0xc0, !PT ;  /* 0xffffffef10107812 */ /* 0x000fc400078ec0ff */
[----:B------:R-:W-:-:S04]  /*81f0*/  ISETP.LT.OR P3, PT, R82, 0x1, P3 ;  /* 0x000000015200780c */ /* 0x000fc80001f61670 */
[----:B------:R-:W-:-:S03]  /*8200*/  FSEL R8, R8, -INF , !P3 ;  /* 0xff80000008087808 */ /* 0x000fc60005800000 */
[----:B------:R-:W-:Y:S02]  /*8210*/  @P0 LOP3.LUT R16, R16, 0x10, RZ, 0xfc, !PT ;  /* 0x0000001010100812 */ /* 0x000fe400078efcff */
[----:B------:R-:W-:Y:S02]  /*8220*/  ISETP.LT.OR P0, PT, R82, 0x69, P4 ;  /* 0x000000695200780c */ /* 0x000fe40002701670 */
[C---:B------:R-:W-:Y:S02]  /*8230*/  LOP3.LUT P4, RZ, R16.reuse, 0x20, RZ, 0xc0, !PT ;  /* 0x0000002010ff7812 */ /* 0x040fe4000788c0ff */
[----:B------:R-:W-:Y:S02]  /*8240*/  LOP3.LUT R16, R16, 0xfffffffb, RZ, 0xc0, !PT ;  /* 0xfffffffb10107812 */ /* 0x000fe400078ec0ff */
[----:B0-----:R-:W-:Y:S02]  /*8250*/  FMNMX.FTZ R24, R24, R25, !PT ;  /* 0x0000001918187209 */ /* 0x001fe40007810000 */
[----:B------:R-:W-:-:S03]  /*8260*/  ISETP.LT.OR P4, PT, R82, 0x7a, P4 ;  /* 0x0000007a5200780c */ /* 0x000fc60002781670 */
[----:B------:R-:W-:Y:S01]  /*8270*/  FMUL.FTZ R50, R24, UR33 ;  /* 0x0000002118327c20 */ /* 0x000fe20008410000 */
[----:B------:R-:W-:Y:S02]  /*8280*/  FSEL R78, R78, -INF , !P4 ;  /* 0xff8000004e4e7808 */ /* 0x000fe40006000000 */
[----:B------:R-:W-:Y:S02]  /*8290*/  @P0 LOP3.LUT R16, R16, 0x4, RZ, 0xfc, !PT ;  /* 0x0000000410100812 */ /* 0x000fe400078efcff */
[----:B------:R-:W-:Y:S02]  /*82a0*/  ISETP.LT.OR P0, PT, R82, 0x6a, P5 ;  /* 0x0000006a5200780c */ /* 0x000fe40002f01670 */
[----:B------:R-:W-:Y:S02]  /*82b0*/  FSETP.NEU.FTZ.AND P5, PT, R24, -INF , PT ;  /* 0xff8000001800780b */ /* 0x000fe40003fbd000 */
[----:B------:R-:W-:Y:S02]  /*82c0*/  LOP3.LUT R16, R16, 0xefffffff, RZ, 0xc0, !PT ;  /* 0xefffffff10107812 */ /* 0x000fe400078ec0ff */
[----:B------:R-:W-:-:S02]  /*82d0*/  FSEL R25, R24, RZ, P5 ;  /* 0x000000ff18197208 */ /* 0x000fc40002800000 */
[----:B------:R-:W-:-:S03]  /*82e0*/  FSEL R50, R50, RZ, P5 ;  /* 0x000000ff32327208 */ /* 0x000fc60002800000 */
[----:B------:R-:W-:Y:S01]  /*82f0*/  FADD.FTZ R4, -R25, R4 ;  /* 0x0000000419047221 */ /* 0x000fe20000010100 */
[----:B------:R-:W-:Y:S01]  /*8300*/  FMNMX.FTZ R25, R8, R5, !PT ;  /* 0x0000000508197209 */ /* 0x000fe20007810000 */
[--C-:B------:R-:W-:Y:S01]  /*8310*/  FFMA.FTZ R6, R6, UR33, -R50.reuse ;  /* 0x0000002106067c23 */ /* 0x100fe20008010832 */
[----:B------:R-:W-:Y:S01]  /*8320*/  @P0 LOP3.LUT R16, R16, 0x10000000, RZ, 0xfc, !PT ;  /* 0x1000000010100812 */ /* 0x000fe200078efcff */
[--C-:B------:R-:W-:Y:S01]  /*8330*/  FFMA.FTZ R7, R7, UR33, -R50.reuse ;  /* 0x0000002107077c23 */ /* 0x100fe20008010832 */
[----:B------:R-:W-:Y:S01]  /*8340*/  FMNMX.FTZ R25, R9, R25, !PT ;  /* 0x0000001909197209 */ /* 0x000fe20007810000 */
[--C-:B------:R-:W-:Y:S01]  /*8350*/  FFMA.FTZ R10, R10, UR33, -R50.reuse ;  /* 0x000000210a0a7c23 */ /* 0x100fe20008010832 */
[----:B------:R-:W-:Y:S01]  /*8360*/  LOP3.LUT R16, R16, 0xdfffffff, RZ, 0xc0, !PT ;  /* 0xdfffffff10107812 */ /* 0x000fe200078ec0ff */
[--C-:B------:R-:W-:Y:S01]  /*8370*/  FFMA.FTZ R11, R11, UR33, -R50.reuse ;  /* 0x000000210b0b7c23 */ /* 0x100fe20008010832 */
[----:B------:R-:W-:Y:S01]  /*8380*/  FMNMX.FTZ R25, R12, R25, !PT ;  /* 0x000000190c197209 */ /* 0x000fe20007810000 */
[--C-:B------:R-:W-:Y:S01]  /*8390*/  FFMA.FTZ R14, R14, UR33, -R50.reuse ;  /* 0x000000210e0e7c23 */ /* 0x100fe20008010832 */
[----:B------:R-:W-:Y:S01]  /*83a0*/  @P6 LOP3.LUT R16, R16, 0x20000000, RZ, 0xfc, !PT ;  /* 0x2000000010106812 */ /* 0x000fe200078efcff */
[--C-:B------:R-:W-:Y:S01]  /*83b0*/  FFMA.FTZ R15, R15, UR33, -R50.reuse ;  /* 0x000000210f0f7c23 */ /* 0x100fe20008010832 */
[----:B------:R-:W-:Y:S01]  /*83c0*/  FMNMX.FTZ R25, R13, R25, !PT ;  /* 0x000000190d197209 */ /* 0x000fe20007810000 */
[--C-:B------:R-:W-:Y:S01]  /*83d0*/  FFMA.FTZ R51, R51, UR33, -R50.reuse ;  /* 0x0000002133337c23 */ /* 0x100fe20008010832 */
[----:B------:R-:W-:Y:S01]  /*83e0*/  LOP3.LUT P6, RZ, R16, 0x100, RZ, 0xc0, !PT ;  /* 0x0000010010ff7812 */ /* 0x000fe200078cc0ff */
[--C-:B------:R-:W-:Y:S01]  /*83f0*/  FFMA.FTZ R83, R83, UR33, -R50.reuse ;  /* 0x0000002153537c23 */ /* 0x100fe20008010832 */
[----:B------:R-:W-:Y:S01]  /*8400*/  FMNMX.FTZ R25, R20, R25, !PT ;  /* 0x0000001914197209 */ /* 0x000fe20007810000 */
[--C-:B------:R-:W-:Y:S01]  /*8410*/  FFMA.FTZ R28, R28, UR33, -R50.reuse ;  /* 0x000000211c1c7c23 */ /* 0x100fe20008010832 */
[----:B------:R-:W-:Y:S01]  /*8420*/  LOP3.LUT P0, RZ, R16, 0x40, RZ, 0xc0, !PT ;  /* 0x0000004010ff7812 */ /* 0x000fe2000780c0ff */
[--C-:B------:R-:W-:Y:S01]  /*8430*/  FFMA.FTZ R29, R29, UR33, -R50.reuse ;  /* 0x000000211d1d7c23 */ /* 0x100fe20008010832 */
[----:B------:R-:W-:Y:S01]  /*8440*/  FMNMX.FTZ R25, R21, R25, !PT ;  /* 0x0000001915197209 */ /* 0x000fe20007810000 */
[--C-:B------:R-:W-:Y:S01]  /*8450*/  FFMA.FTZ R32, R32, UR33, -R50.reuse ;  /* 0x0000002120207c23 */ /* 0x100fe20008010832 */
[----:B------:R-:W-:Y:S01]  /*8460*/  FSEL R61, R61, -INF , !P6 ;  /* 0xff8000003d3d7808 */ /* 0x000fe20007000000 */
        /* <DEDUP_REMOVED lines=39> */
[----:B------:R-:W-:Y:S01]  /*86e0*/  FFMA.FTZ R50, R75, UR33, -R50 ;  /* 0x000000214b327c23 */ /* 0x000fe20008010832 */
[----:B------:R-:W-:Y:S01]  /*86f0*/  FMUL.FTZ R75, R4, UR33 ;  /* 0x00000021044b7c20 */ /* 0x000fe20008410000 */
[----:B------:R-:W-:Y:S01]  /*8700*/  FMNMX.FTZ R25, R46, R25, !PT ;  /* 0x000000192e197209 */ /* 0x000fe20007810000 */
[----:B------:R-:W-:Y:S01]  /*8710*/  MUFU.EX2 R6, R6 ;  /* 0x0000000600067308 */ /* 0x000fe20000000800 */
[----:B------:R-:W-:-:S02]  /*8720*/  LOP3.LUT P0, RZ, R16, 0x8000000, RZ, 0xc0, !PT ;  /* 0x0800000010ff7812 */ /* 0x000fc4000780c0ff */
        /* <DEDUP_REMOVED lines=22> */
[----:B------:R-:W0:Y:S01]  /*8890*/  SHFL.BFLY PT, R74, R25, 0x2, 0x1f ;  /* 0x0c401f00194a7f89 */ /* 0x000e2200000e0000 */
[----:B------:R-:W-:Y:S08]  /*88a0*/  MUFU.EX2 R28, R28 ;  /* 0x0000001c001c7308 */ /* 0x000ff00000000800 */
[----:B------:R-:W-:Y:S08]  /*88b0*/  MUFU.EX2 R29, R29 ;  /* 0x0000001d001d7308 */ /* 0x000ff00000000800 */
[----:B------:R-:W-:Y:S01]  /*88c0*/  MUFU.EX2 R32, R32 ;  /* 0x0000002000207308 */ /* 0x000fe20000000800 */
[----:B0-----:R-:W-:-:S07]  /*88d0*/  FMNMX.FTZ R25, R25, R74, !PT ;  /* 0x0000004a19197209 */ /* 0x001fce0007810000 */
[----:B------:R-:W-:Y:S01]  /*88e0*/  MUFU.EX2 R33, R33 ;  /* 0x0000002100217308 */ /* 0x000fe20000000800 */
[----:B------:R-:W0:Y:S07]  /*88f0*/  SHFL.BFLY PT, R74, R25, 0x1, 0x1f ;  /* 0x0c201f00194a7f89 */ /* 0x000e2e00000e0000 */
[----:B------:R-:W-:Y:S08]  /*8900*/  MUFU.EX2 R36, R36 ;  /* 0x0000002400247308 */ /* 0x000ff00000000800 */
[----:B------:R-:W-:Y:S08]  /*8910*/  MUFU.EX2 R37, R37 ;  /* 0x0000002500257308 */ /* 0x000ff00000000800 */
[----:B------:R-:W-:Y:S01]  /*8920*/  MUFU.EX2 R40, R40 ;  /* 0x0000002800287308 */ /* 0x000fe20000000800 */
[----:B0-----:R-:W-:-:S04]  /*8930*/  FMNMX.FTZ R25, R25, R74, !PT ;  /* 0x0000004a19197209 */ /* 0x001fc80007810000 */
[----:B------:R-:W-:-:S03]  /*8940*/  FSETP.NEU.FTZ.AND P1, PT, R25, -INF , PT ;  /* 0xff8000001900780b */ /* 0x000fc60003f3d000 */
[----:B------:R-:W-:Y:S01]  /*8950*/  MUFU.EX2 R41, R41 ;  /* 0x0000002900297308 */ /* 0x000fe20000000800 */
[----:B------:R-:W-:-:S05]  /*8960*/  FSEL R74, R25, RZ, P1 ;  /* 0x000000ff194a7208 */ /* 0x000fca0000800000 */
[----:B------:R-:W-:Y:S01]  /*8970*/  FADD.FTZ R5, -R74, R5 ;  /* 0x000000054a057221 */ /* 0x000fe20000010100 */
[----:B------:R-:W-:Y:S01]  /*8980*/  FMUL.FTZ R74, R25, UR33 ;  /* 0x00000021194a7c20 */ /* 0x000fe20008410000 */
[----:B------:R-:W-:Y:S02]  /*8990*/  MUFU.EX2 R44, R44 ;  /* 0x0000002c002c7308 */ /* 0x000fe40000000800 */
[----:B------:R-:W-:Y:S02]  /*89a0*/  FMUL.FTZ R5, R5, UR33 ;  /* 0x0000002105057c20 */ /* 0x000fe40008410000 */
[----:B------:R-:W-:-:S04]  /*89b0*/  FSEL R4, R74, RZ, P1 ;  /* 0x000000ff4a047208 */ /* 0x000fc80000800000 */
        /* <DEDUP_REMOVED lines=33> */
[----:B------:R-:W-:Y:S01]  /*8bd0*/  MUFU.EX2 R75, R8 ;  /* 0x00000008004b7308 */ /* 0x000fe20000000800 */
[----:B0-----:R-:W-:-:S04]  /*8be0*/  FFMA.FTZ R2, R74, R2, R6 ;  /* 0x000000024a027223 */ /* 0x001fc80000010006 */
[----:B------:R-:W-:-:S03]  /*8bf0*/  FADD.FTZ R2, R7, R2 ;  /* 0x0000000207027221 */ /* 0x000fc60000010000 */
[----:B------:R-:W-:Y:S08]  /*8c00*/  MUFU.EX2 R4, R12 ;  /* 0x0000000c00047308 */ /* 0x000ff00000000800 */
[----:B------:R-:W0:Y:S08]  /*8c10*/  MUFU.EX2 R12, R5 ;  /* 0x00000005000c7308 */ /* 0x000e300000000800 */
[----:B------:R-:W1:Y:S08]  /*8c20*/  MUFU.EX2 R9, R9 ;  /* 0x0000000900097308 */ /* 0x000e700000000800 */
[----:B------:R-:W2:Y:S01]  /*8c30*/  MUFU.EX2 R79, R13 ;  /* 0x0000000d004f7308 */ /* 0x000ea20000000800 */
[----:B0-----:R-:W-:-:S07]  /*8c40*/  FFMA.FTZ R0, R12, R0, R75 ;  /* 0x000000000c007223 */ /* 0x001fce000001004b */
[----:B------:R-:W0:Y:S01]  /*8c50*/  MUFU.EX2 R20, R20 ;  /* 0x0000001400147308 */ /* 0x000e220000000800 */
[----:B-1----:R-:W-:Y:S01]  /*8c60*/  FADD.FTZ R5, R9, R0 ;  /* 0x0000000009057221 */ /* 0x002fe20000010000 */
[----:B------:R-:W-:-:S03]  /*8c70*/  FADD.FTZ R0, R10, R2 ;  /* 0x000000020a007221 */ /* 0x000fc60000010000 */
[----:B------:R-:W-:Y:S01]  /*8c80*/  FADD.FTZ R2, R4, R5 ;  /* 0x0000000504027221 */ /* 0x000fe20000010000 */
[----:B------:R-:W-:Y:S02]  /*8c90*/  FADD.FTZ R0, R11, R0 ;  /* 0x000000000b007221 */ /* 0x000fe40000010000 */
[----:B------:R-:W1:Y:S01]  /*8ca0*/  MUFU.EX2 R21, R21 ;  /* 0x0000001500157308 */ /* 0x000e620000000800 */
[----:B--2---:R-:W-:Y:S01]  /*8cb0*/  FADD.FTZ R2, R79, R2 ;  /* 0x000000024f027221 */ /* 0x004fe20000010000 */
[----:B------:R-:W-:-:S04]  /*8cc0*/  FADD.FTZ R0, R14, R0 ;  /* 0x000000000e007221 */ /* 0x000fc80000010000 */
[----:B------:R-:W-:Y:S02]  /*8cd0*/  FADD.FTZ R0, R15, R0 ;  /* 0x000000000f007221 */ /* 0x000fe40000010000 */
[----:B------:R-:W2:Y:S01]  /*8ce0*/  MUFU.EX2 R26, R26 ;  /* 0x0000001a001a7308 */ /* 0x000ea20000000800 */
        /* <DEDUP_REMOVED lines=96> */
.L_x_1110:
[----:B------:R-:W-:Y:S01]  /*92f0*/  ULEA UR6, UR61, UR41, 0x3 ;  /* 0x000000293d067291 */ /* 0x000fe2000f8e183f */
[----:B------:R-:W-:Y:S01]  /*9300*/  F2FP.F16.F32.PACK_AB R10, R11, R10 ;  /* 0x0000000a0b0a723e */ /* 0x000fe200000000ff */
[----:B------:R-:W-:Y:S01]  /*9310*/  UMOV UR28, UR50 ;  /* 0x00000032001c7c82 */ /* 0x000fe20008000000 */
[----:B------:R-:W-:Y:S01]  /*9320*/  F2FP.F16.F32.PACK_AB R8, R7, R6 ;  /* 0x000000060708723e */ /* 0x000fe200000000ff */
[----:B------:R-:W-:Y:S01]  /*9330*/  UIADD3 UR6, UR6, 0x2d860, URZ ;  /* 0x0002d86006067890 */ /* 0x000fe2000fffe03f */
[----:B------:R-:W-:Y:S01]  /*9340*/  F2FP.F16.F32.PACK_AB R9, R9, R75 ;  /* 0x0000004b0909723e */ /* 0x000fe200000000ff */
[----:B------:R-:W-:Y:S01]  /*9350*/  UMOV UR61, UR49 ;  /* 0x00000031003d7c82 */ /* 0x000fe20008000000 */
[----:B------:R-:W-:Y:S01]  /*9360*/  F2FP.F16.F32.PACK_AB R11, R79, R4 ;  /* 0x000000044f0b723e */ /* 0x000fe200000000ff */
[----:B------:R-:W-:Y:S01]  /*9370*/  UPRMT UR6, UR42, 0x654, UR6 ;  /* 0x000006542a067896 */ /* 0x000fe20008000006 */
        /* <DEDUP_REMOVED lines=11> */
[----:B------:R-:W-:Y:S01]  /*9430*/  STSM.16.M88.4 [R18+0x21800], R8 ;  /* 0x0218000812007844 */ /* 0x000fe20000000200 */
        /* <DEDUP_REMOVED lines=9> */
[----:B------:R-:W-:Y:S01]  /*94d0*/  STSM.16.M88.4 [R22], R28 ;  /* 0x0000001c16007844 */ /* 0x000fe20000000200 */
[----:B------:R-:W-:Y:S01]  /*94e0*/  F2FP.F16.F32.PACK_AB R38, R41, R40 ;  /* 0x000000282926723e */ /* 0x000fe200000000ff */
[-C--:B------:R-:W-:Y:S01]  /*94f0*/  FMUL.FTZ R101, R101, R74.reuse ;  /* 0x0000004a65657220 */ /* 0x080fe20000410000 */
[----:B------:R-:W-:Y:S01]  /*9500*/  F2FP.F16.F32.PACK_AB R39, R43, R39 ;  /* 0x000000272b27723e */ /* 0x000fe200000000ff */
[----:B------:R-:W-:Y:S01]  /*9510*/  FMUL.FTZ R104, R104, R74 ;  /* 0x0000004a68687220 */ /* 0x000fe20000410000 */
[----:B------:R-:W-:Y:S01]  /*9520*/  F2FP.F16.F32.PACK_AB R45, R35, R46 ;  /* 0x0000002e232d723e */ /* 0x000fe200000000ff */
[----:B------:R-:W-:Y:S01]  /*9530*/  FMUL.FTZ R105, R105, R74 ;  /* 0x0000004a69697220 */ /* 0x000fe20000410000 */
[----:B------:R-:W-:Y:S01]  /*9540*/  F2FP.F16.F32.PACK_AB R46, R49, R48 ;  /* 0x00000030312e723e */ /* 0x000fe200000000ff */
[----:B------:R-:W-:Y:S01]  /*9550*/  STSM.16.M88.4 [R19], R36 ;  /* 0x0000002413007844 */ /* 0x000fe20000000200 */
[----:B------:R-:W-:Y:S01]  /*9560*/  F2FP.F16.F32.PACK_AB R47, R53, R47 ;  /* 0x0000002f352f723e */ /* 0x000fe200000000ff */
[----:B------:R-:W-:Y:S01]  /*9570*/  FMUL.FTZ R108, R108, R74 ;  /* 0x0000004a6c6c7220 */ /* 0x000fe20000410000 */
[----:B------:R-:W-:Y:S01]  /*9580*/  F2FP.F16.F32.PACK_AB R58, R59, R58 ;  /* 0x0000003a3b3a723e */ /* 0x000fe200000000ff */
[----:B------:R-:W-:Y:S01]  /*9590*/  FMUL.FTZ R109, R109, R74 ;  /* 0x0000004a6d6d7220 */ /* 0x000fe20000410000 */
[----:B------:R-:W-:Y:S01]  /*95a0*/  F2FP.F16.F32.PACK_AB R56, R55, R54 ;  /* 0x000000363738723e */ /* 0x000fe200000000ff */
[----:B------:R-:W-:Y:S01]  /*95b0*/  STSM.16.M88.4 [R18+0x27800], R44 ;  /* 0x0278002c12007844 */ /* 0x000fe20000000200 */
[----:B------:R-:W-:Y:S01]  /*95c0*/  F2FP.F16.F32.PACK_AB R57, R57, R34 ;  /* 0x000000223939723e */ /* 0x000fe200000000ff */
[----:B------:R-:W-:Y:S01]  /*95d0*/  FMUL.FTZ R112, R112, R74 ;  /* 0x0000004a70707220 */ /* 0x000fe20000410000 */
[----:B------:R-:W-:Y:S01]  /*95e0*/  F2FP.F16.F32.PACK_AB R59, R61, R60 ;  /* 0x0000003c3d3b723e */ /* 0x000fe200000000ff */
[----:B------:R-:W-:Y:S01]  /*95f0*/  FMUL.FTZ R113, R113, R74 ;  /* 0x0000004a71717220 */ /* 0x000fe20000410000 */
[----:B0-----:R-:W-:Y:S01]  /*9600*/  F2FP.F16.F32.PACK_AB R4, R63, R62 ;  /* 0x0000003e3f04723e */ /* 0x001fe200000000ff */
        /* <DEDUP_REMOVED lines=19> */
[-C--:B------:R-:W-:Y:S01]  /*9740*/  FMUL.FTZ R132, R132, R74.reuse ;  /* 0x0000004a84847220 */ /* 0x080fe20000410000 */
[----:B------:R-:W-:Y:S01]  /*9750*/  FMUL.FTZ R133, R133, R74 ;  /* 0x0000004a85857220 */ /* 0x000fe20000410000 */
[-C--:B------:R-:W-:Y:S01]  /*9760*/  FMUL.FTZ R90, R90, R12.reuse ;  /* 0x0000000c5a5a7220 */ /* 0x080fe20000410000 */
[----:B------:R-:W-:Y:S01]  /*9770*/  @!PT LDS RZ, [RZ] ;  /* 0x00000000fffff984 */ /* 0x000fe20000000800 */
[----:B------:R-:W-:Y:S01]  /*9780*/  @!PT LDS RZ, [RZ] ;  /* 0x00000000fffff984 */ /* 0x000fe20000000800 */
[----:B------:R-:W-:Y:S01]  /*9790*/  @!PT LDS RZ, [RZ] ;  /* 0x00000000fffff984 */ /* 0x000fe20000000800 */
[----:B------:R-:W-:Y:S01]  /*97a0*/  @!PT LDS RZ, [RZ] ;  /* 0x00000000fffff984 */ /* 0x000fe20000000800 */
[----:B------:R2:W-:Y:S06]  /*97b0*/  MEMBAR.ALL.CTA ;  /* 0x0000000000007992 */ /* 0x0005ec0000008000 */
[----:B--2---:R-:W2:Y:S01]  /*97c0*/  FENCE.VIEW.ASYNC.S ;  /* 0x00000000000073c6 */ /* 0x004ea20000000000 */
        /* <DEDUP_REMOVED lines=26> */
[----:B--2---:R-:W-:Y:S01]  /*9970*/  NOP ;  /* 0x0000000000007918 */ /* 0x004fe20000000000 */
[----:B-1----:R-:W-:Y:S05]  /*9980*/  @P1 BRA `(.L_x_1111) ;  /* 0xffffffc000f41947 */ /* 0x002fea000383ffff */
[----:B------:R-:W-:-:S07]  /*9990*/  IMAD.MOV.U32 R6, RZ, RZ, R3 ;  /* 0x000000ffff067224 */ /* 0x000fce00078e0003 */
.L_x_1092:
[----:B------:R-:W-:Y:S02]  /*99a0*/  UISETP.NE.AND UP1, UPT, UR54, URZ, UPT ;  /* 0x0000003f3600728c */ /* 0x000fe4000bf25270 */
[----:B------:R-:W-:Y:S02]  /*99b0*/  UISETP.NE.AND UP0, UPT, UR53, URZ, UPT ;  /* 0x0000003f3500728c */ /* 0x000fe4000bf05270 */
[----:B------:R-:W-:Y:S02]  /*99c0*/  UIADD3 UR10, UR39, 0xbf, URZ ;  /* 0x000000bf270a7890 */ /* 0x000fe4000fffe03f */
[----:B------:R-:W-:Y:S02]  /*99d0*/  UIADD3 UR11, UR38, 0x1, -UR48 ;  /* 0x00000001260b7890 */ /* 0x000fe4000fffe830 */
[----:B------:R-:W-:-:S03]  /*99e0*/  PLOP3.LUT P1, PT, PT, PT, UP0, 0x40, 0x0 ;  /* 0x000000000000781c */ /* 0x000fc60003f2e808 */
[----:B------:R-:W-:Y:S01]  /*99f0*/  @UP1 ULDC UR6, c[0x0][0x44c] ;  /* 0x0001130000061ab9 */ /* 0x000fe20000000800 */
[----:B------:R-:W-:Y:S01]  /*9a00*/  @UP1 ULDC UR14, c[0x0][0x450] ;  /* 0x00011400000e1ab9 */ /* 0x000fe20000000800 */
[----:B------:R-:W-:-:S04]  /*9a10*/  UIMAD.WIDE.U32 UR6, UR10, UR6, URZ ;  /* 0x000000060a0672a5 */ /* 0x000fc8000f8e003f */
[----:B------:R-:W-:-:S04]  /*9a20*/  @UP1 USHF.R.U32.HI UR10, URZ, UR14, UR7 ;  /* 0x0000000e3f0a1299 */ /* 0x000fc80008011607 */
[----:B------:R-:W-:-:S04]  /*9a30*/  UIADD3 UR10, UR11, UR10, URZ ;  /* 0x0000000a0b0a7290 */ /* 0x000fc8000fffe03f */
[----:B------:R-:W-:Y:S01]  /*9a40*/  UIADD3 UR35, UR10, -UR35, URZ ;  /* 0x800000230a237290 */ /* 0x000fe2000fffe03f */
[----:B------:R-:W-:Y:S11]  /*9a50*/  @P1 BRA `(.L_x_1112) ;  /* 0x0000000000501947 */ /* 0x000ff60003800000 */
[----:B------:R-:W-:Y:S02]  /*9a60*/  UMOV UR14, UR10 ;  /* 0x0000000a000e7c82 */ /* 0x000fe40008000000 */
        /* <DEDUP_REMOVED lines=11> */
.L_x_1113:
[----:B------:R-:W-:Y:S02]  /*9b20*/  ULDC UR15, c[0x0][0x9e4] ;  /* 0x00027900000f7ab9 */ /* 0x000fe40000000800 */
[----:B------:R-:W-:-:S11]  /*9b30*/  UISETP.NE.AND UP0, UPT, UR15, 0x1, UPT ;  /* 0x000000010f00788c */ /* 0x000fd6000bf05270 */
[----:B------:R-:W-:Y:S02]  /*9b40*/  @UP0 ULDC.64 UR6, c[0x0][0x9e8] ;  /* 0x00027a0000060ab9 */ /* 0x000fe40000000a00 */
[----:B------:R-:W-:-:S04]  /*9b50*/  UIMAD.WIDE.U32 UR10, UR14, UR6, URZ ;  /* 0x000000060e0a72a5 */ /* 0x000fc8000f8e003f */
[----:B------:R-:W-:-:S12]  /*9b60*/  @UP0 USHF.R.U32.HI UR14, URZ, UR7, UR11 ;  /* 0x000000073f0e0299 */ /* 0x000fd8000801160b */
.L_x_1114:
[----:B------:R-:W-:-:S04]  /*9b70*/  UIMAD UR14, UR14, UR15, URZ ;  /* 0x0000000f0e0e72a4 */ /* 0x000fc8000f8e023f */
[----:B------:R-:W-:-:S04]  /*9b80*/  UISETP.LT.AND UP0, UPT, UR35, UR14, UPT ;  /* 0x0000000e2300728c */ /* 0x000fc8000bf01270 */
[----:B------:R-:W-:-:S12]  /*9b90*/  USEL UR35, UR35, UR14, !UP0 ;  /* 0x0000000e23237287 */ /* 0x000fd8000c000000 */
.L_x_1112:
[----:B------:R-:W-:-:S04]  /*9ba0*/  UIADD3 UR35, UR35, 0x7f, URZ ;  /* 0x0000007f23237890 */ /* 0x000fc8000fffe03f */
        /* <DEDUP_REMOVED lines=11> */
[----:B------:R-:W-:Y:S01]  /*9c60*/  IMAD.MOV.U32 R4, RZ, RZ, R6 ;  /* 0x000000ffff047224 */ /* 0x000fe200078e0006 */
[----:B------:R-:W-:Y:S01]  /*9c70*/  ULDC UR34, c[0x0][0x9d8] ;  /* 0x0002760000227ab9 */ /* 0x000fe20000000800 */
[----:B------:R-:W-:-:S05]  /*9c80*/  ULDC UR33, c[0x0][0x988] ;  /* 0x0002620000217ab9 */ /* 0x000fca0000000800 */
.L_x_1126:
[----:B------:R-:W-:Y:S01]  /*9c90*/  ISETP.NE.AND P2, PT, RZ, UR46, PT ;  /* 0x0000002eff007c0c */ /* 0x000fe2000bf45270 */
[----:B------:R-:W-:-:S04]  /*9ca0*/  UISETP.NE.AND UP0, UPT, UR55, 0x1, UPT ;  /* 0x000000013700788c */ /* 0x000fc8000bf05270 */
[----:B------:R-:W-:-:S04]  /*9cb0*/  USEL UR50, URZ, 0x1, UP0 ;  /* 0x000000013f327887 */ /* 0x000fc80008000000 */
[----:B------:R-:W-:-:S04]  /*9cc0*/  ULOP3.LUT UR50, UR28, UR50, URZ, 0x3c, !UPT ;  /* 0x000000321c327292 */ /* 0x000fc8000f8e3c3f */
[----:B------:R-:W-:Y:S08]  /*9cd0*/  @P2 BRA `(.L_x_1116) ;  /* 0x0000000000382947 */ /* 0x000ff00003800000 */
[----:B------:R-:W-:Y:S05]  /*9ce0*/  @!P0 BRA `(.L_x_1117) ;  /* 0x0000000000048947 */ /* 0x000fea0003800000 */
[----:B------:R-:W-:Y:S01]  /*9cf0*/  BPT.TRAP 0x1 ;  /* 0x000000040000795c */ /* 0x000fe20000300000 */
.L_x_1117:
        /* <DEDUP_REMOVED lines=9> */
.L_x_1118:
[----:B-1----:R-:W-:Y:S05]  /*9d90*/  @P1 BRA `(.L_x_1116) ;  /* 0x0000000000081947 */ /* 0x002fea0003800000 */
[----:B------:R-:W1:Y:S02]  /*9da0*/  SYNCS.PHASECHK.TRANS64.TRYWAIT P1, [UR6+0x2d830], R6 ;  /* 0x02d83006ff0075a7 */ /* 0x000e640008020146 */
[----:B-1----:R-:W-:Y:S05]  /*9db0*/  @!P1 BRA `(.L_x_1119) ;  /* 0x000000fc00489947 */ /* 0x002fea0003800000 */
.L_x_1116:
        /* <DEDUP_REMOVED lines=40> */
.L_x_1121:
[----:B------:R-:W-:Y:S01]  /*a040*/  ULEA UR6, UR55, UR41, 0x3 ;  /* 0x0000002937067291 */ /* 0x000fe2000f8e183f */
[----:B------:R-:W-:-:S05]  /*a050*/  IMAD.U32 R6, RZ, RZ, UR28 ;  /* 0x0000001cff067e24 */ /* 0x000fca000f8e00ff */
[----:B------:R-:W-:-:S04]  /*a060*/  SHF.L.U32 R6, R6, 0x1f, RZ ;  /* 0x0000001f06067819 */ /* 0x000fc800000006ff */
[----:B------:R0:W1:Y:S01]  /*a070*/  SYNCS.PHASECHK.TRANS64.TRYWAIT P1, [UR6+0x2d850], R6 ;  /* 0x02d85006ff0075a7 */ /* 0x0000620008020146 */
[----:B------:R-:W-:Y:S05]  /*a080*/  @!P0 BRA `(.L_x_1122) ;  /* 0x0000000000048947 */ /* 0x000fea0003800000 */
[----:B------:R-:W-:Y:S01]  /*a090*/  BPT.TRAP 0x1 ;  /* 0x000000040000795c */ /* 0x000fe20000300000 */
.L_x_1122:
[----:B-1----:R-:W-:Y:S05]  /*a0a0*/  @P1 BRA `(.L_x_1120) ;  /* 0x0000000000081947 */ /* 0x002fea0003800000 */
[----:B------:R-:W1:Y:S02]  /*a0b0*/  SYNCS.PHASECHK.TRANS64.TRYWAIT P1, [UR6+0x2d850], R6 ;  /* 0x02d85006ff0075a7 */ /* 0x000e640008020146 */
[----:B-1----:R-:W-:Y:S05]  /*a0c0*/  @!P1 BRA `(.L_x_1123) ;  /* 0x000000f8009c9947 */ /* 0x002fea0003800000 */
.L_x_1120:
[----:B------:R-:W-:Y:S01]  /*a0d0*/  UIADD3 UR6, UR41, 0x400, URZ ;  /* 0x0000040029067890 */ /* 0x000fe2000fffe03f */
[----:B------:R-:W-:Y:S01]  /*a0e0*/  WARPGROUP.ARRIVE ;  /* 0x00000000000079c5 */ /* 0x000fe20000000000 */
[----:B------:R-:W-:Y:S01]  /*a0f0*/  UMOV UR29, 0x40000040 ;  /* 0x40000040001d7882 */ /* 0x000fe20000000000 */
[----:B------:R-:W-:Y:S01]  /*a100*/  UMOV UR31, 0x80000020 ;  /* 0x80000020001f7882 */ /* 0x000fe20000000000 */
[----:B------:R-:W-:-:S03]  /*a110*/  USHF.R.U32.HI UR6, URZ, 0x4, UR6 ;  /* 0x000000043f067899 */ /* 0x000fc60008011606 */
[----:B------:R-:W1:Y:S01]  /*a120*/  S2R R8, SR_TID.X ;  /* 0x0000000000087919 */ /* 0x000e620000002100 */
        /* <DEDUP_REMOVED lines=64> */
.L_x_1124:
        /* <DEDUP_REMOVED lines=82> */
[----:B------:R-:W-:-:S04]  /*aa50*/  ULEA UR6, UR49, UR41, 0x3 ;  /* 0x0000002931067291 */ /* 0x000fc8000f8e183f */
[----:B------:R-:W1:Y:S01]  /*aa60*/  MUFU.TANH R30, R30 ;  /* 0x0000001e001e7308 */ /* 0x000e620000002400 */
[----:B--2---:R-:W-:Y:S01]  /*aa70*/  FMNMX.FTZ R24, R28, R24, !PT ;  /* 0x000000181c187209 */ /* 0x004fe20007810000 */
[----:B------:R-:W-:-:S04]  /*aa80*/  UIADD3 UR6, UR6, 0x2d840, URZ ;  /* 0x0002d84006067890 */ /* 0x000fc8000fffe03f */
[----:B------:R-:W-:Y:S02]  /*aa90*/  UPRMT UR6, UR42, 0x654, UR6 ;  /* 0x000006542a067896 */ /* 0x000fe40008000006 */
[----:B------:R-:W2:Y:S01]  /*aaa0*/  MUFU.TANH R31, R31 ;  /* 0x0000001f001f7308 */ /* 0x000ea20000002400 */
[----:B0-----:R-:W-:-:S06]  /*aab0*/  FMNMX.FTZ R24, R29, R24, !PT ;  /* 0x000000181d187209 */ /* 0x001fcc0007810000 */
[----:B------:R-:W-:Y:S01]  /*aac0*/  SYNCS.ARRIVE.TRANS64.RED.A1T0 RZ, [UR6], RZ ;  /* 0x000000ffffff79a7 */ /* 0x000fe20008100406 */
        /* <DEDUP_REMOVED lines=43> */
[----:B-1----:R-:W-:-:S05]  /*ad80*/  FMNMX.FTZ R24, R65, R24, !PT ;  /* 0x0000001841187209 */ /* 0x002fca0007810000 */
[----:B------:R-:W1:Y:S02]  /*ad90*/  SHFL.BFLY PT, R25, R24, 0x2, 0x1f ;  /* 0x0c401f0018197f89 */ /* 0x000e6400000e0000 */
[----:B------:R-:W3:Y:S08]  /*ada0*/  MUFU.TANH R12, R12 ;  /* 0x0000000c000c7308 */ /* 0x000ef00000002400 */
[----:B------:R-:W4:Y:S08]  /*adb0*/  MUFU.TANH R13, R13 ;  /* 0x0000000d000d7308 */ /* 0x000f300000002400 */
[----:B------:R-:W5:Y:S01]  /*adc0*/  MUFU.TANH R20, R20 ;  /* 0x0000001400147308 */ /* 0x000f620000002400 */
[----:B-1----:R-:W-:-:S07]  /*add0*/  FMNMX.FTZ R24, R24, R25, !PT ;  /* 0x0000001918187209 */ /* 0x002fce0007810000 */
[----:B------:R-:W1:Y:S01]  /*ade0*/  MUFU.TANH R21, R21 ;  /* 0x0000001500157308 */ /* 0x000e620000002400 */
[----:B------:R-:W2:Y:S07]  /*adf0*/  SHFL.BFLY PT, R25, R24, 0x1, 0x1f ;  /* 0x0c201f0018197f89 */ /* 0x000eae00000e0000 */
[----:B------:R-:W1:Y:S08]  /*ae00*/  MUFU.TANH R38, R38 ;  /* 0x0000002600267308 */ /* 0x000e700000002400 */
[----:B------:R-:W1:Y:S08]  /*ae10*/  MUFU.TANH R39, R39 ;  /* 0x0000002700277308 */ /* 0x000e700000002400 */
[----:B------:R-:W1:Y:S01]  /*ae20*/  MUFU.TANH R42, R42 ;  /* 0x0000002a002a7308 */ /* 0x000e620000002400 */
[----:B--2---:R-:W-:-:S02]  /*ae30*/  FMNMX.FTZ R24, R24, R25, !PT ;  /* 0x0000001918187209 */ /* 0x004fc40007810000 */
[----:B------:R-:W-:-:S05]  /*ae40*/  FMNMX.FTZ R25, R8, R5, !PT ;  /* 0x0000000508197209 */ /* 0x000fca0007810000 */
[----:B------:R-:W2:Y:S01]  /*ae50*/  MUFU.TANH R43, R43 ;  /* 0x0000002b002b7308 */ /* 0x000ea20000002400 */
[----:B0-----:R-:W-:-:S04]  /*ae60*/  FMNMX.FTZ R25, R9, R25, !PT ;  /* 0x0000001909197209 */ /* 0x001fc80007810000 */
[----:B---3--:R-:W-:-:S03]  /*ae70*/  FMNMX.FTZ R25, R12, R25, !PT ;  /* 0x000000190c197209 */ /* 0x008fc60007810000 */
[----:B------:R-:W0:Y:S01]  /*ae80*/  MUFU.TANH R46, R46 ;  /* 0x0000002e002e7308 */ /* 0x000e220000002400 */
[----:B----4-:R-:W-:-:S04]  /*ae90*/  FMNMX.FTZ R25, R13, R25, !PT ;  /* 0x000000190d197209 */ /* 0x010fc80007810000 */
[----:B-----5:R-:W-:-:S03]  /*aea0*/  FMNMX.FTZ R25, R20, R25, !PT ;  /* 0x0000001914197209 */ /* 0x020fc60007810000 */
[----:B------:R-:W3:Y:S01]  /*aeb0*/  MUFU.TANH R47, R47 ;  /* 0x0000002f002f7308 */ /* 0x000ee20000002400 */
[----:B-1----:R-:W-:-:S04]  /*aec0*/  FMNMX.FTZ R25, R21, R25, !PT ;  /* 0x0000001915197209 */ /* 0x002fc80007810000 */
[----:B------:R-:W-:-:S03]  /*aed0*/  FMNMX.FTZ R25, R38, R25, !PT ;  /* 0x0000001926197209 */ /* 0x000fc60007810000 */
[----:B------:R-:W1:Y:S01]  /*aee0*/  MUFU.TANH R50, R50 ;  /* 0x0000003200327308 */ /* 0x000e620000002400 */
[----:B------:R-:W-:-:S04]  /*aef0*/  FMNMX.FTZ R25, R39, R25, !PT ;  /* 0x0000001927197209 */ /* 0x000fc80007810000 */
[----:B------:R-:W-:-:S03]  /*af00*/  FMNMX.FTZ R25, R42, R25, !PT ;  /* 0x000000192a197209 */ /* 0x000fc60007810000 */
[----:B------:R-:W4:Y:S01]  /*af10*/  MUFU.TANH R51, R51 ;  /* 0x0000003300337308 */ /* 0x000f220000002400 */
[----:B--2---:R-:W-:-:S04]  /*af20*/  FMNMX.FTZ R25, R43, R25, !PT ;  /* 0x000000192b197209 */ /* 0x004fc80007810000 */
[----:B0-----:R-:W-:-:S03]  /*af30*/  FMNMX.FTZ R25, R46, R25, !PT ;  /* 0x000000192e197209 */ /* 0x001fc60007810000 */
[----:B------:R-:W0:Y:S01]  /*af40*/  MUFU.TANH R54, R54 ;  /* 0x0000003600367308 */ /* 0x000e220000002400 */
[----:B---3--:R-:W-:-:S04]  /*af50*/  FMNMX.FTZ R25, R47, R25, !PT ;  /* 0x000000192f197209 */ /* 0x008fc80007810000 */
[----:B-1----:R-:W-:-:S03]  /*af60*/  FMNMX.FTZ R25, R50, R25, !PT ;  /* 0x0000001932197209 */ /* 0x002fc60007810000 */
[----:B------:R-:W1:Y:S01]  /*af70*/  MUFU.TANH R55, R55 ;  /* 0x0000003700377308 */ /* 0x000e620000002400 */
[----:B----4-:R-:W-:-:S07]  /*af80*/  FMNMX.FTZ R25, R51, R25, !PT ;  /* 0x0000001933197209 */ /* 0x010fce0007810000 */
        /* <DEDUP_REMOVED lines=37> */
[----:B0-----:R-:W-:Y:S01]  /*b1e0*/  FMNMX.FTZ R25, R25, R78, !PT ;  /* 0x0000004e19197209 */ /* 0x001fe20007810000 */
[C---:B------:R-:W-:Y:S01]  /*b1f0*/  FADD.FTZ R78, -R24.reuse, R3 ;  /* 0x00000003184e7221 */ /* 0x040fe20000010100 */
[----:B------:R-:W-:-:S03]  /*b200*/  FMUL.FTZ R3, R24, UR33 ;  /* 0x0000002118037c20 */ /* 0x000fc60008410000 */
[----:B------:R-:W-:Y:S01]  /*b210*/  FADD.FTZ R79, -R25, R5 ;  /* 0x00000005194f7221 */ /* 0x000fe20000010100 */
[----:B------:R-:W-:Y:S01]  /*b220*/  FMUL.FTZ R5, R78, UR33 ;  /* 0x000000214e057c20 */ /* 0x000fe20008410000 */
        /* <DEDUP_REMOVED lines=32> */
[----:B------:R-:W-:Y:S01]  /*b430*/  FMUL.FTZ R65, R25, UR33 ;  /* 0x0000002119417c20 */ /* 0x000fe20008410000 */
[----:B------:R-:W-:Y:S01]  /*b440*/  FMUL.FTZ R79, R79, UR33 ;  /* 0x000000214f4f7c20 */ /* 0x000fe20008410000 */
[----:B------:R-:W-:Y:S02]  /*b450*/  MUFU.EX2 R5, R5 ;  /* 0x0000000500057308 */ /* 0x000fe40000000800 */
        /* <DEDUP_REMOVED lines=34> */
[----:B0-----:R-:W-:-:S07]  /*b680*/  FFMA.FTZ R2, R5, R2, R6 ;  /* 0x0000000205027223 */ /* 0x001fce0000010006 */
[----:B------:R-:W0:Y:S08]  /*b690*/  MUFU.EX2 R65, R8 ;  /* 0x0000000800417308 */ /* 0x000e300000000800 */
[----:B------:R-:W1:Y:S08]  /*b6a0*/  MUFU.EX2 R7, R7 ;  /* 0x0000000700077308 */ /* 0x000e700000000800 */
[----:B------:R-:W2:Y:S01]  /*b6b0*/  MUFU.EX2 R9, R9 ;  /* 0x0000000900097308 */ /* 0x000ea20000000800 */
[----:B0-----:R-:W-:-:S07]  /*b6c0*/  FFMA.FTZ R0, R52, R0, R65 ;  /* 0x0000000034007223 */ /* 0x001fce0000010041 */
        /* <DEDUP_REMOVED lines=124> */
.L_x_1125:
        /* <DEDUP_REMOVED lines=14> */
[-C--:B------:R-:W-:Y:S01]  /*bf70*/  FMUL.FTZ R92, R92, R5.reuse ;  /* 0x000000055c5c7220 */ /* 0x080fe20000410000 */
[----:B------:R-:W-:Y:S01]  /*bf80*/  F2FP.F16.F32.PACK_AB R15, R21, R38 ;  /* 0x00000026150f723e */ /* 0x000fe200000000ff */
[-C--:B------:R-:W-:Y:S01]  /*bf90*/  FMUL.FTZ R93, R93, R5.reuse ;  /* 0x000000055d5d7220 */ /* 0x080fe20000410000 */
[----:B------:R-:W-:Y:S01]  /*bfa0*/  F2FP.F16.F32.PACK_AB R28, R29, R28 ;  /* 0x0000001c1d1c723e */ /* 0x000fe200000000ff */
[----:B------:R-:W-:Y:S01]  /*bfb0*/  SYNCS.ARRIVE.TRANS64.RED.A1T0 RZ, [UR6], RZ ;  /* 0x000000ffffff79a7 */ /* 0x000fe20008100406 */
[----:B------:R-:W-:Y:S01]  /*bfc0*/  F2FP.F16.F32.PACK_AB R30, R31, R30 ;  /* 0x0000001e1f1e723e */ /* 0x000fe200000000ff */
[----:B------:R0:W-:Y:S01]  /*bfd0*/  STSM.16.M88.4 [R18+0x21800], R8 ;  /* 0x0218000812007844 */ /* 0x0001e20000000200 */
[----:B------:R-:W-:Y:S01]  /*bfe0*/  F2FP.F16.F32.PACK_AB R29, R43, R42 ;  /* 0x0000002a2b1d723e */ /* 0x000fe200000000ff */
[-C--:B------:R-:W-:Y:S01]  /*bff0*/  FMUL.FTZ R96, R96, R5.reuse ;  /* 0x0000000560607220 */ /* 0x080fe20000410000 */
[----:B------:R-:W-:Y:S01]  /*c000*/  F2FP.F16.F32.PACK_AB R31, R20, R46 ;  /* 0x0000002e141f723e */ /* 0x000fe200000000ff */
[----:B------:R1:W-:Y:S01]  /*c010*/  STSM.16.M88.4 [R23], R12 ;  /* 0x0000000c17007844 */ /* 0x0003e20000000200 */
[----:B------:R-:W-:Y:S01]  /*c020*/  F2FP.F16.F32.PACK_AB R32, R33, R32 ;  /* 0x000000202120723e */ /* 0x000fe200000000ff */
[-C--:B------:R-:W-:Y:S01]  /*c030*/  FMUL.FTZ R97, R97, R5.reuse ;  /* 0x0000000561617220 */ /* 0x080fe20000410000 */
[----:B------:R-:W-:Y:S01]  /*c040*/  F2FP.F16.F32.PACK_AB R34, R35, R34 ;  /* 0x000000222322723e */ /* 0x000fe200000000ff */
[----:B------:R1:W-:Y:S01]  /*c050*/  STSM.16.M88.4 [R22], R28 ;  /* 0x0000001c16007844 */ /* 0x0003e20000000200 */
[----:B------:R-:W-:Y:S01]  /*c060*/  F2FP.F16.F32.PACK_AB R33, R51, R50 ;  /* 0x000000323321723e */ /* 0x000fe200000000ff */
[-C--:B------:R-:W-:Y:S01]  /*c070*/  FMUL.FTZ R100, R100, R5.reuse ;  /* 0x0000000564647220 */ /* 0x080fe20000410000 */
[----:B------:R-:W-:Y:S01]  /*c080*/  F2FP.F16.F32.PACK_AB R35, R55, R54 ;  /* 0x000000363723723e */ /* 0x000fe200000000ff */
[-C--:B------:R-:W-:Y:S01]  /*c090*/  FMUL.FTZ R101, R101, R5.reuse ;  /* 0x0000000565657220 */ /* 0x080fe20000410000 */
[----:B------:R-:W-:Y:S01]  /*c0a0*/  F2FP.F16.F32.PACK_AB R36, R37, R36 ;  /* 0x000000242524723e */ /* 0x000fe200000000ff */
[-C--:B------:R-:W-:Y:S01]  /*c0b0*/  FMUL.FTZ R104, R104, R5.reuse ;  /* 0x0000000568687220 */ /* 0x080fe20000410000 */
[----:B------:R-:W-:Y:S01]  /*c0c0*/  F2FP.F16.F32.PACK_AB R37, R59, R58 ;  /* 0x0000003a3b25723e */ /* 0x000fe200000000ff */
[----:B------:R1:W-:Y:S01]  /*c0d0*/  STSM.16.M88.4 [R19], R32 ;  /* 0x0000002013007844 */ /* 0x0003e20000000200 */
[----:B------:R-:W-:Y:S01]  /*c0e0*/  F2FP.F16.F32.PACK_AB R38, R41, R40 ;  /* 0x000000282926723e */ /* 0x000fe200000000ff */
[----:B------:R-:W-:Y:S01]  /*c0f0*/  FMUL.FTZ R105, R105, R5 ;  /* 0x0000000569697220 */ /* 0x000fe20000410000 */
        /* <DEDUP_REMOVED lines=10> */
[----:B0-----:R-:W-:Y:S01]  /*c1a0*/  F2FP.F16.F32.PACK_AB R8, R53, R78 ;  /* 0x0000004e3508723e */ /* 0x001fe200000000ff */
        /* <DEDUP_REMOVED lines=54> */
[----:B0-----:R-:W-:Y:S01]  /*c510*/  NOP ;  /* 0x0000000000007918 */ /* 0x001fe20000000000 */
[----:B-1----:R-:W-:Y:S05]  /*c520*/  @P1 BRA `(.L_x_1126) ;  /* 0xffffffd400d81947 */ /* 0x002fea000383ffff */
[----:B------:R-:W-:-:S07]  /*c530*/  IMAD.MOV.U32 R6, RZ, RZ, R4 ;  /* 0x000000ffff067224 */ /* 0x000fce00078e0004 */
.L_x_1115:
[----:B------:R-:W-:-:S13]  /*c540*/  ISETP.GE.AND P1, PT, R6, UR36, PT ;  /* 0x0000002406007c0c */ /* 0x000fda000bf26270 */
[----:B------:R-:W-:Y:S05]  /*c550*/  @!P1 BRA `(.L_x_1127) ;  /* 0x0000003c00209947 */ /* 0x000fea0003800000 */
[----:B------:R-:W-:Y:S01]  /*c560*/  IMAD.MOV.U32 R4, RZ, RZ, R25 ;  /* 0x000000ffff047224 */ /* 0x000fe200078e0019 */
[----:B------:R-:W-:Y:S01]  /*c570*/  UMOV UR28, UR50 ;  /* 0x00000032001c7c82 */ /* 0x000fe20008000000 */
[----:B------:R-:W-:Y:S01]  /*c580*/  IMAD.MOV.U32 R3, RZ, RZ, R24 ;  /* 0x000000ffff037224 */ /* 0x000fe200078e0018 */
[----:B------:R-:W-:Y:S01]  /*c590*/  UMOV UR59, UR49 ;  /* 0x00000031003b7c82 */ /* 0x000fe20008000000 */
[----:B------:R-:W-:Y:S01]  /*c5a0*/  ULDC UR34, c[0x0][0x9e4] ;  /* 0x0002790000227ab9 */ /* 0x000fe20000000800 */
[----:B------:R-:W-:Y:S01]  /*c5b0*/  ULDC UR55, c[0x0][0x9dc] ;  /* 0x0002770000377ab9 */ /* 0x000fe20000000800 */
[----:B------:R-:W-:Y:S01]  /*c5c0*/  ULDC UR58, c[0x0][0x9d8] ;  /* 0x00027600003a7ab9 */ /* 0x000fe20000000800 */
[----:B------:R-:W-:Y:S01]  /*c5d0*/  ULDC UR33, c[0x0][0x988] ;  /* 0x0002620000217ab9 */ /* 0x000fe20000000800 */
[----:B------:R-:W-:-:S05]  /*c5e0*/  ULDC UR35, c[0x0][0x9e0] ;  /* 0x0002780000237ab9 */ /* 0x000fca0000000800 */
.L_x_1146:
[----:B------:R-:W-:Y:S01]  /*c5f0*/  ISETP.NE.AND P2, PT, RZ, UR46, PT ;  /* 0x0000002eff007c0c */ /* 0x000fe2000bf45270 */
[----:B------:R-:W-:-:S04]  /*c600*/  UISETP.NE.AND UP0, UPT, UR59, 0x1, UPT ;  /* 0x000000013b00788c */ /* 0x000fc8000bf05270 */
[----:B------:R-:W-:-:S04]  /*c610*/  USEL UR50, URZ, 0x1, UP0 ;  /* 0x000000013f327887 */ /* 0x000fc80008000000 */
[----:B------:R-:W-:-:S04]  /*c620*/  ULOP3.LUT UR50, UR28, UR50, URZ, 0x3c, !UPT ;  /* 0x000000321c327292 */ /* 0x000fc8000f8e3c3f */
[----:B------:R-:W-:Y:S08]  /*c630*/  @P2 BRA `(.L_x_1128) ;  /* 0x0000000000382947 */ /* 0x000ff00003800000 */
[----:B------:R-:W-:Y:S05]  /*c640*/  @!P0 BRA `(.L_x_1129) ;  /* 0x0000000000048947 */ /* 0x000fea0003800000 */
[----:B------:R-:W-:Y:S01]  /*c650*/  BPT.TRAP 0x1 ;  /* 0x000000040000795c */ /* 0x000fe20000300000 */
.L_x_1129:
        /* <DEDUP_REMOVED lines=9> */
.L_x_1130:
[----:B-1----:R-:W-:Y:S05]  /*c6f0*/  @P1 BRA `(.L_x_1128) ;  /* 0x0000000000081947 */ /* 0x002fea0003800000 */
[----:B------:R-:W1:Y:S02]  /*c700*/  SYNCS.PHASECHK.TRANS64.TRYWAIT P1, [UR6+0x2d830], R5 ;  /* 0x02d83005ff0075a7 */ /* 0x000e640008020146 */
[----:B-1----:R-:W-:Y:S05]  /*c710*/  @!P1 BRA `(.L_x_1131) ;  /* 0x000000d400209947 */ /* 0x002fea0003800000 */
.L_x_1128:
[----:B------:R-:W2:Y:S01]  /*c720*/  S2R R7, SR_TID.X ;  /* 0x0000000000077919 */ /* 0x000ea20000002100 */
        /* <DEDUP_REMOVED lines=15> */
[----:B--2---:R-:W-:-:S05]  /*c820*/  SHF.R.U32.HI R7, RZ, 0x7, R7 ;  /* 0x00000007ff077819 */ /* 0x004fca0000011607 */
[----:B01----:R-:W-:-:S05]  /*c830*/  VIADD R5, R7, 0x8 ;  /* 0x0000000807057836 */ /* 0x003fca0000000000 */
        /* <DEDUP_REMOVED lines=22> */
.L_x_1133:
[----:B------:R-:W-:Y:S01]  /*c9a0*/  ULEA UR6, UR59, UR41, 0x3 ;  /* 0x000000293b067291 */ /* 0x000fe2000f8e183f */
[----:B------:R-:W-:-:S05]  /*c9b0*/  IMAD.U32 R5, RZ, RZ, UR28 ;  /* 0x0000001cff057e24 */ /* 0x000fca000f8e00ff */
[----:B------:R-:W-:-:S04]  /*c9c0*/  SHF.L.U32 R5, R5, 0x1f, RZ ;  /* 0x0000001f05057819 */ /* 0x000fc800000006ff */
[----:B------:R0:W1:Y:S01]  /*c9d0*/  SYNCS.PHASECHK.TRANS64.TRYWAIT P1, [UR6+0x2d850], R5 ;  /* 0x02d85005ff0075a7 */ /* 0x0000620008020146 */
[----:B------:R-:W-:Y:S05]  /*c9e0*/  @!P0 BRA `(.L_x_1134) ;  /* 0x0000000000048947 */ /* 0x000fea0003800000 */
[----:B------:R-:W-:Y:S01]  /*c9f0*/  BPT.TRAP 0x1 ;  /* 0x000000040000795c */ /* 0x000fe20000300000 */
.L_x_1134:
[----:B-1----:R-:W-:Y:S05]  /*ca00*/  @P1 BRA `(.L_x_1132) ;  /* 0x0000000000081947 */ /* 0x002fea0003800000 */
[----:B------:R-:W1:Y:S02]  /*ca10*/  SYNCS.PHASECHK.TRANS64.TRYWAIT P1, [UR6+0x2d850], R5 ;  /* 0x02d85005ff0075a7 */ /* 0x000e640008020146 */
[----:B-1----:R-:W-:Y:S05]  /*ca20*/  @!P1 BRA `(.L_x_1135) ;  /* 0x000000d000749947 */ /* 0x002fea0003800000 */
.L_x_1132:
        /* <DEDUP_REMOVED lines=70> */
.L_x_1136:
        /* <DEDUP_REMOVED lines=167> */
.L_x_1139:
[----:B------:R-:W-:-:S05]  /*d900*/  IMAD.U32 R85, RZ, RZ, UR34 ;  /* 0x00000022ff557e24 */ /* 0x000fca000f8e00ff */
[----:B------:R-:W-:-:S13]  /*d910*/  ISETP.NE.AND P1, PT, R85, 0x1, PT ;  /* 0x000000015500780c */ /* 0x000fda0003f25270 */
[----:B------:R-:W1:Y:S02]  /*d920*/  @P1 LDC.64 R50, c[0x0][0x9e8] ;  /* 0x00027a00ff321b82 */ /* 0x000e640000000a00 */
[----:B-1----:R-:W-:-:S05]  /*d930*/  @P1 IMAD.HI.U32 R50, R84, R50, RZ ;  /* 0x0000003254321227 */ /* 0x002fca00078e00ff */
[----:B------:R-:W-:-:S07]  /*d940*/  @P1 SHF.R.U32.HI R84, RZ, R51, R50 ;  /* 0x00000033ff541219 */ /* 0x000fce0000011632 */
.L_x_1140:
[----:B------:R-:W-:Y:S05]  /*d950*/  BSYNC B0 ;  /* 0x0000000000007941 */ /* 0x000fea0003800000 */
.L_x_1138:
[----:B------:R-:W-:-:S04]  /*d960*/  IMAD R84, R84, R85, -R75 ;  /* 0x0000005554547224 */ /* 0x000fc800078e0a4b */
[----:B------:R-:W-:-:S05]  /*d970*/  IMAD.IADD R84, R84, 0x1, -R17 ;  /* 0x0000000154547824 */ /* 0x000fca00078e0a11 */
[----:B------:R-:W-:Y:S02]  /*d980*/  VIMNMX R79, R79, R84, !PT ;  /* 0x000000544f4f7248 */ /* 0x000fe40007fe0100 */
[----:B------:R-:W-:-:S07]  /*d990*/  VIADDMNMX R80, R84, R85, R80, PT ;  /* 0x0000005554507246 */ /* 0x000fce0003800150 */
.L_x_1137:
        /* <DEDUP_REMOVED lines=116> */
.L_x_1143:
[----:B------:R-:W-:-:S05]  /*e0e0*/  IMAD.U32 R79, RZ, RZ, UR34 ;  /* 0x00000022ff4f7e24 */ /* 0x000fca000f8e00ff */
[----:B------:R-:W-:-:S13]  /*e0f0*/  ISETP.NE.AND P2, PT, R79, 0x1, PT ;  /* 0x000000014f00780c */ /* 0x000fda0003f45270 */
[----:B------:R-:W0:Y:S02]  /*e100*/  @P2 LDC.64 R24, c[0x0][0x9e8] ;  /* 0x00027a00ff182b82 */ /* 0x000e240000000a00 */
[----:B0-----:R-:W-:-:S05]  /*e110*/  @P2 IMAD.HI.U32 R24, R50, R24, RZ ;  /* 0x0000001832182227 */ /* 0x001fca00078e00ff */
[----:B------:R-:W-:-:S07]  /*e120*/  @P2 SHF.R.U32.HI R50, RZ, R25, R24 ;  /* 0x00000019ff322219 */ /* 0x000fce0000011618 */
.L_x_1144:
[----:B------:R-:W-:Y:S05]  /*e130*/  BSYNC B0 ;  /* 0x0000000000007941 */ /* 0x000fea0003800000 */
.L_x_1142:
[----:B------:R-:W-:-:S04]  /*e140*/  IMAD R50, R50, R79, -R75 ;  /* 0x0000004f32327224 */ /* 0x000fc800078e0a4b */
[----:B------:R-:W-:-:S05]  /*e150*/  IMAD.IADD R50, R50, 0x1, -R17 ;  /* 0x0000000132327824 */ /* 0x000fca00078e0a11 */
[----:B------:R-:W-:Y:S02]  /*e160*/  VIMNMX R81, R81, R50, !PT ;  /* 0x0000003251517248 */ /* 0x000fe40007fe0100 */
[----:B------:R-:W-:-:S07]  /*e170*/  VIADDMNMX R82, R50, R79, R82, PT ;  /* 0x0000004f32527246 */ /* 0x000fce0003800152 */
.L_x_1141:
        /* <DEDUP_REMOVED lines=147> */
[----:B------:R-:W-:-:S04]  /*eab0*/  ISETP.LT.OR P4, PT, R82, 0x7a, P4 ;  /* 0x0000007a5200780c */ /* 0x000fc80002781670 */
[----:B------:R-:W-:Y:S02]  /*eac0*/  FSEL R78, R78, -INF , !P4 ;  /* 0xff8000004e4e7808 */ /* 0x000fe40006000000 */
[----:B------:R-:W-:Y:S02]  /*ead0*/  @P0 LOP3.LUT R16, R16, 0x4, RZ, 0xfc, !PT ;  /* 0x0000000410100812 */ /* 0x000fe400078efcff */
[----:B------:R-:W-:Y:S02]  /*eae0*/  ISETP.LT.OR P0, PT, R82, 0x6a, P5 ;  /* 0x0000006a5200780c */ /* 0x000fe40002f01670 */
[----:B------:R-:W-:Y:S02]  /*eaf0*/  FSETP.NEU.FTZ.AND P5, PT, R24, -INF , PT ;  /* 0xff8000001800780b */ /* 0x000fe40003fbd000 */
[----:B------:R-:W-:Y:S02]  /*eb00*/  LOP3.LUT R16, R16, 0xefffffff, RZ, 0xc0, !PT ;  /* 0xefffffff10107812 */ /* 0x000fe400078ec0ff */
[----:B------:R-:W-:-:S05]  /*eb10*/  FSEL R25, R24, RZ, P5 ;  /* 0x000000ff18197208 */ /* 0x000fca0002800000 */
[----:B------:R-:W-:Y:S01]  /*eb20*/  FADD.FTZ R3, -R25, R3 ;  /* 0x0000000319037221 */ /* 0x000fe20000010100 */
[----:B------:R-:W-:Y:S01]  /*eb30*/  FMUL.FTZ R25, R24, UR33 ;  /* 0x0000002118197c20 */ /* 0x000fe20008410000 */
[----:B------:R-:W-:Y:S02]  /*eb40*/  @P0 LOP3.LUT R16, R16, 0x10000000, RZ, 0xfc, !PT ;  /* 0x1000000010100812 */ /* 0x000fe400078efcff */
[----:B------:R-:W-:Y:S02]  /*eb50*/  FMUL.FTZ R3, R3, UR33 ;  /* 0x0000002103037c20 */ /* 0x000fe40008410000 */
[----:B------:R-:W-:Y:S02]  /*eb60*/  FSEL R25, R25, RZ, P5 ;  /* 0x000000ff19197208 */ /* 0x000fe40002800000 */
[----:B------:R-:W-:Y:S02]  /*eb70*/  LOP3.LUT R16, R16, 0xdfffffff, RZ, 0xc0, !PT ;  /* 0xdfffffff10107812 */ /* 0x000fe400078ec0ff */
        /* <DEDUP_REMOVED lines=33> */
[----:B------:R-:W-:Y:S01]  /*ed90*/  FMNMX.FTZ R25, R7, R4, !PT ;  /* 0x0000000407197209 */ /* 0x000fe20007810000 */
[----:B------:R-:W0:Y:S01]  /*eda0*/  MUFU.EX2 R5, R5 ;  /* 0x0000000500057308 */ /* 0x000e220000000800 */
[----:B------:R-:W-:-:S02]  /*edb0*/  @P6 LOP3.LUT R16, R16, 0x20000000, RZ, 0xfc, !PT ;  /* 0x2000000010106812 */ /* 0x000fc400078efcff */
[----:B------:R-:W-:Y:S02]  /*edc0*/  FMNMX.FTZ R25, R9, R25, !PT ;  /* 0x0000001909197209 */ /* 0x000fe40007810000 */
[----:B------:R-:W-:Y:S02]  /*edd0*/  LOP3.LUT P6, RZ, R16, 0x100, RZ, 0xc0, !PT ;  /* 0x0000010010ff7812 */ /* 0x000fe400078cc0ff */
[----:B------:R-:W-:Y:S01]  /*ede0*/  FMNMX.FTZ R25, R12, R25, !PT ;  /* 0x000000190c197209 */ /* 0x000fe20007810000 */
[----:B------:R-:W1:Y:S01]  /*edf0*/  MUFU.EX2 R8, R8 ;  /* 0x0000000800087308 */ /* 0x000e620000000800 */
[----:B------:R-:W-:Y:S02]  /*ee00*/  LOP3.LUT P0, RZ, R16, 0x40, RZ, 0xc0, !PT ;  /* 0x0000004010ff7812 */ /* 0x000fe4000780c0ff */
[----:B------:R-:W-:Y:S02]  /*ee10*/  FMNMX.FTZ R25, R13, R25, !PT ;  /* 0x000000190d197209 */ /* 0x000fe40007810000 */
[----:B------:R-:W-:-:S02]  /*ee20*/  FSEL R60, R60, -INF , !P6 ;  /* 0xff8000003c3c7808 */ /* 0x000fc40007000000 */
[----:B------:R-:W-:Y:S01]  /*ee30*/  FMNMX.FTZ R25, R20, R25, !PT ;  /* 0x0000001914197209 */ /* 0x000fe20007810000 */
[----:B------:R-:W-:Y:S01]  /*ee40*/  MUFU.EX2 R10, R10 ;  /* 0x0000000a000a7308 */ /* 0x000fe20000000800 */
[----:B------:R-:W-:Y:S01]  /*ee50*/  LOP3.LUT P5, RZ, R16, 0x10, RZ, 0xc0, !PT ;  /* 0x0000001010ff7812 */ /* 0x000fe200078ac0ff */
[----:B0-----:R-:W-:Y:S01]  /*ee60*/  FFMA.FTZ R2, R3, R2, R5 ;  /* 0x0000000203027223 */ /* 0x001fe20000010005 */
[----:B------:R-:W-:Y:S02]  /*ee70*/  FMNMX.FTZ R25, R21, R25, !PT ;  /* 0x0000001915197209 */ /* 0x000fe40007810000 */
[----:B------:R-:W-:Y:S02]  /*ee80*/  FSEL R63, R63, -INF , !P0 ;  /* 0xff8000003f3f7808 */ /* 0x000fe40004000000 */
[----:B------:R-:W-:Y:S01]  /*ee90*/  FMNMX.FTZ R25, R26, R25, !PT ;  /* 0x000000191a197209 */ /* 0x000fe20007810000 */
[----:B------:R-:W-:Y:S01]  /*eea0*/  MUFU.EX2 R11, R11 ;  /* 0x0000000b000b7308 */ /* 0x000fe20000000800 */
[----:B------:R-:W-:Y:S01]  /*eeb0*/  FSEL R65, R65, -INF , !P5 ;  /* 0xff80000041417808 */ /* 0x000fe20006800000 */
[----:B-1----:R-:W-:Y:S01]  /*eec0*/  FADD.FTZ R2, R8, R2 ;  /* 0x0000000208027221 */ /* 0x002fe20000010000 */
[----:B------:R-:W-:-:S02]  /*eed0*/  FMNMX.FTZ R25, R27, R25, !PT ;  /* 0x000000191b197209 */ /* 0x000fc40007810000 */
[----:B------:R-:W-:Y:S02]  /*eee0*/  LOP3.LUT P5, RZ, R16, 0x4, RZ, 0xc0, !PT ;  /* 0x0000000410ff7812 */ /* 0x000fe400078ac0ff */
[----:B------:R-:W-:Y:S01]  /*eef0*/  FMNMX.FTZ R25, R30, R25, !PT ;  /* 0x000000191e197209 */ /* 0x000fe20007810000 */
[----:B------:R-:W-:Y:S01]  /*ef00*/  MUFU.EX2 R14, R14 ;  /* 0x0000000e000e7308 */ /* 0x000fe20000000800 */
[----:B------:R-:W-:Y:S02]  /*ef10*/  LOP3.LUT P0, RZ, R16, 0x10000000, RZ, 0xc0, !PT ;  /* 0x1000000010ff7812 */ /* 0x000fe4000780c0ff */
[----:B------:R-:W-:Y:S02]  /*ef20*/  FMNMX.FTZ R25, R31, R25, !PT ;  /* 0x000000191f197209 */ /* 0x000fe40007810000 */
[----:B------:R-:W-:Y:S02]  /*ef30*/  FSEL R67, R67, -INF , !P5 ;  /* 0xff80000043437808 */ /* 0x000fe40006800000 */
[----:B------:R-:W-:Y:S01]  /*ef40*/  FMNMX.FTZ R25, R34, R25, !PT ;  /* 0x0000001922197209 */ /* 0x000fe20007810000 */
[----:B------:R-:W-:Y:S01]  /*ef50*/  MUFU.EX2 R15, R15 ;  /* 0x0000000f000f7308 */ /* 0x000fe20000000800 */
[----:B------:R-:W-:-:S02]  /*ef60*/  LOP3.LUT P6, RZ, R16, 0x20000000, RZ, 0xc0, !PT ;  /* 0x2000000010ff7812 */ /* 0x000fc400078cc0ff */
[----:B------:R-:W-:Y:S02]  /*ef70*/  FMNMX.FTZ R25, R35, R25, !PT ;  /* 0x0000001923197209 */ /* 0x000fe40007810000 */
[----:B------:R-:W-:Y:S02]  /*ef80*/  FSEL R69, R69, -INF , !P0 ;  /* 0xff80000045457808 */ /* 0x000fe40004000000 */
[----:B------:R-:W-:Y:S01]  /*ef90*/  FMNMX.FTZ R25, R38, R25, !PT ;  /* 0x0000001926197209 */ /* 0x000fe20007810000 */
[----:B------:R-:W-:Y:S01]  /*efa0*/  MUFU.EX2 R51, R51 ;  /* 0x0000003300337308 */ /* 0x000fe20000000800 */
[----:B------:R-:W-:Y:S02]  /*efb0*/  FSEL R71, R71, -INF , !P6 ;  /* 0xff80000047477808 */ /* 0x000fe40007000000 */
[----:B------:R-:W-:Y:S02]  /*efc0*/  FMNMX.FTZ R25, R39, R25, !PT ;  /* 0x0000001927197209 */ /* 0x000fe40007810000 */
[----:B------:R-:W-:-:S02]  /*efd0*/  LOP3.LUT P0, RZ, R16, 0x8000000, RZ, 0xc0, !PT ;  /* 0x0800000010ff7812 */ /* 0x000fc4000780c0ff */
        /* <DEDUP_REMOVED lines=65> */
[--C-:B------:R-:W-:Y:S01]  /*f3f0*/  FFMA.FTZ R46, R46, UR33, -R50.reuse ;  /* 0x000000212e2e7c23 */ /* 0x100fe20008010832 */
[--C-:B------:R-:W-:Y:S01]  /*f400*/  FFMA.FTZ R47, R47, UR33, -R50.reuse ;  /* 0x000000212f2f7c23 */ /* 0x100fe20008010832 */
[--C-:B------:R-:W-:Y:S01]  /*f410*/  FFMA.FTZ R52, R52, UR33, -R50.reuse ;  /* 0x0000002134347c23 */ /* 0x100fe20008010832 */
[--C-:B------:R-:W-:Y:S01]  /*f420*/  FFMA.FTZ R53, R53, UR33, -R50.reuse ;  /* 0x0000002135357c23 */ /* 0x100fe20008010832 */
[--C-:B------:R-:W-:Y:S01]  /*f430*/  FFMA.FTZ R56, R56, UR33, -R50.reuse ;  /* 0x0000002138387c23 */ /* 0x100fe20008010832 */
[----:B------:R-:W2:Y:S01]  /*f440*/  MUFU.EX2 R12, R12 ;  /* 0x0000000c000c7308 */ /* 0x000ea20000000800 */
        /* <DEDUP_REMOVED lines=12> */
[----:B------:R-:W-:-:S03]  /*f510*/  FFMA.FTZ R50, R78, UR33, -R50 ;  /* 0x000000214e327c23 */ /* 0x000fc60008010832 */
[----:B------:R-:W3:Y:S08]  /*f520*/  MUFU.EX2 R13, R20 ;  /* 0x00000014000d7308 */ /* 0x000ef00000000800 */
[----:B------:R-:W-:Y:S08]  /*f530*/  MUFU.EX2 R20, R31 ;  /* 0x0000001f00147308 */ /* 0x000ff00000000800 */
[----:B------:R-:W4:Y:S08]  /*f540*/  MUFU.EX2 R21, R21 ;  /* 0x0000001500157308 */ /* 0x000f300000000800 */
[----:B------:R1:W-:Y:S08]  /*f550*/  MUFU.EX2 R31, R34 ;  /* 0x00000022001f7308 */ /* 0x0003f00000000800 */
[----:B------:R-:W5:Y:S01]  /*f560*/  MUFU.EX2 R26, R26 ;  /* 0x0000001a001a7308 */ /* 0x000f620000000800 */
[----:B-1----:R-:W-:Y:S01]  /*f570*/  FADD.FTZ R34, R9, R0 ;  /* 0x0000000009227221 */ /* 0x002fe20000010000 */
[----:B------:R-:W-:-:S03]  /*f580*/  FADD.FTZ R0, R10, R2 ;  /* 0x000000020a007221 */ /* 0x000fc60000010000 */
[----:B--2---:R-:W-:Y:S01]  /*f590*/  FADD.FTZ R2, R12, R34 ;  /* 0x000000220c027221 */ /* 0x004fe20000010000 */
[----:B------:R-:W-:Y:S02]  /*f5a0*/  FADD.FTZ R0, R11, R0 ;  /* 0x000000000b007221 */ /* 0x000fe40000010000 */
[----:B------:R-:W1:Y:S01]  /*f5b0*/  MUFU.EX2 R27, R27 ;  /* 0x0000001b001b7308 */ /* 0x000e620000000800 */
[----:B0-----:R-:W-:Y:S01]  /*f5c0*/  FADD.FTZ R2, R75, R2 ;  /* 0x000000024b027221 */ /* 0x001fe20000010000 */
[----:B------:R-:W-:-:S03]  /*f5d0*/  FADD.FTZ R0, R14, R0 ;  /* 0x000000000e007221 */ /* 0x000fc60000010000 */
[----:B---3--:R-:W-:Y:S01]  /*f5e0*/  FADD.FTZ R2, R13, R2 ;  /* 0x000000020d027221 */ /* 0x008fe20000010000 */
[----:B------:R-:W-:Y:S02]  /*f5f0*/  FADD.FTZ R0, R15, R0 ;  /* 0x000000000f007221 */ /* 0x000fe40000010000 */
[----:B------:R-:W0:Y:S01]  /*f600*/  MUFU.EX2 R30, R30 ;  /* 0x0000001e001e7308 */ /* 0x000e220000000800 */
[----:B----4-:R-:W-:Y:S01]  /*f610*/  FADD.FTZ R2, R21, R2 ;  /* 0x0000000215027221 */ /* 0x010fe20000010000 */
[----:B------:R-:W-:-:S03]  /*f620*/  FADD.FTZ R0, R51, R0 ;  /* 0x0000000033007221 */ /* 0x000fc60000010000 */
[----:B-----5:R-:W-:Y:S01]  /*f630*/  FADD.FTZ R2, R26, R2 ;  /* 0x000000021a027221 */ /* 0x020fe20000010000 */
[----:B------:R-:W-:Y:S02]  /*f640*/  FADD.FTZ R0, R83, R0 ;  /* 0x0000000053007221 */ /* 0x000fe40000010000 */
[----:B------:R-:W2:Y:S01]  /*f650*/  MUFU.EX2 R79, R35 ;  /* 0x00000023004f7308 */ /* 0x000ea20000000800 */
[----:B-1----:R-:W-:Y:S01]  /*f660*/  FADD.FTZ R2, R27, R2 ;  /* 0x000000021b027221 */ /* 0x002fe20000010000 */
[----:B------:R-:W-:-:S04]  /*f670*/  FADD.FTZ R0, R28, R0 ;  /* 0x000000001c007221 */ /* 0x000fc80000010000 */
[----:B------:R-:W-:Y:S02]  /*f680*/  FADD.FTZ R0, R29, R0 ;  /* 0x000000001d007221 */ /* 0x000fe40000010000 */
[----:B------:R-:W1:Y:S01]  /*f690*/  MUFU.EX2 R38, R38 ;  /* 0x0000002600267308 */ /* 0x000e620000000800 */
[----:B0-----:R-:W-:Y:S01]  /*f6a0*/  FADD.FTZ R2, R30, R2 ;  /* 0x000000021e027221 */ /* 0x001fe20000010000 */
[----:B------:R-:W-:-:S03]  /*f6b0*/  FADD.FTZ R0, R32, R0 ;  /* 0x0000000020007221 */ /* 0x000fc60000010000 */
[----:B------:R-:W-:Y:S01]  /*f6c0*/  FADD.FTZ R2, R20, R2 ;  /* 0x0000000214027221 */ /* 0x000fe20000010000 */
[----:B------:R-:W-:Y:S02]  /*f6d0*/  FADD.FTZ R0, R33, R0 ;  /* 0x0000000021007221 */ /* 0x000fe40000010000 */
[----:B------:R-:W0:Y:S01]  /*f6e0*/  MUFU.EX2 R78, R39 ;  /* 0x00000027004e7308 */ /* 0x000e220000000800 */
[----:B------:R-:W-:Y:S01]  /*f6f0*/  FADD.FTZ R2, R31, R2 ;  /* 0x000000021f027221 */ /* 0x000fe20000010000 */
[----:B------:R-:W-:-:S03]  /*f700*/  FADD.FTZ R0, R36, R0 ;  /* 0x0000000024007221 */ /* 0x000fc60000010000 */
[----:B--2---:R-:W-:Y:S01]  /*f710*/  FADD.FTZ R2, R79, R2 ;  /* 0x000000024f027221 */ /* 0x004fe20000010000 */
[----:B------:R-:W-:Y:S02]  /*f720*/  FADD.FTZ R0, R37, R0 ;  /* 0x0000000025007221 */ /* 0x000fe40000010000 */
[----:B------:R-:W2:Y:S01]  /*f730*/  MUFU.EX2 R39, R42 ;  /* 0x0000002a00277308 */ /* 0x000ea20000000800 */
[----:B-1----:R-:W-:Y:S01]  /*f740*/  FADD.FTZ R2, R38, R2 ;  /* 0x0000000226027221 */ /* 0x002fe20000010000 */
[----:B------:R-:W-:-:S04]  /*f750*/  FADD.FTZ R0, R40, R0 ;  /* 0x0000000028007221 */ /* 0x000fc80000010000 */
[----:B------:R-:W-:Y:S02]  /*f760*/  FADD.FTZ R0, R41, R0 ;  /* 0x0000000029007221 */ /* 0x000fe40000010000 */
[----:B------:R-:W1:Y:S01]  /*f770*/  MUFU.EX2 R43, R43 ;  /* 0x0000002b002b7308 */ /* 0x000e620000000800 */
[----:B0-----:R-:W-:Y:S01]  /*f780*/  FADD.FTZ R2, R78, R2 ;  /* 0x000000024e027221 */ /* 0x001fe20000010000 */
[----:B------:R-:W-:-:S04]  /*f790*/  FADD.FTZ R0, R44, R0 ;  /* 0x000000002c007221 */ /* 0x000fc80000010000 */
[----:B------:R-:W-:Y:S02]  /*f7a0*/  FADD.FTZ R0, R45, R0 ;  /* 0x000000002d007221 */ /* 0x000fe40000010000 */
[----:B------:R-:W0:Y:S01]  /*f7b0*/  MUFU.EX2 R46, R46 ;  /* 0x0000002e002e7308 */ /* 0x000e220000000800 */
[----:B--2---:R-:W-:Y:S01]  /*f7c0*/  FADD.FTZ R2, R39, R2 ;  /* 0x0000000227027221 */ /* 0x004fe20000010000 */
[----:B------:R-:W-:-:S04]  /*f7d0*/  FADD.FTZ R0, R48, R0 ;  /* 0x0000000030007221 */ /* 0x000fc80000010000 */
        /* <DEDUP_REMOVED lines=11> */
[----:B------:R-:W-:-:S06]  /*f890*/  FADD.FTZ R0, R62, R0 ;  /* 0x000000003e007221 */ /* 0x000fcc0000010000 */
        /* <DEDUP_REMOVED lines=42> */
.L_x_1145:
        /* <DEDUP_REMOVED lines=54> */
[----:B------:R-:W-:Y:S01]  /*fea0*/  FMUL.FTZ R117, R117, R3 ;  /* 0x0000000375757220 */ /* 0x000fe20000410000 */
[----:B------:R-:W-:Y:S01]  /*feb0*/  F2FP.F16.F32.PACK_AB R67, R69, R67 ;  /* 0x000000434543723e */ /* 0x000fe200000000ff */
[-C--:B------:R-:W-:Y:S01]  /*fec0*/  FMUL.FTZ R120, R120, R3.reuse ;  /* 0x0000000378787220 */ /* 0x080fe20000410000 */
[----:B0-----:R-:W-:Y:S01]  /*fed0*/  F2FP.F16.F32.PACK_AB R8, R72, R70 ;  /* 0x000000464808723e */ /* 0x001fe200000000ff */
        /* <DEDUP_REMOVED lines=48> */
.L_x_1127:
[----:B------:R-:W-:Y:S06]  /*101e0*/  BAR.ARV 0x8, 0x200 ;  /* 0x0208000000007b1d */ /* 0x000fec0000002000 */
[----:B------:R-:W-:Y:S05]  /*101f0*/  @!P0 BRA `(.L_x_1147) ;  /* 0x0000000000048947 */ /* 0x000fea0003800000 */
[----:B------:R-:W-:Y:S01]  /*10200*/  BPT.TRAP 0x1 ;  /* 0x000000040000795c */ /* 0x000fe20000300000 */
.L_x_1147:
[----:B------:R-:W-:Y:S01]  /*10210*/  ULEA UR8, UR49, UR41, 0x3 ;  /* 0x0000002931087291 */ /* 0x000fe2000f8e183f */
[----:B------:R-:W-:-:S05]  /*10220*/  IMAD.U32 R3, RZ, RZ, UR50 ;  /* 0x00000032ff037e24 */ /* 0x000fca000f8e00ff */
[----:B------:R-:W-:-:S04]  /*10230*/  SHF.L.U32 R3, R3, 0x1f, RZ ;  /* 0x0000001f03037819 */ /* 0x000fc800000006ff */
[----:B------:R0:W1:Y:S01]  /*10240*/  SYNCS.PHASECHK.TRANS64.TRYWAIT P1, [UR8+0x2d850], R3 ;  /* 0x02d85003ff0075a7 */ /* 0x0000620008020148 */
[----:B------:R-:W-:Y:S05]  /*10250*/  @!P0 BRA `(.L_x_1148) ;  /* 0x0000000000048947 */ /* 0x000fea0003800000 */
[----:B------:R-:W-:Y:S01]  /*10260*/  BPT.TRAP 0x1 ;  /* 0x000000040000795c */ /* 0x000fe20000300000 */
.L_x_1148:
[----:B-1----:R-:W-:Y:S05]  /*10270*/  @P1 BRA `(.L_x_1149) ;  /* 0x0000000000081947 */ /* 0x002fea0003800000 */
[----:B------:R-:W1:Y:S02]  /*10280*/  SYNCS.PHASECHK.TRANS64.TRYWAIT P1, [UR8+0x2d850], R3 ;  /* 0x02d85003ff0075a7 */ /* 0x000e640008020148 */
[----:B-1----:R-:W-:Y:S05]  /*10290*/  @!P1 BRA `(.L_x_1150) ;  /* 0x0000009800709947 */ /* 0x002fea0003800000 */
.L_x_1149:
[----:B------:R-:W-:Y:S01]  /*102a0*/  UIADD3 UR41, UR41, 0x400, URZ ;  /* 0x0000040029297890 */ /* 0x000fe2000fffe03f */
[----:B------:R-:W-:Y:S01]  /*102b0*/  WARPGROUP.ARRIVE ;  /* 0x00000000000079c5 */ /* 0x000fe20000000000 */
[----:B------:R-:W-:Y:S01]  /*102c0*/  ULOP3.LUT UR45, UR45, 0x10000, URZ, 0xfc, !UPT ;  /* 0x000100002d2d7892 */ /* 0x000fe2000f8efc3f */
[----:B01----:R-:W0:Y:S01]  /*102d0*/  SHFL.BFLY PT, R3, R2, 0x2, 0x1f ;  /* 0x0c401f0002037f89 */ /* 0x003e2200000e0000 */
[----:B------:R-:W-:Y:S01]  /*102e0*/  USHF.R.U32.HI UR41, URZ, 0x4, UR41 ;  /* 0x000000043f297899 */ /* 0x000fe20008011629 */
[----:B------:R-:W-:Y:S01]  /*102f0*/  IMAD.MOV.U32 R7, RZ, RZ, RZ ;  /* 0x000000ffff077224 */ /* 0x000fe200078e00ff */
        /* <DEDUP_REMOVED lines=12> */
[----:B------:R-:W-:Y:S01]  /*103c0*/  IMAD.MOV.U32 R2, RZ, RZ, -0x800000 ;  /* 0xff800000ff027424 */ /* 0x000fe200078e00ff */
[----:B------:R-:W-:Y:S01]  /*103d0*/  UMOV UR5, 0x40000040 ;  /* 0x4000004000057882 */ /* 0x000fe20000000000 */
[----:B------:R-:W-:Y:S01]  /*103e0*/  UMOV UR7, 0x80000020 ;  /* 0x8000002000077882 */ /* 0x000fe20000000000 */
[----:B------:R-:W0:Y:S01]  /*103f0*/  SHFL.BFLY PT, R4, R3, 0x1, 0x1f ;  /* 0x0c201f0003047f89 */ /* 0x000e2200000e0000 */
[----:B-1----:R-:W-:Y:S01]  /*10400*/  FADD.FTZ R5, R5, R0 ;  /* 0x0000000005057221 */ /* 0x002fe20000010000 */
[----:B------:R-:W-:-:S04]  /*10410*/  IMAD.MOV.U32 R0, RZ, RZ, -0x800000 ;  /* 0xff800000ff007424 */ /* 0x000fc800078e00ff */
[----:B------:R-:W1:Y:S01]  /*10420*/  SHFL.BFLY PT, R6, R5, 0x1, 0x1f ;  /* 0x0c201f0005067f89 */ /* 0x000e6200000e0000 */
[----:B0-----:R-:W-:Y:S01]  /*10430*/  FADD.FTZ R9, R3, R4 ;  /* 0x0000000403097221 */ /* 0x001fe20000010000 */
[----:B------:R-:W-:Y:S02]  /*10440*/  IMAD.MOV.U32 R4, RZ, RZ, RZ ;  /* 0x000000ffff047224 */ /* 0x000fe400078e00ff */
[----:B------:R-:W-:Y:S02]  /*10450*/  IMAD.U32 R3, RZ, RZ, UR33 ;  /* 0x00000021ff037e24 */ /* 0x000fe4000f8e00ff */
[----:B------:R-:W-:Y:S01]  /*10460*/  FSETP.NE.FTZ.AND P1, PT, R9, RZ, PT ;  /* 0x000000ff0900720b */ /* 0x000fe20003f35000 */
[----:B-1----:R-:W-:Y:S01]  /*10470*/  FADD.FTZ R10, R5, R6 ;  /* 0x00000006050a7221 */ /* 0x002fe20000010000 */
[----:B------:R-:W-:-:S04]  /*10480*/  IMAD.U32 R5, RZ, RZ, UR33 ;  /* 0x00000021ff057e24 */ /* 0x000fc8000f8e00ff */
[----:B------:R-:W-:-:S07]  /*10490*/  FSETP.NE.FTZ.AND P2, PT, R10, RZ, PT ;  /* 0x000000ff0a00720b */ /* 0x000fce0003f55000 */
[----:B------:R-:W0:Y:S01]  /*104a0*/  @P1 MUFU.LG2 R6, R9 ;  /* 0x0000000900061308 */ /* 0x000e220000000c00 */
[----:B------:R-:W-:-:S05]  /*104b0*/  @P1 FMUL.FTZ R3, R3, 0.69314718246459960938 ;  /* 0x3f31721803031820 */ /* 0x000fca0000410000 */
[----:B------:R-:W-:Y:S02]  /*104c0*/  @P2 FMUL.FTZ R5, R5, 0.69314718246459960938 ;  /* 0x3f31721805052820 */ /* 0x000fe40000410000 */
        /* <DEDUP_REMOVED lines=55> */
.L_x_1151:
        /* <DEDUP_REMOVED lines=10> */
[----:B------:R-:W-:Y:S01]  /*108e0*/  USEL UR4, URZ, 0x1, UP0 ;  /* 0x000000013f047887 */ /* 0x000fe20008000000 */
        /* <DEDUP_REMOVED lines=44> */
[----:B------:R-:W-:-:S02]  /*10bb0*/  UIADD3 UR51, UR51, 0x1, URZ ;  /* 0x0000000133337890 */ /* 0x000fc4000fffe03f */
[----:B------:R-:W-:Y:S02]  /*10bc0*/  USEL UR49, UR49, URZ, UP0 ;  /* 0x0000003f31317287 */ /* 0x000fe40008000000 */
[----:B------:R-:W-:-:S12]  /*10bd0*/  ULOP3.LUT UR50, UR50, UR4, URZ, 0x3c, !UPT ;  /* 0x0000000432327292 */ /* 0x000fd8000f8e3c3f */
.L_x_1073:
[----:B------:R-:W0:Y:S08]  /*10be0*/  S2UR UR42, SR_CgaCtaId ;  /* 0x00000000002a79c3 */ /* 0x000e300000008800 */
[----:B------:R-:W-:Y:S06]  /*10bf0*/  BAR.SYNC.DEFER_BLOCKING 0x5, 0x200 ;  /* 0x0148000000007b1d */ /* 0x000fec0000010000 */
[----:B------:R-:W-:Y:S01]  /*10c00*/  UMOV UR41, 0x400 ;  /* 0x0000040000297882 */ /* 0x000fe20000000000 */
[----:B------:R-:W-:Y:S01]  /*10c10*/  BSSY B0, `(.L_x_1152) ;  /* 0x0000284000007945 */ /* 0x000fe20003800000 */
[----:B0-----:R-:W-:-:S09]  /*10c20*/  ULEA UR41, UR42, UR41, 0x18 ;  /* 0x000000292a297291 */ /* 0x001fd2000f8ec03f */
[----:B------:R-:W0:Y:S02]  /*10c30*/  LDS.128 R4, [UR41+0x2d8d0] ;  /* 0x02d8d029ff047984 */ /* 0x000e240008000c00 */
[----:B0-----:R-:W-:Y:S02]  /*10c40*/  R2UR UR6, R5 ;  /* 0x00000000050672ca */ /* 0x001fe400000e0000 */
[----:B------:R-:W-:Y:S02]  /*10c50*/  R2UR UR5, R6 ;  /* 0x00000000060572ca */ /* 0x000fe400000e0000 */
[----:B------:R-:W-:Y:S01]  /*10c60*/  R2UR UR7, R7 ;  /* 0x00000000070772ca */ /* 0x000fe200000e0000 */
[----:B------:R-:W-:Y:S06]  /*10c70*/  BAR.ARV 0x4, 0x200 ;  /* 0x0108000000007b1d */ /* 0x000fec0000002000 */
[----:B------:R-:W-:Y:S08]  /*10c80*/  @P0 BRA `(.L_x_1153) ;  /* 0x0000001c00300947 */ /* 0x000ff00003800000 */
[----:B------:R-:W2:Y:S01]  /*10c90*/  LDL R3, [R1+0x14] ;  /* 0x0000140001037983 */ /* 0x000ea20000100800 */
[----:B------:R-:W0:Y:S01]  /*10ca0*/  S2UR UR4, SR_SWINHI ;  /* 0x00000000000479c3 */ /* 0x000e220000002f00 */
[----:B------:R-:W-:-:S07]  /*10cb0*/  ULDC.64 UR10, c[0x0][0xc00] ;  /* 0x00030000000a7ab9 */ /* 0x000fce0000000a00 */
[----:B------:R-:W1:Y:S01]  /*10cc0*/  LDC R36, c[0x0][0xbe8] ;  /* 0x0002fa00ff247b82 */ /* 0x000e620000000800 */
[----:B------:R-:W-:Y:S01]  /*10cd0*/  UMOV UR8, UR41 ;  /* 0x0000002900087c82 */ /* 0x000fe20008000000 */
[----:B0-----:R-:W-:Y:S01]  /*10ce0*/  UMOV UR9, UR4 ;  /* 0x0000000400097c82 */ /* 0x001fe20008000000 */
[----:B------:R-:W-:Y:S02]  /*10cf0*/  IMAD.U32 R28, RZ, RZ, UR8 ;  /* 0x00000008ff1c7e24 */ /* 0x000fe4000f8e00ff */
[----:B------:R-:W-:Y:S01]  /*10d00*/  IMAD.U32 R29, RZ, RZ, UR9 ;  /* 0x00000009ff1d7e24 */ /* 0x000fe2000f8e00ff */
[----:B------:R-:W-:Y:S02]  /*10d10*/  ULDC.64 UR8, c[0x0][0xc00] ;  /* 0x0003000000087ab9 */ /* 0x000fe40000000a00 */
[----:B------:R-:W-:Y:S01]  /*10d20*/  UIMAD.WIDE UR8, UR43, 0x4, UR8 ;  /* 0x000000042b0878a5 */ /* 0x000fe2000f8e0208 */
[----:B------:R-:W-:Y:S01]  /*10d30*/  BAR.SYNC.DEFER_BLOCKING 0x1, 0x180 ;  /* 0x0046000000007b1d */ /* 0x000fe20000010000 */
[----:B--2---:R-:W-:-:S03]  /*10d40*/  IMAD.WIDE R4, R3, 0x2, R28 ;  /* 0x0000000203047825 */ /* 0x004fc600078e021c */
[C---:B------:R-:W-:Y:S02]  /*10d50*/  LOP3.LUT R3, R4.reuse, 0x180, RZ, 0xc0, !PT ;  /* 0x0000018004037812 */ /* 0x040fe400078ec0ff */
[----:B------:R-:W-:Y:S02]  /*10d60*/  IADD3 R8, P4, R4, 0x20, RZ ;  /* 0x0000002004087810 */ /* 0x000fe40007f9e0ff */
[----:B------:R-:W-:Y:S02]  /*10d70*/  SHF.R.U64 R3, R3, 0x3, RZ ;  /* 0x0000000303037819 */ /* 0x000fe400000012ff */
[----:B------:R-:W-:Y:S01]  /*10d80*/  LOP3.LUT R6, R8, 0x180, RZ, 0xc0, !PT ;  /* 0x0000018008067812 */ /* 0x000fe200078ec0ff */
[----:B------:R-:W-:Y:S01]  /*10d90*/  IMAD.X R25, RZ, RZ, R5, P4 ;  /* 0x000000ffff197224 */ /* 0x000fe200020e0605 */
[C---:B------:R-:W-:Y:S02]  /*10da0*/  IADD3 R27, P3, R4.reuse, 0x3000, RZ ;  /* 0x00003000041b7810 */ /* 0x040fe40007f7e0ff */
[----:B------:R-:W-:-:S02]  /*10db0*/  IADD3 R10, P2, R4, 0x3020, RZ ;  /* 0x00003020040a7810 */ /* 0x000fc40007f5e0ff */
[C---:B------:R-:W-:Y:S01]  /*10dc0*/  IADD3 R31, P1, R4.reuse, 0x6000, RZ ;  /* 0x00006000041f7810 */ /* 0x040fe20007f3e0ff */
[--C-:B------:R-:W-:Y:S01]  /*10dd0*/  IMAD.X R15, RZ, RZ, R5.reuse, P3 ;  /* 0x000000ffff0f7224 */ /* 0x100fe200018e0605 */
[----:B------:R-:W-:Y:S01]  /*10de0*/  IADD3 R30, P0, R4, 0x6020, RZ ;  /* 0x00006020041e7810 */ /* 0x000fe20007f1e0ff */
[--C-:B------:R-:W-:Y:S01]  /*10df0*/  IMAD.X R13, RZ, RZ, R5.reuse, P2 ;  /* 0x000000ffff0d7224 */ /* 0x100fe200010e0605 */
[----:B------:R-:W-:Y:S01]  /*10e00*/  LOP3.LUT R4, R3, R4, RZ, 0x3c, !PT ;  /* 0x0000000403047212 */ /* 0x000fe200078e3cff */
[--C-:B------:R-:W-:Y:S01]  /*10e10*/  IMAD.X R9, RZ, RZ, R5.reuse, P1 ;  /* 0x000000ffff097224 */ /* 0x100fe200008e0605 */
[----:B------:R-:W-:Y:S01]  /*10e20*/  SHF.R.U64 R3, R6, 0x3, RZ ;  /* 0x0000000306037819 */ /* 0x000fe200000012ff */
[----:B------:R-:W-:Y:S01]  /*10e30*/  IMAD.X R11, RZ, RZ, R5, P0 ;  /* 0x000000ffff0b7224 */ /* 0x000fe200000e0605 */
[----:B------:R-:W-:Y:S02]  /*10e40*/  LOP3.LUT R7, R27, 0x180, RZ, 0xc0, !PT ;  /* 0x000001801b077812 */ /* 0x000fe400078ec0ff */
[----:B------:R-:W-:-:S02]  /*10e50*/  LOP3.LUT R24, R3, R8, RZ, 0x3c, !PT ;  /* 0x0000000803187212 */ /* 0x000fc400078e3cff */
[----:B------:R-:W-:Y:S02]  /*10e60*/  SHF.R.U64 R6, R7, 0x3, RZ ;  /* 0x0000000307067819 */ /* 0x000fe400000012ff */
[----:B------:R-:W-:Y:S02]  /*10e70*/  LOP3.LUT R3, R10, 0x180, RZ, 0xc0, !PT ;  /* 0x000001800a037812 */ /* 0x000fe400078ec0ff */
[----:B------:R-:W-:Y:S02]  /*10e80*/  LOP3.LUT R14, R6, R27, RZ, 0x3c, !PT ;  /* 0x0000001b060e7212 */ /* 0x000fe400078e3cff */
[----:B------:R-:W-:Y:S02]  /*10e90*/  SHF.R.U64 R3, R3, 0x3, RZ ;  /* 0x0000000303037819 */ /* 0x000fe400000012ff */
[----:B------:R-:W-:Y:S02]  /*10ea0*/  LOP3.LUT R8, R31, 0x180, RZ, 0xc0, !PT ;  /* 0x000001801f087812 */ /* 0x000fe400078ec0ff */
[----:B------:R-:W-:-:S02]  /*10eb0*/  LOP3.LUT R27, R30, 0x180, RZ, 0xc0, !PT ;  /* 0x000001801e1b7812 */ /* 0x000fc400078ec0ff */
[----:B------:R-:W-:Y:S02]  /*10ec0*/  LOP3.LUT R12, R3, R10, RZ, 0x3c, !PT ;  /* 0x0000000a030c7212 */ /* 0x000fe400078e3cff */
[----:B------:R-:W-:Y:S02]  /*10ed0*/  SHF.R.U64 R8, R8, 0x3, RZ ;  /* 0x0000000308087819 */ /* 0x000fe400000012ff */
[----:B------:R-:W-:Y:S02]  /*10ee0*/  SHF.R.U64 R27, R27, 0x3, RZ ;  /* 0x000000031b1b7819 */ /* 0x000fe400000012ff */
[----:B------:R-:W-:Y:S02]  /*10ef0*/  MOV R26, R4 ;  /* 0x00000004001a7202 */ /* 0x000fe40000000f00 */
[----:B------:R-:W-:Y:S02]  /*10f00*/  F2FP.F16.F32.PACK_AB R4, R21, R20 ;  /* 0x000000141504723e */ /* 0x000fe400000000ff */
[----:B------:R-:W-:-:S02]  /*10f10*/  F2FP.F16.F32.PACK_AB R5, R91, R90 ;  /* 0x0000005a5b05723e */ /* 0x000fc400000000ff */
[----:B------:R-:W-:Y:S02]  /*10f20*/  F2FP.F16.F32.PACK_AB R6, R93, R92 ;  /* 0x0000005c5d06723e */ /* 0x000fe400000000ff */
[----:B------:R-:W-:Y:S02]  /*10f30*/  F2FP.F16.F32.PACK_AB R7, R95, R94 ;  /* 0x0000005e5f07723e */ /* 0x000fe400000000ff */
[----:B------:R-:W-:Y:S02]  /*10f40*/  MOV R35, R14 ;  /* 0x0000000e00237202 */ /* 0x000fe40000000f00 */
[----:B------:R-:W-:Y:S01]  /*10f50*/  MOV R34, R12 ;  /* 0x0000000c00227202 */ /* 0x000fe20000000f00 */
[----:B------:R0:W-:Y:S01]  /*10f60*/  STSM.16.M88.4 [R26], R4 ;  /* 0x000000041a007844 */ /* 0x0001e20000000200 */
[----:B------:R-:W-:Y:S01]  /*10f70*/  LOP3.LUT R8, R8, R31, RZ, 0x3c, !PT ;  /* 0x0000001f08087212 */ /* 0x000fe200078e3cff */
[----:B------:R-:W-:Y:S01]  /*10f80*/  IMAD.U32 R31, RZ, RZ, UR9 ;  /* 0x00000009ff1f7e24 */ /* 0x000fe2000f8e00ff */
[----:B------:R-:W-:Y:S01]  /*10f90*/  LOP3.LUT R10, R27, R30, RZ, 0x3c, !PT ;  /* 0x0000001e1b0a7212 */ /* 0x000fe200078e3cff */
[----:B------:R-:W-:Y:S01]  /*10fa0*/  IMAD.U32 R30, RZ, RZ, UR8 ;  /* 0x00000008ff1e7e24 */ /* 0x000fe2000f8e00ff */
[----:B------:R-:W-:Y:S01]  /*10fb0*/  MOV R24, R24 ;  /* 0x0000001800187202 */ /* 0x000fe20000000f00 */
[----:B------:R-:W-:Y:S01]  /*10fc0*/  ULDC.64 UR8, c[0x0][0xc08] ;  /* 0x0003020000087ab9 */ /* 0x000fe20000000a00 */
[----:B------:R-:W-:-:S02]  /*10fd0*/  F2FP.F16.F32.PACK_AB R12, R97, R96 ;  /* 0x00000060610c723e */ /* 0x000fc400000000ff */
[----:B------:R-:W-:Y:S02]  /*10fe0*/  F2FP.F16.F32.PACK_AB R13, R99, R98 ;  /* 0x00000062630d723e */ /* 0x000fe400000000ff */
[----:B------:R-:W-:Y:S02]  /*10ff0*/  F2FP.F16.F32.PACK_AB R14, R101, R100 ;  /* 0x00000064650e723e */ /* 0x000fe400000000ff */
[----:B------:R-:W-:Y:S02]  /*11000*/  F2FP.F16.F32.PACK_AB R15, R103, R102 ;  /* 0x00000066670f723e */ /* 0x000fe400000000ff */
[----:B------:R-:W-:Y:S02]  /*11010*/  MOV R3, R8 ;  /* 0x0000000800037202 */ /* 0x000fe40000000f00 */
[----:B------:R-:W-:Y:S01]  /*11020*/  MOV R33, R10 ;  /* 0x0000000a00217202 */ /* 0x000fe20000000f00 */
[----:B------:R2:W-:Y:S01]  /*11030*/  STSM.16.M88.4 [R24], R12 ;  /* 0x0000000c18007844 */ /* 0x0005e20000000200 */
[----:B0-----:R-:W-:-:S02]  /*11040*/  F2FP.F16.F32.PACK_AB R4, R105, R104 ;  /* 0x000000686904723e */ /* 0x001fc400000000ff */
[----:B------:R-:W-:Y:S02]  /*11050*/  F2FP.F16.F32.PACK_AB R5, R107, R106 ;  /* 0x0000006a6b05723e */ /* 0x000fe400000000ff */
[----:B------:R-:W-:Y:S02]  /*11060*/  F2FP.F16.F32.PACK_AB R6, R109, R108 ;  /* 0x0000006c6d06723e */ /* 0x000fe400000000ff */
[----:B------:R-:W-:Y:S02]  /*11070*/  F2FP.F16.F32.PACK_AB R7, R111, R110 ;  /* 0x0000006e6f07723e */ /* 0x000fe400000000ff */
[----:B------:R-:W-:Y:S02]  /*11080*/  F2FP.F16.F32.PACK_AB R8, R113, R112 ;  /* 0x000000707108723e */ /* 0x000fe400000000ff */
[----:B------:R-:W-:Y:S01]  /*11090*/  F2FP.F16.F32.PACK_AB R9, R115, R114 ;  /* 0x000000727309723e */ /* 0x000fe200000000ff */
[----:B------:R-:W-:Y:S01]  /*110a0*/  STSM.16.M88.4 [R35], R4 ;  /* 0x0000000423007844 */ /* 0x000fe20000000200 */
[----:B------:R-:W-:-:S02]  /*110b0*/  F2FP.F16.F32.PACK_AB R10, R117, R116 ;  /* 0x00000074750a723e */ /* 0x000fc400000000ff */
[----:B------:R-:W-:Y:S02]  /*110c0*/  F2FP.F16.F32.PACK_AB R11, R119, R118 ;  /* 0x00000076770b723e */ /* 0x000fe400000000ff */
[----:B--2---:R-:W-:Y:S02]  /*110d0*/  F2FP.F16.F32.PACK_AB R12, R121, R120 ;  /* 0x00000078790c723e */ /* 0x004fe400000000ff */
[----:B------:R-:W-:Y:S01]  /*110e0*/  F2FP.F16.F32.PACK_AB R13, R123, R122 ;  /* 0x0000007a7b0d723e */ /* 0x000fe200000000ff */
[----:B------:R-:W-:Y:S01]  /*110f0*/  STSM.16.M88.4 [R34], R8 ;  /* 0x0000000822007844 */ /* 0x000fe20000000200 */
[----:B------:R-:W-:Y:S02]  /*11100*/  F2FP.F16.F32.PACK_AB R14, R125, R124 ;  /* 0x0000007c7d0e723e */ /* 0x000fe400000000ff */
[----:B------:R-:W-:Y:S02]  /*11110*/  F2FP.F16.F32.PACK_AB R15, R127, R126 ;  /* 0x0000007e7f0f723e */ /* 0x000fe400000000ff */
[----:B------:R-:W-:-:S02]  /*11120*/  F2FP.F16.F32.PACK_AB R24, R129, R128 ;  /* 0x000000808118723e */ /* 0x000fc400000000ff */
[----:B------:R-:W-:Y:S01]  /*11130*/  F2FP.F16.F32.PACK_AB R25, R131, R130 ;  /* 0x000000828319723e */ /* 0x000fe200000000ff */
[----:B------:R0:W-:Y:S01]  /*11140*/  STSM.16.M88.4 [R3], R12 ;  /* 0x0000000c03007844 */ /* 0x0001e20000000200 */
[----:B------:R-:W-:Y:S02]  /*11150*/  F2FP.F16.F32.PACK_AB R26, R133, R132 ;  /* 0x00000084851a723e */ /* 0x000fe400000000ff */
[----:B------:R-:W-:Y:S02]  /*11160*/  F2FP.F16.F32.PACK_AB R27, R135, R134 ;  /* 0x00000086871b723e */ /* 0x000fe400000000ff */
[----:B------:R-:W-:-:S03]  /*11170*/  ISETP.NE.U32.AND P0, PT, RZ, UR10, PT ;  /* 0x0000000aff007c0c */ /* 0x000fc6000bf05070 */
[----:B------:R2:W-:Y:S01]  /*11180*/  STSM.16.M88.4 [R33], R24 ;  /* 0x0000001821007844 */ /* 0x0005e20000000200 */
[----:B------:R-:W-:Y:S01]  /*11190*/  BAR.SYNC.DEFER_BLOCKING 0x1, 0x180 ;  /* 0x0046000000007b1d */ /* 0x000fe20000010000 */
[----:B------:R-:W-:-:S13]  /*111a0*/  ISETP.NE.AND.EX P0, PT, RZ, UR11, PT, P0 ;  /* 0x0000000bff007c0c */ /* 0x000fda000bf05300 */
[----:B------:R-:W3:Y:S01]  /*111b0*/  @P0 LDG.E R32, desc[UR56][R30.64] ;  /* 0x000000381e200981 */ /* 0x000ee2000c1e1900 */
[----:B------:R-:W-:Y:S01]  /*111c0*/  UISETP.NE.U32.AND UP0, UPT, UR8, URZ, UPT ;  /* 0x0000003f0800728c */ /* 0x000fe2000bf05070 */
[----:B-1----:R-:W-:Y:S01]  /*111d0*/  ISETP.NE.AND P1, PT, R36, 0x1, PT ;  /* 0x000000012400780c */ /* 0x002fe20003f25270 */
[----:B------:R-:W-:Y:S02]  /*111e0*/  ULDC UR4, c[0x0][0xa88] ;  /* 0x0002a20000047ab9 */ /* 0x000fe40000000800 */
[----:B------:R-:W-:Y:S01]  /*111f0*/  UISETP.NE.AND.EX UP0, UPT, UR9, URZ, UPT, UP0 ;  /* 0x0000003f0900728c */ /* 0x000fe2000bf05300 */
[----:B0-----:R-:W-:Y:S01]  /*11200*/  IMAD.U32 R3, RZ, RZ, UR4 ;  /* 0x00000004ff037e24 */ /* 0x001fe2000f8e00ff */
[----:B------:R-:W-:-:S04]  /*11210*/  ULDC UR4, c[0x0][0xad4] ;  /* 0x0002b50000047ab9 */ /* 0x000fc80000000800 */
[----:B------:R-:W-:-:S04]  /*11220*/  PLOP3.LUT P4, PT, PT, PT, UP0, 0x80, 0x0 ;  /* 0x000000000000781c */ /* 0x000fc80003f8f008 */
[----:B------:R-:W0:Y:S01]  /*11230*/  @P1 LDC R6, c[0x0][0xbec] ;  /* 0x0002fb00ff061b82 */ /* 0x000e220000000800 */
[----:B------:R-:W-:Y:S02]  /*11240*/  @UP0 ULDC.64 UR8, c[0x0][0xc08] ;  /* 0x0003020000080ab9 */ /* 0x000fe40000000a00 */
[----:B------:R-:W-:Y:S02]  /*11250*/  @UP0 UIMAD.WIDE UR8, UR43, 0x4, UR8 ;  /* 0x000000042b0808a5 */ /* 0x000fe4000f8e0208 */
[----:B------:R-:W-:-:S03]  /*11260*/  UISETP.NE.AND UP0, UPT, UR47, URZ, UPT ;  /* 0x0000003f2f00728c */ /* 0x000fc6000bf05270 */
[----:B------:R-:W1:Y:S01]  /*11270*/  @P1 LDC R9, c[0x0][0xbf0] ;  /* 0x0002fc00ff091b82 */ /* 0x000e620000000800 */
[----:B------:R-:W-:Y:S01]  /*11280*/  USEL UR4, UR47, UR4, UP0 ;  /* 0x000000042f047287 */ /* 0x000fe20008000000 */
[----:B------:R-:W-:Y:S01]  /*11290*/  IMAD.U32 R4, RZ, RZ, UR8 ;  /* 0x00000008ff047e24 */ /* 0x000fe2000f8e00ff */
[----:B------:R-:W-:Y:S01]  /*112a0*/  UMOV UR19, 0x9b8 ;  /* 0x000009b800137882 */ /* 0x000fe20000000000 */
[----:B------:R-:W-:Y:S01]  /*112b0*/  IMAD.U32 R5, RZ, RZ, UR9 ;  /* 0x00000009ff057e24 */ /* 0x000fe2000f8e00ff */
[----:B------:R-:W-:Y:S02]  /*112c0*/  UISETP.GT.AND UP1, UPT, UR4, 0x1, UPT ;  /* 0x000000010400788c */ /* 0x000fe4000bf24270 */
[----:B------:R-:W-:Y:S02]  /*112d0*/  UISETP.NE.U32.AND UP0, UPT, UR10, URZ, UPT ;  /* 0x0000003f0a00728c */ /* 0x000fe4000bf05070 */
[----:B------:R-:W-:Y:S01]  /*112e0*/  USEL UR19, UR19, 0x978, UP1 ;  /* 0x0000097813137887 */ /* 0x000fe20008800000 */
[----:B------:R-:W-:Y:S01]  /*112f0*/  VIADD R11, R137, UR39 ;  /* 0x00000027890b7c36 */ /* 0x000fe20008000000 */
[----:B------:R-:W-:Y:S01]  /*11300*/  UISETP.NE.AND.EX UP0, UPT, UR11, URZ, UPT, UP0 ;  /* 0x0000003f0b00728c */ /* 0x000fe2000bf05300 */
[----:B------:R0:W5:Y:S01]  /*11310*/  @P4 LDG.E R3, desc[UR56][R4.64] ;  /* 0x0000003804034981 */ /* 0x000162000c1e1900 */
[----:B------:R-:W-:Y:S01]  /*11320*/  UMOV UR4, URZ ;  /* 0x0000003f00047c82 */ /* 0x000fe20008000000 */
[----:B------:R-:W-:Y:S01]  /*11330*/  USHF.R.S32.HI UR10, URZ, 0x1f, UR43 ;  /* 0x0000001f3f0a7899 */ /* 0x000fe2000801142b */
[----:B------:R-:W-:Y:S01]  /*11340*/  IMAD.MOV.U32 R7, RZ, RZ, R11 ;  /* 0x000000ffff077224 */ /* 0x000fe200078e000b */
[----:B------:R-:W-:-:S02]  /*11350*/  USEL UR8, UR43, URZ, !UP0 ;  /* 0x0000003f2b087287 */ /* 0x000fc4000c000000 */
[----:B------:R-:W-:Y:S02]  /*11360*/  USEL UR9, UR37, URZ, UP1 ;  /* 0x0000003f25097287 */ /* 0x000fe40008800000 */
[----:B------:R-:W-:Y:S01]  /*11370*/  USEL UR18, UR10, URZ, !UP0 ;  /* 0x0000003f0a127287 */ /* 0x000fe2000c000000 */
[----:B------:R-:W-:Y:S02]  /*11380*/  ULDC.64 UR14, c[0x0][UR19+0x220] ;  /* 0x00008800130e7abb */ /* 0x000fe40008000a00 */
[----:B------:R-:W-:Y:S01]  /*11390*/  ULDC.64 UR10, c[0x0][UR19+0x218] ;  /* 0x00008600130a7abb */ /* 0x000fe20008000a00 */
[----:B0-----:R-:W-:Y:S01]  /*113a0*/  @P1 IMAD.HI.U32 R4, R11, R6, RZ ;  /* 0x000000060b041227 */ /* 0x001fe200078e00ff */
[----:B------:R-:W-:Y:S01]  /*113b0*/  ULDC.64 UR16, c[0x0][UR19+0x228] ;  /* 0x00008a0013107abb */ /* 0x000fe20008000a00 */
[----:B------:R-:W-:Y:S02]  /*113c0*/  UIMAD UR15, UR15, UR8, URZ ;  /* 0x000000080f0f72a4 */ /* 0x000fe4000f8e023f */
[----:B------:R-:W-:Y:S01]  /*113d0*/  UIMAD.WIDE.U32 UR12, UR10, UR40, URZ ;  /* 0x000000280a0c72a5 */ /* 0x000fe2000f8e003f */
[----:B-1----:R-:W-:Y:S01]  /*113e0*/  @P1 SHF.R.U32.HI R7, RZ, R9, R4 ;  /* 0x00000009ff071219 */ /* 0x002fe20000011604 */
[----:B------:R-:W-:-:S02]  /*113f0*/  UIMAD UR20, UR11, UR40, URZ ;  /* 0x000000280b1472a4 */ /* 0x000fc4000f8e023f */
[----:B------:R-:W-:Y:S02]  /*11400*/  UIMAD.WIDE.U32 UR10, UR14, UR8, URZ ;  /* 0x000000080e0a72a5 */ /* 0x000fe4000f8e003f */
[----:B------:R-:W-:Y:S01]  /*11410*/  UIMAD.WIDE.U32 UR22, UR16, UR9, URZ ;  /* 0x00000009101672a5 */ /* 0x000fe2000f8e003f */
[----:B------:R-:W-:Y:S01]  /*11420*/  IMAD.MOV R9, RZ, RZ, -R7 ;  /* 0x000000ffff097224 */ /* 0x000fe200078e0a07 */
[----:B------:R-:W-:Y:S02]  /*11430*/  UIMAD UR9, UR17, UR9, URZ ;  /* 0x00000009110972a4 */ /* 0x000fe4000f8e023f */
[----:B------:R-:W-:Y:S01]  /*11440*/  UIMAD UR15, UR14, UR18, UR15 ;  /* 0x000000120e0f72a4 */ /* 0x000fe2000f8e020f */
[----:B------:R-:W-:Y:S01]  /*11450*/  IMAD R9, R36, R9, R11 ;  /* 0x0000000924097224 */ /* 0x000fe200078e020b */
[----:B------:R-:W-:Y:S01]  /*11460*/  UIADD3 UR20, UR13, UR20, URZ ;  /* 0x000000140d147290 */ /* 0x000fe2000fffe03f */
[----:B------:R-:W-:Y:S02]  /*11470*/  IMAD.U32 R4, RZ, RZ, UR22 ;  /* 0x00000016ff047e24 */ /* 0x000fe4000f8e00ff */
[----:B------:R-:W-:Y:S01]  /*11480*/  IMAD.U32 R5, RZ, RZ, UR23 ;  /* 0x00000017ff057e24 */ /* 0x000fe2000f8e00ff */
[----:B------:R-:W-:-:S02]  /*11490*/  SHF.R.S32.HI R5, RZ, 0x1f, R7 ;  /* 0x0000001fff057819 */ /* 0x000fc40000011407 */
[----:B------:R-:W-:Y:S02]  /*114a0*/  SHF.R.S32.HI R6, RZ, 0x1f, R9 ;  /* 0x0000001fff067819 */ /* 0x000fe40000011409 */
[----:B---3--:R-:W-:-:S13]  /*114b0*/  @P0 R2UR UR4, R32 ;  /* 0x00000000200402ca */ /* 0x008fda00000e0000 */
[----:B------:R-:W-:Y:S02]  /*114c0*/  UIADD3 UR12, UP0, UP2, UR10, UR12, UR4 ;  /* 0x0000000c0a0c7290 */ /* 0x000fe4000fa1e004 */
[----:B------:R-:W-:Y:S02]  /*114d0*/  UIADD3 UR10, UR23, UR9, URZ ;  /* 0x00000009170a7290 */ /* 0x000fe4000fffe03f */
[----:B------:R-:W-:Y:S02]  /*114e0*/  UIADD3 UR9, UR11, UR15, URZ ;  /* 0x0000000f0b097290 */ /* 0x000fe4000fffe03f */
[----:B------:R-:W-:Y:S01]  /*114f0*/  USHF.R.S32.HI UR14, URZ, 0x1f, UR4 ;  /* 0x0000001f3f0e7899 */ /* 0x000fe20008011404 */
[----:B------:R-:W-:Y:S01]  /*11500*/  IADD3 R4, P2, P3, R7, UR12, R4 ;  /* 0x0000000c07047c10 */ /* 0x000fe2000fb5e004 */
[----:B------:R-:W-:Y:S01]  /*11510*/  IMAD.U32 R8, RZ, RZ, UR10 ;  /* 0x0000000aff087e24 */ /* 0x000fe2000f8e00ff */
[----:B------:R-:W-:Y:S01]  /*11520*/  ULDC.64 UR10, c[0x0][UR19+0x210] ;  /* 0x00008400130a7abb */ /* 0x000fe20008000a00 */
[----:B------:R-:W-:Y:S01]  /*11530*/  UIADD3.X UR9, UR9, UR20, UR14, UP0, UP2 ;  /* 0x0000001409097290 */ /* 0x000fe200087e440e */
[----:B------:R-:W-:Y:S01]  /*11540*/  IMAD R7, R9, UR11, RZ ;  /* 0x0000000b09077c24 */ /* 0x000fe2000f8e02ff */
[----:B------:R-:W-:Y:S01]  /*11550*/  ULDC.64 UR12, c[0x0][0xba8] ;  /* 0x0002ea00000c7ab9 */ /* 0x000fe20000000a00 */
[----:B------:R-:W-:Y:S01]  /*11560*/  @!UP1 ULDC UR12, c[0x0][0xb50] ;  /* 0x0002d400000c9ab9 */ /* 0x000fe20000000800 */
[----:B------:R-:W-:Y:S01]  /*11570*/  @!UP1 ULDC UR13, c[0x0][0xb54] ;  /* 0x0002d500000d9ab9 */ /* 0x000fe20000000800 */
[----:B------:R-:W-:Y:S01]  /*11580*/  IMAD R7, R6, UR10, R7 ;  /* 0x0000000a06077c24 */ /* 0x000fe2000f8e0207 */
[----:B------:R-:W-:-:S03]  /*11590*/  IADD3.X R5, R5, UR9, R8, P2, P3 ;  /* 0x0000000905057c10 */ /* 0x000fc600097e6408 */
[----:B------:R-:W-:-:S04]  /*115a0*/  IMAD.WIDE.U32 R4, R9, UR10, R4 ;  /* 0x0000000a09047c25 */ /* 0x000fc8000f8e0004 */
[----:B------:R-:W-:Y:S01]  /*115b0*/  IMAD.IADD R5, R5, 0x1, R7 ;  /* 0x0000000105057824 */ /* 0x000fe200078e0207 */
[----:B------:R-:W-:-:S04]  /*115c0*/  LEA R9, P2, R4, UR12, 0x2 ;  /* 0x0000000c04097c11 */ /* 0x000fc8000f8410ff */
[----:B------:R-:W-:Y:S01]  /*115d0*/  LEA.HI.X R10, R4, UR13, R5, 0x2, P2 ;  /* 0x0000000d040a7c11 */ /* 0x000fe200090f1405 */
[----:B--2---:R-:W-:Y:S08]  /*115e0*/  @P4 BRA `(.L_x_1154) ;  /* 0x0000000000104947 */ /* 0x004ff00003800000 */
[----:B------:R-:W-:Y:S05]  /*115f0*/  @!P0 BRA `(.L_x_1154) ;  /* 0x00000000000c8947 */ /* 0x000fea0003800000 */
[----:B------:R-:W2:Y:S04]  /*11600*/  LDG.E R4, desc[UR56][R30.64] ;  /* 0x000000381e047981 */ /* 0x000ea8000c1e1900 */
[----:B-----5:R-:W2:Y:S02]  /*11610*/  LDG.E R3, desc[UR56][R30.64+0x4] ;  /* 0x000004381e037981 */ /* 0x020ea4000c1e1900 */
[----:B--2---:R-:W-:-:S07]  /*11620*/  IMAD.IADD R3, R3, 0x1, -R4 ;  /* 0x0000000103037824 */ /* 0x004fce00078e0a04 */
.L_x_1154:
[----:B------:R-:W2:Y:S01]  /*11630*/  LDL R8, [R1+0x10] ;  /* 0x0000100001087983 */ /* 0x000ea20000100800 */
[----:B-----5:R-:W-:Y:S01]  /*11640*/  IMAD R3, R3, R36, RZ ;  /* 0x0000002403037224 */ /* 0x020fe200078e02ff */
[----:B------:R-:W-:Y:S02]  /*11650*/  LOP3.LUT P0, RZ, R153, 0x3, RZ, 0xc0, !PT ;  /* 0x0000000399ff7812 */ /* 0x000fe4000780c0ff */
[----:B------:R-:W-:Y:S01]  /*11660*/  SHFL.IDX PT, R4, R9, RZ, 0x1c1f ;  /* 0x001c1fff09047589 */ /* 0x000fe200000e0000 */
[----:B------:R-:W-:-:S03]  /*11670*/  PLOP3.LUT P3, PT, PT, PT, UP1, 0x80, 0x0 ;  /* 0x000000000000781c */ /* 0x000fc60003f6f018 */
[----:B------:R-:W0:Y:S04]  /*11680*/  SHFL.IDX PT, R5, R10, RZ, 0x1c1f ;  /* 0x001c1fff0a057589 */ /* 0x000e2800000e0000 */
[----:B------:R-:W-:Y:S04]  /*11690*/  SHFL.IDX PT, R6, R9, 0x1, 0x1c1f ;  /* 0x003c1f0009067f89 */ /* 0x000fe800000e0000 */
[----:B------:R-:W1:Y:S01]  /*116a0*/  SHFL.IDX PT, R7, R10, 0x1, 0x1c1f ;  /* 0x003c1f000a077f89 */ /* 0x000e6200000e0000 */
[----:B--2---:R-:W-:-:S04]  /*116b0*/  VIADD R12, R8, UR39 ;  /* 0x00000027080c7c36 */ /* 0x004fc80008000000 */
[C---:B------:R-:W-:Y:S01]  /*116c0*/  VIADD R8, R12.reuse, 0x8 ;  /* 0x000000080c087836 */ /* 0x040fe20000000000 */
[----:B------:R-:W-:-:S04]  /*116d0*/  ISETP.GE.OR P2, PT, R12, R3, P0 ;  /* 0x000000030c00720c */ /* 0x000fc80000746670 */
[----:B------:R-:W-:-:S09]  /*116e0*/  ISETP.GE.OR P0, PT, R8, R3, P0 ;  /* 0x000000030800720c */ /* 0x000fd20000706670 */
[----:B0-----:R0:W-:Y:S01]  /*116f0*/  @!P2 ST.E desc[UR56][R4.64], R0 ;  /* 0x000000000400a985 */ /* 0x0011e2000c101938 */
[----:B------:R-:W-:-:S03]  /*11700*/  ISETP.GE.AND P2, PT, R12, R3, PT ;  /* 0x000000030c00720c */ /* 0x000fc60003f46270 */
[----:B-1----:R0:W-:Y:S01]  /*11710*/  @!P0 ST.E desc[UR56][R6.64], R2 ;  /* 0x0000000206008985 */ /* 0x0021e2000c101938 */
[----:B------:R-:W-:Y:S01]  /*11720*/  ISETP.GE.AND P0, PT, R8, R3, PT ;  /* 0x000000030800720c */ /* 0x000fe20003f06270 */
[----:B------:R-:W-:-:S12]  /*11730*/  @P3 BRA `(.L_x_1155) ;  /* 0x0000000400fc3947 */ /* 0x000fd80003800000 */
[----:B0-----:R-:W-:Y:S01]  /*11740*/  IMAD R5, R152, 0x20, R138 ;  /* 0x0000002098057824 */ /* 0x001fe200078e028a */
[----:B------:R-:W0:Y:S01]  /*11750*/  @P1 LDC R21, c[0x0][0xbec] ;  /* 0x0002fb00ff151b82 */ /* 0x000e220000000800 */
[----:B------:R-:W-:Y:S02]  /*11760*/  ULDC.64 UR12, c[0x0][0xaa0] ;  /* 0x0002a800000c7ab9 */ /* 0x000fe40000000a00 */
[----:B------:R-:W-:-:S03]  /*11770*/  IMAD.WIDE R28, R5, 0x2, R28 ;  /* 0x00000002051c7825 */ /* 0x000fc600078e021c */
[C---:B------:R-:W-:Y:S02]  /*11780*/  IADD3 R7, P5, R28.reuse, 0x7800, RZ ;  /* 0x000078001c077810 */ /* 0x040fe40007fbe0ff */
[----:B------:R-:W1:Y:S01]  /*11790*/  @P1 LDC R39, c[0x0][0xbf0] ;  /* 0x0002fc00ff271b82 */ /* 0x000e620000000800 */
[----:B------:R-:W-:Y:S01]  /*117a0*/  UIMAD UR9, UR14, UR12, URZ ;  /* 0x0000000c0e0972a4 */ /* 0x000fe2000f8e023f */
[C---:B------:R-:W-:Y:S02]  /*117b0*/  IADD3 R9, P0, R28.reuse, 0x1800, RZ ;  /* 0x000018001c097810 */ /* 0x040fe40007f1e0ff */
[----:B------:R-:W-:Y:S01]  /*117c0*/  LOP3.LUT R0, R7, 0x180, RZ, 0xc0, !PT ;  /* 0x0000018007007812 */ /* 0x000fe200078ec0ff */
[----:B------:R-:W-:Y:S01]  /*117d0*/  UIMAD.WIDE.U32 UR10, UR4, UR12, URZ ;  /* 0x0000000c040a72a5 */ /* 0x000fe2000f8e003f */
[----:B------:R-:W-:Y:S01]  /*117e0*/  IADD3 R13, P2, R28, 0x3000, RZ ;  /* 0x000030001c0d7810 */ /* 0x000fe20007f5e0ff */
[----:B------:R-:W-:Y:S01]  /*117f0*/  IMAD.X R33, RZ, RZ, R29, P5 ;  /* 0x000000ffff217224 */ /* 0x000fe200028e061d */
[----:B------:R-:W-:Y:S01]  /*11800*/  SHF.R.U64 R0, R0, 0x3, RZ ;  /* 0x0000000300007819 */ /* 0x000fe200000012ff */
[----:B------:R-:W-:Y:S01]  /*11810*/  UIMAD UR9, UR4, UR13, UR9 ;  /* 0x0000000d040972a4 */ /* 0x000fe2000f8e0209 */
[----:B------:R-:W-:-:S02]  /*11820*/  IADD3 R25, P3, R28, 0x4800, RZ ;  /* 0x000048001c197810 */ /* 0x000fc40007f7e0ff */
[----:B------:R-:W-:Y:S01]  /*11830*/  LOP3.LUT R32, R0, R7, RZ, 0x3c, !PT ;  /* 0x0000000700207212 */ /* 0x000fe200078e3cff */
[----:B------:R-:W-:Y:S01]  /*11840*/  IMAD R0, R151, 0x60, R152 ;  /* 0x0000006097007824 */ /* 0x000fe200078e0298 */
[----:B------:R-:W-:Y:S01]  /*11850*/  UIADD3 UR11, UR11, UR9, URZ ;  /* 0x000000090b0b7290 */ /* 0x000fe2000fffe03f */
[----:B------:R-:W-:Y:S01]  /*11860*/  IADD3 R31, P4, R28, 0x6000, RZ ;  /* 0x000060001c1f7810 */ /* 0x000fe20007f9e0ff */
[----:B------:R-:W-:Y:S01]  /*11870*/  ULDC.64 UR12, c[0x0][0xae8] ;  /* 0x0002ba00000c7ab9 */ /* 0x000fe20000000a00 */
[----:B------:R-:W-:Y:S01]  /*11880*/  VIADD R2, R0, UR39 ;  /* 0x0000002700027c36 */ /* 0x000fe20008000000 */
[----:B------:R-:W-:Y:S01]  /*11890*/  UIMAD.WIDE.U32 UR10, UR40, UR12, UR10 ;  /* 0x0000000c280a72a5 */ /* 0x000fe2000f8e000a */
[----:B------:R-:W-:Y:S01]  /*118a0*/  LOP3.LUT R8, R9, 0x180, RZ, 0xc0, !PT ;  /* 0x0000018009087812 */ /* 0x000fe200078ec0ff */
[----:B------:R-:W-:Y:S01]  /*118b0*/  USHF.R.S32.HI UR4, URZ, 0x1f, UR8 ;  /* 0x0000001f3f047899 */ /* 0x000fe20008011408 */
[----:B0-----:R-:W-:Y:S01]  /*118c0*/  @P1 IMAD.HI.U32 R0, R2, R21, RZ ;  /* 0x0000001502001227 */ /* 0x001fe200078e00ff */
[----:B------:R-:W-:Y:S01]  /*118d0*/  UIMAD UR11, UR40, UR13, UR11 ;  /* 0x0000000d280b72a4 */ /* 0x000fe2000f8e020b */
[----:B------:R-:W-:Y:S01]  /*118e0*/  LOP3.LUT R12, R13, 0x180, RZ, 0xc0, !PT ;  /* 0x000001800d0c7812 */ /* 0x000fe200078ec0ff */
[----:B------:R-:W5:Y:S01]  /*118f0*/  LD.E.128 R32, desc[UR56][R32.64] ;  /* 0x0000003820207980 */ /* 0x000f62000c101d00 */
[----:B------:R-:W-:Y:S01]  /*11900*/  ULDC.64 UR12, c[0x0][0xaf0] ;  /* 0x0002bc00000c7ab9 */ /* 0x000fe20000000a00 */
[----:B------:R-:W-:Y:S01]  /*11910*/  IMAD.MOV.U32 R37, RZ, RZ, R2 ;  /* 0x000000ffff257224 */ /* 0x000fe200078e0002 */
[----:B------:R-:W-:Y:S01]  /*11920*/  UIMAD UR4, UR4, UR12, URZ ;  /* 0x0000000c040472a4 */ /* 0x000fe2000f8e023f */
[----:B-1----:R-:W-:-:S02]  /*11930*/  @P1 SHF.R.U32.HI R37, RZ, R39, R0 ;  /* 0x00000027ff251219 */ /* 0x002fc40000011600 */
[----:B------:R-:W-:Y:S02]  /*11940*/  LOP3.LUT R24, R25, 0x180, RZ, 0xc0, !PT ;  /* 0x0000018019187812 */ /* 0x000fe400078ec0ff */
[----:B------:R-:W-:Y:S02]  /*11950*/  LOP3.LUT R30, R31, 0x180, RZ, 0xc0, !PT ;  /* 0x000001801f1e7812 */ /* 0x000fe400078ec0ff */
[----:B------:R-:W-:Y:S01]  /*11960*/  LOP3.LUT R5, R28, 0x180, RZ, 0xc0, !PT ;  /* 0x000001801c057812 */ /* 0x000fe200078ec0ff */
[----:B------:R-:W-:Y:S01]  /*11970*/  UIMAD UR4, UR8, UR13, UR4 ;  /* 0x0000000d080472a4 */ /* 0x000fe2000f8e0204 */
[--C-:B------:R-:W-:Y:S01]  /*11980*/  SHF.R.S32.HI R0, RZ, 0x1f, R37.reuse ;  /* 0x0000001fff007819 */ /* 0x100fe20000011425 */
[----:B------:R-:W-:Y:S01]  /*11990*/  UIMAD.WIDE.U32 UR8, UR8, UR12, UR10 ;  /* 0x0000000c080872a5 */ /* 0x000fe2000f8e000a */
[----:B------:R-:W-:Y:S01]  /*119a0*/  SHF.R.U64 R8, R8, 0x3, RZ ;  /* 0x0000000308087819 */ /* 0x000fe200000012ff */
[----:B------:R-:W-:Y:S01]  /*119b0*/  IMAD.MOV R39, RZ, RZ, -R37 ;  /* 0x000000ffff277224 */ /* 0x000fe200078e0a25 */
[----:B------:R-:W-:Y:S01]  /*119c0*/  SHF.R.U64 R12, R12, 0x3, RZ ;  /* 0x000000030c0c7819 */ /* 0x000fe200000012ff */
[----:B------:R-:W-:Y:S01]  /*119d0*/  ULDC.64 UR10, c[0x0][0xae0] ;  /* 0x0002b800000a7ab9 */ /* 0x000fe20000000a00 */
[----:B------:R-:W-:-:S02]  /*119e0*/  SHF.R.U64 R24, R24, 0x3, RZ ;  /* 0x0000000318187819 */ /* 0x000fc400000012ff */
[----:B------:R-:W-:Y:S02]  /*119f0*/  SHF.R.U64 R30, R30, 0x3, RZ ;  /* 0x000000031e1e7819 */ /* 0x000fe400000012ff */
[----:B------:R-:W-:Y:S01]  /*11a00*/  SHF.R.U64 R5, R5, 0x3, RZ ;  /* 0x0000000305057819 */ /* 0x000fe200000012ff */
[----:B------:R-:W-:Y:S01]  /*11a10*/  UIADD3 UR4, UR9, UR4, URZ ;  /* 0x0000000409047290 */ /* 0x000fe2000fffe03f */
[----:B------:R-:W-:Y:S01]  /*11a20*/  LOP3.LUT R8, R8, R9, RZ, 0x3c, !PT ;  /* 0x0000000908087212 */ /* 0x000fe200078e3cff */
[----:B------:R-:W-:Y:S01]  /*11a30*/  IMAD R0, R0, UR10, RZ ;  /* 0x0000000a00007c24 */ /* 0x000fe2000f8e02ff */
[----:B------:R-:W-:Y:S01]  /*11a40*/  LOP3.LUT R12, R12, R13, RZ, 0x3c, !PT ;  /* 0x0000000d0c0c7212 */ /* 0x000fe200078e3cff */
[----:B------:R-:W-:Y:S01]  /*11a50*/  IMAD R39, R36, R39, R2 ;  /* 0x0000002724277224 */ /* 0x000fe200078e0202 */
[----:B------:R-:W-:Y:S01]  /*11a60*/  LOP3.LUT R24, R24, R25, RZ, 0x3c, !PT ;  /* 0x0000001918187212 */ /* 0x000fe200078e3cff */
[--C-:B------:R-:W-:Y:S01]  /*11a70*/  IMAD.X R9, RZ, RZ, R29.reuse, P0 ;  /* 0x000000ffff097224 */ /* 0x100fe200000e061d */
[----:B------:R-:W-:Y:S01]  /*11a80*/  LOP3.LUT R30, R30, R31, RZ, 0x3c, !PT ;  /* 0x0000001f1e1e7212 */ /* 0x000fe200078e3cff */
[--C-:B------:R-:W-:Y:S01]  /*11a90*/  IMAD.X R13, RZ, RZ, R29.reuse, P2 ;  /* 0x000000ffff0d7224 */ /* 0x100fe200010e061d */
[----:B------:R-:W-:Y:S01]  /*11aa0*/  LOP3.LUT R4, R5, R28, RZ, 0x3c, !PT ;  /* 0x0000001c05047212 */ /* 0x000fe200078e3cff */
[----:B------:R-:W-:-:S02]  /*11ab0*/  IMAD.X R25, RZ, RZ, R29, P3 ;  /* 0x000000ffff197224 */ /* 0x000fc400018e061d */
[--C-:B------:R-:W-:Y:S01]  /*11ac0*/  IMAD.X R31, RZ, RZ, R29.reuse, P4 ;  /* 0x000000ffff1f7224 */ /* 0x100fe200020e061d */
[----:B------:R-:W5:Y:S01]  /*11ad0*/  LD.E.128 R8, desc[UR56][R8.64] ;  /* 0x0000003808087980 */ /* 0x000f62000c101d00 */
[----:B------:R-:W-:Y:S02]  /*11ae0*/  IMAD.MOV.U32 R5, RZ, RZ, R29 ;  /* 0x000000ffff057224 */ /* 0x000fe400078e001d */
[----:B------:R-:W-:Y:S01]  /*11af0*/  IMAD R41, R37, UR11, R0 ;  /* 0x0000000b25297c24 */ /* 0x000fe2000f8e0200 */
[----:B------:R-:W-:Y:S01]  /*11b00*/  SHF.R.S32.HI R0, RZ, 0x1f, R39 ;  /* 0x0000001fff007819 */ /* 0x000fe20000011427 */
[----:B------:R-:W-:Y:S01]  /*11b10*/  IMAD.U32 R21, RZ, RZ, UR9 ;  /* 0x00000009ff157e24 */ /* 0x000fe2000f8e00ff */
[----:B------:R-:W5:Y:S01]  /*11b20*/  LD.E.128 R12, desc[UR56][R12.64] ;  /* 0x000000380c0c7980 */ /* 0x000f62000c101d00 */
[----:B------:R-:W-:Y:S01]  /*11b30*/  IMAD.U32 R20, RZ, RZ, UR8 ;  /* 0x00000008ff147e24 */ /* 0x000fe2000f8e00ff */
[----:B------:R-:W-:Y:S01]  /*11b40*/  ULDC.64 UR8, c[0x0][0xad8] ;  /* 0x0002b60000087ab9 */ /* 0x000fe20000000a00 */
[----:B------:R-:W-:Y:S01]  /*11b50*/  IMAD.U32 R21, RZ, RZ, UR4 ;  /* 0x00000004ff157e24 */ /* 0x000fe2000f8e00ff */
[----:B------:R-:W5:Y:S01]  /*11b60*/  LD.E.128 R4, desc[UR56][R4.64] ;  /* 0x0000003804047980 */ /* 0x000f62000c101d00 */
[----:B------:R-:W-:-:S03]  /*11b70*/  IMAD R0, R0, UR8, RZ ;  /* 0x0000000800007c24 */ /* 0x000fc6000f8e02ff */
[----:B------:R-:W5:Y:S01]  /*11b80*/  LD.E.128 R24, desc[UR56][R24.64] ;  /* 0x0000003818187980 */ /* 0x000f62000c101d00 */
[----:B------:R-:W-:-:S03]  /*11b90*/  IMAD.WIDE.U32 R20, R37, UR10, R20 ;  /* 0x0000000a25147c25 */ /* 0x000fc6000f8e0014 */
[----:B------:R-:W5:Y:S01]  /*11ba0*/  LD.E.128 R28, desc[UR56][R30.64] ;  /* 0x000000381e1c7980 */ /* 0x000f62000c101d00 */
[----:B------:R-:W-:Y:S01]  /*11bb0*/  @!PT LDS RZ, [RZ] ;  /* 0x00000000fffff984 */ /* 0x000fe20000000800 */
[----:B------:R-:W-:Y:S01]  /*11bc0*/  @!PT LDS RZ, [RZ] ;  /* 0x00000000fffff984 */ /* 0x000fe20000000800 */
[----:B------:R-:W-:Y:S01]  /*11bd0*/  @!PT LDS RZ, [RZ] ;  /* 0x00000000fffff984 */ /* 0x000fe20000000800 */
[----:B------:R-:W-:Y:S01]  /*11be0*/  @!PT LDS RZ, [RZ] ;  /* 0x00000000fffff984 */ /* 0x000fe20000000800 */
[----:B------:R0:W-:Y:S06]  /*11bf0*/  MEMBAR.ALL.CTA ;  /* 0x0000000000007992 */ /* 0x0001ec0000008000 */
[----:B0-----:R-:W0:Y:S01]  /*11c00*/  FENCE.VIEW.ASYNC.S ;  /* 0x00000000000073c6 */ /* 0x001e220000000000 */
[----:B------:R-:W-:Y:S02]  /*11c10*/  IMAD.IADD R21, R21, 0x1, R41 ;  /* 0x0000000115157824 */ /* 0x000fe400078e0229 */
[----:B------:R-:W-:-:S02]  /*11c20*/  IMAD R37, R39, UR9, R0 ;  /* 0x0000000927257c24 */ /* 0x000fc4000f8e0200 */
[----:B------:R-:W-:Y:S01]  /*11c30*/  VIADD R0, R152, UR39 ;  /* 0x0000002798007c36 */ /* 0x000fe20008000000 */
[----:B------:R-:W-:Y:S01]  /*11c40*/  UIADD3 UR4, UR41, 0x2d820, URZ ;  /* 0x0002d82029047890 */ /* 0x000fe2000fffe03f */
[----:B------:R-:W-:Y:S01]  /*11c50*/  IMAD.WIDE.U32 R20, R39, UR8, R20 ;  /* 0x0000000827147c25 */ /* 0x000fe2000f8e0014 */
[----:B------:R-:W-:Y:S02]  /*11c60*/  ULDC.64 UR8, c[0x0][0xa80] ;  /* 0x0002a00000087ab9 */ /* 0x000fe40000000a00 */
[----:B------:R-:W-:Y:S01]  /*11c70*/  ISETP.GE.AND P0, PT, R0, R3, PT ;  /* 0x000000030000720c */ /* 0x000fe20003f06270 */
[----:B------:R-:W-:Y:S01]  /*11c80*/  IMAD.IADD R21, R21, 0x1, R37 ;  /* 0x0000000115157824 */ /* 0x000fe200078e0225 */
[----:B------:R-:W-:Y:S01]  /*11c90*/  UPRMT UR4, URZ, 0x654, UR4 ;  /* 0x000006543f047896 */ /* 0x000fe20008000004 */
[----:B------:R-:W-:-:S04]  /*11ca0*/  LEA R2, P1, R20, UR8, 0x1 ;  /* 0x0000000814027c11 */ /* 0x000fc8000f8208ff */
[----:B------:R-:W-:Y:S01]  /*11cb0*/  LEA.HI.X R42, R20, UR9, R21, 0x1, P1 ;  /* 0x00000009142a7c11 */ /* 0x000fe200088f0c15 */
[----:B0-----:R0:W1:Y:S01]  /*11cc0*/  SHFL.IDX PT, R36, R2, RZ, 0x1c1f ;  /* 0x001c1fff02247589 */ /* 0x00106200000e0000 */
[----:B------:R-:W-:Y:S03]  /*11cd0*/  BSSY B1, `(.L_x_1156) ;  /* 0x0000012000017945 */ /* 0x000fe60003800000 */
[----:B------:R0:W2:Y:S01]  /*11ce0*/  SHFL.IDX PT, R37, R42, RZ, 0x1c1f ;  /* 0x001c1fff2a257589 */ /* 0x0000a200000e0000 */
[----:B------:R-:W-:Y:S01]  /*11cf0*/  SYNCS.ARRIVE.TRANS64.RED.A1T0 RZ, [UR4], RZ ;  /* 0x000000ffffff79a7 */ /* 0x000fe20008100404 */
[----:B------:R-:W-:Y:S02]  /*11d00*/  SHF.R.S32.HI R43, RZ, 0x1f, R141 ;  /* 0x0000001fff2b7819 */ /* 0x000fe4000001148d */
[----:B------:R-:W-:Y:S01]  /*11d10*/  SHF.R.S32.HI R44, RZ, 0x1f, R139 ;  /* 0x0000001fff2c7819 */ /* 0x000fe2000001148b */
[----:B------:R-:W-:Y:S06]  /*11d20*/  @P0 BRA `(.L_x_1157) ;  /* 0x0000000000300947 */ /* 0x000fec0003800000 */
[----:B------:R-:W-:Y:S02]  /*11d30*/  ULDC UR4, c[0x0][0xac8] ;  /* 0x0002b20000047ab9 */ /* 0x000fe40000000800 */
[----:B------:R-:W-:Y:S02]  /*11d40*/  ISETP.GE.AND P1, PT, R139, UR4, PT ;  /* 0x000000048b007c0c */ /* 0x000fe4000bf26270 */
[----:B------:R-:W-:Y:S02]  /*11d50*/  ISETP.GE.AND P2, PT, R141, UR4, PT ;  /* 0x000000048d007c0c */ /* 0x000fe4000bf46270 */
[----:B------:R-:W-:-:S09]  /*11d60*/  ISETP.GE.AND P0, PT, R138, UR4, PT ;  /* 0x000000048a007c0c */ /* 0x000fd2000bf06270 */
[-C--:B-1----:R-:W-:Y:S02]  /*11d70*/  @!P1 LEA R38, P3, R139, R36.reuse, 0x1 ;  /* 0x000000248b269211 */ /* 0x082fe400078608ff */
[----:B------:R-:W-:Y:S02]  /*11d80*/  @!P2 LEA R40, P4, R141, R36, 0x1 ;  /* 0x000000248d28a211 */ /* 0x000fe400078808ff */
[----:B--2---:R-:W-:Y:S01]  /*11d90*/  @!P0 IMAD.WIDE R20, R138, 0x2, R36 ;  /* 0x000000028a148825 */ /* 0x004fe200078e0224 */
[-C--:B------:R-:W-:Y:S02]  /*11da0*/  @!P1 LEA.HI.X R39, R139, R37.reuse, R44, 0x1, P3 ;  /* 0x000000258b279211 */ /* 0x080fe400018f0c2c */
[----:B------:R-:W-:Y:S02]  /*11db0*/  @!P2 LEA.HI.X R41, R141, R37, R43, 0x1, P4 ;  /* 0x000000258d29a211 */ /* 0x000fe400020f0c2b */
[----:B-----5:R3:W-:Y:S04]  /*11dc0*/  @!P0 ST.E.128 desc[UR56][R20.64], R4 ;  /* 0x0000000414008985 */ /* 0x0207e8000c101d38 */
[----:B------:R3:W-:Y:S04]  /*11dd0*/  @!P1 ST.E.128 desc[UR56][R38.64], R12 ;  /* 0x0000000c26009985 */ /* 0x0007e8000c101d38 */
[----:B------:R3:W-:Y:S02]  /*11de0*/  @!P2 ST.E.128 desc[UR56][R40.64], R28 ;  /* 0x0000001c2800a985 */ /* 0x0007e4000c101d38 */
.L_x_1157:
[----:B------:R-:W-:Y:S05]  /*11df0*/  BSYNC B1 ;  /* 0x0000000000017941 */ /* 0x000fea0003800000 */
.L_x_1156:
        /* <DEDUP_REMOVED lines=19> */
.L_x_1155:
[----:B------:R-:W-:Y:S01]  /*11f30*/  ULDC.64 UR12, c[0x0][0xb08] ;  /* 0x0002c200000c7ab9 */ /* 0x000fe20000000a00 */
[----:B0-----:R-:W0:Y:S01]  /*11f40*/  @P1 LDC R0, c[0x0][0xbec] ;  /* 0x0002fb00ff001b82 */ /* 0x001e220000000800 */
[----:B------:R-:W-:Y:S01]  /*11f50*/  UIMAD UR9, UR14, UR12, URZ ;  /* 0x0000000c0e0972a4 */ /* 0x000fe2000f8e023f */
[----:B------:R-:W-:Y:S01]  /*11f60*/  IMAD.MOV.U32 R5, RZ, RZ, R11 ;  /* 0x000000ffff057224 */ /* 0x000fe200078e000b */
[----:B------:R-:W-:Y:S01]  /*11f70*/  UIMAD.WIDE.U32 UR10, UR4, UR12, URZ ;  /* 0x0000000c040a72a5 */ /* 0x000fe2000f8e003f */
[----:B------:R-:W-:Y:S01]  /*11f80*/  VIADD R26, R17, 0x8 ;  /* 0x00000008111a7836 */ /* 0x000fe20000000000 */
[----:B------:R-:W-:Y:S01]  /*11f90*/  UIMAD UR9, UR4, UR13, UR9 ;  /* 0x0000000d040972a4 */ /* 0x000fe2000f8e0209 */
[----:B------:R-:W-:Y:S01]  /*11fa0*/  BSSY B1, `(.L_x_1159) ;  /* 0x0000064000017945 */ /* 0x000fe20003800000 */
[----:B------:R-:W-:Y:S01]  /*11fb0*/  USHF.R.S32.HI UR4, URZ, 0x1f, UR8 ;  /* 0x0000001f3f047899 */ /* 0x000fe20008011408 */
[----:B------:R-:W1:Y:S01]  /*11fc0*/  @P1 LDC R3, c[0x0][0xbf0] ;  /* 0x0002fc00ff031b82 */ /* 0x000e620000000800 */
[----:B------:R-:W-:Y:S01]  /*11fd0*/  UIADD3 UR11, UR11, UR9, URZ ;  /* 0x000000090b0b7290 */ /* 0x000fe2000fffe03f */
[----:B------:R-:W-:Y:S01]  /*11fe0*/  SHF.R.S32.HI R24, RZ, 0x1f, R17 ;  /* 0x0000001fff187819 */ /* 0x000fe20000011411 */
[----:B------:R-:W-:Y:S01]  /*11ff0*/  ULDC.64 UR12, c[0x0][0xb38] ;  /* 0x0002ce00000c7ab9 */ /* 0x000fe20000000a00 */
[----:B------:R-:W-:Y:S01]  /*12000*/  SHF.R.S32.HI R27, RZ, 0x1f, R140 ;  /* 0x0000001fff1b7819 */ /* 0x000fe2000001148c */
[----:B------:R-:W-:Y:S01]  /*12010*/  UIMAD.WIDE.U32 UR10, UR40, UR12, UR10 ;  /* 0x0000000c280a72a5 */ /* 0x000fe2000f8e000a */
[----:B------:R-:W-:-:S02]  /*12020*/  SHF.R.S32.HI R25, RZ, 0x1f, R26 ;  /* 0x0000001fff197819 */ /* 0x000fc4000001141a */
[----:B------:R-:W-:Y:S01]  /*12030*/  SHF.R.S32.HI R28, RZ, 0x1f, R146 ;  /* 0x0000001fff1c7819 */ /* 0x000fe20000011492 */
[----:B------:R-:W-:Y:S01]  /*12040*/  UIMAD UR11, UR40, UR13, UR11 ;  /* 0x0000000d280b72a4 */ /* 0x000fe2000f8e020b */
[----:B------:R-:W-:Y:S02]  /*12050*/  SHF.R.S32.HI R29, RZ, 0x1f, R147 ;  /* 0x0000001fff1d7819 */ /* 0x000fe40000011493 */
[----:B------:R-:W-:Y:S01]  /*12060*/  ULDC.64 UR12, c[0x0][0xb40] ;  /* 0x0002d000000c7ab9 */ /* 0x000fe20000000a00 */
[----:B------:R-:W-:Y:S01]  /*12070*/  SHF.R.S32.HI R30, RZ, 0x1f, R148 ;  /* 0x0000001fff1e7819 */ /* 0x000fe20000011494 */
[----:B------:R-:W-:Y:S01]  /*12080*/  UIMAD UR4, UR4, UR12, URZ ;  /* 0x0000000c040472a4 */ /* 0x000fe2000f8e023f */
[----:B------:R-:W-:Y:S01]  /*12090*/  SHF.R.S32.HI R31, RZ, 0x1f, R149 ;  /* 0x0000001fff1f7819 */ /* 0x000fe20000011495 */
[----:B0-----:R-:W-:Y:S01]  /*120a0*/  @P1 IMAD.HI.U32 R0, R11, R0, RZ ;  /* 0x000000000b001227 */ /* 0x001fe200078e00ff */
[----:B------:R-:W-:Y:S01]  /*120b0*/  SHF.R.S32.HI R32, RZ, 0x1f, R150 ;  /* 0x0000001fff207819 */ /* 0x000fe20000011496 */
[----:B------:R-:W-:-:S02]  /*120c0*/  UIMAD UR4, UR8, UR13, UR4 ;  /* 0x0000000d080472a4 */ /* 0x000fc4000f8e0204 */
[----:B------:R-:W-:-:S03]  /*120d0*/  UIMAD.WIDE.U32 UR8, UR8, UR12, UR10 ;  /* 0x0000000c080872a5 */ /* 0x000fc6000f8e000a */
[----:B------:R-:W-:Y:S01]  /*120e0*/  ULDC.64 UR10, c[0x0][0xb48] ;  /* 0x0002d200000a7ab9 */ /* 0x000fe20000000a00 */
[----:B------:R-:W-:Y:S01]  /*120f0*/  UIADD3 UR9, UR9, UR4, URZ ;  /* 0x0000000409097290 */ /* 0x000fe2000fffe03f */
[----:B-1----:R-:W-:Y:S01]  /*12100*/  @P1 SHF.R.U32.HI R5, RZ, R3, R0 ;  /* 0x00000003ff051219 */ /* 0x002fe20000011600 */
[----:B------:R-:W-:Y:S02]  /*12110*/  UIADD3 UR4, UR41, 0x2d820, URZ ;  /* 0x0002d82029047890 */ /* 0x000fe4000fffe03f */
[----:B------:R-:W-:Y:S01]  /*12120*/  UIMAD.WIDE.U32 UR8, UR37, UR10, UR8 ;  /* 0x0000000a250872a5 */ /* 0x000fe2000f8e0008 */
[--C-:B------:R-:W-:Y:S01]  /*12130*/  SHF.R.S32.HI R0, RZ, 0x1f, R5.reuse ;  /* 0x0000001fff007819 */ /* 0x100fe20000011405 */
[----:B------:R-:W-:Y:S01]  /*12140*/  IMAD.MOV R7, RZ, RZ, -R5 ;  /* 0x000000ffff077224 */ /* 0x000fe200078e0a05 */
[----:B------:R-:W-:Y:S02]  /*12150*/  UPRMT UR4, URZ, 0x654, UR4 ;  /* 0x000006543f047896 */ /* 0x000fe40008000004 */
[----:B------:R-:W-:Y:S01]  /*12160*/  UIMAD UR37, UR37, UR11, UR9 ;  /* 0x0000000b252572a4 */ /* 0x000fe2000f8e0209 */
[----:B------:R-:W-:-:S02]  /*12170*/  IMAD R7, R36, R7, R11 ;  /* 0x0000000724077224 */ /* 0x000fc400078e020b */
[----:B------:R-:W-:Y:S01]  /*12180*/  ULDC.64 UR10, c[0x0][0xb30] ;  /* 0x0002cc00000a7ab9 */ /* 0x000fe20000000a00 */
[----:B------:R-:W-:Y:S02]  /*12190*/  IMAD.U32 R3, RZ, RZ, UR9 ;  /* 0x00000009ff037e24 */ /* 0x000fe4000f8e00ff */
[----:B------:R-:W-:Y:S01]  /*121a0*/  IMAD R0, R0, UR10, RZ ;  /* 0x0000000a00007c24 */ /* 0x000fe2000f8e02ff */
[----:B------:R-:W-:Y:S01]  /*121b0*/  SYNCS.ARRIVE.TRANS64.RED.A1T0 RZ, [UR4], RZ ;  /* 0x000000ffffff79a7 */ /* 0x000fe20008100404 */
[----:B------:R-:W-:Y:S01]  /*121c0*/  IMAD.U32 R2, RZ, RZ, UR8 ;  /* 0x00000008ff027e24 */ /* 0x000fe2000f8e00ff */
[----:B------:R-:W-:Y:S01]  /*121d0*/  ULDC.64 UR8, c[0x0][0xb28] ;  /* 0x0002ca0000087ab9 */ /* 0x000fe20000000a00 */
[----:B------:R-:W-:Y:S02]  /*121e0*/  IMAD.U32 R3, RZ, RZ, UR37 ;  /* 0x00000025ff037e24 */ /* 0x000fe4000f8e00ff */
[C---:B------:R-:W-:Y:S01]  /*121f0*/  IMAD R9, R5.reuse, UR11, R0 ;  /* 0x0000000b05097c24 */ /* 0x040fe2000f8e0200 */
[----:B------:R-:W-:Y:S01]  /*12200*/  SHF.R.S32.HI R0, RZ, 0x1f, R7 ;  /* 0x0000001fff007819 */ /* 0x000fe20000011407 */
[----:B------:R-:W-:-:S04]  /*12210*/  IMAD.WIDE.U32 R2, R5, UR10, R2 ;  /* 0x0000000a05027c25 */ /* 0x000fc8000f8e0002 */
[----:B------:R-:W-:Y:S02]  /*12220*/  IMAD R0, R0, UR8, RZ ;  /* 0x0000000800007c24 */ /* 0x000fe4000f8e02ff */
[----:B------:R-:W-:Y:S02]  /*12230*/  IMAD.IADD R3, R3, 0x1, R9 ;  /* 0x0000000103037824 */ /* 0x000fe400078e0209 */
[C---:B------:R-:W-:Y:S02]  /*12240*/  IMAD R5, R7.reuse, UR9, R0 ;  /* 0x0000000907057c24 */ /* 0x040fe4000f8e0200 */
[----:B------:R-:W-:Y:S01]  /*12250*/  IMAD.WIDE.U32 R2, R7, UR8, R2 ;  /* 0x0000000807027c25 */ /* 0x000fe2000f8e0002 */
[----:B------:R-:W-:-:S03]  /*12260*/  ULDC.64 UR8, c[0x0][0xb00] ;  /* 0x0002c00000087ab9 */ /* 0x000fc60000000a00 */
[----:B------:R-:W-:Y:S01]  /*12270*/  IMAD.IADD R3, R3, 0x1, R5 ;  /* 0x0000000103037824 */ /* 0x000fe200078e0205 */
[----:B------:R-:W-:-:S04]  /*12280*/  LEA R0, P1, R2, UR8, 0x2 ;  /* 0x0000000802007c11 */ /* 0x000fc8000f8210ff */
[----:B------:R-:W-:Y:S01]  /*12290*/  LEA.HI.X R14, R2, UR9, R3, 0x2, P1 ;  /* 0x00000009020e7c11 */ /* 0x000fe200088f1403 */
        /* <DEDUP_REMOVED lines=9> */
[C---:B------:R-:W-:Y:S02]  /*12330*/  @!P3 LEA R4, P6, R26.reuse, R15, 0x2 ;  /* 0x0000000f1a04b211 */ /* 0x040fe400078c10ff */
[-C--:B--2---:R-:W-:Y:S02]  /*12340*/  @!P1 LEA.HI.X R3, R17, R13.reuse, R24, 0x2, P5 ;  /* 0x0000000d11039211 */ /* 0x084fe400028f1418 */
[----:B------:R-:W-:Y:S02]  /*12350*/  @!P3 LEA.HI.X R5, R26, R13, R25, 0x2, P6 ;  /* 0x0000000d1a05b211 */ /* 0x000fe400030f1419 */
[----:B------:R-:W-:Y:S01]  /*12360*/  ISETP.GE.AND P5, PT, R149, UR4, PT ;  /* 0x0000000495007c0c */ /* 0x000fe2000bfa6270 */
[----:B------:R1:W-:Y:S01]  /*12370*/  @!P1 ST.E.64 desc[UR56][R2.64], R20 ;  /* 0x0000001402009985 */ /* 0x0003e2000c101b38 */
[----:B------:R-:W-:-:S02]  /*12380*/  @!P4 LEA R6, P1, R140, R15, 0x2 ;  /* 0x0000000f8c06c211 */ /* 0x000fc400078210ff */
[----:B------:R-:W-:Y:S01]  /*12390*/  @!P2 LEA R8, P6, R150, R15, 0x2 ;  /* 0x0000000f9608a211 */ /* 0x000fe200078c10ff */
[----:B------:R2:W-:Y:S01]  /*123a0*/  @!P3 ST.E.64 desc[UR56][R4.64], R92 ;  /* 0x0000005c0400b985 */ /* 0x0005e2000c101b38 */
[----:B------:R-:W-:Y:S02]  /*123b0*/  ISETP.GE.AND P3, PT, R148, UR4, PT ;  /* 0x0000000494007c0c */ /* 0x000fe4000bf66270 */
[-C--:B------:R-:W-:Y:S02]  /*123c0*/  @!P4 LEA.HI.X R7, R140, R13.reuse, R27, 0x2, P1 ;  /* 0x0000000d8c07c211 */ /* 0x080fe400008f141b */
[----:B------:R-:W-:Y:S02]  /*123d0*/  ISETP.GE.AND P1, PT, R147, UR4, PT ;  /* 0x0000000493007c0c */ /* 0x000fe4000bf26270 */
[----:B------:R-:W-:Y:S01]  /*123e0*/  @!P2 LEA.HI.X R9, R150, R13, R32, 0x2, P6 ;  /* 0x0000000d9609a211 */ /* 0x000fe200030f1420 */
[----:B------:R3:W-:Y:S01]  /*123f0*/  @!P4 ST.E.64 desc[UR56][R6.64], R96 ;  /* 0x000000600600c985 */ /* 0x0007e2000c101b38 */
[----:B------:R-:W-:-:S03]  /*12400*/  @!P5 LEA R10, P4, R149, R15, 0x2 ;  /* 0x0000000f950ad211 */ /* 0x000fc600078810ff */
[----:B------:R4:W-:Y:S01]  /*12410*/  @!P2 ST.E.64 desc[UR56][R8.64], R100 ;  /* 0x000000640800a985 */ /* 0x0009e2000c101b38 */
[----:B------:R-:W-:Y:S02]  /*12420*/  ISETP.GE.AND P2, PT, R146, UR4, PT ;  /* 0x0000000492007c0c */ /* 0x000fe4000bf46270 */
[----:B------:R-:W-:Y:S02]  /*12430*/  @!P5 LEA.HI.X R11, R149, R13, R31, 0x2, P4 ;  /* 0x0000000d950bd211 */ /* 0x000fe400020f141f */
[CC--:B-1----:R-:W-:Y:S02]  /*12440*/  @!P3 LEA R2, P6, R148.reuse, R15.reuse, 0x2 ;  /* 0x0000000f9402b211 */ /* 0x0c2fe400078c10ff */
[----:B--2---:R-:W-:Y:S01]  /*12450*/  @!P1 LEA R4, P4, R147, R15, 0x2 ;  /* 0x0000000f93049211 */ /* 0x004fe200078810ff */
[----:B------:R1:W-:Y:S01]  /*12460*/  @!P5 ST.E.64 desc[UR56][R10.64], R104 ;  /* 0x000000680a00d985 */ /* 0x0003e2000c101b38 */
[----:B------:R-:W-:Y:S02]  /*12470*/  @!P3 LEA.HI.X R3, R148, R13, R30, 0x2, P6 ;  /* 0x0000000d9403b211 */ /* 0x000fe400030f141e */
[----:B------:R-:W-:-:S02]  /*12480*/  ISETP.GE.AND P5, PT, R145, UR4, PT ;  /* 0x0000000491007c0c */ /* 0x000fc4000bfa6270 */
[----:B------:R-:W-:Y:S01]  /*12490*/  @!P1 LEA.HI.X R5, R147, R13, R29, 0x2, P4 ;  /* 0x0000000d93059211 */ /* 0x000fe200020f141d */
[----:B------:R2:W-:Y:S01]  /*124a0*/  @!P3 ST.E.64 desc[UR56][R2.64], R108 ;  /* 0x0000006c0200b985 */ /* 0x0005e2000c101b38 */
[----:B------:R-:W-:Y:S02]  /*124b0*/  ISETP.GE.AND P4, PT, R144, UR4, PT ;  /* 0x0000000490007c0c */ /* 0x000fe4000bf86270 */
[----:B---3--:R-:W-:Y:S01]  /*124c0*/  @!P2 LEA R6, P6, R146, R15, 0x2 ;  /* 0x0000000f9206a211 */ /* 0x008fe200078c10ff */
[----:B------:R3:W-:Y:S01]  /*124d0*/  @!P1 ST.E.64 desc[UR56][R4.64], R112 ;  /* 0x0000007004009985 */ /* 0x0007e2000c101b38 */
[----:B------:R-:W-:Y:S02]  /*124e0*/  ISETP.GE.AND P3, PT, R143, UR4, PT ;  /* 0x000000048f007c0c */ /* 0x000fe4000bf66270 */
[----:B------:R-:W-:Y:S02]  /*124f0*/  ISETP.GE.AND P1, PT, R142, UR4, PT ;  /* 0x000000048e007c0c */ /* 0x000fe4000bf26270 */
[----:B------:R-:W-:-:S02]  /*12500*/  @!P2 LEA.HI.X R7, R146, R13, R28, 0x2, P6 ;  /* 0x0000000d9207a211 */ /* 0x000fc400030f141c */
[----:B----4-:R-:W-:-:S03]  /*12510*/  @!P5 LEA R8, P6, R145, R15, 0x2 ;  /* 0x0000000f9108d211 */ /* 0x010fc600078c10ff */
[----:B------:R3:W-:Y:S01]  /*12520*/  @!P2 ST.E.64 desc[UR56][R6.64], R116 ;  /* 0x000000740600a985 */ /* 0x0007e2000c101b38 */
[C---:B-1----:R-:W-:Y:S02]  /*12530*/  @!P4 LEA R10, P2, R144.reuse, R15, 0x2 ;  /* 0x0000000f900ac211 */ /* 0x042fe400078410ff */
[----:B------:R-:W-:Y:S02]  /*12540*/  @!P5 LEA.HI.X R9, R145, R13, R157, 0x2, P6 ;  /* 0x0000000d9109d211 */ /* 0x000fe400030f149d */
[C---:B--2---:R-:W-:Y:S02]  /*12550*/  @!P3 LEA R2, P6, R143.reuse, R15, 0x2 ;  /* 0x0000000f8f02b211 */ /* 0x044fe400078c10ff */
[----:B------:R-:W-:Y:S01]  /*12560*/  @!P4 LEA.HI.X R11, R144, R13, R156, 0x2, P2 ;  /* 0x0000000d900bc211 */ /* 0x000fe200010f149c */
[----:B------:R3:W-:Y:S01]  /*12570*/  @!P5 ST.E.64 desc[UR56][R8.64], R120 ;  /* 0x000000780800d985 */ /* 0x0007e2000c101b38 */
[C---:B------:R-:W-:Y:S02]  /*12580*/  @!P1 LEA R12, P2, R142.reuse, R15, 0x2 ;  /* 0x0000000f8e0c9211 */ /* 0x040fe400078410ff */
[-C--:B------:R-:W-:Y:S01]  /*12590*/  @!P3 LEA.HI.X R3, R143, R13.reuse, R155, 0x2, P6 ;  /* 0x0000000d8f03b211 */ /* 0x080fe200030f149b */
[----:B------:R3:W-:Y:S01]  /*125a0*/  @!P4 ST.E.64 desc[UR56][R10.64], R124 ;  /* 0x0000007c0a00c985 */ /* 0x0007e2000c101b38 */
[----:B------:R-:W-:-:S03]  /*125b0*/  @!P1 LEA.HI.X R13, R142, R13, R154, 0x2, P2 ;  /* 0x0000000d8e0d9211 */ /* 0x000fc600010f149a */
[----:B------:R3:W-:Y:S04]  /*125c0*/  @!P3 ST.E.64 desc[UR56][R2.64], R128 ;  /* 0x000000800200b985 */ /* 0x0007e8000c101b38 */
[----:B------:R3:W-:Y:S02]  /*125d0*/  @!P1 ST.E.64 desc[UR56][R12.64], R132 ;  /* 0x000000840c009985 */ /* 0x0007e4000c101b38 */
.L_x_1160:
[----:B------:R-:W-:Y:S05]  /*125e0*/  BSYNC B1 ;  /* 0x0000000000017941 */ /* 0x000fea0003800000 */
.L_x_1159:
[----:B-1----:R1:W4:Y:S04]  /*125f0*/  SHFL.IDX PT, R15, R14, 0x1, 0x1c1f ;  /* 0x003c1f000e0f7f89 */ /* 0x00232800000e0000 */
        /* <DEDUP_REMOVED lines=8> */
[CC--:B0--3--:R-:W-:Y:S02]  /*12680*/  @!P5 LEA R2, P0, R17.reuse, R21.reuse, 0x2 ;  /* 0x000000151102d211 */ /* 0x0c9fe400078010ff */
[C---:B------:R-:W-:Y:S02]  /*12690*/  @!P6 LEA R4, P1, R26.reuse, R21, 0x2 ;  /* 0x000000151a04e211 */ /* 0x040fe400078210ff */
[-C--:B----4-:R-:W-:Y:S02]  /*126a0*/  @!P5 LEA.HI.X R3, R17, R15.reuse, R24, 0x2, P0 ;  /* 0x0000000f1103d211 */ /* 0x090fe400000f1418 */
[----:B------:R-:W-:Y:S02]  /*126b0*/  @!P6 LEA.HI.X R5, R26, R15, R25, 0x2, P1 ;  /* 0x0000000f1a05e211 */ /* 0x000fe400008f1419 */
[----:B------:R-:W-:Y:S01]  /*126c0*/  ISETP.GE.AND P1, PT, R148, UR4, PT ;  /* 0x0000000494007c0c */ /* 0x000fe2000bf26270 */
[----:B------:R0:W-:Y:S01]  /*126d0*/  @!P5 ST.E.64 desc[UR56][R2.64], R90 ;  /* 0x0000005a0200d985 */ /* 0x0001e2000c101b38 */
[----:B------:R-:W-:-:S02]  /*126e0*/  @!P2 LEA R6, P0, R140, R21, 0x2 ;  /* 0x000000158c06a211 */ /* 0x000fc400078010ff */
[-C--:B------:R-:W-:Y:S01]  /*126f0*/  @!P3 LEA R8, P5, R150, R21.reuse, 0x2 ;  /* 0x000000159608b211 */ /* 0x080fe200078a10ff */
[----:B------:R3:W-:Y:S01]  /*12700*/  @!P6 ST.E.64 desc[UR56][R4.64], R94 ;  /* 0x0000005e0400e985 */ /* 0x0007e2000c101b38 */
[----:B------:R-:W-:Y:S02]  /*12710*/  @!P4 LEA R10, P6, R149, R21, 0x2 ;  /* 0x00000015950ac211 */ /* 0x000fe400078c10ff */
[-C--:B------:R-:W-:Y:S02]  /*12720*/  @!P2 LEA.HI.X R7, R140, R15.reuse, R27, 0x2, P0 ;  /* 0x0000000f8c07a211 */ /* 0x080fe400000f141b */
[-C--:B------:R-:W-:Y:S02]  /*12730*/  @!P3 LEA.HI.X R9, R150, R15.reuse, R32, 0x2, P5 ;  /* 0x0000000f9609b211 */ /* 0x080fe400028f1420 */
[----:B------:R-:W-:Y:S01]  /*12740*/  ISETP.GE.AND P0, PT, R147, UR4, PT ;  /* 0x0000000493007c0c */ /* 0x000fe2000bf06270 */
[----:B------:R-:W-:Y:S01]  /*12750*/  @!P2 ST.E.64 desc[UR56][R6.64], R98 ;  /* 0x000000620600a985 */ /* 0x000fe2000c101b38 */
[----:B------:R-:W-:-:S02]  /*12760*/  @!P4 LEA.HI.X R11, R149, R15, R31, 0x2, P6 ;  /* 0x0000000f950bc211 */ /* 0x000fc400030f141f */
[----:B0-----:R-:W-:Y:S01]  /*12770*/  @!P1 LEA R2, P5, R148, R21, 0x2 ;  /* 0x0000001594029211 */ /* 0x001fe200078a10ff */
[----:B------:R0:W-:Y:S01]  /*12780*/  @!P3 ST.E.64 desc[UR56][R8.64], R102 ;  /* 0x000000660800b985 */ /* 0x0001e2000c101b38 */
[----:B------:R-:W-:Y:S02]  /*12790*/  ISETP.GE.AND P3, PT, R145, UR4, PT ;  /* 0x0000000491007c0c */ /* 0x000fe4000bf66270 */
[----:B------:R-:W-:Y:S01]  /*127a0*/  ISETP.GE.AND P2, PT, R144, UR4, PT ;  /* 0x0000000490007c0c */ /* 0x000fe2000bf46270 */
[----:B------:R4:W-:Y:S01]  /*127b0*/  @!P4 ST.E.64 desc[UR56][R10.64], R106 ;  /* 0x0000006a0a00c985 */ /* 0x0009e2000c101b38 */
[----:B------:R-:W-:Y:S02]  /*127c0*/  ISETP.GE.AND P4, PT, R146, UR4, PT ;  /* 0x0000000492007c0c */ /* 0x000fe4000bf86270 */
[----:B------:R-:W-:Y:S02]  /*127d0*/  @!P1 LEA.HI.X R3, R148, R15, R30, 0x2, P5 ;  /* 0x0000000f94039211 */ /* 0x000fe400028f141e */
[----:B------:R-:W-:-:S02]  /*127e0*/  ISETP.GE.AND P5, PT, R143, UR4, PT ;  /* 0x000000048f007c0c */ /* 0x000fc4000bfa6270 */
[C---:B---3--:R-:W-:Y:S01]  /*127f0*/  @!P0 LEA R4, P6, R147.reuse, R21, 0x2 ;  /* 0x0000001593048211 */ /* 0x048fe200078c10ff */
[----:B------:R3:W-:Y:S03]  /*12800*/  @!P1 ST.E.64 desc[UR56][R2.64], R110 ;  /* 0x0000006e02009985 */ /* 0x0007e6000c101b38 */
[----:B------:R-:W-:Y:S02]  /*12810*/  @!P0 LEA.HI.X R5, R147, R15, R29, 0x2, P6 ;  /* 0x0000000f93058211 */ /* 0x000fe400030f141d */
[-C--:B0-----:R-:W-:Y:S02]  /*12820*/  @!P3 LEA R8, P6, R145, R21.reuse, 0x2 ;  /* 0x000000159108b211 */ /* 0x081fe400078c10ff */
[-C--:B------:R-:W-:Y:S01]  /*12830*/  @!P4 LEA R6, P1, R146, R21.reuse, 0x2 ;  /* 0x000000159206c211 */ /* 0x080fe200078210ff */
[----:B------:R3:W-:Y:S01]  /*12840*/  @!P0 ST.E.64 desc[UR56][R4.64], R114 ;  /* 0x0000007204008985 */ /* 0x0007e2000c101b38 */
[----:B----4-:R-:W-:-:S02]  /*12850*/  @!P2 LEA R10, P0, R144, R21, 0x2 ;  /* 0x00000015900aa211 */ /* 0x010fc400078010ff */
[----:B------:R-:W-:Y:S02]  /*12860*/  @!P4 LEA.HI.X R7, R146, R15, R28, 0x2, P1 ;  /* 0x0000000f9207c211 */ /* 0x000fe400008f141c */
[----:B------:R-:W-:Y:S02]  /*12870*/  @!P5 LEA R12, P1, R143, R21, 0x2 ;  /* 0x000000158f0cd211 */ /* 0x000fe400078210ff */
[-C--:B------:R-:W-:Y:S01]  /*12880*/  @!P3 LEA.HI.X R9, R145, R15.reuse, R157, 0x2, P6 ;  /* 0x0000000f9109b211 */ /* 0x080fe200030f149d */
[----:B------:R3:W-:Y:S01]  /*12890*/  @!P4 ST.E.64 desc[UR56][R6.64], R118 ;  /* 0x000000760600c985 */ /* 0x0007e2000c101b38 */
[-C--:B------:R-:W-:Y:S02]  /*128a0*/  @!P2 LEA.HI.X R11, R144, R15.reuse, R156, 0x2, P0 ;  /* 0x0000000f900ba211 */ /* 0x080fe400000f149c */
[----:B--2---:R-:W-:Y:S01]  /*128b0*/  @!P5 LEA.HI.X R13, R143, R15, R155, 0x2, P1 ;  /* 0x0000000f8f0dd211 */ /* 0x004fe200008f149b */
[----:B------:R3:W-:Y:S01]  /*128c0*/  @!P3 ST.E.64 desc[UR56][R8.64], R122 ;  /* 0x0000007a0800b985 */ /* 0x0007e2000c101b38 */
[----:B------:R-:W-:-:S03]  /*128d0*/  ISETP.GE.AND P0, PT, R142, UR4, PT ;  /* 0x000000048e007c0c */ /* 0x000fc6000bf06270 */
[----:B------:R3:W-:Y:S04]  /*128e0*/  @!P2 ST.E.64 desc[UR56][R10.64], R126 ;  /* 0x0000007e0a00a985 */ /* 0x0007e8000c101b38 */
[----:B------:R3:W-:Y:S06]  /*128f0*/  @!P5 ST.E.64 desc[UR56][R12.64], R130 ;  /* 0x000000820c00d985 */ /* 0x0007ec000c101b38 */
[----:B------:R-:W-:Y:S05]  /*12900*/  @P0 BRA `(.L_x_1158) ;  /* 0x0000000800d00947 */ /* 0x000fea0003800000 */
[----:B---3--:R-:W-:-:S04]  /*12910*/  LEA R2, P0, R142, R21, 0x2 ;  /* 0x000000158e027211 */ /* 0x008fc800078010ff */
[----:B------:R-:W-:-:S05]  /*12920*/  LEA.HI.X R3, R142, R15, R154, 0x2, P0 ;  /* 0x0000000f8e037211 */ /* 0x000fca00000f149a */
[----:B------:R0:W-:Y:S01]  /*12930*/  ST.E.64 desc[UR56][R2.64], R134 ;  /* 0x0000008602007985 */ /* 0x0001e2000c101b38 */
[----:B------:R-:W-:Y:S05]  /*12940*/  BRA `(.L_x_1158) ;  /* 0x0000000800c07947 */ /* 0x000fea0003800000 */
.L_x_1153:
[----:B------:R-:W-:Y:S02]  /*12950*/  ULDC.64 UR8, c[0x0][0xc00] ;  /* 0x0003000000087ab9 */ /* 0x000fe40000000a00 */
[----:B------:R-:W-:-:S04]  /*12960*/  UISETP.NE.U32.AND UP0, UPT, UR8, URZ, UPT ;  /* 0x0000003f0800728c */ /* 0x000fc8000bf05070 */
[----:B------:R-:W-:-:S03]  /*12970*/  UISETP.NE.AND.EX UP0, UPT, UR9, URZ, UPT, UP0 ;  /* 0x0000003f0900728c */ /* 0x000fc6000bf05300 */
[----:B------:R-:W-:Y:S02]  /*12980*/  ULDC.64 UR8, c[0x0][0xc00] ;  /* 0x0003000000087ab9 */ /* 0x000fe40000000a00 */
[----:B------:R-:W-:Y:S01]  /*12990*/  UIMAD.WIDE UR8, UR43, 0x4, UR8 ;  /* 0x000000042b0878a5 */ /* 0x000fe2000f8e0208 */
[----:B------:R-:W-:-:S05]  /*129a0*/  PLOP3.LUT P1, PT, PT, PT, UP0, 0x80, 0x0 ;  /* 0x000000000000781c */ /* 0x000fca0003f2f008 */
[----:B------:R-:W-:Y:S02]  /*129b0*/  IMAD.U32 R2, RZ, RZ, UR8 ;  /* 0x00000008ff027e24 */ /* 0x000fe4000f8e00ff */
[----:B------:R-:W-:Y:S01]  /*129c0*/  IMAD.U32 R3, RZ, RZ, UR9 ;  /* 0x00000009ff037e24 */ /* 0x000fe2000f8e00ff */
[----:B------:R-:W-:Y:S02]  /*129d0*/  ULDC.64 UR8, c[0x0][0xc08] ;  /* 0x0003020000087ab9 */ /* 0x000fe40000000a00 */
[----:B------:R-:W-:Y:S01]  /*129e0*/  UISETP.NE.U32.AND UP1, UPT, UR8, URZ, UPT ;  /* 0x0000003f0800728c */ /* 0x000fe2000bf25070 */
[----:B------:R-:W-:Y:S02]  /*129f0*/  ULDC UR4, c[0x0][0xa88] ;  /* 0x0002a20000047ab9 */ /* 0x000fe40000000800 */
[----:B------:R-:W2:Y:S01]  /*12a00*/  @P1 LDG.E R6, desc[UR56][R2.64] ;  /* 0x0000003802061981 */ /* 0x000ea2000c1e1900 */
[----:B------:R-:W-:Y:S01]  /*12a10*/  UISETP.NE.AND.EX UP1, UPT, UR9, URZ, UPT, UP1 ;  /* 0x0000003f0900728c */ /* 0x000fe2000bf25310 */
[----:B------:R-:W-:Y:S01]  /*12a20*/  IMAD.U32 R0, RZ, RZ, UR4 ;  /* 0x00000004ff007e24 */ /* 0x000fe2000f8e00ff */
[----:B------:R-:W0:Y:S04]  /*12a30*/  S2R R7, SR_TID.X ;  /* 0x0000000000077919 */ /* 0x000e280000002100 */
[----:B------:R-:W-:-:S05]  /*12a40*/  PLOP3.LUT P2, PT, PT, PT, UP1, 0x80, 0x0 ;  /* 0x000000000000781c */ /* 0x000fca0003f4f018 */
[----:B------:R-:W-:Y:S02]  /*12a50*/  @UP1 ULDC.64 UR8, c[0x0][0xc08] ;  /* 0x0003020000081ab9 */ /* 0x000fe40000000a00 */
[----:B------:R-:W-:-:S06]  /*12a60*/  @UP1 UIMAD.WIDE UR8, UR43, 0x4, UR8 ;  /* 0x000000042b0818a5 */ /* 0x000fcc000f8e0208 */
[----:B------:R-:W-:Y:S02]  /*12a70*/  IMAD.U32 R4, RZ, RZ, UR8 ;  /* 0x00000008ff047e24 */ /* 0x000fe4000f8e00ff */
[----:B------:R-:W-:-:S05]  /*12a80*/  IMAD.U32 R5, RZ, RZ, UR9 ;  /* 0x00000009ff057e24 */ /* 0x000fca000f8e00ff */
[----:B------:R1:W5:Y:S01]  /*12a90*/  @P2 LDG.E R0, desc[UR56][R4.64] ;  /* 0x0000003804002981 */ /* 0x000362000c1e1900 */
[----:B------:R-:W-:Y:S01]  /*12aa0*/  UISETP.NE.AND UP1, UPT, UR47, URZ, UPT ;  /* 0x0000003f2f00728c */ /* 0x000fe2000bf25270 */
[----:B------:R-:W-:Y:S01]  /*12ab0*/  UMOV UR4, URZ ;  /* 0x0000003f00047c82 */ /* 0x000fe20008000000 */
[----:B0-----:R-:W-:-:S09]  /*12ac0*/  VIADD R7, R7, 0xffffff80 ;  /* 0xffffff8007077836 */ /* 0x001fd20000000000 */
[----:B------:R-:W-:Y:S01]  /*12ad0*/  @!UP1 ULDC UR47, c[0x0][0xad4] ;  /* 0x0002b500002f9ab9 */ /* 0x000fe20000000800 */
[----:B------:R-:W-:Y:S02]  /*12ae0*/  ISETP.GT.AND P0, PT, R7, 0xbf, PT ;  /* 0x000000bf0700780c */ /* 0x000fe40003f04270 */
[----:B--2---:R-:W-:Y:S01]  /*12af0*/  @P1 R2UR UR4, R6 ;  /* 0x00000000060412ca */ /* 0x004fe200000e0000 */
[----:B-1----:R-:W-:-:S14]  /*12b00*/  @P2 BRA `(.L_x_1161) ;  /* 0x0000000000102947 */ /* 0x002fdc0003800000 */
[----:B------:R-:W-:Y:S05]  /*12b10*/  @!P1 BRA `(.L_x_1161) ;  /* 0x00000000000c9947 */ /* 0x000fea0003800000 */
[----:B------:R-:W2:Y:S04]  /*12b20*/  LDG.E R5, desc[UR56][R2.64] ;  /* 0x0000003802057981 */ /* 0x000ea8000c1e1900 */
[----:B-----5:R-:W2:Y:S02]  /*12b30*/  LDG.E R0, desc[UR56][R2.64+0x4] ;  /* 0x0000043802007981 */ /* 0x020ea4000c1e1900 */
[----:B--2---:R-:W-:-:S07]  /*12b40*/  IMAD.IADD R0, R0, 0x1, -R5 ;  /* 0x0000000100007824 */ /* 0x004fce00078e0a05 */
.L_x_1161:
[----:B------:R-:W-:Y:S01]  /*12b50*/  USHF.R.S32.HI UR15, URZ, 0x1f, UR43 ;  /* 0x0000001f3f0f7899 */ /* 0x000fe2000801142b */
[----:B------:R-:W-:Y:S01]  /*12b60*/  BSSY B1, `(.L_x_1162) ;  /* 0x000003a000017945 */ /* 0x000fe20003800000 */
[----:B------:R-:W-:Y:S02]  /*12b70*/  USHF.R.S32.HI UR21, URZ, 0x1f, UR4 ;  /* 0x0000001f3f157899 */ /* 0x000fe40008011404 */
[----:B------:R-:W-:Y:S02]  /*12b80*/  USEL UR14, UR43, URZ, !UP0 ;  /* 0x0000003f2b0e7287 */ /* 0x000fe4000c000000 */
[----:B------:R-:W-:Y:S01]  /*12b90*/  USEL UR15, UR15, URZ, !UP0 ;  /* 0x0000003f0f0f7287 */ /* 0x000fe2000c000000 */
[----:B------:R-:W-:Y:S11]  /*12ba0*/  @P0 BRA `(.L_x_1163) ;  /* 0x0000000000d40947 */ /* 0x000ff60003800000 */
[----:B------:R-:W0:Y:S01]  /*12bb0*/  S2R R3, SR_TID.X ;  /* 0x0000000000037919 */ /* 0x000e220000002100 */
[----:B------:R-:W1:Y:S01]  /*12bc0*/  LDC R9, c[0x0][0xbe8] ;  /* 0x0002fa00ff097b82 */ /* 0x000e620000000800 */
[----:B------:R-:W-:Y:S02]  /*12bd0*/  IMAD.U32 R4, RZ, RZ, UR39 ;  /* 0x00000027ff047e24 */ /* 0x000fe4000f8e00ff */
[----:B-1---5:R-:W-:-:S03]  /*12be0*/  IMAD R2, R0, R9, RZ ;  /* 0x0000000900027224 */ /* 0x022fc600078e02ff */
[----:B0-----:R-:W-:-:S04]  /*12bf0*/  IADD3 R4, R4, -0x80, R3 ;  /* 0xffffff8004047810 */ /* 0x001fc80007ffe003 */
[----:B------:R-:W-:-:S13]  /*12c00*/  ISETP.GE.AND P0, PT, R4, R2, PT ;  /* 0x000000020400720c */ /* 0x000fda0003f06270 */
[----:B------:R-:W-:Y:S05]  /*12c10*/  @P0 BRA `(.L_x_1163) ;  /* 0x0000000000b80947 */ /* 0x000fea0003800000 */
[----:B------:R-:W-:Y:S01]  /*12c20*/  ISETP.NE.AND P0, PT, R9, 0x1, PT ;  /* 0x000000010900780c */ /* 0x000fe20003f05270 */
[----:B------:R-:W-:Y:S01]  /*12c30*/  UISETP.GT.AND UP0, UPT, UR47, 0x1, UPT ;  /* 0x000000012f00788c */ /* 0x000fe2000bf04270 */
[----:B------:R-:W-:Y:S01]  /*12c40*/  IMAD.MOV.U32 R5, RZ, RZ, R4 ;  /* 0x000000ffff057224 */ /* 0x000fe200078e0004 */
[----:B------:R-:W-:Y:S02]  /*12c50*/  UMOV UR19, 0x9b8 ;  /* 0x000009b800137882 */ /* 0x000fe40000000000 */
[----:B------:R-:W-:Y:S02]  /*12c60*/  USEL UR19, UR19, 0x978, UP0 ;  /* 0x0000097813137887 */ /* 0x000fe40008000000 */
[----:B------:R-:W-:-:S06]  /*12c70*/  USEL UR18, UR37, URZ, UP0 ;  /* 0x0000003f25127287 */ /* 0x000fcc0008000000 */
[----:B------:R-:W0:Y:S04]  /*12c80*/  @P0 LDC R3, c[0x0][0xbec] ;  /* 0x0002fb00ff030b82 */ /* 0x000e280000000800 */
[----:B------:R-:W-:Y:S01]  /*12c90*/  ULDC.64 UR8, c[0x0][UR19+0x218] ;  /* 0x0000860013087abb */ /* 0x000fe20008000a00 */
[----:B------:R-:W-:Y:S01]  /*12ca0*/  ULDC.64 UR12, c[0x0][UR19+0x220] ;  /* 0x00008800130c7abb */ /* 0x000fe20008000a00 */
[----:B------:R-:W-:Y:S01]  /*12cb0*/  ULDC.64 UR16, c[0x0][UR19+0x228] ;  /* 0x00008a0013107abb */ /* 0x000fe20008000a00 */
[----:B------:R-:W-:Y:S01]  /*12cc0*/  UIMAD.WIDE.U32 UR10, UR8, UR40, URZ ;  /* 0x00000028080a72a5 */ /* 0x000fe2000f8e003f */
[----:B------:R-:W1:Y:S01]  /*12cd0*/  @P0 LDC R7, c[0x0][0xbf0] ;  /* 0x0002fc00ff070b82 */ /* 0x000e620000000800 */
[----:B------:R-:W-:Y:S02]  /*12ce0*/  UIMAD UR20, UR9, UR40, URZ ;  /* 0x00000028091472a4 */ /* 0x000fe4000f8e023f */
[----:B------:R-:W-:-:S02]  /*12cf0*/  UIMAD UR13, UR13, UR14, URZ ;  /* 0x0000000e0d0d72a4 */ /* 0x000fc4000f8e023f */
[----:B------:R-:W-:Y:S02]  /*12d00*/  UIMAD.WIDE.U32 UR22, UR16, UR18, URZ ;  /* 0x00000012101672a5 */ /* 0x000fe4000f8e003f */
[----:B------:R-:W-:Y:S02]  /*12d10*/  UIMAD.WIDE.U32 UR8, UR12, UR14, URZ ;  /* 0x0000000e0c0872a5 */ /* 0x000fe4000f8e003f */
[----:B------:R-:W-:Y:S02]  /*12d20*/  UIMAD UR16, UR17, UR18, URZ ;  /* 0x00000012111072a4 */ /* 0x000fe4000f8e023f */
[----:B------:R-:W-:Y:S02]  /*12d30*/  UIMAD UR13, UR12, UR15, UR13 ;  /* 0x0000000f0c0d72a4 */ /* 0x000fe4000f8e020d */
[----:B------:R-:W-:Y:S02]  /*12d40*/  UIADD3 UR10, UP1, UP2, UR8, UR10, UR4 ;  /* 0x0000000a080a7290 */ /* 0x000fe4000fa3e004 */
[----:B------:R-:W-:Y:S01]  /*12d50*/  UIADD3 UR16, UR23, UR16, URZ ;  /* 0x0000001017107290 */ /* 0x000fe2000fffe03f */
[----:B0-----:R-:W-:Y:S01]  /*12d60*/  @P0 IMAD.HI.U32 R2, R4, R3, RZ ;  /* 0x0000000304020227 */ /* 0x001fe200078e00ff */
[----:B------:R-:W-:-:S02]  /*12d70*/  UIADD3 UR20, UR11, UR20, URZ ;  /* 0x000000140b147290 */ /* 0x000fc4000fffe03f */
[----:B------:R-:W-:Y:S01]  /*12d80*/  UIADD3 UR13, UR9, UR13, URZ ;  /* 0x0000000d090d7290 */ /* 0x000fe2000fffe03f */
[----:B------:R-:W-:Y:S02]  /*12d90*/  IMAD.U32 R3, RZ, RZ, UR23 ;  /* 0x00000017ff037e24 */ /* 0x000fe4000f8e00ff */
[----:B------:R-:W-:Y:S01]  /*12da0*/  IMAD.U32 R6, RZ, RZ, UR16 ;  /* 0x00000010ff067e24 */ /* 0x000fe2000f8e00ff */
[----:B------:R-:W-:Y:S01]  /*12db0*/  ULDC.64 UR8, c[0x0][UR19+0x210] ;  /* 0x0000840013087abb */ /* 0x000fe20008000a00 */
[----:B-1----:R-:W-:Y:S01]  /*12dc0*/  @P0 SHF.R.U32.HI R5, RZ, R7, R2 ;  /* 0x00000007ff050219 */ /* 0x002fe20000011602 */
[----:B------:R-:W-:-:S04]  /*12dd0*/  IMAD.U32 R2, RZ, RZ, UR22 ;  /* 0x00000016ff027e24 */ /* 0x000fc8000f8e00ff */
[--C-:B------:R-:W-:Y:S01]  /*12de0*/  IMAD.MOV R7, RZ, RZ, -R5.reuse ;  /* 0x000000ffff077224 */ /* 0x100fe200078e0a05 */
[----:B------:R-:W-:Y:S01]  /*12df0*/  IADD3 R2, P0, P1, R5, UR10, R2 ;  /* 0x0000000a05027c10 */ /* 0x000fe2000f91e002 */
[----:B------:R-:W-:Y:S01]  /*12e00*/  UIADD3.X UR10, UR13, UR20, UR21, UP1, UP2 ;  /* 0x000000140d0a7290 */ /* 0x000fe20008fe4415 */
[----:B------:R-:W-:Y:S01]  /*12e10*/  SHF.R.S32.HI R5, RZ, 0x1f, R5 ;  /* 0x0000001fff057819 */ /* 0x000fe20000011405 */
[----:B------:R-:W-:-:S04]  /*12e20*/  IMAD R7, R9, R7, R4 ;  /* 0x0000000709077224 */ /* 0x000fc800078e0204 */
[----:B------:R-:W-:Y:S01]  /*12e30*/  IADD3.X R3, R5, UR10, R6, P0, P1 ;  /* 0x0000000a05037c10 */ /* 0x000fe200087e2406 */
[C---:B------:R-:W-:Y:S01]  /*12e40*/  IMAD R9, R7.reuse, UR9, RZ ;  /* 0x0000000907097c24 */ /* 0x040fe2000f8e02ff */
[----:B------:R-:W-:Y:S01]  /*12e50*/  SHF.R.S32.HI R4, RZ, 0x1f, R7 ;  /* 0x0000001fff047819 */ /* 0x000fe20000011407 */
[----:B------:R-:W-:Y:S01]  /*12e60*/  ULDC.64 UR10, c[0x0][0xba8] ;  /* 0x0002ea00000a7ab9 */ /* 0x000fe20000000a00 */
[----:B------:R-:W-:Y:S01]  /*12e70*/  @!UP0 ULDC UR10, c[0x0][0xb50] ;  /* 0x0002d400000a8ab9 */ /* 0x000fe20000000800 */
[----:B------:R-:W-:Y:S01]  /*12e80*/  IMAD.WIDE.U32 R2, R7, UR8, R2 ;  /* 0x0000000807027c25 */ /* 0x000fe2000f8e0002 */
[----:B------:R-:W-:-:S03]  /*12e90*/  @!UP0 ULDC UR11, c[0x0][0xb54] ;  /* 0x0002d500000b8ab9 */ /* 0x000fc60000000800 */
[----:B------:R-:W-:Y:S01]  /*12ea0*/  IMAD R9, R4, UR8, R9 ;  /* 0x0000000804097c24 */ /* 0x000fe2000f8e0209 */
[----:B------:R-:W-:-:S03]  /*12eb0*/  LEA R4, P0, R2, UR10, 0x2 ;  /* 0x0000000a02047c11 */ /* 0x000fc6000f8010ff */
[----:B------:R-:W-:-:S05]  /*12ec0*/  IMAD.IADD R3, R3, 0x1, R9 ;  /* 0x0000000103037824 */ /* 0x000fca00078e0209 */
[----:B------:R-:W-:Y:S01]  /*12ed0*/  LEA.HI.X R5, R2, UR11, R3, 0x2, P0 ;  /* 0x0000000b02057c11 */ /* 0x000fe200080f1403 */
[----:B------:R-:W-:-:S05]  /*12ee0*/  IMAD.MOV.U32 R3, RZ, RZ, -0x800000 ;  /* 0xff800000ff037424 */ /* 0x000fca00078e00ff */
[----:B------:R0:W-:Y:S02]  /*12ef0*/  STG.E desc[UR56][R4.64], R3 ;  /* 0x0000000304007986 */ /* 0x0001e4000c101938 */
.L_x_1163:
[----:B------:R-:W-:Y:S05]  /*12f00*/  BSYNC B1 ;  /* 0x0000000000017941 */ /* 0x000fea0003800000 */
.L_x_1162:
[----:B------:R-:W-:-:S06]  /*12f10*/  UISETP.GT.AND UP0, UPT, UR47, 0x1, UPT ;  /* 0x000000012f00788c */ /* 0x000fcc000bf04270 */
[----:B------:R-:W-:-:S13]  /*12f20*/  PLOP3.LUT P0, PT, PT, PT, UP0, 0x80, 0x0 ;  /* 0x000000000000781c */ /* 0x000fda0003f0f008 */
[----:B------:R-:W-:Y:S05]  /*12f30*/  @P0 BRA `(.L_x_1158) ;  /* 0x0000000400440947 */ /* 0x000fea0003800000 */
[----:B------:R-:W1:Y:S01]  /*12f40*/  LDC R11, c[0x0][0xbe8] ;  /* 0x0002fa00ff0b7b82 */ /* 0x000e620000000800 */
[----:B------:R-:W-:Y:S01]  /*12f50*/  ULDC.64 UR12, c[0x0][0xaa0] ;  /* 0x0002a800000c7ab9 */ /* 0x000fe20000000a00 */
[----:B------:R-:W-:Y:S01]  /*12f60*/  IMAD R2, R151, 0x60, R152 ;  /* 0x0000006097027824 */ /* 0x000fe200078e0298 */
[----:B------:R-:W-:Y:S01]  /*12f70*/  UIMAD UR10, UR21, UR12, URZ ;  /* 0x0000000c150a72a4 */ /* 0x000fe2000f8e023f */
[----:B------:R-:W-:Y:S01]  /*12f80*/  BSSY B1, `(.L_x_1164) ;  /* 0x000003b000017945 */ /* 0x000fe20003800000 */
[----:B------:R-:W-:Y:S01]  /*12f90*/  UIMAD.WIDE.U32 UR8, UR4, UR12, URZ ;  /* 0x0000000c040872a5 */ /* 0x000fe2000f8e003f */
[----:B0-----:R-:W-:Y:S01]  /*12fa0*/  VIADD R4, R2, UR39 ;  /* 0x0000002702047c36 */ /* 0x001fe20008000000 */
[----:B------:R-:W-:Y:S01]  /*12fb0*/  UIMAD UR10, UR4, UR13, UR10 ;  /* 0x0000000d040a72a4 */ /* 0x000fe2000f8e020a */
[----:B------:R-:W-:Y:S02]  /*12fc0*/  SHF.R.S32.HI R10, RZ, 0x1f, R141 ;  /* 0x0000001fff0a7819 */ /* 0x000fe4000001148d */
[----:B------:R-:W-:Y:S01]  /*12fd0*/  IMAD.MOV.U32 R5, RZ, RZ, R4 ;  /* 0x000000ffff057224 */ /* 0x000fe200078e0004 */
[----:B------:R-:W-:Y:S01]  /*12fe0*/  UIADD3 UR9, UR9, UR10, URZ ;  /* 0x0000000a09097290 */ /* 0x000fe2000fffe03f */
[----:B------:R-:W-:-:S02]  /*12ff0*/  SHF.R.S32.HI R14, RZ, 0x1f, R139 ;  /* 0x0000001fff0e7819 */ /* 0x000fc4000001148b */
[----:B------:R-:W-:Y:S02]  /*13000*/  ULDC.64 UR10, c[0x0][0xae8] ;  /* 0x0002ba00000a7ab9 */ /* 0x000fe40000000a00 */
[----:B------:R-:W-:-:S04]  /*13010*/  UIMAD.WIDE.U32 UR8, UR40, UR10, UR8 ;  /* 0x0000000a280872a5 */ /* 0x000fc8000f8e0008 */
[----:B------:R-:W-:-:S03]  /*13020*/  UIMAD UR9, UR40, UR11, UR9 ;  /* 0x0000000b280972a4 */ /* 0x000fc6000f8e0209 */
[----:B------:R-:W-:Y:S01]  /*13030*/  ULDC.64 UR10, c[0x0][0xaf0] ;  /* 0x0002bc00000a7ab9 */ /* 0x000fe20000000a00 */
[----:B-1----:R-:W-:Y:S01]  /*13040*/  ISETP.NE.AND P0, PT, R11, 0x1, PT ;  /* 0x000000010b00780c */ /* 0x002fe20003f05270 */
[----:B------:R-:W-:-:S04]  /*13050*/  UIMAD UR15, UR15, UR10, URZ ;  /* 0x0000000a0f0f72a4 */ /* 0x000fc8000f8e023f */
[----:B------:R-:W-:Y:S02]  /*13060*/  UIMAD UR4, UR14, UR11, UR15 ;  /* 0x0000000b0e0472a4 */ /* 0x000fe4000f8e020f */
[----:B------:R-:W-:-:S03]  /*13070*/  UIMAD.WIDE.U32 UR14, UR14, UR10, UR8 ;  /* 0x0000000a0e0e72a5 */ /* 0x000fc6000f8e0008 */
[----:B------:R-:W-:Y:S01]  /*13080*/  ULDC.64 UR8, c[0x0][0xae0] ;  /* 0x0002b80000087ab9 */ /* 0x000fe20000000a00 */
[----:B------:R-:W-:Y:S02]  /*13090*/  UIADD3 UR4, UR15, UR4, URZ ;  /* 0x000000040f047290 */ /* 0x000fe4000fffe03f */
[----:B------:R-:W0:Y:S08]  /*130a0*/  @P0 LDC R3, c[0x0][0xbec] ;  /* 0x0002fb00ff030b82 */ /* 0x000e300000000800 */
[----:B------:R-:W1:Y:S01]  /*130b0*/  @P0 LDC R7, c[0x0][0xbf0] ;  /* 0x0002fc00ff070b82 */ /* 0x000e620000000800 */
[----:B0-----:R-:W-:-:S04]  /*130c0*/  @P0 IMAD.HI.U32 R2, R4, R3, RZ ;  /* 0x0000000304020227 */ /* 0x001fc800078e00ff */
[----:B------:R-:W-:Y:S02]  /*130d0*/  IMAD.U32 R3, RZ, RZ, UR15 ;  /* 0x0000000fff037e24 */ /* 0x000fe4000f8e00ff */
[----:B------:R-:W-:Y:S01]  /*130e0*/  IMAD.U32 R3, RZ, RZ, UR4 ;  /* 0x00000004ff037e24 */ /* 0x000fe2000f8e00ff */
[----:B-1----:R-:W-:-:S04]  /*130f0*/  @P0 SHF.R.U32.HI R5, RZ, R7, R2 ;  /* 0x00000007ff050219 */ /* 0x002fc80000011602 */
[--C-:B------:R-:W-:Y:S01]  /*13100*/  SHF.R.S32.HI R2, RZ, 0x1f, R5.reuse ;  /* 0x0000001fff027819 */ /* 0x100fe20000011405 */
[----:B------:R-:W-:-:S04]  /*13110*/  IMAD.MOV R7, RZ, RZ, -R5 ;  /* 0x000000ffff077224 */ /* 0x000fc800078e0a05 */
[----:B------:R-:W-:Y:S02]  /*13120*/  IMAD R7, R11, R7, R4 ;  /* 0x000000070b077224 */ /* 0x000fe400078e0204 */
[----:B------:R-:W-:Y:S02]  /*13130*/  IMAD R4, R2, UR8, RZ ;  /* 0x0000000802047c24 */ /* 0x000fe4000f8e02ff */
[----:B------:R-:W-:Y:S02]  /*13140*/  IMAD.U32 R2, RZ, RZ, UR14 ;  /* 0x0000000eff027e24 */ /* 0x000fe4000f8e00ff */
[C---:B------:R-:W-:Y:S01]  /*13150*/  IMAD R9, R5.reuse, UR9, R4 ;  /* 0x0000000905097c24 */ /* 0x040fe2000f8e0204 */
[----:B------:R-:W-:Y:S01]  /*13160*/  SHF.R.S32.HI R4, RZ, 0x1f, R7 ;  /* 0x0000001fff047819 */ /* 0x000fe20000011407 */
[----:B------:R-:W-:Y:S01]  /*13170*/  IMAD.WIDE.U32 R2, R5, UR8, R2 ;  /* 0x0000000805027c25 */ /* 0x000fe2000f8e0002 */
[----:B------:R-:W-:-:S03]  /*13180*/  ULDC.64 UR8, c[0x0][0xad8] ;  /* 0x0002b60000087ab9 */ /* 0x000fc60000000a00 */
[----:B------:R-:W-:Y:S02]  /*13190*/  IMAD R4, R4, UR8, RZ ;  /* 0x0000000804047c24 */ /* 0x000fe4000f8e02ff */
[----:B------:R-:W-:Y:S02]  /*131a0*/  IMAD.IADD R3, R3, 0x1, R9 ;  /* 0x0000000103037824 */ /* 0x000fe400078e0209 */
[----:B-----5:R-:W-:Y:S02]  /*131b0*/  IMAD R11, R0, R11, RZ ;  /* 0x0000000b000b7224 */ /* 0x020fe400078e02ff */
[----:B------:R-:W-:Y:S02]  /*131c0*/  VIADD R0, R152, UR39 ;  /* 0x0000002798007c36 */ /* 0x000fe40008000000 */
[C---:B------:R-:W-:Y:S02]  /*131d0*/  IMAD R5, R7.reuse, UR9, R4 ;  /* 0x0000000907057c24 */ /* 0x040fe4000f8e0204 */
[----:B------:R-:W-:Y:S01]  /*131e0*/  IMAD.WIDE.U32 R2, R7, UR8, R2 ;  /* 0x0000000807027c25 */ /* 0x000fe2000f8e0002 */
[----:B------:R-:W-:Y:S01]  /*131f0*/  ISETP.GE.AND P0, PT, R0, R11, PT ;  /* 0x0000000b0000720c */ /* 0x000fe20003f06270 */
[----:B------:R-:W-:-:S02]  /*13200*/  ULDC.64 UR8, c[0x0][0xa80] ;  /* 0x0002a00000087ab9 */ /* 0x000fc40000000a00 */
        /* <DEDUP_REMOVED lines=15> */
[----:B------:R3:W-:Y:S04]  /*13300*/  @!P2 ST.E.128 desc[UR56][R6.64], RZ ;  /* 0x000000ff0600a985 */ /* 0x0007e8000c101d38 */
[----:B------:R3:W-:Y:S04]  /*13310*/  @!P3 ST.E.128 desc[UR56][R8.64], RZ ;  /* 0x000000ff0800b985 */ /* 0x0007e8000c101d38 */
[----:B------:R3:W-:Y:S02]  /*13320*/  @!P4 ST.E.128 desc[UR56][R12.64], RZ ;  /* 0x000000ff0c00c985 */ /* 0x0007e4000c101d38 */
.L_x_1165:
[----:B------:R-:W-:Y:S05]  /*13330*/  BSYNC B1 ;  /* 0x0000000000017941 */ /* 0x000fea0003800000 */
.L_x_1164:
        /* <DEDUP_REMOVED lines=9> */
[-C--:B-1-3--:R-:W-:Y:S02]  /*133d0*/  @!P3 LEA R6, P0, R139, R2.reuse, 0x1 ;  /* 0x000000028b06b211 */ /* 0x08afe400078008ff */
[----:B------:R-:W-:Y:S02]  /*133e0*/  @!P4 LEA R8, P1, R141, R2, 0x1 ;  /* 0x000000028d08c211 */ /* 0x000fe400078208ff */
[----:B0---4-:R-:W-:Y:S01]  /*133f0*/  @!P2 IMAD.WIDE R4, R138, 0x2, R2 ;  /* 0x000000028a04a825 */ /* 0x011fe200078e0202 */
[-C--:B------:R-:W-:Y:S02]  /*13400*/  @!P3 LEA.HI.X R7, R139, R3.reuse, R14, 0x1, P0 ;  /* 0x000000038b07b211 */ /* 0x080fe400000f0c0e */
[----:B------:R-:W-:Y:S02]  /*13410*/  @!P4 LEA.HI.X R9, R141, R3, R10, 0x1, P1 ;  /* 0x000000038d09c211 */ /* 0x000fe400008f0c0a */
[----:B------:R2:W-:Y:S04]  /*13420*/  @!P2 ST.E.128 desc[UR56][R4.64], RZ ;  /* 0x000000ff0400a985 */ /* 0x0005e8000c101d38 */
[----:B------:R2:W-:Y:S04]  /*13430*/  @!P3 ST.E.128 desc[UR56][R6.64], RZ ;  /* 0x000000ff0600b985 */ /* 0x0005e8000c101d38 */
[----:B------:R2:W-:Y:S02]  /*13440*/  @!P4 ST.E.128 desc[UR56][R8.64], RZ ;  /* 0x000000ff0800c985 */ /* 0x0005e4000c101d38 */
.L_x_1158:
[----:B------:R-:W-:Y:S05]  /*13450*/  BSYNC B0 ;  /* 0x0000000000007941 */ /* 0x000fea0003800000 */
.L_x_1152:
[----:B------:R-:W-:Y:S02]  /*13460*/  ULDC UR4, c[0x0][0xc3c] ;  /* 0x00030f0000047ab9 */ /* 0x000fe40000000800 */
[----:B------:R-:W-:-:S06]  /*13470*/  UISETP.GE.AND UP0, UPT, UR7, UR4, UPT ;  /* 0x000000040700728c */ /* 0x000fcc000bf06270 */
[----:B------:R-:W-:-:S13]  /*13480*/  PLOP3.LUT P0, PT, PT, PT, UP0, 0x80, 0x0 ;  /* 0x000000000000781c */ /* 0x000fda0003f0f008 */
[----:B------:R-:W-:Y:S05]  /*13490*/  @!P0 BRA `(.L_x_1166) ;  /* 0xfffffed800d48947 */ /* 0x000fea000383ffff */
[----:B------:R-:W-:Y:S05]  /*134a0*/  EXIT ;  /* 0x000000000000794d */ /* 0x000fea0003800000 */
.L_x_1061:
[----:B------:R-:W-:-:S08]  /*134b0*/  NOP ;  /* 0x0000000000007918 */ /* 0x000fd00000000000 */
[----:B------:R-:W0:-:S00]  /*134c0*/  USETMAXREG.DEALLOC.CTAPOOL 0x20 ;  /* 0x00000020000079c8 */ /* 0x000e0000080e0500 */
[----:B0-----:R-:W-:Y:S01]  /*134d0*/  LOP3.LUT R0, R0, 0x3, RZ, 0xc0, !PT ;  /* 0x0000000300007812 */ /* 0x001fe200078ec0ff */
[----:B------:R-:W-:Y:S01]  /*134e0*/  IMAD.MOV.U32 R6, RZ, RZ, RZ ;  /* 0x000000ffff067224 */ /* 0x000fe200078e00ff */
[----:B------:R-:W-:-:S04]  /*134f0*/  LOP3.LUT R16, R16, 0xffffff7f, RZ, 0xc0, !PT ;  /* 0xffffff7f10107812 */ /* 0x000fc800078ec0ff */
[----:B------:R-:W0:Y:S02]  /*13500*/  SHFL.IDX PT, R0, R0, RZ, 0x1f ;  /* 0x00001fff00007589 */ /* 0x000e2400000e0000 */
[----:B0-----:R-:W-:-:S13]  /*13510*/  ISETP.NE.AND P0, PT, R0, RZ, PT ;  /* 0x000000ff0000720c */ /* 0x001fda0003f05270 */
        /* <DEDUP_REMOVED lines=9> */
.L_x_1167:
        /* <DEDUP_REMOVED lines=44> */
.L_x_1171:
[----:B------:R-:W0:Y:S01]  /*13870*/  LDC R2, c[0x0][0xc3c] ;  /* 0x00030f00ff027b82 */ /* 0x000e220000000800 */
[----:B------:R-:W-:-:S06]  /*13880*/  UIADD3 UR4, UR4, 0x1f, URZ ;  /* 0x0000001f04047890 */ /* 0x000fcc000fffe03f */
[----:B0-----:R-:W-:-:S13]  /*13890*/  ISETP.LE.AND P6, PT, R2, UR4, PT ;  /* 0x0000000402007c0c */ /* 0x001fda000bfc3270 */
[----:B------:R-:W-:Y:S05]  /*138a0*/  @P6 BRA `(.L_x_1170) ;  /* 0x0000000800a46947 */ /* 0x000fea0003800000 */
[----:B------:R-:W-:-:S05]  /*138b0*/  VIADD R7, R0, UR4 ;  /* 0x0000000400077c36 */ /* 0x000fca0008000000 */
[----:B------:R-:W-:-:S13]  /*138c0*/  ISETP.GE.OR P6, PT, R7, R2, !P0 ;  /* 0x000000020700720c */ /* 0x000fda00047c6670 */
[----:B------:R-:W0:Y:S08]  /*138d0*/  @!P6 LDC.64 R4, c[0x0][0xc80] ;  /* 0x00032000ff04eb82 */ /* 0x000e300000000a00 */
[----:B------:R-:W1:Y:S01]  /*138e0*/  @!P6 LDC.64 R2, c[0x0][0xc78] ;  /* 0x00031e00ff02eb82 */ /* 0x000e620000000a00 */
[----:B0-----:R-:W-:-:S04]  /*138f0*/  @!P6 IMAD.WIDE R4, R7, 0x4, R4 ;  /* 0x000000040704e825 */ /* 0x001fc800078e0204 */
[----:B-1----:R-:W-:Y:S01]  /*13900*/  @!P6 IMAD.WIDE R2, R7, 0x4, R2 ;  /* 0x000000040702e825 */ /* 0x002fe200078e0202 */
[----:B------:R-:W-:-:S06]  /*13910*/  CS2R R6, SRZ ;  /* 0x0000000000067805 */ /* 0x000fcc000001ff00 */
[----:B------:R-:W2:Y:S04]  /*13920*/  @!P6 LDG.E R6, desc[UR56][R4.64] ;  /* 0x000000380406e981 */ /* 0x000ea8000c1e1900 */
        /* <DEDUP_REMOVED lines=22> */
.L_x_1169:
        /* <DEDUP_REMOVED lines=8> */
[----:B------:R1:W2:Y:S01]  /*13b10*/  SHFL.IDX PT, R6, R6, R27, 0x1f ;  /* 0x00001f1b06067589 */ /* 0x0002a200000e0000 */
[----:B0-----:R-:W-:-:S07]  /*13b20*/  ISETP.NE.AND P1, PT, R7, 0x1, PT ;  /* 0x000000010700780c */ /* 0x001fce0003f25270 */
[----:B-1----:R-:W-:Y:S06]  /*13b30*/  @!P0 BRA `(.L_x_1172) ;  /* 0x0000000000088947 */ /* 0x002fec0003800000 */
[----:B------:R-:W-:-:S06]  /*13b40*/  VIADD R24, R27, 0xffffffff ;  /* 0xffffffff1b187836 */ /* 0x000fcc0000000000 */
[----:B------:R0:W1:Y:S02]  /*13b50*/  SHFL.IDX PT, R24, R5, R24, 0x1f ;  /* 0x00001f1805187589 */ /* 0x00006400000e0000 */
.L_x_1172:
[----:B-1----:R-:W-:Y:S02]  /*13b60*/  IMAD R24, R24, UR5, R3 ;  /* 0x0000000518187c24 */ /* 0x002fe4000f8e0203 */
[----:B------:R-:W-:-:S03]  /*13b70*/  VIADD R27, R27, UR4 ;  /* 0x000000041b1b7c36 */ /* 0x000fc60008000000 */
[----:B0-----:R-:W-:Y:S01]  /*13b80*/  IADD3 R5, -R24, UR6, RZ ;  /* 0x0000000618057c10 */ /* 0x001fe2000fffe1ff */
[----:B------:R-:W-:Y:S06]  /*13b90*/  @!P1 BRA `(.L_x_1173) ;  /* 0x0000000000e89947 */ /* 0x000fec0003800000 */
[-C--:B--2---:R-:W-:Y:S02]  /*13ba0*/  IABS R8, R6.reuse ;  /* 0x0000000600087213 */ /* 0x084fe40000000000 */
[----:B------:R-:W-:Y:S02]  /*13bb0*/  IABS R4, R7 ;  /* 0x0000000700047213 */ /* 0x000fe40000000000 */
[----:B------:R-:W0:Y:S01]  /*13bc0*/  I2F.RP R9, R8 ;  /* 0x0000000800097306 */ /* 0x000e220000209400 */
[----:B------:R-:W-:Y:S02]  /*13bd0*/  IABS R10, R5 ;  /* 0x00000005000a7213 */ /* 0x000fe40000000000 */
[----:B------:R-:W-:-:S05]  /*13be0*/  IABS R12, R6 ;  /* 0x00000006000c7213 */ /* 0x000fca0000000000 */
[----:B0-----:R-:W0:Y:S02]  /*13bf0*/  MUFU.RCP R9, R9 ;  /* 0x0000000900097308 */ /* 0x001e240000001000 */
[----:B0-----:R-:W-:-:S06]  /*13c00*/  VIADD R2, R9, 0xffffffe ;  /* 0x0ffffffe09027836 */ /* 0x001fcc0000000000 */
[----:B------:R-:W0:Y:S08]  /*13c10*/  I2F.RP R9, R4 ;  /* 0x0000000400097306 */ /* 0x000e300000209400 */
[----:B------:R1:W2:Y:S08]  /*13c20*/  F2I.FTZ.U32.TRUNC.NTZ R3, R2 ;  /* 0x0000000200037305 */ /* 0x0002b0000021f000 */
[----:B0-----:R-:W0:Y:S01]  /*13c30*/  MUFU.RCP R9, R9 ;  /* 0x0000000900097308 */ /* 0x001e220000001000 */
[----:B-1----:R-:W-:-:S02]  /*13c40*/  IMAD.MOV.U32 R2, RZ, RZ, RZ ;  /* 0x000000ffff027224 */ /* 0x002fc400078e00ff */
[----:B--2---:R-:W-:-:S04]  /*13c50*/  IMAD.MOV R11, RZ, RZ, -R3 ;  /* 0x000000ffff0b7224 */ /* 0x004fc800078e0a03 */
[----:B------:R-:W-:-:S04]  /*13c60*/  IMAD R11, R11, R8, RZ ;  /* 0x000000080b0b7224 */ /* 0x000fc800078e02ff */
[----:B------:R-:W-:-:S04]  /*13c70*/  IMAD.HI.U32 R3, R3, R11, R2 ;  /* 0x0000000b03037227 */ /* 0x000fc800078e0002 */
[----:B------:R-:W-:Y:S02]  /*13c80*/  IMAD.MOV R11, RZ, RZ, -R12 ;  /* 0x000000ffff0b7224 */ /* 0x000fe400078e0a0c */
[----:B------:R-:W-:-:S04]  /*13c90*/  IMAD.HI.U32 R2, R3, R10, RZ ;  /* 0x0000000a03027227 */ /* 0x000fc800078e00ff */
[----:B------:R-:W-:Y:S02]  /*13ca0*/  IMAD R3, R2, R11, R10 ;  /* 0x0000000b02037224 */ /* 0x000fe400078e020a */
[----:B0-----:R-:W-:-:S03]  /*13cb0*/  VIADD R10, R9, 0xffffffe ;  /* 0x0ffffffe090a7836 */ /* 0x001fc60000000000 */
[----:B------:R-:W-:-:S13]  /*13cc0*/  ISETP.GT.U32.AND P1, PT, R8, R3, PT ;  /* 0x000000030800720c */ /* 0x000fda0003f24070 */
[----:B------:R-:W-:Y:S02]  /*13cd0*/  @!P1 IMAD.IADD R3, R3, 0x1, -R8 ;  /* 0x0000000103039824 */ /* 0x000fe400078e0a08 */
[----:B------:R-:W-:Y:S01]  /*13ce0*/  @!P1 VIADD R2, R2, 0x1 ;  /* 0x0000000102029836 */ /* 0x000fe20000000000 */
[----:B------:R-:W-:Y:S02]  /*13cf0*/  ISETP.NE.AND P1, PT, R6, RZ, PT ;  /* 0x000000ff0600720c */ /* 0x000fe40003f25270 */
[----:B------:R-:W-:Y:S02]  /*13d00*/  ISETP.GE.U32.AND P0, PT, R3, R8, PT ;  /* 0x000000080300720c */ /* 0x000fe40003f06070 */
[----:B------:R-:W-:Y:S01]  /*13d10*/  LOP3.LUT R8, R5, R6, RZ, 0x3c, !PT ;  /* 0x0000000605087212 */ /* 0x000fe200078e3cff */
[----:B------:R-:W0:Y:S03]  /*13d20*/  F2I.FTZ.U32.TRUNC.NTZ R3, R10 ;  /* 0x0000000a00037305 */ /* 0x000e26000021f000 */
[----:B------:R-:W-:-:S07]  /*13d30*/  ISETP.GE.AND P2, PT, R8, RZ, PT ;  /* 0x000000ff0800720c */ /* 0x000fce0003f46270 */
[----:B------:R-:W-:-:S04]  /*13d40*/  @P0 VIADD R2, R2, 0x1 ;  /* 0x0000000102020836 */ /* 0x000fc80000000000 */
[----:B------:R-:W-:Y:S01]  /*13d50*/  IMAD.MOV.U32 R12, RZ, RZ, R2 ;  /* 0x000000ffff0c7224 */ /* 0x000fe200078e0002 */
[----:B------:R-:W-:Y:S01]  /*13d60*/  IABS R2, R7 ;  /* 0x0000000700027213 */ /* 0x000fe20000000000 */
[----:B0-----:R-:W-:Y:S02]  /*13d70*/  IMAD.MOV R9, RZ, RZ, -R3 ;  /* 0x000000ffff097224 */ /* 0x001fe400078e0a03 */
[----:B------:R-:W-:Y:S01]  /*13d80*/  @!P2 IMAD.MOV R12, RZ, RZ, -R12 ;  /* 0x000000ffff0ca224 */ /* 0x000fe200078e0a0c */
[----:B------:R-:W-:Y:S01]  /*13d90*/  @!P1 LOP3.LUT R12, RZ, R6, RZ, 0x33, !PT ;  /* 0x00000006ff0c9212 */ /* 0x000fe200078e33ff */
[----:B------:R-:W-:Y:S02]  /*13da0*/  IMAD.MOV R10, RZ, RZ, -R2 ;  /* 0x000000ffff0a7224 */ /* 0x000fe400078e0a02 */
[----:B------:R-:W-:Y:S01]  /*13db0*/  IMAD R9, R9, R4, RZ ;  /* 0x0000000409097224 */ /* 0x000fe200078e02ff */
[----:B------:R-:W-:Y:S01]  /*13dc0*/  IABS R8, R12 ;  /* 0x0000000c00087213 */ /* 0x000fe20000000000 */
[----:B------:R-:W-:-:S04]  /*13dd0*/  IMAD.MOV.U32 R2, RZ, RZ, RZ ;  /* 0x000000ffff027224 */ /* 0x000fc800078e00ff */
[----:B------:R-:W-:-:S04]  /*13de0*/  IMAD.HI.U32 R2, R3, R9, R2 ;  /* 0x0000000903027227 */ /* 0x000fc800078e0002 */
[----:B------:R-:W-:Y:S02]  /*13df0*/  IMAD.MOV.U32 R3, RZ, RZ, R8 ;  /* 0x000000ffff037224 */ /* 0x000fe400078e0008 */
[----:B------:R-:W-:Y:S02]  /*13e00*/  IMAD.MOV.U32 R8, RZ, RZ, R10 ;  /* 0x000000ffff087224 */ /* 0x000fe400078e000a */
[----:B------:R-:W-:-:S04]  /*13e10*/  IMAD.HI.U32 R2, R2, R3, RZ ;  /* 0x0000000302027227 */ /* 0x000fc800078e00ff */
[----:B------:R-:W-:-:S05]  /*13e20*/  IMAD R3, R2, R8, R3 ;  /* 0x0000000802037224 */ /* 0x000fca00078e0203 */
[----:B------:R-:W-:-:S13]  /*13e30*/  ISETP.GT.U32.AND P1, PT, R4, R3, PT ;  /* 0x000000030400720c */ /* 0x000fda0003f24070 */
[----:B------:R-:W-:Y:S02]  /*13e40*/  @!P1 IMAD.IADD R3, R3, 0x1, -R4 ;  /* 0x0000000103039824 */ /* 0x000fe400078e0a04 */
[----:B------:R-:W-:Y:S01]  /*13e50*/  @!P1 VIADD R2, R2, 0x1 ;  /* 0x0000000102029836 */ /* 0x000fe20000000000 */
[----:B------:R-:W-:Y:S02]  /*13e60*/  ISETP.NE.AND P1, PT, R7, RZ, PT ;  /* 0x000000ff0700720c */ /* 0x000fe40003f25270 */
[----:B------:R-:W-:Y:S02]  /*13e70*/  ISETP.GE.U32.AND P0, PT, R3, R4, PT ;  /* 0x000000040300720c */ /* 0x000fe40003f06070 */
[----:B------:R-:W-:-:S04]  /*13e80*/  LOP3.LUT R3, R12, R7, RZ, 0x3c, !PT ;  /* 0x000000070c037212 */ /* 0x000fc800078e3cff */
[----:B------:R-:W-:Y:S01]  /*13e90*/  ISETP.GE.AND P2, PT, R3, RZ, PT ;  /* 0x000000ff0300720c */ /* 0x000fe20003f46270 */
[----:B------:R-:W-:-:S06]  /*13ea0*/  IMAD.MOV R3, RZ, RZ, -R12 ;  /* 0x000000ffff037224 */ /* 0x000fcc00078e0a0c */
[----:B------:R-:W-:-:S06]  /*13eb0*/  @P0 VIADD R2, R2, 0x1 ;  /* 0x0000000102020836 */ /* 0x000fcc0000000000 */
[----:B------:R-:W-:Y:S01]  /*13ec0*/  @!P2 IMAD.MOV R2, RZ, RZ, -R2 ;  /* 0x000000ffff02a224 */ /* 0x000fe200078e0a02 */
[----:B------:R-:W-:-:S05]  /*13ed0*/  @!P1 LOP3.LUT R2, RZ, R7, RZ, 0x33, !PT ;  /* 0x00000007ff029212 */ /* 0x000fca00078e33ff */
[----:B------:R-:W-:-:S04]  /*13ee0*/  IMAD.MOV R26, RZ, RZ, -R2 ;  /* 0x000000ffff1a7224 */ /* 0x000fc800078e0a02 */
[C---:B------:R-:W-:Y:S02]  /*13ef0*/  IMAD R26, R7.reuse, R26, R12 ;  /* 0x0000001a071a7224 */ /* 0x040fe400078e020c */
[----:B------:R-:W-:Y:S02]  /*13f00*/  IMAD R7, R7, 0x1000000, R2 ;  /* 0x0100000007077824 */ /* 0x000fe400078e0202 */
[----:B------:R-:W-:Y:S02]  /*13f10*/  IMAD R2, R6, R3, R5 ;  /* 0x0000000306027224 */ /* 0x000fe400078e0205 */
[----:B------:R-:W-:Y:S01]  /*13f20*/  IMAD R26, R26, 0x10000, R7 ;  /* 0x000100001a1a7824 */ /* 0x000fe200078e0207 */
[----:B------:R-:W-:Y:S06]  /*13f30*/  BRA `(.L_x_1174) ;  /* 0x0000000000f47947 */ /* 0x000fec0003800000 */
.L_x_1173:
[----:B------:R-:W0:Y:S02]  /*13f40*/  LDC.64 R2, c[0x0][0xc90] ;  /* 0x00032400ff027b82 */ /* 0x000e240000000a00 */
[----:B0-----:R-:W-:-:S05]  /*13f50*/  IMAD.WIDE R2, R27, 0x4, R2 ;  /* 0x000000041b027825 */ /* 0x001fca00078e0202 */
[----:B------:R0:W2:Y:S01]  /*13f60*/  LDG.E R7, desc[UR56][R2.64] ;  /* 0x0000003802077981 */ /* 0x0000a2000c1e1900 */
[----:B------:R-:W-:Y:S01]  /*13f70*/  IABS R13, R5 ;  /* 0x00000005000d7213 */ /* 0x000fe20000000000 */
[----:B0-----:R-:W-:Y:S02]  /*13f80*/  IMAD.MOV.U32 R2, RZ, RZ, RZ ;  /* 0x000000ffff027224 */ /* 0x001fe400078e00ff */
[----:B--2---:R-:W-:-:S05]  /*13f90*/  IMAD R4, R6, R7, RZ ;  /* 0x0000000706047224 */ /* 0x004fca00078e02ff */
[-C--:B------:R-:W-:Y:S02]  /*13fa0*/  IABS R10, R4.reuse ;  /* 0x00000004000a7213 */ /* 0x080fe40000000000 */
[----:B------:R-:W-:Y:S02]  /*13fb0*/  IABS R12, R4 ;  /* 0x00000004000c7213 */ /* 0x000fe40000000000 */
[----:B------:R-:W0:Y:S08]  /*13fc0*/  I2F.RP R8, R10 ;  /* 0x0000000a00087306 */ /* 0x000e300000209400 */
[----:B0-----:R-:W0:Y:S02]  /*13fd0*/  MUFU.RCP R8, R8 ;  /* 0x0000000800087308 */ /* 0x001e240000001000 */
[----:B0-----:R-:W-:-:S06]  /*13fe0*/  VIADD R9, R8, 0xffffffe ;  /* 0x0ffffffe08097836 */ /* 0x001fcc0000000000 */
[----:B------:R-:W0:Y:S02]  /*13ff0*/  F2I.FTZ.U32.TRUNC.NTZ R3, R9 ;  /* 0x0000000900037305 */ /* 0x000e24000021f000 */
[----:B0-----:R-:W-:-:S04]  /*14000*/  IMAD.MOV R11, RZ, RZ, -R3 ;  /* 0x000000ffff0b7224 */ /* 0x001fc800078e0a03 */
[----:B------:R-:W-:-:S04]  /*14010*/  IMAD R11, R11, R10, RZ ;  /* 0x0000000a0b0b7224 */ /* 0x000fc800078e02ff */
[----:B------:R-:W-:-:S04]  /*14020*/  IMAD.HI.U32 R2, R3, R11, R2 ;  /* 0x0000000b03027227 */ /* 0x000fc800078e0002 */
[----:B------:R-:W-:Y:S02]  /*14030*/  IMAD.MOV R3, RZ, RZ, -R12 ;  /* 0x000000ffff037224 */ /* 0x000fe400078e0a0c */
        /* <DEDUP_REMOVED lines=12> */
[----:B------:R-:W-:Y:S02]  /*14100*/  IMAD R8, R7, R2, RZ ;  /* 0x0000000207087224 */ /* 0x000fe400078e02ff */
[----:B------:R-:W-:Y:S02]  /*14110*/  IMAD.MOV R2, RZ, RZ, -R2 ;  /* 0x000000ffff027224 */ /* 0x000fe400078e0a02 */
[----:B------:R-:W-:Y:S02]  /*14120*/  IMAD.MOV R10, RZ, RZ, -R8 ;  /* 0x000000ffff0a7224 */ /* 0x000fe400078e0a08 */
[----:B------:R-:W-:-:S03]  /*14130*/  IMAD R12, R4, R2, R5 ;  /* 0x00000002040c7224 */ /* 0x000fc600078e0205 */
[----:B------:R-:W-:-:S04]  /*14140*/  VIADDMNMX R7, R10, UR5, R7, PT ;  /* 0x000000050a077c46 */ /* 0x000fc8000b800107 */
[-C--:B------:R-:W-:Y:S01]  /*14150*/  IABS R9, R7.reuse ;  /* 0x0000000700097213 */ /* 0x080fe20000000000 */
[----:B------:R-:W-:Y:S01]  /*14160*/  IMAD.MOV R26, RZ, RZ, -R7 ;  /* 0x000000ffff1a7224 */ /* 0x000fe200078e0a07 */
[----:B------:R-:W-:Y:S02]  /*14170*/  IABS R4, R7 ;  /* 0x0000000700047213 */ /* 0x000fe40000000000 */
[----:B------:R-:W0:Y:S03]  /*14180*/  I2F.RP R10, R9 ;  /* 0x00000009000a7306 */ /* 0x000e260000209400 */
[----:B------:R-:W-:-:S05]  /*14190*/  IMAD.MOV R4, RZ, RZ, -R4 ;  /* 0x000000ffff047224 */ /* 0x000fca00078e0a04 */
[----:B0-----:R-:W0:Y:S02]  /*141a0*/  MUFU.RCP R10, R10 ;  /* 0x0000000a000a7308 */ /* 0x001e240000001000 */
[----:B0-----:R-:W-:-:S06]  /*141b0*/  VIADD R3, R10, 0xffffffe ;  /* 0x0ffffffe0a037836 */ /* 0x001fcc0000000000 */
[----:B------:R-:W0:Y:S02]  /*141c0*/  F2I.FTZ.U32.TRUNC.NTZ R3, R3 ;  /* 0x0000000300037305 */ /* 0x000e24000021f000 */
[----:B0-----:R-:W-:-:S04]  /*141d0*/  IMAD.MOV R11, RZ, RZ, -R3 ;  /* 0x000000ffff0b7224 */ /* 0x001fc800078e0a03 */
[----:B------:R-:W-:Y:S01]  /*141e0*/  IMAD.MOV.U32 R2, RZ, RZ, R11 ;  /* 0x000000ffff027224 */ /* 0x000fe200078e000b */
[----:B------:R-:W-:-:S03]  /*141f0*/  IABS R11, R12 ;  /* 0x0000000c000b7213 */ /* 0x000fc60000000000 */
[----:B------:R-:W-:Y:S02]  /*14200*/  IMAD R5, R2, R9, RZ ;  /* 0x0000000902057224 */ /* 0x000fe400078e02ff */
[----:B------:R-:W-:-:S04]  /*14210*/  IMAD.MOV.U32 R2, RZ, RZ, RZ ;  /* 0x000000ffff027224 */ /* 0x000fc800078e00ff */
[----:B------:R-:W-:Y:S01]  /*14220*/  IMAD.HI.U32 R2, R3, R5, R2 ;  /* 0x0000000503027227 */ /* 0x000fe200078e0002 */
[----:B------:R-:W-:-:S04]  /*14230*/  LOP3.LUT R3, R12, R7, RZ, 0x3c, !PT ;  /* 0x000000070c037212 */ /* 0x000fc800078e3cff */
[----:B------:R-:W-:Y:S01]  /*14240*/  ISETP.GE.AND P2, PT, R3, RZ, PT ;  /* 0x000000ff0300720c */ /* 0x000fe20003f46270 */
[----:B------:R-:W-:Y:S01]  /*14250*/  IMAD.HI.U32 R2, R2, R11, RZ ;  /* 0x0000000b02027227 */ /* 0x000fe200078e00ff */
[----:B------:R-:W-:-:S03]  /*14260*/  IADD3 R3, R8, 0x1000000, R12 ;  /* 0x0100000008037810 */ /* 0x000fc60007ffe00c */
        /* <DEDUP_REMOVED lines=9> */
[----:B------:R-:W-:-:S07]  /*14300*/  IMAD R26, R2, R26, R3 ;  /* 0x0000001a021a7224 */ /* 0x000fce00078e0203 */
.L_x_1174:
[----:B------:R-:W-:-:S05]  /*14310*/  LOP3.LUT R25, RZ, R2, RZ, 0x33, !PT ;  /* 0x00000002ff197212 */ /* 0x000fca00078e33ff */
[----:B------:R-:W-:Y:S01]  /*14320*/  IMAD.IADD R25, R6, 0x1, R25 ;  /* 0x0000000106197824 */ /* 0x000fe200078e0219 */
[----:B------:R-:W-:Y:S06]  /*14330*/  BRA `(.L_x_1175) ;  /* 0x0000000000147947 */ /* 0x000fec0003800000 */
.L_x_1170:
[----:B------:R-:W-:Y:S01]  /*14340*/  ULDC UR4, c[0x0][0xc3c] ;  /* 0x00030f0000047ab9 */ /* 0x000fe20000000800 */
[----:B------:R-:W-:Y:S02]  /*14350*/  IMAD.MOV.U32 R25, RZ, RZ, RZ ;  /* 0x000000ffff197224 */ /* 0x000fe400078e00ff */
[----:B------:R-:W-:Y:S02]  /*14360*/  IMAD.U32 R24, RZ, RZ, UR6 ;  /* 0x00000006ff187e24 */ /* 0x000fe4000f8e00ff */
[----:B------:R-:W-:Y:S02]  /*14370*/  IMAD.MOV.U32 R26, RZ, RZ, RZ ;  /* 0x000000ffff1a7224 */ /* 0x000fe400078e00ff */
[----:B------:R-:W-:-:S07]  /*14380*/  IMAD.U32 R27, RZ, RZ, UR4 ;  /* 0x00000004ff1b7e24 */ /* 0x000fce000f8e00ff */
.L_x_1175:
[----:B------:R-:W-:-:S13]  /*14390*/  ISETP.NE.AND P0, PT, R0, RZ, PT ;  /* 0x000000ff0000720c */ /* 0x000fda0003f05270 */
[----:B------:R-:W0:Y:S01]  /*143a0*/  @!P0 S2R R3, SR_CgaCtaId ;  /* 0x0000000000038919 */ /* 0x000e220000008800 */
[----:B------:R-:W-:-:S04]  /*143b0*/  @!P0 MOV R0, 0x400 ;  /* 0x0000040000008802 */ /* 0x000fc80000000f00 */
[----:B0-----:R-:W-:-:S05]  /*143c0*/  @!P0 LEA R0, R3, R0, 0x18 ;  /* 0x0000000003008211 */ /* 0x001fca00078ec0ff */
[----:B------:R0:W-:Y:S01]  /*143d0*/  @!P0 STS.128 [R0+0x2d8d0], R24 ;  /* 0x02d8d01800008388 */ /* 0x0001e20000000c00 */
[----:B------:R-:W-:Y:S06]  /*143e0*/  BAR.ARV 0x5, 0x200 ;  /* 0x0148000000007b1d */ /* 0x000fec0000002000 */
.L_x_1168:
[----:B------:R2:W-:Y:S01]  /*143f0*/  STL [R1+0x28], RZ ;  /* 0x000028ff01007387 */ /* 0x0005e20000100800 */
[----:B------:R-:W-:Y:S01]  /*14400*/  ULDC UR4, c[0x0][0xc3c] ;  /* 0x00030f0000047ab9 */ /* 0x000fe20000000800 */
[----:B------:R-:W-:Y:S01]  /*14410*/  IMAD.MOV.U32 R29, RZ, RZ, 0x1 ;  /* 0x00000001ff1d7424 */ /* 0x000fe200078e00ff */
[----:B-1----:R-:W-:Y:S01]  /*14420*/  ISETP.GE.AND P0, PT, R27, UR4, PT ;  /* 0x000000041b007c0c */ /* 0x002fe2000bf06270 */
[----:B------:R-:W-:-:S12]  /*14430*/  IMAD.MOV.U32 R23, RZ, RZ, RZ ;  /* 0x000000ffff177224 */ /* 0x000fd800078e00ff */
[----:B--2---:R-:W-:Y:S05]  /*14440*/  @P0 BRA `(.L_x_1176) ;  /* 0x0000005000600947 */ /* 0x004fea0003800000 */
[----:B------:R-:W1:Y:S01]  /*14450*/  S2R R3, SR_TID.X ;  /* 0x0000000000037919 */ /* 0x000e620000002100 */
[----:B------:R-:W2:Y:S01]  /*14460*/  S2UR UR5, SR_CgaCtaId ;  /* 0x00000000000579c3 */ /* 0x000ea20000008800 */
[----:B------:R-:W-:Y:S01]  /*14470*/  UMOV UR4, 0x400 ;  /* 0x0000040000047882 */ /* 0x000fe20000000000 */
[----:B------:R-:W-:Y:S01]  /*14480*/  BSSY B8, `(.L_x_1176) ;  /* 0x0000514000087945 */ /* 0x000fe20003800000 */
[----:B------:R3:W-:Y:S01]  /*14490*/  STL [R1+0x28], RZ ;  /* 0x000028ff01007387 */ /* 0x0007e20000100800 */
[----:B------:R-:W-:Y:S01]  /*144a0*/  IMAD.MOV.U32 R29, RZ, RZ, 0x1 ;  /* 0x00000001ff1d7424 */ /* 0x000fe200078e00ff */
[----:B------:R-:W-:Y:S01]  /*144b0*/  ULOP3.LUT UR36, UR44, 0x2, URZ, 0xfc, !UPT ;  /* 0x000000022c247892 */ /* 0x000fe2000f8efc3f */
[----:B------:R-:W-:Y:S01]  /*144c0*/  IMAD.MOV.U32 R23, RZ, RZ, RZ ;  /* 0x000000ffff177224 */ /* 0x000fe200078e00ff */
[----:B------:R-:W-:Y:S01]  /*144d0*/  ULDC UR37, c[0x0][0xc] ;  /* 0x0000030000257ab9 */ /* 0x000fe20000000800 */
[----:B--2---:R-:W-:-:S06]  /*144e0*/  ULEA UR4, UR5, UR4, 0x18 ;  /* 0x0000000405047291 */ /* 0x004fcc000f8ec03f */
[----:B------:R-:W-:Y:S01]  /*144f0*/  IMAD.U32 R17, RZ, RZ, UR4 ;  /* 0x00000004ff117e24 */ /* 0x000fe2000f8e00ff */
[C---:B-1----:R-:W-:Y:S01]  /*14500*/  LOP3.LUT R5, R3.reuse, 0x7f, RZ, 0xc0, !PT ;  /* 0x0000007f03057812 */ /* 0x042fe200078ec0ff */
[C---:B0-----:R-:W-:Y:S02]  /*14510*/  IMAD.SHL.U32 R0, R3.reuse, 0x8, RZ ;  /* 0x0000000803007824 */ /* 0x041fe400078e00ff */
[----:B------:R-:W-:Y:S01]  /*14520*/  IMAD.SHL.U32 R4, R3, 0x20, RZ ;  /* 0x0000002003047824 */ /* 0x000fe200078e00ff */
[----:B------:R-:W-:Y:S02]  /*14530*/  SHF.R.U32.HI R5, RZ, 0x2, R5 ;  /* 0x00000002ff057819 */ /* 0x000fe40000011605 */
[----:B------:R-:W-:Y:S02]  /*14540*/  LOP3.LUT R2, R0, 0xd8, RZ, 0xc0, !PT ;  /* 0x000000d800027812 */ /* 0x000fe400078ec0ff */
[----:B------:R-:W-:Y:S02]  /*14550*/  LOP3.LUT R6, R4, 0x60, RZ, 0xc0, !PT ;  /* 0x0000006004067812 */ /* 0x000fe400078ec0ff */
[----:B------:R-:W-:-:S02]  /*14560*/  LOP3.LUT R3, R2, 0x18, R3, 0x78, !PT ;  /* 0x0000001802037812 */ /* 0x000fc400078e7803 */
[----:B------:R-:W-:Y:S02]  /*14570*/  LOP3.LUT R4, R0, 0x18, RZ, 0xc0, !PT ;  /* 0x0000001800047812 */ /* 0x000fe400078ec0ff */
[----:B------:R-:W-:Y:S02]  /*14580*/  LOP3.LUT R2, R3, 0x320, R0, 0xf8, !PT ;  /* 0x0000032003027812 */ /* 0x000fe400078ef800 */
[----:B------:R-:W-:Y:S02]  /*14590*/  LOP3.LUT R0, R5, R6, RZ, 0xfc, !PT ;  /* 0x0000000605007212 */ /* 0x000fe400078efcff */
[----:B------:R-:W-:Y:S01]  /*145a0*/  LOP3.LUT R5, R4, 0x20, RZ, 0xfc, !PT ;  /* 0x0000002004057812 */ /* 0x000fe200078efcff */
[----:B------:R-:W-:Y:S01]  /*145b0*/  IMAD R0, R2, 0x2, R17 ;  /* 0x0000000202007824 */ /* 0x000fe200078e0211 */
[----:B------:R-:W-:-:S04]  /*145c0*/  LOP3.LUT R3, R4, 0x40, RZ, 0xfc, !PT ;  /* 0x0000004004037812 */ /* 0x000fc800078efcff */
[----:B------:R3:W-:Y:S03]  /*145d0*/  STL [R1+0x18], R0 ;  /* 0x0000180001007387 */ /* 0x0007e60000100800 */
.L_x_1247:
[----:B------:R-:W-:Y:S05]  /*145e0*/  YIELD ;  /* 0x0000000000007946 */ /* 0x000fea0003800000 */
[----:B------:R-:W-:Y:S01]  /*145f0*/  ULDC.64 UR4, c[0x0][0xa28] ;  /* 0x00028a0000047ab9 */ /* 0x000fe20000000a00 */
[----:B------:R-:W-:Y:S01]  /*14600*/  IMAD.MOV.U32 R19, RZ, RZ, RZ ;  /* 0x000000ffff137224 */ /* 0x000fe200078e00ff */
[----:B------:R-:W-:-:S04]  /*14610*/  ISETP.NE.U32.AND P0, PT, RZ, UR4, PT ;  /* 0x00000004ff007c0c */ /* 0x000fc8000bf05070 */
[----:B------:R-:W-:Y:S01]  /*14620*/  ISETP.NE.AND.EX P0, PT, RZ, UR5, PT, P0 ;  /* 0x00000005ff007c0c */ /* 0x000fe2000bf05300 */
[----:B------:R-:W-:-:S12]  /*14630*/  ULDC.64 UR4, c[0x0][0xa18] ;  /* 0x0002860000047ab9 */ /* 0x000fd80000000a00 */
[----:B0-----:R-:W0:Y:S02]  /*14640*/  @P0 LDC.64 R2, c[0x0][0xa28] ;  /* 0x00028a00ff020b82 */ /* 0x001e240000000a00 */
[----:B0-----:R-:W-:-:S05]  /*14650*/  @P0 IMAD.WIDE R2, R27, 0x4, R2 ;  /* 0x000000041b020825 */ /* 0x001fca00078e0202 */
[----:B--2---:R0:W2:Y:S01]  /*14660*/  @P0 LDG.E R19, desc[UR56][R2.64] ;  /* 0x0000003802130981 */ /* 0x0040a2000c1e1900 */
[----:B------:R-:W-:Y:S01]  /*14670*/  ISETP.NE.U32.AND P0, PT, RZ, UR4, PT ;  /* 0x00000004ff007c0c */ /* 0x000fe2000bf05070 */
[----:B---3--:R-:W-:Y:S01]  /*14680*/  IMAD.MOV.U32 R0, RZ, RZ, RZ ;  /* 0x000000ffff007224 */ /* 0x008fe200078e00ff */
[----:B------:R-:W-:Y:S02]  /*14690*/  LOP3.LUT R16, R16, 0xffffffbf, RZ, 0xc0, !PT ;  /* 0xffffffbf10107812 */ /* 0x000fe400078ec0ff */
[----:B------:R-:W-:Y:S01]  /*146a0*/  ISETP.NE.AND.EX P1, PT, RZ, UR5, PT, P0 ;  /* 0x00000005ff007c0c */ /* 0x000fe2000bf25300 */
[----:B------:R-:W-:Y:S02]  /*146b0*/  ULDC.64 UR4, c[0x0][0xa00] ;  /* 0x0002800000047ab9 */ /* 0x000fe40000000a00 */
[----:B------:R-:W-:Y:S01]  /*146c0*/  ISETP.NE.U32.AND P0, PT, RZ, UR4, PT ;  /* 0x00000004ff007c0c */ /* 0x000fe2000bf05070 */
[----:B0-----:R-:W0:Y:S03]  /*146d0*/  LDC.64 R2, c[0x0][0xa00] ;  /* 0x00028000ff027b82 */ /* 0x001e260000000a00 */
[----:B------:R-:W-:Y:S01]  /*146e0*/  ISETP.NE.AND.EX P2, PT, RZ, UR5, PT, P0 ;  /* 0x00000005ff007c0c */ /* 0x000fe2000bf45300 */
[----:B------:R-:W-:-:S05]  /*146f0*/  ULDC.64 UR4, c[0x0][0x418] ;  /* 0x0001060000047ab9 */ /* 0x000fca0000000a00 */
[----:B------:R-:W1:Y:S07]  /*14700*/  @P1 LDC.64 R4, c[0x0][0xa18] ;  /* 0x00028600ff041b82 */ /* 0x000e6e0000000a00 */
[----:B------:R-:W-:Y:S01]  /*14710*/  @P2 LOP3.LUT R16, R16, 0x40, RZ, 0xfc, !PT ;  /* 0x0000004010102812 */ /* 0x000fe200078efcff */
[----:B0-----:R-:W-:-:S05]  /*14720*/  IMAD.WIDE R2, R27, 0x4, R2 ;  /* 0x000000041b027825 */ /* 0x001fca00078e0202 */
[----:B------:R-:W3:Y:S01]  /*14730*/  @P2 LDG.E R0, desc[UR56][R2.64] ;  /* 0x0000003802002981 */ /* 0x000ee2000c1e1900 */
[----:B-1----:R-:W-:-:S05]  /*14740*/  @P1 IMAD.WIDE R4, R27, 0x4, R4 ;  /* 0x000000041b041825 */ /* 0x002fca00078e0204 */
[----:B------:R0:W5:Y:S01]  /*14750*/  @P1 LDG.E R28, desc[UR56][R4.64] ;  /* 0x00000038041c1981 */ /* 0x000162000c1e1900 */
        /* <DEDUP_REMOVED lines=8> */
[----:B-1----:R-:W-:Y:S01]  /*147e0*/  IMAD.U32 R0, RZ, RZ, UR4 ;  /* 0x00000004ff007e24 */ /* 0x002fe2000f8e00ff */
[----:B------:R-:W-:Y:S06]  /*147f0*/  @P1 BRA `(.L_x_1177) ;  /* 0x0000000000181947 */ /* 0x000fec0003800000 */
[----:B------:R-:W-:Y:S02]  /*14800*/  ULDC UR4, c[0x0][0x288] ;  /* 0x0000a20000047ab9 */ /* 0x000fe40000000800 */
[----:B-----5:R-:W-:Y:S01]  /*14810*/  IMAD.U32 R28, RZ, RZ, UR4 ;  /* 0x00000004ff1c7e24 */ /* 0x020fe2000f8e00ff */
[----:B------:R-:W-:Y:S06]  /*14820*/  @!P2 BRA `(.L_x_1177) ;  /* 0x00000000000ca947 */ /* 0x000fec0003800000 */
[----:B0-----:R-:W2:Y:S04]  /*14830*/  LDG.E R5, desc[UR56][R2.64] ;  /* 0x0000003802057981 */ /* 0x001ea8000c1e1900 */
[----:B------:R-:W2:Y:S02]  /*14840*/  LDG.E R28, desc[UR56][R2.64+0x4] ;  /* 0x00000438021c7981 */ /* 0x000ea4000c1e1900 */
[----:B--2---:R-:W-:-:S07]  /*14850*/  IMAD.IADD R28, R28, 0x1, -R5 ;  /* 0x000000011c1c7824 */ /* 0x004fce00078e0a05 */
.L_x_1177:
[----:B------:R-:W-:Y:S02]  /*14860*/  ULDC.64 UR4, c[0x0][0xa20] ;  /* 0x0002880000047ab9 */ /* 0x000fe40000000a00 */
[----:B------:R-:W-:-:S04]  /*14870*/  ISETP.NE.U32.AND P0, PT, RZ, UR4, PT ;  /* 0x00000004ff007c0c */ /* 0x000fc8000bf05070 */
[----:B------:R-:W-:-:S13]  /*14880*/  ISETP.NE.AND.EX P0, PT, RZ, UR5, PT, P0 ;  /* 0x00000005ff007c0c */ /* 0x000fda000bf05300 */
[----:B------:R-:W-:Y:S05]  /*14890*/  @!P0 BRA `(.L_x_1178) ;  /* 0x0000000000108947 */ /* 0x000fea0003800000 */
[----:B------:R-:W1:Y:S02]  /*148a0*/  LDC.64 R2, c[0x0][0xa20] ;  /* 0x00028800ff027b82 */ /* 0x000e640000000a00 */
[----:B-1----:R-:W-:-:S05]  /*148b0*/  IMAD.WIDE R2, R27, 0x4, R2 ;  /* 0x000000041b027825 */ /* 0x002fca00078e0202 */
[----:B------:R1:W5:Y:S01]  /*148c0*/  LDG.E R0, desc[UR56][R2.64] ;  /* 0x0000003802007981 */ /* 0x000362000c1e1900 */
[----:B------:R-:W-:Y:S05]  /*148d0*/  BRA `(.L_x_1179) ;  /* 0x0000000000247947 */ /* 0x000fea0003800000 */
.L_x_1178:
[----:B------:R-:W-:Y:S02]  /*148e0*/  ULDC.64 UR4, c[0x0][0xa08] ;  /* 0x0002820000047ab9 */ /* 0x000fe40000000a00 */
[----:B------:R-:W-:-:S04]  /*148f0*/  ISETP.NE.U32.AND P0, PT, RZ, UR4, PT ;  /* 0x00000004ff007c0c */ /* 0x000fc8000bf05070 */
[----:B------:R-:W-:-:S13]  /*14900*/  ISETP.NE.AND.EX P0, PT, RZ, UR5, PT, P0 ;  /* 0x00000005ff007c0c */ /* 0x000fda000bf05300 */
[----:B------:R-:W-:Y:S05]  /*14910*/  @!P0 BRA `(.L_x_1179) ;  /* 0x0000000000148947 */ /* 0x000fea0003800000 */
[----:B------:R-:W1:Y:S02]  /*14920*/  LDC.64 R2, c[0x0][0xa08] ;  /* 0x00028200ff027b82 */ /* 0x000e640000000a00 */
[----:B-1----:R-:W-:-:S05]  /*14930*/  IMAD.WIDE R2, R27, 0x4, R2 ;  /* 0x000000041b027825 */ /* 0x002fca00078e0202 */
[----:B------:R-:W2:Y:S04]  /*14940*/  LDG.E R0, desc[UR56][R2.64] ;  /* 0x0000003802007981 */ /* 0x000ea8000c1e1900 */
[----:B0-----:R-:W2:Y:S02]  /*14950*/  LDG.E R5, desc[UR56][R2.64+0x4] ;  /* 0x0000043802057981 */ /* 0x001ea4000c1e1900 */
[----:B--2---:R-:W-:-:S07]  /*14960*/  IMAD.IADD R0, R5, 0x1, -R0 ;  /* 0x0000000105007824 */ /* 0x004fce00078e0a00 */
.L_x_1179:
[----:B-1----:R-:W1:Y:S01]  /*14970*/  LDC R2, c[0x0][0x448] ;  /* 0x00011200ff027b82 */ /* 0x002e620000000800 */
[----:B------:R-:W-:Y:S01]  /*14980*/  IMAD R25, R25, 0xc0, RZ ;  /* 0x000000c019197824 */ /* 0x000fe200078e02ff */
[----:B------:R-:W-:Y:S01]  /*14990*/  LOP3.LUT R16, R16, 0xfffffff7, RZ, 0xc0, !PT ;  /* 0xfffffff710107812 */ /* 0x000fe200078ec0ff */
[----:B-----5:R-:W-:Y:S02]  /*149a0*/  IMAD.IADD R7, R0, 0x1, -R19 ;  /* 0x0000000100077824 */ /* 0x020fe400078e0a13 */
[----:B------:R-:W-:-:S03]  /*149b0*/  VIADD R3, R25, 0xbf ;  /* 0x000000bf19037836 */ /* 0x000fc60000000000 */
[----:B------:R-:W-:Y:S01]  /*149c0*/  IADD3 R0, R7, 0x1, -R28 ;  /* 0x0000000107007810 */ /* 0x000fe20007ffe81c */
[----:B------:R2:W-:Y:S01]  /*149d0*/  STL [R1+0x8], R7 ;  /* 0x0000080701007387 */ /* 0x0005e20000100800 */
[----:B-1----:R-:W-:-:S13]  /*149e0*/  ISETP.NE.AND P2, PT, R2, 0x1, PT ;  /* 0x000000010200780c */ /* 0x002fda0003f45270 */
[----:B0-----:R-:W0:Y:S01]  /*149f0*/  @P2 LDC R4, c[0x0][0x44c] ;  /* 0x00011300ff042b82 */ /* 0x001e220000000800 */
[----:B------:R-:W-:-:S07]  /*14a00*/  @P2 LOP3.LUT R16, R16, 0x8, RZ, 0xfc, !PT ;  /* 0x0000000810102812 */ /* 0x000fce00078efcff */
[----:B------:R-:W1:Y:S01]  /*14a10*/  @P2 LDC R2, c[0x0][0x450] ;  /* 0x00011400ff022b82 */ /* 0x000e620000000800 */
[----:B0-----:R-:W-:-:S05]  /*14a20*/  @P2 IMAD.HI.U32 R5, R3, R4, RZ ;  /* 0x0000000403052227 */ /* 0x001fca00078e00ff */
[----:B-1----:R-:W-:-:S05]  /*14a30*/  @P2 SHF.R.U32.HI R3, RZ, R2, R5 ;  /* 0x00000002ff032219 */ /* 0x002fca0000011605 */
[----:B------:R-:W-:Y:S02]  /*14a40*/  IMAD.IADD R0, R0, 0x1, R3 ;  /* 0x0000000100007824 */ /* 0x000fe400078e0203 */
[----:B------:R-:W0:Y:S02]  /*14a50*/  LDC.64 R2, c[0x0][0x9e0] ;  /* 0x00027800ff027b82 */ /* 0x000e240000000a00 */
[----:B0-----:R-:W-:Y:S01]  /*14a60*/  ISETP.GE.AND P1, PT, R3, 0x1, PT ;  /* 0x000000010300780c */ /* 0x001fe20003f26270 */
[----:B------:R-:W-:-:S12]  /*14a70*/  IMAD.IADD R2, R0, 0x1, R2 ;  /* 0x0000000100027824 */ /* 0x000fd800078e0202 */
[----:B--2---:R-:W-:Y:S05]  /*14a80*/  @!P1 BRA `(.L_x_1180) ;  /* 0x0000000000489947 */ /* 0x004fea0003800000 */
[C---:B------:R-:W-:Y:S01]  /*14a90*/  ISETP.GT.AND P0, PT, R0.reuse, RZ, PT ;  /* 0x000000ff0000720c */ /* 0x040fe20003f04270 */
[----:B------:R-:W-:Y:S01]  /*14aa0*/  BSSY B0, `(.L_x_1181) ;  /* 0x000000e000007945 */ /* 0x000fe20003800000 */
[----:B------:R-:W-:-:S11]  /*14ab0*/  VIADD R6, R0, 0xffffffff ;  /* 0xffffffff00067836 */ /* 0x000fd60000000000 */
[----:B------:R-:W-:Y:S05]  /*14ac0*/  @P0 BRA `(.L_x_1182) ;  /* 0x00000000001c0947 */ /* 0x000fea0003800000 */
[----:B------:R-:W-:Y:S01]  /*14ad0*/  ISETP.NE.AND P0, PT, R3, 0x1, PT ;  /* 0x000000010300780c */ /* 0x000fe20003f05270 */
[----:B------:R-:W-:-:S12]  /*14ae0*/  IMAD.MOV R0, RZ, RZ, -R0 ;  /* 0x000000ffff007224 */ /* 0x000fd800078e0a00 */
[----:B------:R-:W0:Y:S02]  /*14af0*/  @P0 LDC.64 R4, c[0x0][0x9e8] ;  /* 0x00027a00ff040b82 */ /* 0x000e240000000a00 */
[----:B0-----:R-:W-:-:S05]  /*14b00*/  @P0 IMAD.HI.U32 R4, R0, R4, RZ ;  /* 0x0000000400040227 */ /* 0x001fca00078e00ff */
[----:B------:R-:W-:-:S04]  /*14b10*/  @P0 SHF.R.U32.HI R0, RZ, R5, R4 ;  /* 0x00000005ff000219 */ /* 0x000fc80000011604 */
[----:B------:R-:W-:Y:S01]  /*14b20*/  LOP3.LUT R6, RZ, R0, RZ, 0x33, !PT ;  /* 0x00000000ff067212 */ /* 0x000fe200078e33ff */
[----:B------:R-:W-:Y:S06]  /*14b30*/  BRA `(.L_x_1183) ;  /* 0x0000000000107947 */ /* 0x000fec0003800000 */
.L_x_1182:
[----:B------:R-:W-:-:S13]  /*14b40*/  ISETP.NE.AND P0, PT, R3, 0x1, PT ;  /* 0x000000010300780c */ /* 0x000fda0003f05270 */
[----:B------:R-:W0:Y:S02]  /*14b50*/  @P0 LDC.64 R4, c[0x0][0x9e8] ;  /* 0x00027a00ff040b82 */ /* 0x000e240000000a00 */
[----:B0-----:R-:W-:-:S05]  /*14b60*/  @P0 IMAD.HI.U32 R4, R6, R4, RZ ;  /* 0x0000000406040227 */ /* 0x001fca00078e00ff */
[----:B------:R-:W-:-:S07]  /*14b70*/  @P0 SHF.R.U32.HI R6, RZ, R5, R4 ;  /* 0x00000005ff060219 */ /* 0x000fce0000011604 */
.L_x_1183:
[----:B------:R-:W-:Y:S05]  /*14b80*/  BSYNC B0 ;  /* 0x0000000000007941 */ /* 0x000fea0003800000 */
.L_x_1181:
[----:B------:R-:W-:-:S05]  /*14b90*/  IMAD R5, R6, R3, R3 ;  /* 0x0000000306057224 */ /* 0x000fca00078e0203 */
[----:B------:R-:W-:-:S07]  /*14ba0*/  VIMNMX R2, R2, R5, PT ;  /* 0x0000000502027248 */ /* 0x000fce0003fe0100 */
.L_x_1180:
[----:B------:R-:W0:Y:S01]  /*14bb0*/  @P2 LDC R4, c[0x0][0x44c] ;  /* 0x00011300ff042b82 */ /* 0x000e220000000800 */
[----:B------:R-:W-:-:S07]  /*14bc0*/  ULDC UR4, c[0x0][0x9dc] ;  /* 0x0002770000047ab9 */ /* 0x000fce0000000800 */
[----:B------:R-:W1:Y:S01]  /*14bd0*/  @P2 LDC R0, c[0x0][0x450] ;  /* 0x00011400ff002b82 */ /* 0x000e620000000800 */
[----:B0-----:R-:W-:-:S04]  /*14be0*/  @P2 IMAD.HI.U32 R5, R25, R4, RZ ;  /* 0x0000000419052227 */ /* 0x001fc800078e00ff */
[----:B------:R-:W-:Y:S01]  /*14bf0*/  IMAD.MOV.U32 R4, RZ, RZ, R25 ;  /* 0x000000ffff047224 */ /* 0x000fe200078e0019 */
[----:B-1----:R-:W-:Y:S01]  /*14c00*/  @P2 SHF.R.U32.HI R4, RZ, R0, R5 ;  /* 0x00000000ff042219 */ /* 0x002fe20000011605 */
[----:B------:R-:W-:Y:S02]  /*14c10*/  VIADD R0, R2, 0x7f ;  /* 0x0000007f02007836 */ /* 0x000fe40000000000 */
[----:B------:R-:W-:Y:S01]  /*14c20*/  VIADD R2, R7, 0x7f ;  /* 0x0000007f07027836 */ /* 0x000fe20000000000 */
[----:B------:R-:W-:Y:S02]  /*14c30*/  IADD3 R6, R4, R7, -R28 ;  /* 0x0000000704067210 */ /* 0x000fe40007ffe81c */
[----:B------:R-:W-:-:S04]  /*14c40*/  SHF.R.S32.HI R5, RZ, 0x1f, R0 ;  /* 0x0000001fff057819 */ /* 0x000fc80000011400 */
[----:B------:R-:W-:Y:S02]  /*14c50*/  LEA.HI R0, R5, R0, RZ, 0x7 ;  /* 0x0000000005007211 */ /* 0x000fe400078f38ff */
[----:B------:R-:W-:Y:S02]  /*14c60*/  SHF.R.S32.HI R5, RZ, 0x1f, R2 ;  /* 0x0000001fff057819 */ /* 0x000fe40000011402 */
[----:B------:R-:W-:Y:S02]  /*14c70*/  SHF.R.S32.HI R0, RZ, 0x7, R0 ;  /* 0x00000007ff007819 */ /* 0x000fe40000011400 */
[----:B------:R-:W-:Y:S01]  /*14c80*/  LEA.HI R5, R5, R2, RZ, 0x7 ;  /* 0x0000000205057211 */ /* 0x000fe200078f38ff */
[----:B------:R-:W-:-:S03]  /*14c90*/  VIADD R2, R6, -UR4 ;  /* 0x8000000406027c36 */ /* 0x000fc60008000000 */
[----:B------:R-:W-:-:S04]  /*14ca0*/  SHF.R.S32.HI R5, RZ, 0x7, R5 ;  /* 0x00000007ff057819 */ /* 0x000fc80000011405 */
[----:B------:R-:W-:Y:S01]  /*14cb0*/  VIMNMX R0, R5, R0, PT ;  /* 0x0000000005007248 */ /* 0x000fe20003fe0100 */
[----:B------:R-:W-:Y:S06]  /*14cc0*/  @!P1 BRA `(.L_x_1184) ;  /* 0x0000000000449947 */ /* 0x000fec0003800000 */
[----:B------:R-:W-:Y:S01]  /*14cd0*/  ISETP.GT.AND P0, PT, R6, -0x1, PT ;  /* 0xffffffff0600780c */ /* 0x000fe20003f04270 */
[----:B------:R-:W-:-:S12]  /*14ce0*/  BSSY B0, `(.L_x_1185) ;  /* 0x000000d000007945 */ /* 0x000fd80003800000 */
[----:B------:R-:W-:Y:S05]  /*14cf0*/  @P0 BRA `(.L_x_1186) ;  /* 0x00000000001c0947 */ /* 0x000fea0003800000 */
[----:B------:R-:W-:Y:S02]  /*14d00*/  ISETP.NE.AND P0, PT, R3, 0x1, PT ;  /* 0x000000010300780c */ /* 0x000fe40003f05270 */
[----:B------:R-:W-:-:S11]  /*14d10*/  LOP3.LUT R6, RZ, R6, RZ, 0x33, !PT ;  /* 0x00000006ff067212 */ /* 0x000fd600078e33ff */
[----:B------:R-:W0:Y:S02]  /*14d20*/  @P0 LDC.64 R4, c[0x0][0x9e8] ;  /* 0x00027a00ff040b82 */ /* 0x000e240000000a00 */
[----:B0-----:R-:W-:-:S05]  /*14d30*/  @P0 IMAD.HI.U32 R4, R6, R4, RZ ;  /* 0x0000000406040227 */ /* 0x001fca00078e00ff */
[----:B------:R-:W-:-:S04]  /*14d40*/  @P0 SHF.R.U32.HI R6, RZ, R5, R4 ;  /* 0x00000005ff060219 */ /* 0x000fc80000011604 */
[----:B------:R-:W-:Y:S01]  /*14d50*/  LOP3.LUT R6, RZ, R6, RZ, 0x33, !PT ;  /* 0x00000006ff067212 */ /* 0x000fe200078e33ff */
[----:B------:R-:W-:Y:S06]  /*14d60*/  BRA `(.L_x_1187) ;  /* 0x0000000000107947 */ /* 0x000fec0003800000 */
.L_x_1186:
[----:B------:R-:W-:-:S13]  /*14d70*/  ISETP.NE.AND P0, PT, R3, 0x1, PT ;  /* 0x000000010300780c */ /* 0x000fda0003f05270 */
[----:B------:R-:W0:Y:S02]  /*14d80*/  @P0 LDC.64 R4, c[0x0][0x9e8] ;  /* 0x00027a00ff040b82 */ /* 0x000e240000000a00 */
[----:B0-----:R-:W-:-:S05]  /*14d90*/  @P0 IMAD.HI.U32 R4, R6, R4, RZ ;  /* 0x0000000406040227 */ /* 0x001fca00078e00ff */
[----:B------:R-:W-:-:S07]  /*14da0*/  @P0 SHF.R.U32.HI R6, RZ, R5, R4 ;  /* 0x00000005ff060219 */ /* 0x000fce0000011604 */
.L_x_1187:
[----:B------:R-:W-:Y:S05]  /*14db0*/  BSYNC B0 ;  /* 0x0000000000007941 */ /* 0x000fea0003800000 */
.L_x_1185:
[----:B------:R-:W-:-:S05]  /*14dc0*/  IMAD R3, R6, R3, RZ ;  /* 0x0000000306037224 */ /* 0x000fca00078e02ff */
[----:B------:R-:W-:-:S07]  /*14dd0*/  VIMNMX R2, R2, R3, !PT ;  /* 0x0000000302027248 */ /* 0x000fce0007fe0100 */
.L_x_1184:
[C---:B------:R-:W-:Y:S01]  /*14de0*/  LOP3.LUT R3, R26.reuse, 0xff000000, RZ, 0xc0, !PT ;  /* 0xff0000001a037812 */ /* 0x040fe200078ec0ff */
[----:B------:R-:W-:Y:S01]  /*14df0*/  BSSY B0, `(.L_x_1188) ;  /* 0x0000029000007945 */ /* 0x000fe20003800000 */
[----:B------:R-:W-:Y:S02]  /*14e00*/  LOP3.LUT R4, R26, 0xff0000, RZ, 0xc0, !PT ;  /* 0x00ff00001a047812 */ /* 0x000fe400078ec0ff */
[----:B------:R-:W-:-:S04]  /*14e10*/  SHF.R.U32.HI R3, RZ, 0x8, R3 ;  /* 0x00000008ff037819 */ /* 0x000fc80000011603 */
[----:B------:R-:W-:Y:S02]  /*14e20*/  LEA.HI R4, R4, R3, RZ, 0x10 ;  /* 0x0000000304047211 */ /* 0x000fe400078f80ff */
[----:B------:R-:W-:-:S04]  /*14e30*/  SHF.R.S32.HI R3, RZ, 0x1f, R2 ;  /* 0x0000001fff037819 */ /* 0x000fc80000011402 */
[----:B------:R-:W-:Y:S01]  /*14e40*/  LEA.HI R3, R3, R2, RZ, 0x7 ;  /* 0x0000000203037211 */ /* 0x000fe200078f38ff */
[----:B------:R-:W-:-:S03]  /*14e50*/  IMAD.MOV.U32 R2, RZ, RZ, RZ ;  /* 0x000000ffff027224 */ /* 0x000fc600078e00ff */
[----:B------:R-:W-:-:S04]  /*14e60*/  SHF.R.S32.HI R3, RZ, 0x7, R3 ;  /* 0x00000007ff037819 */ /* 0x000fc80000011403 */
[----:B------:R-:W-:-:S04]  /*14e70*/  VIMNMX R5, RZ, R3, !PT ;  /* 0x00000003ff057248 */ /* 0x000fc80007fe0100 */
[----:B------:R-:W-:-:S13]  /*14e80*/  ISETP.GT.AND P0, PT, R0, R5, PT ;  /* 0x000000050000720c */ /* 0x000fda0003f04270 */
[----:B------:R-:W-:Y:S05]  /*14e90*/  @!P0 BRA `(.L_x_1189) ;  /* 0x0000000000788947 */ /* 0x000fea0003800000 */
[----:B------:R-:W-:-:S04]  /*14ea0*/  SHF.R.U32.HI R6, RZ, 0x10, R4 ;  /* 0x00000010ff067819 */ /* 0x000fc80000011604 */
[----:B------:R-:W-:-:S13]  /*14eb0*/  ISETP.NE.AND P0, PT, R6, RZ, PT ;  /* 0x000000ff0600720c */ /* 0x000fda0003f05270 */
[----:B------:R-:W0:Y:S02]  /*14ec0*/  @!P0 LDC R6, c[0x0][0x9f0] ;  /* 0x00027c00ff068b82 */ /* 0x000e240000000800 */
[----:B0-----:R-:W-:Y:S02]  /*14ed0*/  IABS R8, R6 ;  /* 0x0000000600087213 */ /* 0x001fe40000000000 */
[----:B------:R-:W-:Y:S02]  /*14ee0*/  IADD3 R7, R6, -0x1, R0 ;  /* 0xffffffff06077810 */ /* 0x000fe40007ffe000 */
[----:B------:R-:W0:Y:S03]  /*14ef0*/  I2F.RP R2, R8 ;  /* 0x0000000800027306 */ /* 0x000e260000209400 */
[----:B------:R-:W-:-:S05]  /*14f00*/  IMAD.IADD R7, R7, 0x1, -R5 ;  /* 0x0000000107077824 */ /* 0x000fca00078e0a05 */
        /* <DEDUP_REMOVED lines=19> */
[----:B------:R-:W-:-:S04]  /*15040*/  @P0 VIADD R9, R9, 0x1 ;  /* 0x0000000109090836 */ /* 0x000fc80000000000 */
[----:B------:R-:W-:-:S04]  /*15050*/  IMAD.MOV.U32 R2, RZ, RZ, R9 ;  /* 0x000000ffff027224 */ /* 0x000fc800078e0009 */
[----:B------:R-:W-:Y:S01]  /*15060*/  @!P2 IMAD.MOV R2, RZ, RZ, -R2 ;  /* 0x000000ffff02a224 */ /* 0x000fe200078e0a02 */
[----:B------:R-:W-:-:S07]  /*15070*/  @!P1 LOP3.LUT R2, RZ, R6, RZ, 0x33, !PT ;  /* 0x00000006ff029212 */ /* 0x000fce00078e33ff */
.L_x_1189:
[----:B------:R-:W-:Y:S05]  /*15080*/  BSYNC B0 ;  /* 0x0000000000007941 */ /* 0x000fea0003800000 */
.L_x_1188:
[----:B------:R-:W-:Y:S01]  /*15090*/  LOP3.LUT R4, R4, 0xff, RZ, 0xc0, !PT ;  /* 0x000000ff04047812 */ /* 0x000fe200078ec0ff */
[----:B------:R-:W-:Y:S04]  /*150a0*/  BSSY B7, `(.L_x_1190) ;  /* 0x000034d000077945 */ /* 0x000fe80003800000 */
[----:B------:R-:W-:-:S05]  /*150b0*/  IMAD R3, R4, R2, R5 ;  /* 0x0000000204037224 */ /* 0x000fca00078e0205 */
        /* <DEDUP_REMOVED lines=22> */
.L_x_1191:
        /* <DEDUP_REMOVED lines=20> */
.L_x_1194:
[----:B------:R-:W-:Y:S05]  /*15360*/  BSYNC B6 ;  /* 0x0000000000067941 */ /* 0x000fea0003800000 */
.L_x_1193:
        /* <DEDUP_REMOVED lines=9> */
[----:B------:R-:W-:Y:S02]  /*15400*/  IMAD.U32 R4, RZ, RZ, UR6 ;  /* 0x00000006ff047e24 */ /* 0x000fe4000f8e00ff */
[----:B------:R-:W-:Y:S02]  /*15410*/  IMAD.U32 R5, RZ, RZ, UR7 ;  /* 0x00000007ff057e24 */ /* 0x000fe4000f8e00ff */
[----:B------:R-:W-:Y:S02]  /*15420*/  IMAD.U32 R6, RZ, RZ, UR8 ;  /* 0x00000008ff067e24 */ /* 0x000fe4000f8e00ff */
[----:B------:R-:W-:-:S02]  /*15430*/  IMAD.U32 R7, RZ, RZ, UR9 ;  /* 0x00000009ff077e24 */ /* 0x000fc4000f8e00ff */
[----:B------:R-:W-:Y:S02]  /*15440*/  IMAD.U32 R10, RZ, RZ, UR4 ;  /* 0x00000004ff0a7e24 */ /* 0x000fe4000f8e00ff */
[----:B------:R-:W-:Y:S02]  /*15450*/  IMAD.U32 R11, RZ, RZ, UR5 ;  /* 0x00000005ff0b7e24 */ /* 0x000fe4000f8e00ff */
[----:B------:R-:W-:Y:S02]  /*15460*/  IMAD.MOV.U32 R8, RZ, RZ, 0x70 ;  /* 0x00000070ff087424 */ /* 0x000fe400078e00ff */
[----:B------:R-:W-:Y:S02]  /*15470*/  IMAD.MOV.U32 R12, RZ, RZ, 0x1 ;  /* 0x00000001ff0c7424 */ /* 0x000fe400078e00ff */
[----:B0-----:R-:W-:-:S07]  /*15480*/  IMAD.MOV.U32 R13, RZ, RZ, RZ ;  /* 0x000000ffff0d7224 */ /* 0x001fce00078e00ff */
[----:B------:R-:W-:-:S07]  /*15490*/  LEPC R20, `(.L_x_1197) ;  /* 0x000000001014794e */ /* 0x000fce0000000000 */
[----:B-1----:R-:W-:Y:S05]  /*154a0*/  CALL.ABS.NOINC R2 ;  /* 0x0000000002007343 */ /* 0x002fea0003c00000 */
.L_x_1197:
[----:B------:R0:W1:Y:S01]  /*154b0*/  LDC.64 R2, c[0x4][R18] ;  /* 0x0100000012027b82 */ /* 0x0000620000000a00 */
[----:B------:R-:W-:Y:S01]  /*154c0*/  ULDC.64 UR6, c[0x4][0x88] ;  /* 0x0100220000067ab9 */ /* 0x000fe20000000a00 */
[----:B------:R-:W-:Y:S01]  /*154d0*/  ULDC.64 UR8, c[0x4][0x90] ;  /* 0x0100240000087ab9 */ /* 0x000fe20000000a00 */
[----:B------:R-:W-:Y:S01]  /*154e0*/  ULDC.64 UR4, c[0x4][0x18] ;  /* 0x0100060000047ab9 */ /* 0x000fe20000000a00 */
        /* <DEDUP_REMOVED lines=11> */
.L_x_1196:
[----:B------:R-:W-:Y:S05]  /*155a0*/  BSYNC B6 ;  /* 0x0000000000067941 */ /* 0x000fea0003800000 */
.L_x_1195:
[----:B------:R-:W-:Y:S01]  /*155b0*/  ULDC.64 UR4, c[0x0][0x9f8] ;  /* 0x00027e0000047ab9 */ /* 0x000fe20000000a00 */
[----:B------:R-:W2:Y:S01]  /*155c0*/  LDL R18, [R1+0x8] ;  /* 0x0000080001127983 */ /* 0x000ea20000100800 */
[----:B------:R-:W-:Y:S01]  /*155d0*/  ISETP.NE.U32.AND P0, PT, RZ, UR4, PT ;  /* 0x00000004ff007c0c */ /* 0x000fe2000bf05070 */
[----:B------:R-:W-:Y:S01]  /*155e0*/  IMAD.MOV.U32 R7, RZ, RZ, R27 ;  /* 0x000000ffff077224 */ /* 0x000fe200078e001b */
[----:B------:R-:W0:Y:S01]  /*155f0*/  LDC R6, c[0x0][0x430] ;  /* 0x00010c00ff067b82 */ /* 0x000e220000000800 */
[----:B------:R-:W1:Y:S01]  /*15600*/  S2R R21, SR_TID.X ;  /* 0x0000000000157919 */ /* 0x000e620000002100 */
[----:B------:R-:W-:Y:S01]  /*15610*/  ISETP.NE.AND.EX P0, PT, RZ, UR5, PT, P0 ;  /* 0x00000005ff007c0c */ /* 0x000fe2000bf05300 */
[----:B------:R-:W3:Y:S01]  /*15620*/  S2R R20, SR_TID.X ;  /* 0x0000000000147919 */ /* 0x000ee20000002100 */
[----:B------:R-:W-:Y:S01]  /*15630*/  VIADD R22, R22, 0xffffffff ;  /* 0xffffffff16167836 */ /* 0x000fe20000000000 */
[----:B------:R-:W-:Y:S01]  /*15640*/  LOP3.LUT R16, R16, 0xffffffdf, RZ, 0xc0, !PT ;  /* 0xffffffdf10107812 */ /* 0x000fe200078ec0ff */
[----:B------:R-:W-:-:S09]  /*15650*/  ULDC UR4, c[0x0][0x2f4] ;  /* 0x0000bd0000047ab9 */ /* 0x000fd20000000800 */
[----:B------:R-:W4:Y:S02]  /*15660*/  @P0 LDC.64 R2, c[0x0][0x9f8] ;  /* 0x00027e00ff020b82 */ /* 0x000f240000000a00 */
[----:B----4-:R-:W-:-:S05]  /*15670*/  @P0 IMAD.WIDE R2, R27, 0x4, R2 ;  /* 0x000000041b020825 */ /* 0x010fca00078e0202 */
[----:B------:R4:W2:Y:S01]  /*15680*/  @P0 LDG.E R7, desc[UR56][R2.64] ;  /* 0x0000003802070981 */ /* 0x0008a2000c1e1900 */
[----:B0-----:R-:W-:Y:S01]  /*15690*/  ISETP.NE.AND P1, PT, R6, 0x1, PT ;  /* 0x000000010600780c */ /* 0x001fe20003f25270 */
[----:B-1----:R-:W-:Y:S01]  /*156a0*/  IMAD.SHL.U32 R21, R21, 0x20, RZ ;  /* 0x0000002015157824 */ /* 0x002fe200078e00ff */
[----:B---3--:R-:W-:Y:S01]  /*156b0*/  LOP3.LUT R20, R20, 0x7f, RZ, 0xc0, !PT ;  /* 0x0000007f14147812 */ /* 0x008fe200078ec0ff */
[----:B------:R-:W-:Y:S01]  /*156c0*/  IMAD.SHL.U32 R9, R22, 0x80, RZ ;  /* 0x0000008016097824 */ /* 0x000fe200078e00ff */
[----:B------:R-:W0:Y:S02]  /*156d0*/  S2R R8, SR_TID.X ;  /* 0x0000000000087919 */ /* 0x000e240000002100 */
[----:B------:R-:W-:Y:S02]  /*156e0*/  SHF.R.U32.HI R20, RZ, 0x2, R20 ;  /* 0x00000002ff147819 */ /* 0x000fe40000011614 */
[----:B------:R-:W-:-:S04]  /*156f0*/  LOP3.LUT R21, R21, 0x60, RZ, 0xc0, !PT ;  /* 0x0000006015157812 */ /* 0x000fc800078ec0ff */
[----:B------:R-:W-:Y:S01]  /*15700*/  LOP3.LUT R0, R9, R20, R21, 0xfe, !PT ;  /* 0x0000001409007212 */ /* 0x000fe200078efe15 */
[----:B----4-:R-:W1:Y:S01]  /*15710*/  @P1 LDC R3, c[0x0][0x434] ;  /* 0x00010d00ff031b82 */ /* 0x010e620000000800 */
[----:B------:R-:W-:-:S07]  /*15720*/  @P1 LOP3.LUT R16, R16, 0x20, RZ, 0xfc, !PT ;  /* 0x0000002010101812 */ /* 0x000fce00078efcff */
[----:B------:R-:W3:Y:S01]  /*15730*/  @P1 LDC R2, c[0x0][0x438] ;  /* 0x00010e00ff021b82 */ /* 0x000ee20000000800 */
[----:B------:R-:W-:Y:S01]  /*15740*/  LOP3.LUT R16, R16, 0xfffffffb, RZ, 0xc0, !PT ;  /* 0xfffffffb10107812 */ /* 0x000fe200078ec0ff */
[----:B------:R-:W-:Y:S01]  /*15750*/  UMOV UR5, 0xffffffff ;  /* 0xffffffff00057882 */ /* 0x000fe20000000000 */
[----:B------:R-:W-:Y:S02]  /*15760*/  LOP3.LUT R26, R26, 0xffff, RZ, 0xc0, !PT ;  /* 0x0000ffff1a1a7812 */ /* 0x000fe400078ec0ff */
[C---:B--2---:R-:W-:Y:S01]  /*15770*/  ISETP.GE.AND P0, PT, R0.reuse, R18, PT ;  /* 0x000000120000720c */ /* 0x044fe20003f06270 */
[----:B------:R-:W-:Y:S02]  /*15780*/  IMAD.IADD R0, R0, 0x1, R19 ;  /* 0x0000000100007824 */ /* 0x000fe400078e0213 */
[----:B0-----:R-:W-:Y:S02]  /*15790*/  IMAD.SHL.U32 R18, R8, 0x8, RZ ;  /* 0x0000000808127824 */ /* 0x001fe400078e00ff */
[----:B-1----:R-:W-:-:S03]  /*157a0*/  @P1 IMAD.HI.U32 R3, R0, R3, RZ ;  /* 0x0000000300031227 */ /* 0x002fc600078e00ff */
[----:B------:R-:W-:Y:S01]  /*157b0*/  LOP3.LUT R18, R18, 0x18, RZ, 0xc0, !PT ;  /* 0x0000001812127812 */ /* 0x000fe200078ec0ff */
[----:B------:R-:W-:Y:S01]  /*157c0*/  IMAD.MOV.U32 R4, RZ, RZ, R0 ;  /* 0x000000ffff047224 */ /* 0x000fe200078e0000 */
[----:B---3--:R-:W-:-:S03]  /*157d0*/  @P1 SHF.R.U32.HI R4, RZ, R2, R3 ;  /* 0x00000002ff041219 */ /* 0x008fc60000011603 */
[----:B------:R-:W0:Y:S02]  /*157e0*/  @!P0 LDC.64 R2, c[0x0][0x428] ;  /* 0x00010a00ff028b82 */ /* 0x000e240000000a00 */
[----:B------:R-:W-:-:S04]  /*157f0*/  IMAD.MOV R5, RZ, RZ, -R4 ;  /* 0x000000ffff057224 */ /* 0x000fc800078e0a04 */
[----:B------:R-:W-:Y:S01]  /*15800*/  IMAD R0, R6, R5, R0 ;  /* 0x0000000506007224 */ /* 0x000fe200078e0200 */
[--C-:B------:R-:W-:Y:S02]  /*15810*/  @!P0 SHF.R.S32.HI R5, RZ, 0x1f, R4.reuse ;  /* 0x0000001fff058819 */ /* 0x100fe40000011404 */
[----:B------:R-:W-:Y:S01]  /*15820*/  SHF.R.S32.HI R6, RZ, 0x1f, R7 ;  /* 0x0000001fff067819 */ /* 0x000fe20000011407 */
[----:B------:R-:W-:Y:S01]  /*15830*/  STL [R1+0x4], R7 ;  /* 0x0000040701007387 */ /* 0x000fe20000100800 */
[----:B0-----:R-:W-:-:S03]  /*15840*/  @!P0 IMAD.WIDE.U32 R4, R7, R2, R4 ;  /* 0x0000000207048225 */ /* 0x001fc600078e0004 */
[----:B------:R0:W-:Y:S02]  /*15850*/  STL [R1+0x14], R6 ;  /* 0x0000140601007387 */ /* 0x0001e40000100800 */
[----:B0-----:R-:W-:-:S04]  /*15860*/  @!P0 IMAD R6, R6, R2, RZ ;  /* 0x0000000206068224 */ /* 0x001fc800078e02ff */
[----:B------:R-:W-:Y:S02]  /*15870*/  @!P0 IMAD R6, R7, R3, R6 ;  /* 0x0000000307068224 */ /* 0x000fe400078e0206 */
[----:B------:R-:W0:Y:S01]  /*15880*/  @!P0 LDC.64 R2, c[0x0][0x418] ;  /* 0x00010600ff028b82 */ /* 0x000e220000000a00 */
[C---:B------:R-:W-:Y:S01]  /*15890*/  ISETP.GE.AND P2, PT, R18.reuse, UR4, PT ;  /* 0x0000000412007c0c */ /* 0x040fe2000bf46270 */
[----:B------:R-:W-:Y:S01]  /*158a0*/  @!P0 IMAD.IADD R5, R5, 0x1, R6 ;  /* 0x0000000105058824 */ /* 0x000fe200078e0206 */
[C---:B------:R-:W-:Y:S02]  /*158b0*/  LOP3.LUT R10, R18.reuse, 0x20, RZ, 0xfc, !PT ;  /* 0x00000020120a7812 */ /* 0x040fe400078efcff */
[----:B------:R-:W-:-:S09]  /*158c0*/  LOP3.LUT R8, R18, 0x40, RZ, 0xfc, !PT ;  /* 0x0000004012087812 */ /* 0x000fd200078efcff */
[----:B------:R-:W-:Y:S02]  /*158d0*/  @P2 LOP3.LUT R16, R16, 0x4, RZ, 0xfc, !PT ;  /* 0x0000000410102812 */ /* 0x000fe400078efcff */
[----:B0-----:R-:W-:Y:S01]  /*158e0*/  @!P0 LEA R6, P1, R4, R2, 0x2 ;  /* 0x0000000204068211 */ /* 0x001fe200078210ff */
[----:B------:R-:W-:-:S03]  /*158f0*/  IMAD.MOV.U32 R2, RZ, RZ, RZ ;  /* 0x000000ffff027224 */ /* 0x000fc600078e00ff */
[----:B------:R-:W-:Y:S02]  /*15900*/  @!P0 LEA.HI.X R7, R4, R3, R5, 0x2, P1 ;  /* 0x0000000304078211 */ /* 0x000fe400008f1405 */
[----:B------:R-:W-:-:S03]  /*15910*/  ISETP.GE.AND P1, PT, R10, UR4, PT ;  /* 0x000000040a007c0c */ /* 0x000fc6000bf26270 */
[----:B------:R0:W5:Y:S01]  /*15920*/  @!P0 LDG.E R2, desc[UR56][R6.64] ;  /* 0x0000003806028981 */ /* 0x000162000c1e1900 */
[----:B------:R-:W-:Y:S01]  /*15930*/  ISETP.GE.AND P0, PT, R8, UR4, PT ;  /* 0x0000000408007c0c */ /* 0x000fe2000bf06270 */
[----:B------:R-:W-:Y:S01]  /*15940*/  IMAD.U32 R3, RZ, RZ, UR36 ;  /* 0x00000024ff037e24 */ /* 0x000fe2000f8e00ff */
[----:B------:R-:W-:-:S07]  /*15950*/  LOP3.LUT R16, R16, 0xfffffffd, RZ, 0xc0, !PT ;  /* 0xfffffffd10107812 */ /* 0x000fce00078ec0ff */
[----:B------:R-:W-:-:S04]  /*15960*/  @P1 LOP3.LUT R16, R16, 0x2, RZ, 0xfc, !PT ;  /* 0x0000000210101812 */ /* 0x000fc800078efcff */
[----:B------:R-:W-:-:S04]  /*15970*/  LOP3.LUT R16, R16, 0xfffffffe, RZ, 0xc0, !PT ;  /* 0xfffffffe10107812 */ /* 0x000fc800078ec0ff */
[----:B------:R-:W-:Y:S01]  /*15980*/  @P0 LOP3.LUT R16, R16, 0x1, RZ, 0xfc, !PT ;  /* 0x0000000110100812 */ /* 0x000fe200078efcff */
[----:B0-----:R-:W-:Y:S06]  /*15990*/  BRA.DIV UR5, `(.L_x_1198) ;  /* 0x0000004205c87947 */ /* 0x001fec000b800000 */
.L_x_1264:
[----:B------:R-:W-:Y:S02]  /*159a0*/  ISETP.NE.AND P0, PT, R3, 0x3, PT ;  /* 0x000000030300780c */ /* 0x000fe40003f05270 */
[----:B------:R-:W-:-:S11]  /*159b0*/  LOP3.LUT R16, R16, 0xffffffef, RZ, 0xc0, !PT ;  /* 0xffffffef10107812 */ /* 0x000fd600078ec0ff */
[----:B------:R-:W-:Y:S01]  /*159c0*/  @P0 LOP3.LUT R16, R16, 0x10, RZ, 0xfc, !PT ;  /* 0x0000001010100812 */ /* 0x000fe200078efcff */
[----:B------:R-:W-:Y:S06]  /*159d0*/  @!P0 BRA `(.L_x_1199) ;  /* 0x0000000000048947 */ /* 0x000fec0003800000 */
[----:B------:R-:W-:Y:S01]  /*159e0*/  BPT.TRAP 0x1 ;  /* 0x000000040000795c */ /* 0x000fe20000300000 */
.L_x_1199:
        /* <DEDUP_REMOVED lines=23> */
.L_x_1265:
[----:B------:R-:W-:Y:S05]  /*15b60*/  BSYNC B0 ;  /* 0x0000000000007941 */ /* 0x000fea0003800000 */
.L_x_1200:
[----:B------:R-:W0:Y:S01]  /*15b70*/  LDL R14, [R1+0x8] ;  /* 0x00000800010e7983 */ /* 0x000e220000100800 */
[----:B------:R-:W-:Y:S01]  /*15b80*/  ULDC.64 UR4, c[0x0][0x300] ;  /* 0x0000c00000047ab9 */ /* 0x000fe20000000a00 */
[----:B------:R-:W-:Y:S01]  /*15b90*/  ULDC.64 UR6, c[0x0][0x2e8] ;  /* 0x0000ba0000067ab9 */ /* 0x000fe20000000a00 */
[----:B------:R-:W-:Y:S01]  /*15ba0*/  IMAD R3, R3, UR4, RZ ;  /* 0x0000000403037c24 */ /* 0x000fe2000f8e02ff */
[----:B------:R-:W1:Y:S01]  /*15bb0*/  S2R R11, SR_TID.X ;  /* 0x00000000000b7919 */ /* 0x000e620000002100 */
[----:B------:R-:W-:Y:S01]  /*15bc0*/  IMAD.WIDE.U32 R6, R0, UR4, RZ ;  /* 0x0000000400067c25 */ /* 0x000fe2000f8e00ff */
[----:B------:R-:W-:Y:S01]  /*15bd0*/  LOP3.LUT P4, RZ, R16, 0x4, RZ, 0xc0, !PT ;  /* 0x0000000410ff7812 */ /* 0x000fe2000788c0ff */
[----:B------:R-:W2:Y:S02]  /*15be0*/  S2R R10, SR_TID.X ;  /* 0x00000000000a7919 */ /* 0x000ea40000002100 */
[----:B------:R-:W-:Y:S01]  /*15bf0*/  IMAD R3, R0, UR5, R3 ;  /* 0x0000000500037c24 */ /* 0x000fe2000f8e0203 */
[----:B------:R-:W-:Y:S01]  /*15c00*/  ULDC.64 UR4, c[0x0][0x310] ;  /* 0x0000c40000047ab9 */ /* 0x000fe20000000a00 */
[----:B------:R-:W-:Y:S01]  /*15c10*/  LOP3.LUT P3, RZ, R16, 0x2, RZ, 0xc0, !PT ;  /* 0x0000000210ff7812 */ /* 0x000fe2000786c0ff */
[----:B------:R-:W-:Y:S01]  /*15c20*/  IMAD R8, R8, UR4, RZ ;  /* 0x0000000408087c24 */ /* 0x000fe2000f8e02ff */
[----:B------:R-:W-:Y:S01]  /*15c30*/  LOP3.LUT P2, RZ, R16, 0x1, RZ, 0xc0, !PT ;  /* 0x0000000110ff7812 */ /* 0x000fe2000784c0ff */
[----:B------:R-:W-:-:S02]  /*15c40*/  IMAD.IADD R7, R7, 0x1, R3 ;  /* 0x0000000107077824 */ /* 0x000fc400078e0203 */
[----:B------:R-:W-:-:S04]  /*15c50*/  IMAD.WIDE.U32 R6, R2, UR4, R6 ;  /* 0x0000000402067c25 */ /* 0x000fc8000f8e0006 */
[----:B------:R-:W-:Y:S01]  /*15c60*/  IMAD R2, R2, UR5, R8 ;  /* 0x0000000502027c24 */ /* 0x000fe2000f8e0208 */
[----:B------:R-:W-:-:S03]  /*15c70*/  ULDC.64 UR4, c[0x0][0x308] ;  /* 0x0000c20000047ab9 */ /* 0x000fc60000000a00 */
[----:B------:R-:W-:Y:S02]  /*15c80*/  IMAD.IADD R3, R7, 0x1, R2 ;  /* 0x0000000107037824 */ /* 0x000fe400078e0202 */
[----:B------:R-:W-:-:S04]  /*15c90*/  IMAD.MOV.U32 R2, RZ, RZ, R6 ;  /* 0x000000ffff027224 */ /* 0x000fc800078e0006 */
[C---:B------:R-:W-:Y:S01]  /*15ca0*/  IMAD.WIDE.U32 R2, R26.reuse, UR4, R2 ;  /* 0x000000041a027c25 */ /* 0x040fe2000f8e0002 */
[----:B------:R-:W-:Y:S01]  /*15cb0*/  UMOV UR4, 0xffffffff ;  /* 0xffffffff00047882 */ /* 0x000fe20000000000 */
[----:B-1----:R-:W-:Y:S02]  /*15cc0*/  LOP3.LUT R13, R11, 0x7f, RZ, 0xc0, !PT ;  /* 0x0000007f0b0d7812 */ /* 0x002fe400078ec0ff */
[----:B------:R-:W-:Y:S01]  /*15cd0*/  IMAD R6, R26, UR5, R3 ;  /* 0x000000051a067c24 */ /* 0x000fe2000f8e0203 */
[----:B------:R-:W-:Y:S01]  /*15ce0*/  LEA R0, P0, R2, UR6, 0x1 ;  /* 0x0000000602007c11 */ /* 0x000fe2000f8008ff */
[C---:B--2---:R-:W-:Y:S01]  /*15cf0*/  IMAD.SHL.U32 R11, R10.reuse, 0x8, RZ ;  /* 0x000000080a0b7824 */ /* 0x044fe200078e00ff */
[----:B------:R-:W-:Y:S01]  /*15d00*/  SHF.R.U32.HI R13, RZ, 0x2, R13 ;  /* 0x00000002ff0d7819 */ /* 0x000fe2000001160d */
[----:B------:R-:W-:Y:S01]  /*15d10*/  IMAD.SHL.U32 R12, R10, 0x8, RZ ;  /* 0x000000080a0c7824 */ /* 0x000fe200078e00ff */
[----:B------:R-:W-:Y:S02]  /*15d20*/  LEA.HI.X R6, R2, UR7, R6, 0x1, P0 ;  /* 0x0000000702067c11 */ /* 0x000fe400080f0c06 */
[----:B------:R-:W-:-:S04]  /*15d30*/  LOP3.LUT R11, R11, 0xd8, RZ, 0xc0, !PT ;  /* 0x000000d80b0b7812 */ /* 0x000fc800078ec0ff */
[----:B------:R-:W-:Y:S01]  /*15d40*/  LOP3.LUT R11, R11, 0x18, R10, 0x78, !PT ;  /* 0x000000180b0b7812 */ /* 0x000fe200078e780a */
[----:B------:R-:W-:-:S03]  /*15d50*/  IMAD.SHL.U32 R10, R10, 0x8, RZ ;  /* 0x000000080a0a7824 */ /* 0x000fc600078e00ff */
[----:B------:R-:W-:Y:S02]  /*15d60*/  LOP3.LUT R11, R11, 0x320, R12, 0xf8, !PT ;  /* 0x000003200b0b7812 */ /* 0x000fe400078ef80c */
[----:B------:R-:W-:-:S03]  /*15d70*/  LOP3.LUT R10, R10, 0x18, RZ, 0xc0, !PT ;  /* 0x000000180a0a7812 */ /* 0x000fc600078ec0ff */
[----:B------:R-:W-:Y:S01]  /*15d80*/  IMAD R7, R23, 0x3000, R11 ;  /* 0x0000300017077824 */ /* 0x000fe200078e020b */
[----:B0-----:R-:W-:-:S04]  /*15d90*/  IADD3 R5, -R13, R14, -R9 ;  /* 0x0000000e0d057210 */ /* 0x001fc80007ffe909 */
        /* <DEDUP_REMOVED lines=40> */
.L_x_1275:
[----:B------:R-:W-:-:S13]  /*16020*/  ISETP.GE.AND P0, PT, R5, 0x61, PT ;  /* 0x000000610500780c */ /* 0x000fda0003f06270 */
[----:B01----:R-:W-:Y:S01]  /*16030*/  @P0 LEA R2, P1, R10, R0, 0x1 ;  /* 0x000000000a020211 */ /* 0x003fe200078208ff */
[----:B------:R-:W-:-:S04]  /*16040*/  @P0 IMAD R7, R7, 0x2, R17 ;  /* 0x0000000207070824 */ /* 0x000fc800078e0211 */
        /* <DEDUP_REMOVED lines=9> */
.L_x_1203:
[----:B------:R-:W-:Y:S02]  /*160e0*/  PLOP3.LUT P1, PT, P1, P0, PT, 0xa2, 0x0 ;  /* 0x000000000000781c */ /* 0x000fe40000f21472 */
[----:B------:R-:W-:-:S08]  /*160f0*/  @P0 R2UR P1, UR4, R4 ;  /* 0x00000000040402ca */ /* 0x000fd00000020000 */
[----:B------:R-:W-:-:S05]  /*16100*/  @P0 PLOP3.LUT P0, PT, P1, PT, PT, 0x80, 0x0 ;  /* 0x000000000000081c */ /* 0x000fca0000f0f070 */
[----:B------:R-:W-:Y:S01]  /*16110*/  @!P1 SYNCS.ARRIVE.TRANS64.RED.A0T1 RZ, [UR4+0x2d830], RZ ;  /* 0x02d830ffffff99a7 */ /* 0x000fe20008200404 */
[----:B------:R-:W-:Y:S07]  /*16120*/  @!P1 ARRIVES.LDGSTSBAR.64.TRANSCNT [UR4+0x2d830] ;  /* 0x02d83000ff0099b0 */ /* 0x000fee0008000a84 */
[----:B------:R-:W-:Y:S05]  /*16130*/  @P0 BRA.U.ANY `(.L_x_1203) ;  /* 0xfffffffd00e80947 */ /* 0x000fea000393ffff */
[----:B------:R-:W-:Y:S01]  /*16140*/  NOP ;  /* 0x0000000000007918 */ /* 0x000fe20000000000 */
[----:B------:R-:W-:-:S05]  /*16150*/  IMAD.U32 R0, RZ, RZ, UR36 ;  /* 0x00000024ff007e24 */ /* 0x000fca000f8e00ff */
[----:B------:R-:W-:-:S13]  /*16160*/  ISETP.NE.AND P2, PT, R0, 0x3, PT ;  /* 0x000000030000780c */ /* 0x000fda0003f45270 */
[----:B------:R-:W-:Y:S05]  /*16170*/  @!P2 BRA `(.L_x_1204) ;  /* 0x000000000004a947 */ /* 0x000fea0003800000 */
[----:B------:R-:W-:Y:S01]  /*16180*/  BPT.TRAP 0x1 ;  /* 0x000000040000795c */ /* 0x000fe20000300000 */
.L_x_1204:
[----:B0-----:R0:W5:Y:S01]  /*16190*/  LDL.LU R3, [R1] ;  /* 0x0000000001037983 */ /* 0x0011620000300800 */
[----:B------:R0:W-:Y:S02]  /*161a0*/  SYNCS.ARRIVE.TRANS64.A1T0 RZ, [R4+URZ+0x2d830], RZ ;  /* 0x02d830ff04ff79a7 */ /* 0x0001e4000810003f */
[----:B------:R-:W-:Y:S05]  /*161b0*/  WARPSYNC.ALL ;  /* 0x0000000000007948 */ /* 0x000fea0003800000 */
[----:B------:R-:W-:Y:S01]  /*161c0*/  ULDC.64 UR4, c[0x0][0x298] ;  /* 0x0000a60000047ab9 */ /* 0x000fe20000000a00 */
[----:B------:R-:W-:Y:S01]  /*161d0*/  VIADD R2, R17, 0xc400 ;  /* 0x0000c40011027836 */ /* 0x000fe20000000000 */
[----:B------:R-:W-:Y:S01]  /*161e0*/  BSSY B6, `(.L_x_1205) ;  /* 0x000001b000067945 */ /* 0x000fe20003800000 */
[----:B------:R-:W-:Y:S03]  /*161f0*/  BAR.SYNC.DEFER_BLOCKING 0x8, 0x200 ;  /* 0x0208000000007b1d */ /* 0x000fe60000010000 */
[----:B------:R-:W-:-:S02]  /*16200*/  LOP3.LUT P0, RZ, R2, 0x1bf, RZ, 0xc0, !PT ;  /* 0x000001bf02ff7812 */ /* 0x000fc4000780c0ff */
[----:B-----5:R-:W-:Y:S01]  /*16210*/  SHF.R.S32.HI R0, RZ, 0x1f, R3 ;  /* 0x0000001fff007819 */ /* 0x020fe20000011403 */
[----:B0-----:R-:W-:-:S04]  /*16220*/  IMAD.WIDE.U32 R4, R3, UR4, RZ ;  /* 0x0000000403047c25 */ /* 0x001fc8000f8e00ff */
[----:B------:R-:W-:Y:S01]  /*16230*/  IMAD R0, R0, UR4, RZ ;  /* 0x0000000400007c24 */ /* 0x000fe2000f8e02ff */
[----:B------:R0:W-:Y:S03]  /*16240*/  STL.64 [R1+0x20], R4 ;  /* 0x0000200401007387 */ /* 0x0001e60000100a00 */
[----:B------:R-:W-:-:S04]  /*16250*/  IMAD R0, R3, UR5, R0 ;  /* 0x0000000503007c24 */ /* 0x000fc8000f8e0200 */
[----:B------:R-:W-:-:S05]  /*16260*/  IMAD.IADD R0, R5, 0x1, R0 ;  /* 0x0000000105007824 */ /* 0x000fca00078e0200 */
[----:B------:R0:W-:Y:S01]  /*16270*/  STL [R1], R0 ;  /* 0x0000000001007387 */ /* 0x0001e20000100800 */
[----:B------:R-:W-:Y:S05]  /*16280*/  @!P0 BRA `(.L_x_1206) ;  /* 0x0000000000408947 */ /* 0x000fea0003800000 */
[----:B------:R-:W-:Y:S01]  /*16290*/  MOV R2, 0x0 ;  /* 0x0000000000027802 */ /* 0x000fe20000000f00 */
[----:B------:R-:W-:Y:S01]  /*162a0*/  ULDC.64 UR6, c[0x4][0x88] ;  /* 0x0100220000067ab9 */ /* 0x000fe20000000a00 */
[----:B------:R-:W-:Y:S01]  /*162b0*/  ULDC.64 UR8, c[0x4][0x90] ;  /* 0x0100240000087ab9 */ /* 0x000fe20000000a00 */
[----:B------:R-:W-:Y:S01]  /*162c0*/  ULDC.64 UR4, c[0x4][0x20] ;  /* 0x0100080000047ab9 */ /* 0x000fe20000000a00 */
[----:B0-----:R-:W-:Y:S02]  /*162d0*/  IMAD.U32 R4, RZ, RZ, UR6 ;  /* 0x00000006ff047e24 */ /* 0x001fe4000f8e00ff */
        /* <DEDUP_REMOVED lines=11> */
.L_x_1206:
[----:B------:R-:W-:Y:S05]  /*16390*/  BSYNC B6 ;  /* 0x0000000000067941 */ /* 0x000fea0003800000 */
.L_x_1205:
[----:B------:R-:W2:Y:S01]  /*163a0*/  LDL.LU R2, [R1] ;  /* 0x0000000001027983 */ /* 0x000ea20000300800 */
[----:B0-----:R-:W0:Y:S01]  /*163b0*/  LDC R5, c[0x0][0x448] ;  /* 0x00011200ff057b82 */ /* 0x001e220000000800 */
[----:B------:R-:W-:Y:S01]  /*163c0*/  LOP3.LUT P6, RZ, R16, 0x40, RZ, 0xc0, !PT ;  /* 0x0000004010ff7812 */ /* 0x000fe200078cc0ff */
[----:B------:R-:W-:Y:S01]  /*163d0*/  ULDC.64 UR6, c[0x0][0x2e0] ;  /* 0x0000b80000067ab9 */ /* 0x000fe20000000a00 */
[----:B------:R-:W3:Y:S01]  /*163e0*/  LDL.LU.64 R20, [R1+0x20] ;  /* 0x0000200001147983 */ /* 0x000ee20000300a00 */
[----:B------:R-:W-:Y:S01]  /*163f0*/  SHF.R.S32.HI R4, RZ, 0x1f, R27 ;  /* 0x0000001fff047819 */ /* 0x000fe2000001141b */
[----:B------:R-:W-:Y:S01]  /*16400*/  ULDC.64 UR4, c[0x0][0x2d8] ;  /* 0x0000b60000047ab9 */ /* 0x000fe20000000a00 */
[----:B------:R-:W-:Y:S01]  /*16410*/  SEL R0, R27, RZ, !P6 ;  /* 0x000000ff1b007207 */ /* 0x000fe20007000000 */
[----:B------:R-:W-:Y:S01]  /*16420*/  ULDC.64 UR8, c[0x0][0x280] ;  /* 0x0000a00000087ab9 */ /* 0x000fe20000000a00 */
[----:B------:R-:W-:Y:S01]  /*16430*/  SEL R4, R4, RZ, !P6 ;  /* 0x000000ff04047207 */ /* 0x000fe20007000000 */
[----:B------:R-:W1:Y:S01]  /*16440*/  LDC R9, c[0x0][0x448] ;  /* 0x00011200ff097b82 */ /* 0x000e620000000800 */
[----:B------:R-:W4:Y:S03]  /*16450*/  S2R R11, SR_TID.X ;  /* 0x00000000000b7919 */ /* 0x000f260000002100 */
[----:B------:R-:W-:Y:S01]  /*16460*/  IMAD R4, R4, UR6, RZ ;  /* 0x0000000604047c24 */ /* 0x000fe2000f8e02ff */
[----:B0-----:R-:W-:-:S03]  /*16470*/  ISETP.NE.AND P6, PT, R5, 0x1, PT ;  /* 0x000000010500780c */ /* 0x001fc60003fc5270 */
[----:B------:R-:W-:-:S10]  /*16480*/  IMAD R5, R0, UR7, R4 ;  /* 0x0000000700057c24 */ /* 0x000fd4000f8e0204 */
[----:B------:R-:W0:Y:S01]  /*16490*/  @P6 LDC R4, c[0x0][0x44c] ;  /* 0x00011300ff046b82 */ /* 0x000e220000000800 */
[----:B----4-:R-:W-:-:S07]  /*164a0*/  IMAD.SHL.U32 R10, R11, 0x8, RZ ;  /* 0x000000080b0a7824 */ /* 0x010fce00078e00ff */
[----:B------:R-:W4:Y:S01]  /*164b0*/  @P6 LDC R8, c[0x0][0x450] ;  /* 0x00011400ff086b82 */ /* 0x000f220000000800 */
        /* <DEDUP_REMOVED lines=8> */
[----:B------:R-:W-:Y:S01]  /*16540*/  IMAD.WIDE.U32 R2, R0, UR6, R2 ;  /* 0x0000000600027c25 */ /* 0x000fe2000f8e0002 */
[----:B------:R-:W-:Y:S01]  /*16550*/  ULDC.64 UR6, c[0x0][0x2c8] ;  /* 0x0000b20000067ab9 */ /* 0x000fe20000000a00 */
[----:B------:R-:W5:Y:S02]  /*16560*/  @P6 LDC R0, c[0x0][0x450] ;  /* 0x00011400ff006b82 */ /* 0x000f640000000800 */
[----:B------:R-:W-:-:S02]  /*16570*/  IMAD.IADD R3, R3, 0x1, R5 ;  /* 0x0000000103037824 */ /* 0x000fc400078e0205 */
[----:B--2---:R-:W-:Y:S01]  /*16580*/  IMAD.SHL.U32 R21, R21, 0x20, RZ ;  /* 0x0000002015157824 */ /* 0x004fe200078e00ff */
[----:B---3--:R-:W-:-:S04]  /*16590*/  LOP3.LUT R20, R20, 0x7f, RZ, 0xc0, !PT ;  /* 0x0000007f14147812 */ /* 0x008fc800078ec0ff */
[----:B------:R-:W-:Y:S02]  /*165a0*/  LOP3.LUT R21, R21, 0x60, RZ, 0xc0, !PT ;  /* 0x0000006015157812 */ /* 0x000fe400078ec0ff */
[----:B------:R-:W-:-:S04]  /*165b0*/  SHF.R.U32.HI R20, RZ, 0x2, R20 ;  /* 0x00000002ff147819 */ /* 0x000fc80000011614 */
[----:B------:R-:W-:Y:S01]  /*165c0*/  LOP3.LUT R20, R20, R21, RZ, 0xfc, !PT ;  /* 0x0000001514147212 */ /* 0x000fe200078efcff */
[----:B------:R-:W-:-:S04]  /*165d0*/  IMAD.SHL.U32 R21, R11, 0x8, RZ ;  /* 0x000000080b157824 */ /* 0x000fc800078e00ff */
[----:B------:R-:W-:Y:S01]  /*165e0*/  IMAD.IADD R6, R20, 0x1, R25 ;  /* 0x0000000114067824 */ /* 0x000fe200078e0219 */
[----:B------:R-:W-:Y:S02]  /*165f0*/  LOP3.LUT R21, R21, 0x18, RZ, 0xc0, !PT ;  /* 0x0000001815157812 */ /* 0x000fe400078ec0ff */
[----:B------:R-:W-:Y:S01]  /*16600*/  LOP3.LUT R20, R11, 0x7f, RZ, 0xc0, !PT ;  /* 0x0000007f0b147812 */ /* 0x000fe200078ec0ff */
[----:B0-----:R-:W-:Y:S01]  /*16610*/  @P6 IMAD.HI.U32 R5, R6, R4, RZ ;  /* 0x0000000406056227 */ /* 0x001fe200078e00ff */
[C---:B------:R-:W-:Y:S02]  /*16620*/  LOP3.LUT R12, R21.reuse, 0x20, RZ, 0xfc, !PT ;  /* 0x00000020150c7812 */ /* 0x040fe400078efcff */
[----:B------:R-:W-:Y:S01]  /*16630*/  LOP3.LUT R11, R21, 0x40, RZ, 0xfc, !PT ;  /* 0x00000040150b7812 */ /* 0x000fe200078efcff */
[----:B------:R-:W-:Y:S01]  /*16640*/  IMAD.MOV.U32 R4, RZ, RZ, R6 ;  /* 0x000000ffff047224 */ /* 0x000fe200078e0006 */
[----:B-----5:R-:W-:Y:S02]  /*16650*/  @P6 SHF.R.U32.HI R4, RZ, R0, R5 ;  /* 0x00000000ff046219 */ /* 0x020fe40000011605 */
[----:B------:R-:W-:-:S02]  /*16660*/  SHF.R.U32.HI R20, RZ, 0x2, R20 ;  /* 0x00000002ff147819 */ /* 0x000fc40000011614 */
[--C-:B------:R-:W-:Y:S01]  /*16670*/  SHF.R.S32.HI R0, RZ, 0x1f, R4.reuse ;  /* 0x0000001fff007819 */ /* 0x100fe20000011404 */
[----:B------:R-:W-:-:S04]  /*16680*/  IMAD.MOV R7, RZ, RZ, -R4 ;  /* 0x000000ffff077224 */ /* 0x000fc800078e0a04 */
[----:B------:R-:W-:-:S04]  /*16690*/  IMAD R0, R0, UR4, RZ ;  /* 0x0000000400007c24 */ /* 0x000fc8000f8e02ff */
[C---:B------:R-:W-:Y:S02]  /*166a0*/  IMAD R0, R4.reuse, UR5, R0 ;  /* 0x0000000504007c24 */ /* 0x040fe4000f8e0200 */
[----:B------:R-:W-:-:S04]  /*166b0*/  IMAD.WIDE.U32 R4, R4, UR4, R2 ;  /* 0x0000000404047c25 */ /* 0x000fc8000f8e0002 */
[----:B------:R-:W-:Y:S02]  /*166c0*/  IMAD.IADD R5, R5, 0x1, R0 ;  /* 0x0000000105057824 */ /* 0x000fe400078e0200 */
[----:B-1----:R-:W-:-:S04]  /*166d0*/  IMAD R0, R9, R7, R6 ;  /* 0x0000000709007224 */ /* 0x002fc800078e0206 */
[----:B------:R-:W-:Y:S01]  /*166e0*/  IMAD.WIDE.U32 R4, R0, UR6, R4 ;  /* 0x0000000600047c25 */ /* 0x000fe2000f8e0004 */
[----:B------:R-:W-:-:S05]  /*166f0*/  SHF.R.S32.HI R7, RZ, 0x1f, R0 ;  /* 0x0000001fff077819 */ /* 0x000fca0000011400 */
[----:B------:R-:W-:-:S04]  /*16700*/  IMAD R7, R7, UR6, RZ ;  /* 0x0000000607077c24 */ /* 0x000fc8000f8e02ff */
[----:B------:R-:W-:Y:S01]  /*16710*/  IMAD R7, R0, UR7, R7 ;  /* 0x0000000700077c24 */ /* 0x000fe2000f8e0207 */
[----:B------:R-:W-:-:S03]  /*16720*/  LEA R0, P0, R4, UR8, 0x1 ;  /* 0x0000000804007c11 */ /* 0x000fc6000f8008ff */
[----:B------:R-:W-:Y:S02]  /*16730*/  IMAD.IADD R5, R5, 0x1, R7 ;  /* 0x0000000105057824 */ /* 0x000fe400078e0207 */
[----:B------:R-:W0:Y:S03]  /*16740*/  @P6 LDC R7, c[0x0][0x44c] ;  /* 0x00011300ff076b82 */ /* 0x000e260000000800 */
[----:B------:R-:W-:Y:S01]  /*16750*/  LEA.HI.X R4, R4, UR9, R5, 0x1, P0 ;  /* 0x0000000904047c11 */ /* 0x000fe200080f0c05 */
[----:B------:R-:W-:-:S04]  /*16760*/  VIADD R5, R6, 0x80 ;  /* 0x0000008006057836 */ /* 0x000fc80000000000 */
[----:B------:R-:W-:Y:S02]  /*16770*/  IMAD.MOV.U32 R6, RZ, RZ, R5 ;  /* 0x000000ffff067224 */ /* 0x000fe400078e0005 */
[----:B0-----:R-:W-:-:S05]  /*16780*/  @P6 IMAD.HI.U32 R7, R5, R7, RZ ;  /* 0x0000000705076227 */ /* 0x001fca00078e00ff */
[----:B----4-:R-:W-:-:S05]  /*16790*/  @P6 SHF.R.U32.HI R6, RZ, R8, R7 ;  /* 0x00000008ff066219 */ /* 0x010fca0000011607 */
        /* <DEDUP_REMOVED lines=15> */
[----:B------:R-:W-:-:S03]  /*16890*/  LEA R8, P0, R2, UR8, 0x1 ;  /* 0x0000000802087c11 */ /* 0x000fc6000f8008ff */
[----:B------:R-:W-:-:S05]  /*168a0*/  IMAD.IADD R3, R3, 0x1, R6 ;  /* 0x0000000103037824 */ /* 0x000fca00078e0206 */
[----:B------:R-:W-:Y:S02]  /*168b0*/  LEA.HI.X R3, R2, UR9, R3, 0x1, P0 ;  /* 0x0000000902037c11 */ /* 0x000fe400080f0c03 */
[----:B------:R-:W-:Y:S01]  /*168c0*/  ISETP.GE.AND P0, PT, R10, UR4, PT ;  /* 0x000000040a007c0c */ /* 0x000fe2000bf06270 */
[----:B------:R-:W-:-:S12]  /*168d0*/  BRA.DIV UR5, `(.L_x_1207) ;  /* 0x0000003a05a87947 */ /* 0x000fd8000b800000 */
[----:B------:R-:W2:Y:S01]  /*168e0*/  LDL R11, [R1+0x18] ;  /* 0x00001800010b7983 */ /* 0x000ea20000100800 */
[----:B------:R-:W-:Y:S02]  /*168f0*/  IMAD R2, R28, R9, RZ ;  /* 0x000000091c027224 */ /* 0x000fe400078e02ff */
[----:B------:R-:W-:Y:S01]  /*16900*/  IMAD.IADD R25, R20, 0x1, R25 ;  /* 0x0000000114197824 */ /* 0x000fe200078e0219 */
[----:B------:R-:W0:Y:S04]  /*16910*/  SHFL.IDX PT, R5, R0, RZ, 0x1c1f ;  /* 0x001c1fff00057589 */ /* 0x000e2800000e0000 */
[----:B------:R-:W1:Y:S01]  /*16920*/  SHFL.IDX PT, R6, R4, RZ, 0x1c1f ;  /* 0x001c1fff04067589 */ /* 0x000e6200000e0000 */
[----:B------:R-:W-:-:S13]  /*16930*/  ISETP.GE.AND P3, PT, R25, R2, PT ;  /* 0x000000021900720c */ /* 0x000fda0003f66270 */
[----:B0-----:R-:W-:-:S05]  /*16940*/  @!P3 LEA R5, P4, R10, R5, 0x1 ;  /* 0x000000050a05b211 */ /* 0x001fca00078808ff */
[----:B-1----:R-:W-:-:S04]  /*16950*/  @!P3 IMAD.X R6, RZ, RZ, R6, P4 ;  /* 0x000000ffff06b224 */ /* 0x002fc800020e0606 */
[----:B------:R-:W-:Y:S02]  /*16960*/  @!P3 IMAD.MOV.U32 R7, RZ, RZ, R6 ;  /* 0x000000ffff07b224 */ /* 0x000fe400078e0006 */
[----:B------:R-:W-:Y:S02]  /*16970*/  @!P3 IMAD.MOV.U32 R6, RZ, RZ, R5 ;  /* 0x000000ffff06b224 */ /* 0x000fe400078e0005 */
[----:B------:R-:W0:Y:S04]  /*16980*/  SHFL.IDX PT, R5, R0, 0x1, 0x1c1f ;  /* 0x003c1f0000057f89 */ /* 0x000e2800000e0000 */
[----:B--2---:R-:W-:Y:S04]  /*16990*/  @!P3 LDGSTS.E.BYPASS.LTC128B.128 [R11+0xc400], desc[UR56][R6.64], !P0 ;  /* 0x0c400000060bbfae */ /* 0x004fe8000c101d78 */
[----:B------:R-:W-:Y:S04]  /*169a0*/  @!P3 LDGSTS.E.BYPASS.LTC128B.128 [R11+0xf400], desc[UR56][R6.64+0x40], !P1 ;  /* 0x0f400040060bbfae */ /* 0x000fe8000c901d78 */
[----:B------:R1:W-:Y:S04]  /*169b0*/  @!P3 LDGSTS.E.BYPASS.LTC128B.128 [R11+0x12400], desc[UR56][R6.64+0x80], !P2 ;  /* 0x12400080060bbfae */ /* 0x0003e8000d101d78 */
[----:B-1----:R-:W1:Y:S01]  /*169c0*/  SHFL.IDX PT, R7, R4, 0x1, 0x1c1f ;  /* 0x003c1f0004077f89 */ /* 0x002e6200000e0000 */
[----:B------:R-:W-:-:S05]  /*169d0*/  VIADD R6, R25, 0x20 ;  /* 0x0000002019067836 */ /* 0x000fca0000000000 */
[----:B------:R-:W-:-:S13]  /*169e0*/  ISETP.GE.AND P3, PT, R6, R2, PT ;  /* 0x000000020600720c */ /* 0x000fda0003f66270 */
[----:B0-----:R-:W-:-:S05]  /*169f0*/  @!P3 LEA R5, P4, R10, R5, 0x1 ;  /* 0x000000050a05b211 */ /* 0x001fca00078808ff */
[----:B-1----:R-:W-:Y:S02]  /*16a00*/  @!P3 IMAD.X R7, RZ, RZ, R7, P4 ;  /* 0x000000ffff07b224 */ /* 0x002fe400020e0607 */
[----:B------:R-:W-:Y:S02]  /*16a10*/  @!P3 IMAD.MOV.U32 R6, RZ, RZ, R5 ;  /* 0x000000ffff06b224 */ /* 0x000fe400078e0005 */
        /* <DEDUP_REMOVED lines=30> */
[----:B0-----:R-:W-:-:S05]  /*16c00*/  @!P3 LEA R4, P4, R10, R4, 0x1 ;  /* 0x000000040a04b211 */ /* 0x001fca00078808ff */
[----:B------:R-:W-:-:S04]  /*16c10*/  @!P3 IMAD.X R0, RZ, RZ, R0, P4 ;  /* 0x000000ffff00b224 */ /* 0x000fc800020e0600 */
[----:B------:R-:W-:-:S05]  /*16c20*/  @!P3 IMAD.MOV.U32 R5, RZ, RZ, R0 ;  /* 0x000000ffff05b224 */ /* 0x000fca00078e0000 */
[----:B------:R0:W-:Y:S04]  /*16c30*/  @!P3 LDGSTS.E.BYPASS.LTC128B.128 [R11+0xe400], desc[UR56][R4.64], !P0 ;  /* 0x0e400000040bbfae */ /* 0x0001e8000c101d78 */
[----:B------:R0:W-:Y:S04]  /*16c40*/  @!P3 LDGSTS.E.BYPASS.LTC128B.128 [R11+0x11400], desc[UR56][R4.64+0x40], !P1 ;  /* 0x11400040040bbfae */ /* 0x0001e8000c901d78 */
[----:B-1----:R0:W-:Y:S02]  /*16c50*/  @!P3 LDGSTS.E.BYPASS.LTC128B.128 [R11+0x14400], desc[UR56][R4.64+0x80], !P2 ;  /* 0x14400080040bbfae */ /* 0x0021e4000d101d78 */
.L_x_1288:
        /* <DEDUP_REMOVED lines=8> */
[----:B--2---:R1:W-:Y:S01]  /*16ce0*/  @!P3 LDGSTS.E.BYPASS.LTC128B.128 [R0+0xec00], desc[UR56][R2.64], !P0 ;  /* 0x0ec000000200bfae */ /* 0x0043e2000c101d78 */
[----:B------:R-:W-:-:S03]  /*16cf0*/  PLOP3.LUT P0, PT, PT, PT, PT, 0x80, 0x0 ;  /* 0x000000000000781c */ /* 0x000fc60003f0f070 */
[----:B------:R1:W-:Y:S04]  /*16d00*/  @!P3 LDGSTS.E.BYPASS.LTC128B.128 [R0+0x11c00], desc[UR56][R2.64+0x40], !P1 ;  /* 0x11c000400200bfae */ /* 0x0003e8000c901d78 */
[----:B------:R1:W-:Y:S01]  /*16d10*/  @!P3 LDGSTS.E.BYPASS.LTC128B.128 [R0+0x14c00], desc[UR56][R2.64+0x80], !P2 ;  /* 0x14c000800200bfae */ /* 0x0003e2000d101d78 */
[----:B------:R-:W-:-:S05]  /*16d20*/  NOP ;  /* 0x0000000000007918 */ /* 0x000fca0000000000 */
.L_x_1208:
        /* <DEDUP_REMOVED lines=18> */
.L_x_1289:
[----:B------:R-:W-:Y:S05]  /*16e50*/  BSYNC B0 ;  /* 0x0000000000007941 */ /* 0x000fea0003800000 */
.L_x_1209:
        /* <DEDUP_REMOVED lines=8> */
[----:B------:R-:W-:Y:S01]  /*16ee0*/  IMAD.MOV.U32 R10, RZ, RZ, R23 ;  /* 0x000000ffff0a7224 */ /* 0x000fe200078e0017 */
[----:B------:R1:W-:Y:S01]  /*16ef0*/  STL [R1], R22 ;  /* 0x0000001601007387 */ /* 0x0003e20000100800 */
[----:B------:R-:W-:Y:S02]  /*16f00*/  IMAD.MOV.U32 R20, RZ, RZ, R29 ;  /* 0x000000ffff147224 */ /* 0x000fe400078e001d */
[----:B0-----:R-:W-:-:S05]  /*16f10*/  IMAD.SHL.U32 R4, R2, 0x8, RZ ;  /* 0x0000000802047824 */ /* 0x001fca00078e00ff */
[----:B------:R-:W-:-:S04]  /*16f20*/  LOP3.LUT R4, R4, 0x18, RZ, 0xc0, !PT ;  /* 0x0000001804047812 */ /* 0x000fc800078ec0ff */
[C---:B------:R-:W-:Y:S02]  /*16f30*/  LOP3.LUT R3, R4.reuse, 0x20, RZ, 0xfc, !PT ;  /* 0x0000002004037812 */ /* 0x040fe400078efcff */
[C---:B------:R-:W-:Y:S02]  /*16f40*/  LOP3.LUT R2, R4.reuse, 0x40, RZ, 0xfc, !PT ;  /* 0x0000004004027812 */ /* 0x040fe400078efcff */
[----:B------:R-:W-:Y:S02]  /*16f50*/  ISETP.GE.AND P3, PT, R4, UR4, PT ;  /* 0x0000000404007c0c */ /* 0x000fe4000bf66270 */
[----:B------:R-:W-:Y:S02]  /*16f60*/  ISETP.GE.AND P2, PT, R3, UR4, PT ;  /* 0x0000000403007c0c */ /* 0x000fe4000bf46270 */
[----:B-1----:R-:W-:-:S13]  /*16f70*/  ISETP.GE.AND P1, PT, R2, UR4, PT ;  /* 0x0000000402007c0c */ /* 0x002fda000bf26270 */
.L_x_1225:
[----:B------:R-:W2:Y:S01]  /*16f80*/  LDL R8, [R1+0x10] ;  /* 0x0000100001087983 */ /* 0x000ea20000100800 */
[----:B------:R-:W0:Y:S03]  /*16f90*/  LDC R4, c[0x0][0x430] ;  /* 0x00010c00ff047b82 */ /* 0x000e260000000800 */
[----:B------:R-:W3:Y:S04]  /*16fa0*/  LDL R7, [R1+0x14] ;  /* 0x0000140001077983 */ /* 0x000ee80000100800 */
[----:B------:R-:W4:Y:S01]  /*16fb0*/  LDL R6, [R1+0x4] ;  /* 0x0000040001067983 */ /* 0x000f220000100800 */
[----:B------:R-:W1:Y:S01]  /*16fc0*/  S2R R2, SR_TID.X ;  /* 0x0000000000027919 */ /* 0x000e620000002100 */
        /* <DEDUP_REMOVED lines=26> */
[----:B------:R-:W-:Y:S02]  /*17170*/  IMAD.U32 R6, RZ, RZ, UR36 ;  /* 0x00000024ff067e24 */ /* 0x000fe4000f8e00ff */
[----:B------:R-:W-:-:S03]  /*17180*/  VIADD R23, R10, 0x1 ;  /* 0x000000010a177836 */ /* 0x000fc60000000000 */
[----:B------:R-:W-:Y:S02]  /*17190*/  ISETP.NE.AND P4, PT, R6, 0x3, PT ;  /* 0x000000030600780c */ /* 0x000fe40003f85270 */
[----:B------:R-:W-:-:S04]  /*171a0*/  ISETP.NE.AND P0, PT, R23, 0x2, PT ;  /* 0x000000021700780c */ /* 0x000fc80003f05270 */
[----:B------:R-:W-:Y:S01]  /*171b0*/  SEL R29, RZ, 0x1, P0 ;  /* 0x00000001ff1d7807 */ /* 0x000fe20000000000 */
[----:B------:R-:W-:Y:S01]  /*171c0*/  IMAD.MOV.U32 R22, RZ, RZ, R0 ;  /* 0x000000ffff167224 */ /* 0x000fe200078e0000 */
[----:B------:R-:W-:Y:S02]  /*171d0*/  SEL R23, R23, RZ, P0 ;  /* 0x000000ff17177207 */ /* 0x000fe40000000000 */
[----:B------:R-:W-:Y:S02]  /*171e0*/  LOP3.LUT R29, R20, R29, RZ, 0x3c, !PT ;  /* 0x0000001d141d7212 */ /* 0x000fe400078e3cff */
[----:B--2---:R-:W-:Y:S01]  /*171f0*/  SHF.R.S32.HI R28, RZ, 0x1f, R7 ;  /* 0x0000001fff1c7819 */ /* 0x004fe20000011407 */
[----:B------:R-:W-:Y:S06]  /*17200*/  @!P4 BRA `(.L_x_1213) ;  /* 0x000000000004c947 */ /* 0x000fec0003800000 */
[----:B------:R-:W-:Y:S01]  /*17210*/  BPT.TRAP 0x1 ;  /* 0x000000040000795c */ /* 0x000fe20000300000 */
.L_x_1213:
[----:B------:R-:W-:Y:S01]  /*17220*/  IMAD R5, R23, 0x8, R17 ;  /* 0x0000000817057824 */ /* 0x000fe200078e0211 */
[----:B------:R-:W-:Y:S01]  /*17230*/  SHF.L.U32 R0, R29, 0x1f, RZ ;  /* 0x0000001f1d007819 */ /* 0x000fe200000006ff */
[----:B------:R-:W-:Y:S03]  /*17240*/  BSSY B1, `(.L_x_1214) ;  /* 0x0000003000017945 */ /* 0x000fe60003800000 */
[----:B------:R-:W0:Y:S02]  /*17250*/  SYNCS.PHASECHK.TRANS64.TRYWAIT P0, [R5+URZ+0x2d840], R0 ;  /* 0x02d84000050075a7 */ /* 0x000e24000800017f */
[----:B0-----:R-:W-:Y:S05]  /*17260*/  @!P0 BRA `(.L_x_1215) ;  /* 0x0000003800588947 */ /* 0x001fea0003800000 */
.L_x_1290:
[----:B------:R-:W-:Y:S05]  /*17270*/  BSYNC B1 ;  /* 0x0000000000017941 */ /* 0x000fea0003800000 */
.L_x_1214:
        /* <DEDUP_REMOVED lines=57> */
.L_x_1300:
        /* <DEDUP_REMOVED lines=11> */
.L_x_1217:
        /* <DEDUP_REMOVED lines=11> */
.L_x_1218:
[----:B------:R1:W-:Y:S01]  /*17770*/  SYNCS.ARRIVE.TRANS64.A1T0 RZ, [R5+URZ+0x2d830], RZ ;  /* 0x02d830ff05ff79a7 */ /* 0x0003e2000810003f */
[----:B------:R-:W-:Y:S05]  /*17780*/  @!P5 BRA `(.L_x_1219) ;  /* 0x000000000004d947 */ /* 0x000fea0003800000 */
[----:B------:R-:W-:Y:S01]  /*17790*/  BPT.TRAP 0x1 ;  /* 0x000000040000795c */ /* 0x000fe20000300000 */
.L_x_1219:
[----:B------:R-:W-:Y:S01]  /*177a0*/  SHF.L.U32 R2, R20, 0x1f, RZ ;  /* 0x0000001f14027819 */ /* 0x000fe200000006ff */
[----:B-1----:R-:W-:Y:S01]  /*177b0*/  IMAD R5, R10, 0x8, R17 ;  /* 0x000000080a057824 */ /* 0x002fe200078e0211 */
[----:B------:R-:W-:Y:S03]  /*177c0*/  BSSY B1, `(.L_x_1220) ;  /* 0x0000003000017945 */ /* 0x000fe60003800000 */
[----:B------:R-:W1:Y:S02]  /*177d0*/  SYNCS.PHASECHK.TRANS64.TRYWAIT P0, [R5+URZ+0x2d860], R2 ;  /* 0x02d86002050075a7 */ /* 0x000e64000800017f */
[----:B-1----:R-:W-:Y:S05]  /*177e0*/  @!P0 BRA `(.L_x_1221) ;  /* 0x0000003800608947 */ /* 0x002fea0003800000 */
.L_x_1301:
[----:B------:R-:W-:Y:S05]  /*177f0*/  BSYNC B1 ;  /* 0x0000000000017941 */ /* 0x000fea0003800000 */
.L_x_1220:
[----:B------:R-:W2:Y:S04]  /*17800*/  LDL R11, [R1+0x8] ;  /* 0x00000800010b7983 */ /* 0x000ea80000100800 */
[----:B0-----:R-:W2:Y:S01]  /*17810*/  LDL.LU R6, [R1] ;  /* 0x0000000001067983 */ /* 0x001ea20000300800 */
[----:B------:R-:W0:Y:S01]  /*17820*/  S2R R12, SR_TID.X ;  /* 0x00000000000c7919 */ /* 0x000e220000002100 */
[----:B------:R-:W-:Y:S01]  /*17830*/  UMOV UR4, 0xffffffff ;  /* 0xffffffff00047882 */ /* 0x000fe20000000000 */
[C---:B0-----:R-:W-:Y:S01]  /*17840*/  IMAD.SHL.U32 R4, R12.reuse, 0x8, RZ ;  /* 0x000000080c047824 */ /* 0x041fe200078e00ff */
[C---:B------:R-:W-:Y:S01]  /*17850*/  LOP3.LUT R3, R12.reuse, 0x7f, RZ, 0xc0, !PT ;  /* 0x0000007f0c037812 */ /* 0x040fe200078ec0ff */
[----:B------:R-:W-:-:S03]  /*17860*/  IMAD.SHL.U32 R8, R12, 0x8, RZ ;  /* 0x000000080c087824 */ /* 0x000fc600078e00ff */
[----:B------:R-:W-:-:S04]  /*17870*/  LOP3.LUT R4, R4, 0xd8, RZ, 0xc0, !PT ;  /* 0x000000d804047812 */ /* 0x000fc800078ec0ff */
[----:B------:R-:W-:Y:S02]  /*17880*/  LOP3.LUT R4, R4, 0x18, R12, 0x78, !PT ;  /* 0x0000001804047812 */ /* 0x000fe400078e780c */
[----:B------:R-:W-:Y:S02]  /*17890*/  SHF.R.U32.HI R3, RZ, 0x2, R3 ;  /* 0x00000002ff037819 */ /* 0x000fe40000011603 */
[----:B------:R-:W-:-:S05]  /*178a0*/  LOP3.LUT R4, R4, 0x320, R8, 0xf8, !PT ;  /* 0x0000032004047812 */ /* 0x000fca00078ef808 */
[----:B------:R-:W-:Y:S02]  /*178b0*/  IMAD R4, R10, 0x3000, R4 ;  /* 0x000030000a047824 */ /* 0x000fe400078e0204 */
[----:B--2---:R-:W-:-:S04]  /*178c0*/  IMAD R6, R6, -0x80, R11 ;  /* 0xffffff8006067824 */ /* 0x004fc800078e020b */
[----:B------:R-:W-:Y:S01]  /*178d0*/  IMAD.IADD R6, R6, 0x1, -R3 ;  /* 0x0000000106067824 */ /* 0x000fe200078e0a03 */
        /* <DEDUP_REMOVED lines=35> */
.L_x_1311:
        /* <DEDUP_REMOVED lines=29> */
.L_x_1223:
[----:B------:R-:W-:Y:S02]  /*17ce0*/  PLOP3.LUT P4, PT, P4, P0, PT, 0xa2, 0x0 ;  /* 0x000000000000781c */ /* 0x000fe40002781472 */
[----:B------:R-:W-:-:S08]  /*17cf0*/  @P0 R2UR P4, UR4, R5 ;  /* 0x00000000050402ca */ /* 0x000fd00000080000 */
[----:B------:R-:W-:-:S05]  /*17d00*/  @P0 PLOP3.LUT P0, PT, P4, PT, PT, 0x80, 0x0 ;  /* 0x000000000000081c */ /* 0x000fca000270f070 */
[----:B------:R-:W-:Y:S01]  /*17d10*/  @!P4 SYNCS.ARRIVE.TRANS64.RED.A0T1 RZ, [UR4+0x2d850], RZ ;  /* 0x02d850ffffffc9a7 */ /* 0x000fe20008200404 */
[----:B------:R-:W-:Y:S07]  /*17d20*/  @!P4 ARRIVES.LDGSTSBAR.64.TRANSCNT [UR4+0x2d850] ;  /* 0x02d85000ff00c9b0 */ /* 0x000fee0008000a84 */
[----:B------:R-:W-:Y:S05]  /*17d30*/  @P0 BRA.U.ANY `(.L_x_1223) ;  /* 0xfffffffd00e80947 */ /* 0x000fea000393ffff */
[----:B------:R-:W-:Y:S01]  /*17d40*/  NOP ;  /* 0x0000000000007918 */ /* 0x000fe20000000000 */
[----:B------:R-:W-:Y:S02]  /*17d50*/  IMAD.U32 R2, RZ, RZ, UR36 ;  /* 0x00000024ff027e24 */ /* 0x000fe4000f8e00ff */
[----:B------:R-:W-:-:S03]  /*17d60*/  IMAD.MOV.U32 R19, RZ, RZ, R0 ;  /* 0x000000ffff137224 */ /* 0x000fc600078e0000 */
[----:B------:R-:W-:-:S13]  /*17d70*/  ISETP.NE.AND P5, PT, R2, 0x3, PT ;  /* 0x000000030200780c */ /* 0x000fda0003fa5270 */
[----:B------:R-:W-:Y:S05]  /*17d80*/  @!P5 BRA `(.L_x_1224) ;  /* 0x000000000004d947 */ /* 0x000fea0003800000 */
[----:B------:R-:W-:Y:S01]  /*17d90*/  BPT.TRAP 0x1 ;  /* 0x000000040000795c */ /* 0x000fe20000300000 */
.L_x_1224:
        /* <DEDUP_REMOVED lines=8> */
.L_x_1212:
[----:B------:R-:W-:Y:S05]  /*17e20*/  BSYNC B0 ;  /* 0x0000000000007941 */ /* 0x000fea0003800000 */
.L_x_1211:
        /* <DEDUP_REMOVED lines=17> */
.L_x_1227:
[----:B------:R-:W-:Y:S05]  /*17f40*/  BSYNC B0 ;  /* 0x0000000000007941 */ /* 0x000fea0003800000 */
.L_x_1226:
[----:B------:R-:W-:-:S05]  /*17f50*/  IMAD.U32 R0, RZ, RZ, UR36 ;  /* 0x00000024ff007e24 */ /* 0x000fca000f8e00ff */
[----:B------:R-:W-:-:S13]  /*17f60*/  ISETP.NE.AND P0, PT, R0, 0x3, PT ;  /* 0x000000030000780c */ /* 0x000fda0003f05270 */
[----:B------:R-:W-:Y:S05]  /*17f70*/  @!P0 BRA `(.L_x_1228) ;  /* 0x0000000000048947 */ /* 0x000fea0003800000 */
[----:B------:R-:W-:Y:S01]  /*17f80*/  BPT.TRAP 0x1 ;  /* 0x000000040000795c */ /* 0x000fe20000300000 */
.L_x_1228:
[----:B------:R-:W2:Y:S01]  /*17f90*/  LDL.LU R2, [R1+0x8] ;  /* 0x0000080001027983 */ /* 0x000ea20000300800 */
[----:B------:R-:W-:Y:S01]  /*17fa0*/  IMAD R0, R23, 0x8, R17 ;  /* 0x0000000817007824 */ /* 0x000fe200078e0211 */
[----:B------:R-:W-:Y:S01]  /*17fb0*/  SHF.L.U32 R3, R29, 0x1f, RZ ;  /* 0x0000001f1d037819 */ /* 0x000fe200000006ff */
[----:B------:R-:W-:Y:S03]  /*17fc0*/  BSSY B0, `(.L_x_1229) ;  /* 0x0000004000007945 */ /* 0x000fe60003800000 */
[----:B------:R-:W1:Y:S01]  /*17fd0*/  SYNCS.PHASECHK.TRANS64.TRYWAIT P0, [R0+URZ+0x2d860], R3 ;  /* 0x02d86003000075a7 */ /* 0x000e62000800017f */
[----:B--2---:R-:W-:Y:S01]  /*17fe0*/  IMAD R6, R22, -0x80, R2 ;  /* 0xffffff8016067824 */ /* 0x004fe200078e0202 */
[----:B-1----:R-:W-:Y:S06]  /*17ff0*/  @!P0 BRA `(.L_x_1230) ;  /* 0x0000003400d48947 */ /* 0x002fec0003800000 */
.L_x_1312:
[----:B------:R-:W-:Y:S05]  /*18000*/  BSYNC B0 ;  /* 0x0000000000007941 */ /* 0x000fea0003800000 */
.L_x_1229:
        /* <DEDUP_REMOVED lines=56> */
.L_x_1322:
        /* <DEDUP_REMOVED lines=13> */
.L_x_1232:
        /* <DEDUP_REMOVED lines=11> */
.L_x_1233:
[----:B------:R-:W-:Y:S01]  /*18510*/  VIADD R23, R23, 0x1 ;  /* 0x0000000117177836 */ /* 0x000fe20000000000 */
[----:B------:R0:W-:Y:S04]  /*18520*/  SYNCS.ARRIVE.TRANS64.A1T0 RZ, [R0+URZ+0x2d850], RZ ;  /* 0x02d850ff00ff79a7 */ /* 0x0001e8000810003f */
[----:B------:R-:W-:-:S04]  /*18530*/  ISETP.NE.AND P0, PT, R23, 0x2, PT ;  /* 0x000000021700780c */ /* 0x000fc80003f05270 */
[----:B0-----:R-:W-:Y:S02]  /*18540*/  SEL R0, RZ, 0x1, P0 ;  /* 0x00000001ff007807 */ /* 0x001fe40000000000 */
[----:B------:R-:W-:Y:S02]  /*18550*/  SEL R23, R23, RZ, P0 ;  /* 0x000000ff17177207 */ /* 0x000fe40000000000 */
[----:B------:R-:W-:-:S07]  /*18560*/  LOP3.LUT R29, R29, R0, RZ, 0x3c, !PT ;  /* 0x000000001d1d7212 */ /* 0x000fce00078e3cff */
.L_x_1192:
[----:B------:R-:W-:Y:S05]  /*18570*/  BSYNC B7 ;  /* 0x0000000000077941 */ /* 0x000fea0003800000 */
.L_x_1190:
[----:B------:R-:W-:-:S13]  /*18580*/  LOP3.LUT P0, RZ, R16, 0x80, RZ, 0xc0, !PT ;  /* 0x0000008010ff7812 */ /* 0x000fda000780c0ff */
[----:B------:R-:W-:Y:S05]  /*18590*/  @!P0 BRA `(.L_x_1234) ;  /* 0x0000000000248947 */ /* 0x000fea0003800000 */
[----:B------:R-:W-:Y:S05]  /*185a0*/  WARPSYNC.ALL ;  /* 0x0000000000007948 */ /* 0x000fea0003800000 */
[----:B------:R-:W0:Y:S08]  /*185b0*/  S2UR UR5, SR_CgaCtaId ;  /* 0x00000000000579c3 */ /* 0x000e300000008800 */
[----:B------:R-:W-:Y:S06]  /*185c0*/  BAR.SYNC.DEFER_BLOCKING 0x5, 0x200 ;  /* 0x0148000000007b1d */ /* 0x000fec0000010000 */
[----:B------:R-:W-:-:S02]  /*185d0*/  UMOV UR4, 0x400 ;  /* 0x0000040000047882 */ /* 0x000fc40000000000 */
[----:B0-----:R-:W-:-:S06]  /*185e0*/  ULEA UR4, UR5, UR4, 0x18 ;  /* 0x0000000405047291 */ /* 0x001fcc000f8ec03f */
[----:B------:R-:W-:-:S05]  /*185f0*/  IMAD.U32 R17, RZ, RZ, UR4 ;  /* 0x00000004ff117e24 */ /* 0x000fca000f8e00ff */
[----:B------:R0:W1:Y:S01]  /*18600*/  LDS.128 R24, [R17+0x2d8d0] ;  /* 0x02d8d00011187984 */ /* 0x0000620000000c00 */
[----:B------:R-:W-:Y:S06]  /*18610*/  BAR.ARV 0x4, 0x200 ;  /* 0x0108000000007b1d */ /* 0x000fec0000002000 */
[----:B------:R-:W-:Y:S05]  /*18620*/  BRA `(.L_x_1235) ;  /* 0x0000000c00d87947 */ /* 0x000fea0003800000 */
.L_x_1234:
        /* <DEDUP_REMOVED lines=15> */
[C---:B------:R-:W-:Y:S01]  /*18720*/  ISETP.GE.U32.AND P2, PT, R8.reuse, 0x2, PT ;  /* 0x000000020800780c */ /* 0x040fe20003f46070 */
[----:B------:R-:W-:Y:S01]  /*18730*/  IMAD.MOV.U32 R5, RZ, RZ, RZ ;  /* 0x000000ffff057224 */ /* 0x000fe200078e00ff */
[C---:B------:R-:W-:Y:S01]  /*18740*/  ISETP.GE.U32.AND P3, PT, R8.reuse, 0x4, PT ;  /* 0x000000040800780c */ /* 0x040fe20003f66070 */
[----:B------:R-:W-:Y:S01]  /*18750*/  SHFL.IDX PT, R0, R24, RZ, 0x1f ;  /* 0x00001fff18007589 */ /* 0x000fe200000e0000 */
[C---:B------:R-:W-:Y:S02]  /*18760*/  ISETP.GE.U32.AND P4, PT, R8.reuse, 0x8, PT ;  /* 0x000000080800780c */ /* 0x040fe40003f86070 */
[----:B------:R-:W-:Y:S01]  /*18770*/  ISETP.GE.U32.AND P5, PT, R8, 0x10, PT ;  /* 0x000000100800780c */ /* 0x000fe20003fa6070 */
[----:B------:R0:W-:Y:S02]  /*18780*/  SHFL.IDX PT, R6, R24, 0x1, 0x1f ;  /* 0x00201f0018067f89 */ /* 0x0001e400000e0000 */
[----:B0-----:R-:W-:-:S02]  /*18790*/  IMAD.MOV.U32 R24, RZ, RZ, RZ ;  /* 0x000000ffff187224 */ /* 0x001fc400078e00ff */
[----:B--2---:R-:W-:Y:S02]  /*187a0*/  @!P1 IMAD.MOV.U32 R25, RZ, RZ, R7 ;  /* 0x000000ffff199224 */ /* 0x004fe400078e0007 */
        /* <DEDUP_REMOVED lines=19> */
.L_x_1332:
[----:B------:R-:W-:Y:S02]  /*188e0*/  ULDC UR4, c[0x0][0xc38] ;  /* 0x00030e0000047ab9 */ /* 0x000fe40000000800 */
[----:B------:R-:W-:-:S04]  /*188f0*/  IMAD.U32 R4, RZ, RZ, UR4 ;  /* 0x00000004ff047e24 */ /* 0x000fc8000f8e00ff */
[----:B-1----:R-:W-:-:S04]  /*18900*/  IMAD R3, R14, R4, RZ ;  /* 0x000000040e037224 */ /* 0x002fc800078e02ff */
[----:B------:R-:W-:-:S05]  /*18910*/  IMAD.IADD R6, R6, 0x1, R3 ;  /* 0x0000000106067824 */ /* 0x000fca00078e0203 */
[----:B------:R-:W-:-:S13]  /*18920*/  ISETP.GT.AND P6, PT, R6, R0, PT ;  /* 0x000000000600720c */ /* 0x000fda0003fc4270 */
[----:B------:R-:W-:Y:S05]  /*18930*/  @P6 BRA `(.L_x_1237) ;  /* 0x0000000000a46947 */ /* 0x000fea0003800000 */
.L_x_1240:
[----:B0-----:R-:W0:Y:S01]  /*18940*/  LDC R2, c[0x0][0xc3c] ;  /* 0x00030f00ff027b82 */ /* 0x001e220000000800 */
[----:B------:R-:W-:-:S05]  /*18950*/  VIADD R27, R27, 0x1f ;  /* 0x0000001f1b1b7836 */ /* 0x000fca0000000000 */
[----:B0-----:R-:W-:-:S13]  /*18960*/  ISETP.GE.AND P6, PT, R27, R2, PT ;  /* 0x000000021b00720c */ /* 0x001fda0003fc6270 */
[----:B------:R-:W-:Y:S05]  /*18970*/  @P6 BRA `(.L_x_1238) ;  /* 0x0000000800c06947 */ /* 0x000fea0003800000 */
[----:B------:R-:W0:Y:S01]  /*18980*/  S2R R3, SR_TID.X ;  /* 0x0000000000037919 */ /* 0x000e220000002100 */
[----:B------:R-:W-:Y:S01]  /*18990*/  IMAD.MOV.U32 R25, RZ, RZ, RZ ;  /* 0x000000ffff197224 */ /* 0x000fe200078e00ff */
[----:B0-----:R-:W-:-:S05]  /*189a0*/  LOP3.LUT R3, R3, 0x1f, RZ, 0xc0, !PT ;  /* 0x0000001f03037812 */ /* 0x001fca00078ec0ff */
[----:B------:R-:W-:-:S05]  /*189b0*/  IMAD.IADD R7, R27, 0x1, R3 ;  /* 0x000000011b077824 */ /* 0x000fca00078e0203 */
[----:B------:R-:W-:-:S13]  /*189c0*/  ISETP.GE.OR P6, PT, R7, R2, !P0 ;  /* 0x000000020700720c */ /* 0x000fda00047c6670 */
[----:B------:R-:W0:Y:S08]  /*189d0*/  @!P6 LDC.64 R2, c[0x0][0xc80] ;  /* 0x00032000ff02eb82 */ /* 0x000e300000000a00 */
[----:B------:R-:W1:Y:S01]  /*189e0*/  @!P6 LDC.64 R4, c[0x0][0xc78] ;  /* 0x00031e00ff04eb82 */ /* 0x000e620000000a00 */
[----:B0-----:R-:W-:-:S05]  /*189f0*/  @!P6 IMAD.WIDE R2, R7, 0x4, R2 ;  /* 0x000000040702e825 */ /* 0x001fca00078e0202 */
[----:B------:R1:W2:Y:S02]  /*18a00*/  @!P6 LDG.E R25, desc[UR56][R2.64] ;  /* 0x000000380219e981 */ /* 0x0002a4000c1e1900 */
[----:B-1----:R-:W-:-:S04]  /*18a10*/  @!P6 IMAD.WIDE R2, R7, 0x4, R4 ;  /* 0x000000040702e825 */ /* 0x002fc800078e0204 */
[----:B------:R-:W-:-:S06]  /*18a20*/  IMAD.MOV.U32 R5, RZ, RZ, RZ ;  /* 0x000000ffff057224 */ /* 0x000fcc00078e00ff */
        /* <DEDUP_REMOVED lines=20> */
.L_x_1340:
[----:B------:R-:W-:Y:S02]  /*18b70*/  ULDC UR4, c[0x0][0xc38] ;  /* 0x00030e0000047ab9 */ /* 0x000fe40000000800 */
[----:B------:R-:W-:-:S04]  /*18b80*/  IMAD.U32 R4, RZ, RZ, UR4 ;  /* 0x00000004ff047e24 */ /* 0x000fc8000f8e00ff */
[----:B-1----:R-:W-:-:S04]  /*18b90*/  IMAD R3, R14, R4, RZ ;  /* 0x000000040e037224 */ /* 0x002fc800078e02ff */
[----:B------:R-:W-:-:S05]  /*18ba0*/  IMAD.IADD R6, R3, 0x1, R6 ;  /* 0x0000000103067824 */ /* 0x000fca00078e0206 */
[----:B------:R-:W-:-:S13]  /*18bb0*/  ISETP.GT.AND P6, PT, R6, R0, PT ;  /* 0x000000000600720c */ /* 0x000fda0003fc4270 */
[----:B------:R-:W-:Y:S05]  /*18bc0*/  @!P6 BRA `(.L_x_1240) ;  /* 0xfffffffc005ce947 */ /* 0x000fea000383ffff */
.L_x_1237:
[----:B------:R-:W-:Y:S01]  /*18bd0*/  IMAD.IADD R6, R6, 0x1, -R3 ;  /* 0x0000000106067824 */ /* 0x000fe200078e0a03 */
[----:B------:R-:W-:-:S03]  /*18be0*/  UMOV UR4, 0xffffffff ;  /* 0xffffffff00047882 */ /* 0x000fc60000000000 */
[----:B------:R-:W-:-:S05]  /*18bf0*/  IMAD R3, R2, R4, R6 ;  /* 0x0000000402037224 */ /* 0x000fca00078e0206 */
[----:B------:R-:W-:Y:S01]  /*18c00*/  ISETP.GT.AND P6, PT, R3, R0, PT ;  /* 0x000000000300720c */ /* 0x000fe20003fc4270 */
[----:B------:R-:W-:-:S12]  /*18c10*/  BRA.DIV UR4, `(.L_x_1241) ;  /* 0x0000003a04407947 */ /* 0x000fd8000b800000 */
[----:B------:R-:W-:-:S04]  /*18c20*/  VOTE.ANY R3, PT, !P6 ;  /* 0x0000000000037806 */ /* 0x000fc800070e0100 */
[----:B------:R-:W1:Y:S02]  /*18c30*/  POPC R7, R3 ;  /* 0x0000000300077309 */ /* 0x000e640000000000 */
[----:B-1----:R1:W2:Y:S01]  /*18c40*/  SHFL.IDX PT, R25, R25, R7, 0x1f ;  /* 0x00001f0719197589 */ /* 0x0022a200000e0000 */
[----:B------:R-:W-:-:S03]  /*18c50*/  IMAD.IADD R27, R7, 0x1, R27 ;  /* 0x00000001071b7824 */ /* 0x000fc600078e021b */
[----:B------:R1:W3:Y:S04]  /*18c60*/  SHFL.IDX PT, R5, R5, R7, 0x1f ;  /* 0x00001f0705057589 */ /* 0x0002e800000e0000 */
.L_x_1345:
[----:B------:R-:W-:-:S13]  /*18c70*/  ISETP.NE.AND P0, PT, R3, RZ, PT ;  /* 0x000000ff0300720c */ /* 0x000fda0003f05270 */
[----:B------:R-:W-:Y:S05]  /*18c80*/  @!P0 BRA `(.L_x_1242) ;  /* 0x0000000000108947 */ /* 0x000fea0003800000 */
[----:B------:R-:W-:Y:S01]  /*18c90*/  UMOV UR4, 0xffffffff ;  /* 0xffffffff00047882 */ /* 0x000fe20000000000 */
[----:B------:R-:W-:Y:S02]  /*18ca0*/  VIADD R12, R7, 0xffffffff ;  /* 0xffffffff070c7836 */ /* 0x000fe40000000000 */
[----:B------:R-:W-:Y:S05]  /*18cb0*/  BRA.DIV UR4, `(.L_x_1243) ;  /* 0x0000003a04787947 */ /* 0x000fea000b800000 */
[----:B------:R4:W0:Y:S02]  /*18cc0*/  SHFL.IDX PT, R24, R2, R12, 0x1f ;  /* 0x00001f0c02187589 */ /* 0x00082400000e0000 */
.L_x_1242:
[----:B---3--:R-:W-:Y:S01]  /*18cd0*/  ISETP.NE.AND P0, PT, R5, 0x1, PT ;  /* 0x000000010500780c */ /* 0x008fe20003f05270 */
[----:B0-----:R-:W-:-:S04]  /*18ce0*/  IMAD R24, R24, R4, R6 ;  /* 0x0000000418187224 */ /* 0x001fc800078e0206 */
[----:B------:R-:W-:-:S08]  /*18cf0*/  IMAD.IADD R0, R0, 0x1, -R24 ;  /* 0x0000000100007824 */ /* 0x000fd000078e0a18 */
[----:B------:R-:W-:Y:S05]  /*18d00*/  @!P0 BRA `(.L_x_1244) ;  /* 0x0000000000dc8947 */ /* 0x000fea0003800000 */
[----:B--2---:R-:W-:Y:S01]  /*18d10*/  IABS R4, R25 ;  /* 0x0000001900047213 */ /* 0x004fe20000000000 */
[----:B----4-:R-:W-:Y:S01]  /*18d20*/  IMAD.MOV.U32 R2, RZ, RZ, RZ ;  /* 0x000000ffff027224 */ /* 0x010fe200078e00ff */
[----:B------:R-:W-:Y:S02]  /*18d30*/  IABS R6, R5 ;  /* 0x0000000500067213 */ /* 0x000fe40000000000 */
[----:B-1----:R-:W0:Y:S08]  /*18d40*/  I2F.RP R7, R4 ;  /* 0x0000000400077306 */ /* 0x002e300000209400 */
[----:B------:R-:W-:Y:S08]  /*18d50*/  I2F.RP R10, R6 ;  /* 0x00000006000a7306 */ /* 0x000ff00000209400 */
[----:B0-----:R-:W0:Y:S02]  /*18d60*/  MUFU.RCP R7, R7 ;  /* 0x0000000700077308 */ /* 0x001e240000001000 */
[----:B0-----:R-:W-:Y:S01]  /*18d70*/  VIADD R8, R7, 0xffffffe ;  /* 0x0ffffffe07087836 */ /* 0x001fe20000000000 */
[----:B------:R-:W-:-:S05]  /*18d80*/  IABS R7, R25 ;  /* 0x0000001900077213 */ /* 0x000fca0000000000 */
[----:B------:R0:W1:Y:S02]  /*18d90*/  F2I.FTZ.U32.TRUNC.NTZ R3, R8 ;  /* 0x0000000800037305 */ /* 0x000064000021f000 */
[----:B0-----:R-:W-:Y:S01]  /*18da0*/  IABS R8, R0 ;  /* 0x0000000000087213 */ /* 0x001fe20000000000 */
[----:B-1----:R-:W-:-:S04]  /*18db0*/  IMAD.MOV R9, RZ, RZ, -R3 ;  /* 0x000000ffff097224 */ /* 0x002fc800078e0a03 */
[----:B------:R-:W-:-:S04]  /*18dc0*/  IMAD R9, R9, R4, RZ ;  /* 0x0000000409097224 */ /* 0x000fc800078e02ff */
[----:B------:R-:W-:Y:S02]  /*18dd0*/  IMAD.HI.U32 R3, R3, R9, R2 ;  /* 0x0000000903037227 */ /* 0x000fe400078e0002 */
[----:B------:R-:W0:Y:S02]  /*18de0*/  MUFU.RCP R2, R10 ;  /* 0x0000000a00027308 */ /* 0x000e240000001000 */
[----:B------:R-:W-:Y:S02]  /*18df0*/  IMAD.MOV R9, RZ, RZ, -R7 ;  /* 0x000000ffff097224 */ /* 0x000fe400078e0a07 */
[----:B------:R-:W-:-:S04]  /*18e00*/  IMAD.HI.U32 R7, R3, R8, RZ ;  /* 0x0000000803077227 */ /* 0x000fc800078e00ff */
[----:B------:R-:W-:-:S05]  /*18e10*/  IMAD R9, R7, R9, R8 ;  /* 0x0000000907097224 */ /* 0x000fca00078e0208 */
[----:B------:R-:W-:Y:S01]  /*18e20*/  ISETP.GT.U32.AND P1, PT, R4, R9, PT ;  /* 0x000000090400720c */ /* 0x000fe20003f24070 */
[----:B0-----:R-:W-:Y:S02]  /*18e30*/  VIADD R8, R2, 0xffffffe ;  /* 0x0ffffffe02087836 */ /* 0x001fe40000000000 */
[----:B------:R-:W-:Y:S02]  /*18e40*/  IMAD.MOV.U32 R2, RZ, RZ, RZ ;  /* 0x000000ffff027224 */ /* 0x000fe400078e00ff */
[----:B------:R-:W0:Y:S08]  /*18e50*/  F2I.FTZ.U32.TRUNC.NTZ R3, R8 ;  /* 0x0000000800037305 */ /* 0x000e30000021f000 */
[----:B------:R-:W-:-:S02]  /*18e60*/  @!P1 IMAD.IADD R9, R9, 0x1, -R4 ;  /* 0x0000000109099824 */ /* 0x000fc400078e0a04 */
[----:B------:R-:W-:Y:S01]  /*18e70*/  @!P1 VIADD R7, R7, 0x1 ;  /* 0x0000000107079836 */ /* 0x000fe20000000000 */
[----:B------:R-:W-:Y:S02]  /*18e80*/  ISETP.NE.AND P1, PT, R25, RZ, PT ;  /* 0x000000ff1900720c */ /* 0x000fe40003f25270 */
[----:B------:R-:W-:Y:S02]  /*18e90*/  ISETP.GE.U32.AND P0, PT, R9, R4, PT ;  /* 0x000000040900720c */ /* 0x000fe40003f06070 */
[----:B------:R-:W-:Y:S01]  /*18ea0*/  IABS R4, R5 ;  /* 0x0000000500047213 */ /* 0x000fe20000000000 */
[----:B0-----:R-:W-:-:S04]  /*18eb0*/  IMAD.MOV R9, RZ, RZ, -R3 ;  /* 0x000000ffff097224 */ /* 0x001fc800078e0a03 */
[----:B------:R-:W-:Y:S02]  /*18ec0*/  IMAD.MOV R4, RZ, RZ, -R4 ;  /* 0x000000ffff047224 */ /* 0x000fe400078e0a04 */
[----:B------:R-:W-:-:S04]  /*18ed0*/  IMAD R9, R9, R6, RZ ;  /* 0x0000000609097224 */ /* 0x000fc800078e02ff */
[----:B------:R-:W-:Y:S01]  /*18ee0*/  IMAD.HI.U32 R2, R3, R9, R2 ;  /* 0x0000000903027227 */ /* 0x000fe200078e0002 */
[----:B------:R-:W-:-:S03]  /*18ef0*/  LOP3.LUT R3, R0, R25, RZ, 0x3c, !PT ;  /* 0x0000001900037212 */ /* 0x000fc600078e3cff */
[----:B------:R-:W-:Y:S01]  /*18f00*/  @P0 VIADD R7, R7, 0x1 ;  /* 0x0000000107070836 */ /* 0x000fe20000000000 */
[----:B------:R-:W-:-:S13]  /*18f10*/  ISETP.GE.AND P2, PT, R3, RZ, PT ;  /* 0x000000ff0300720c */ /* 0x000fda0003f46270 */
[----:B------:R-:W-:Y:S01]  /*18f20*/  @!P2 IMAD.MOV R7, RZ, RZ, -R7 ;  /* 0x000000ffff07a224 */ /* 0x000fe200078e0a07 */
[----:B------:R-:W-:-:S04]  /*18f30*/  @!P1 LOP3.LUT R7, RZ, R25, RZ, 0x33, !PT ;  /* 0x00000019ff079212 */ /* 0x000fc800078e33ff */
[----:B------:R-:W-:-:S05]  /*18f40*/  IABS R3, R7 ;  /* 0x0000000700037213 */ /* 0x000fca0000000000 */
        /* <DEDUP_REMOVED lines=12> */
[--C-:B------:R-:W-:Y:S02]  /*19010*/  IMAD.MOV R4, RZ, RZ, -R2.reuse ;  /* 0x000000ffff047224 */ /* 0x100fe400078e0a02 */
[C---:B------:R-:W-:Y:S02]  /*19020*/  IMAD R26, R5.reuse, 0x1000000, R2 ;  /* 0x01000000051a7824 */ /* 0x040fe400078e0202 */
[--C-:B------:R-:W-:Y:S02]  /*19030*/  IMAD R5, R5, R4, R7.reuse ;  /* 0x0000000405057224 */ /* 0x100fe400078e0207 */
[----:B------:R-:W-:Y:S02]  /*19040*/  IMAD.MOV R2, RZ, RZ, -R7 ;  /* 0x000000ffff027224 */ /* 0x000fe400078e0a07 */
[----:B------:R-:W-:Y:S02]  /*19050*/  IMAD R26, R5, 0x10000, R26 ;  /* 0x00010000051a7824 */ /* 0x000fe400078e021a */
[----:B------:R-:W-:Y:S01]  /*19060*/  IMAD R2, R25, R2, R0 ;  /* 0x0000000219027224 */ /* 0x000fe200078e0200 */
[----:B------:R-:W-:Y:S06]  /*19070*/  BRA `(.L_x_1245) ;  /* 0x0000000000f47947 */ /* 0x000fec0003800000 */
.L_x_1244:
[----:B----4-:R-:W0:Y:S02]  /*19080*/  LDC.64 R2, c[0x0][0xc90] ;  /* 0x00032400ff027b82 */ /* 0x010e240000000a00 */
[----:B0-----:R-:W-:-:S05]  /*19090*/  IMAD.WIDE R2, R27, 0x4, R2 ;  /* 0x000000041b027825 */ /* 0x001fca00078e0202 */
[----:B-1----:R0:W2:Y:S02]  /*190a0*/  LDG.E R7, desc[UR56][R2.64] ;  /* 0x0000003802077981 */ /* 0x0020a4000c1e1900 */
[----:B0-----:R-:W-:Y:S02]  /*190b0*/  IMAD.MOV.U32 R2, RZ, RZ, RZ ;  /* 0x000000ffff027224 */ /* 0x001fe400078e00ff */
[----:B--2---:R-:W-:-:S05]  /*190c0*/  IMAD R5, R25, R7, RZ ;  /* 0x0000000719057224 */ /* 0x004fca00078e02ff */
[-C--:B------:R-:W-:Y:S02]  /*190d0*/  IABS R6, R5.reuse ;  /* 0x0000000500067213 */ /* 0x080fe40000000000 */
[----:B------:R-:W-:Y:S02]  /*190e0*/  IABS R10, R5 ;  /* 0x00000005000a7213 */ /* 0x000fe40000000000 */
[----:B------:R-:W0:Y:S08]  /*190f0*/  I2F.RP R8, R6 ;  /* 0x0000000600087306 */ /* 0x000e300000209400 */
[----:B0-----:R-:W0:Y:S02]  /*19100*/  MUFU.RCP R8, R8 ;  /* 0x0000000800087308 */ /* 0x001e240000001000 */
[----:B0-----:R-:W-:-:S02]  /*19110*/  VIADD R9, R8, 0xffffffe ;  /* 0x0ffffffe08097836 */ /* 0x001fc40000000000 */
[----:B------:R-:W-:-:S04]  /*19120*/  IMAD.MOV R8, RZ, RZ, -R10 ;  /* 0x000000ffff087224 */ /* 0x000fc800078e0a0a */
[----:B------:R-:W0:Y:S02]  /*19130*/  F2I.FTZ.U32.TRUNC.NTZ R3, R9 ;  /* 0x0000000900037305 */ /* 0x000e24000021f000 */
[----:B0-----:R-:W-:-:S04]  /*19140*/  IMAD.MOV R11, RZ, RZ, -R3 ;  /* 0x000000ffff0b7224 */ /* 0x001fc800078e0a03 */
[----:B------:R-:W-:-:S04]  /*19150*/  IMAD R11, R11, R6, RZ ;  /* 0x000000060b0b7224 */ /* 0x000fc800078e02ff */
[----:B------:R-:W-:Y:S01]  /*19160*/  IMAD.HI.U32 R3, R3, R11, R2 ;  /* 0x0000000b03037227 */ /* 0x000fe200078e0002 */
[----:B------:R-:W-:-:S05]  /*19170*/  IABS R2, R0 ;  /* 0x0000000000027213 */ /* 0x000fca0000000000 */
        /* <DEDUP_REMOVED lines=10> */
[----:B------:R-:W-:-:S04]  /*19220*/  IMAD.MOV.U32 R2, RZ, RZ, R3 ;  /* 0x000000ffff027224 */ /* 0x000fc800078e0003 */
[----:B------:R-:W-:Y:S01]  /*19230*/  @!P2 IMAD.MOV R2, RZ, RZ, -R2 ;  /* 0x000000ffff02a224 */ /* 0x000fe200078e0a02 */
[----:B------:R-:W-:-:S05]  /*19240*/  @!P1 LOP3.LUT R2, RZ, R5, RZ, 0x33, !PT ;  /* 0x00000005ff029212 */ /* 0x000fca00078e33ff */
[----:B------:R-:W-:Y:S02]  /*19250*/  IMAD R6, R7, R2, RZ ;  /* 0x0000000207067224 */ /* 0x000fe400078e02ff */
[----:B------:R-:W-:Y:S02]  /*19260*/  IMAD.MOV R2, RZ, RZ, -R2 ;  /* 0x000000ffff027224 */ /* 0x000fe400078e0a02 */
[----:B------:R-:W-:Y:S02]  /*19270*/  IMAD.MOV R3, RZ, RZ, -R6 ;  /* 0x000000ffff037224 */ /* 0x000fe400078e0a06 */
[----:B------:R-:W-:Y:S02]  /*19280*/  IMAD R5, R5, R2, R0 ;  /* 0x0000000205057224 */ /* 0x000fe400078e0200 */
[----:B------:R-:W-:Y:S01]  /*19290*/  IMAD.MOV.U32 R2, RZ, RZ, RZ ;  /* 0x000000ffff027224 */ /* 0x000fe200078e00ff */
[----:B------:R-:W-:-:S04]  /*192a0*/  VIADDMNMX R4, R3, R4, R7, PT ;  /* 0x0000000403047246 */ /* 0x000fc80003800107 */
[----:B------:R-:W-:-:S04]  /*192b0*/  IABS R7, R4 ;  /* 0x0000000400077213 */ /* 0x000fc80000000000 */
[----:B------:R-:W0:Y:S08]  /*192c0*/  I2F.RP R8, R7 ;  /* 0x0000000700087306 */ /* 0x000e300000209400 */
[----:B0-----:R-:W0:Y:S02]  /*192d0*/  MUFU.RCP R8, R8 ;  /* 0x0000000800087308 */ /* 0x001e240000001000 */
[----:B0-----:R-:W-:-:S06]  /*192e0*/  VIADD R3, R8, 0xffffffe ;  /* 0x0ffffffe08037836 */ /* 0x001fcc0000000000 */
[----:B------:R-:W0:Y:S02]  /*192f0*/  F2I.FTZ.U32.TRUNC.NTZ R3, R3 ;  /* 0x0000000300037305 */ /* 0x000e24000021f000 */
[----:B0-----:R-:W-:-:S04]  /*19300*/  IMAD.MOV R0, RZ, RZ, -R3 ;  /* 0x000000ffff007224 */ /* 0x001fc800078e0a03 */
[----:B------:R-:W-:Y:S01]  /*19310*/  IMAD R9, R0, R7, RZ ;  /* 0x0000000700097224 */ /* 0x000fe200078e02ff */
[----:B------:R-:W-:-:S03]  /*19320*/  IABS R0, R4 ;  /* 0x0000000400007213 */ /* 0x000fc60000000000 */
[----:B------:R-:W-:Y:S01]  /*19330*/  IMAD.HI.U32 R2, R3, R9, R2 ;  /* 0x0000000903027227 */ /* 0x000fe200078e0002 */
[----:B------:R-:W-:-:S03]  /*19340*/  IABS R9, R5 ;  /* 0x0000000500097213 */ /* 0x000fc60000000000 */
        /* <DEDUP_REMOVED lines=8> */
[----:B------:R-:W-:Y:S02]  /*193d0*/  LOP3.LUT R0, R5, R4, RZ, 0x3c, !PT ;  /* 0x0000000405007212 */ /* 0x000fe400078e3cff */
[----:B------:R-:W-:Y:S02]  /*193e0*/  IADD3 R5, R6, 0x1000000, R5 ;  /* 0x0100000006057810 */ /* 0x000fe40007ffe005 */
[----:B------:R-:W-:-:S07]  /*193f0*/  ISETP.GE.AND P2, PT, R0, RZ, PT ;  /* 0x000000ff0000720c */ /* 0x000fce0003f46270 */
[----:B------:R-:W-:-:S06]  /*19400*/  @P0 VIADD R2, R2, 0x1 ;  /* 0x0000000102020836 */ /* 0x000fcc0000000000 */
[----:B------:R-:W-:Y:S01]  /*19410*/  @!P2 IMAD.MOV R2, RZ, RZ, -R2 ;  /* 0x000000ffff02a224 */ /* 0x000fe200078e0a02 */
[----:B------:R-:W-:Y:S01]  /*19420*/  @!P1 LOP3.LUT R2, RZ, R4, RZ, 0x33, !PT ;  /* 0x00000004ff029212 */ /* 0x000fe200078e33ff */
[----:B------:R-:W-:-:S04]  /*19430*/  IMAD.MOV R4, RZ, RZ, -R4 ;  /* 0x000000ffff047224 */ /* 0x000fc800078e0a04 */
[----:B------:R-:W-:-:S07]  /*19440*/  IMAD R26, R2, R4, R5 ;  /* 0x00000004021a7224 */ /* 0x000fce00078e0205 */
.L_x_1245:
[----:B------:R-:W-:-:S05]  /*19450*/  LOP3.LUT R2, RZ, R2, RZ, 0x33, !PT ;  /* 0x00000002ff027212 */ /* 0x000fca00078e33ff */
[----:B------:R-:W-:Y:S01]  /*19460*/  IMAD.IADD R25, R25, 0x1, R2 ;  /* 0x0000000119197824 */ /* 0x000fe200078e0202 */
[----:B------:R-:W-:Y:S06]  /*19470*/  BRA `(.L_x_1246) ;  /* 0x00000000001c7947 */ /* 0x000fec0003800000 */
.L_x_1238:
[----:B------:R-:W-:Y:S01]  /*19480*/  UMOV UR4, URZ ;  /* 0x0000003f00047c82 */ /* 0x000fe20008000000 */
[----:B------:R-:W-:Y:S01]  /*19490*/  UMOV UR5, URZ ;  /* 0x0000003f00057c82 */ /* 0x000fe20008000000 */
[----:B------:R-:W-:Y:S01]  /*194a0*/  ULDC UR6, c[0x0][0xc3c] ;  /* 0x00030f0000067ab9 */ /* 0x000fe20000000800 */
[----:B------:R-:W-:Y:S02]  /*194b0*/  IMAD.MOV.U32 R24, RZ, RZ, R0 ;  /* 0x000000ffff187224 */ /* 0x000fe400078e0000 */
[----:B------:R-:W-:Y:S02]  /*194c0*/  IMAD.U32 R25, RZ, RZ, UR4 ;  /* 0x00000004ff197e24 */ /* 0x000fe4000f8e00ff */
[----:B------:R-:W-:Y:S02]  /*194d0*/  IMAD.U32 R26, RZ, RZ, UR5 ;  /* 0x00000005ff1a7e24 */ /* 0x000fe4000f8e00ff */
[----:B------:R-:W-:-:S07]  /*194e0*/  IMAD.U32 R27, RZ, RZ, UR6 ;  /* 0x00000006ff1b7e24 */ /* 0x000fce000f8e00ff */
.L_x_1246:
        /* <DEDUP_REMOVED lines=10> */
.L_x_1235:
[----:B------:R-:W-:Y:S02]  /*19590*/  ULDC UR4, c[0x0][0xc3c] ;  /* 0x00030f0000047ab9 */ /* 0x000fe40000000800 */
[----:B-1----:R-:W-:-:S13]  /*195a0*/  ISETP.GE.AND P0, PT, R27, UR4, PT ;  /* 0x000000041b007c0c */ /* 0x002fda000bf06270 */
[----:B------:R-:W-:Y:S05]  /*195b0*/  @!P0 BRA `(.L_x_1247) ;  /* 0xffffffb000088947 */ /* 0x000fea000383ffff */
[----:B------:R-:W-:Y:S05]  /*195c0*/  BSYNC B8 ;  /* 0x0000000000087941 */ /* 0x000fea0003800000 */
.L_x_1176:
        /* <DEDUP_REMOVED lines=12> */
.L_x_1348:
[----:B------:R-:W-:Y:S05]  /*19690*/  BSYNC B0 ;  /* 0x0000000000007941 */ /* 0x000fea0003800000 */
.L_x_1248:
[----:B------:R-:W-:-:S03]  /*196a0*/  UMOV UR4, 0xffffffff ;  /* 0xffffffff00047882 */ /* 0x000fc60000000000 */
[----:B------:R-:W-:Y:S05]  /*196b0*/  BRA.DIV UR4, `(.L_x_1250) ;  /* 0x0000003204347947 */ /* 0x000fea000b800000 */
[----:B0-----:R-:W0:Y:S02]  /*196c0*/  S2R R0, SR_TID.X ;  /* 0x0000000000007919 */ /* 0x001e240000002100 */
[----:B0-----:R-:W-:-:S04]  /*196d0*/  SHF.R.U32.HI R0, RZ, 0x5, R0 ;  /* 0x00000005ff007819 */ /* 0x001fc80000011600 */
[----:B------:R-:W-:-:S05]  /*196e0*/  LOP3.LUT R0, R0, 0x3, RZ, 0xc0, !PT ;  /* 0x0000000300007812 */ /* 0x000fca00078ec0ff */
[----:B------:R0:W1:Y:S02]  /*196f0*/  SHFL.IDX PT, R14, R0, RZ, 0x1f ;  /* 0x00001fff000e7589 */ /* 0x00006400000e0000 */
.L_x_1351:
[----:B-1----:R-:W-:Y:S01]  /*19700*/  ISETP.NE.AND P0, PT, R14, RZ, PT ;  /* 0x000000ff0e00720c */ /* 0x002fe20003f05270 */
[----:B------:R-:W-:-:S12]  /*19710*/  BSSY B0, `(.L_x_1251) ;  /* 0x0000024000007945 */ /* 0x000fd80003800000 */
[----:B------:R-:W-:Y:S05]  /*19720*/  @P0 BRA `(.L_x_1252) ;  /* 0x0000000000880947 */ /* 0x000fea0003800000 */
[----:B------:R-:W-:-:S03]  /*19730*/  UMOV UR4, 0xffffffff ;  /* 0xffffffff00047882 */ /* 0x000fc60000000000 */
[----:B------:R-:W-:Y:S05]  /*19740*/  BRA.DIV UR4, `(.L_x_1253) ;  /* 0x0000003204447947 */ /* 0x000fea000b800000 */
[----:B------:R-:W-:-:S13]  /*19750*/  ELECT P6, URZ, PT ;  /* 0x00000000003f782f */ /* 0x000fda00038c0000 */
.L_x_1354:
[----:B------:R-:W-:Y:S05]  /*19760*/  @!P6 BRA `(.L_x_1252) ;  /* 0x000000000078e947 */ /* 0x000fea0003800000 */
[----:B------:R-:W-:-:S06]  /*19770*/  ULOP3.LUT UR4, UR44, 0x2, URZ, 0xfc, !UPT ;  /* 0x000000022c047892 */ /* 0x000fcc000f8efc3f */
[----:B0-----:R-:W-:-:S05]  /*19780*/  IMAD.U32 R0, RZ, RZ, UR4 ;  /* 0x00000004ff007e24 */ /* 0x001fca000f8e00ff */
[----:B------:R-:W-:-:S13]  /*19790*/  ISETP.NE.AND P0, PT, R0, 0x3, PT ;  /* 0x000000030000780c */ /* 0x000fda0003f05270 */
[----:B------:R-:W-:Y:S05]  /*197a0*/  @!P0 BRA `(.L_x_1254) ;  /* 0x0000000000048947 */ /* 0x000fea0003800000 */
[----:B------:R-:W-:Y:S01]  /*197b0*/  BPT.TRAP 0x1 ;  /* 0x000000040000795c */ /* 0x000fe20000300000 */
.L_x_1254:
[----:B------:R-:W-:Y:S01]  /*197c0*/  IMAD R3, R23, 0x8, R5 ;  /* 0x0000000817037824 */ /* 0x000fe200078e0205 */
[----:B------:R-:W-:Y:S01]  /*197d0*/  SHF.L.U32 R2, R29, 0x1f, RZ ;  /* 0x0000001f1d027819 */ /* 0x000fe200000006ff */
[----:B------:R-:W-:-:S03]  /*197e0*/  VIADD R23, R23, 0x1 ;  /* 0x0000000117177836 */ /* 0x000fc60000000000 */
[----:B------:R-:W0:Y:S02]  /*197f0*/  SYNCS.PHASECHK.TRANS64.TRYWAIT P1, [R3+URZ+0x2d840], R2 ;  /* 0x02d84002030075a7 */ /* 0x000e24000802017f */
[----:B------:R-:W-:-:S04]  /*19800*/  ISETP.NE.AND P2, PT, R23, 0x2, PT ;  /* 0x000000021700780c */ /* 0x000fc80003f45270 */
[----:B------:R-:W-:Y:S01]  /*19810*/  SEL R0, RZ, 0x1, P2 ;  /* 0x00000001ff007807 */ /* 0x000fe20001000000 */
[----:B0-----:R-:W-:Y:S08]  /*19820*/  @!P1 BRA `(.L_x_1255) ;  /* 0x00000030002c9947 */ /* 0x001ff00003800000 */
.L_x_1355:
[----:B------:R-:W-:Y:S02]  /*19830*/  SEL R23, R23, RZ, P2 ;  /* 0x000000ff17177207 */ /* 0x000fe40001000000 */
[----:B------:R-:W-:Y:S01]  /*19840*/  LOP3.LUT R0, R29, R0, RZ, 0x3c, !PT ;  /* 0x000000001d007212 */ /* 0x000fe200078e3cff */
[----:B------:R-:W-:Y:S06]  /*19850*/  @!P0 BRA `(.L_x_1256) ;  /* 0x0000000000048947 */ /* 0x000fec0003800000 */
[----:B------:R-:W-:Y:S01]  /*19860*/  BPT.TRAP 0x1 ;  /* 0x000000040000795c */ /* 0x000fe20000300000 */
.L_x_1256:
[----:B------:R-:W-:Y:S01]  /*19870*/  IMAD R23, R23, 0x8, R5 ;  /* 0x0000000817177824 */ /* 0x000fe200078e0205 */
[----:B------:R-:W-:-:S04]  /*19880*/  SHF.L.U32 R0, R0, 0x1f, RZ ;  /* 0x0000001f00007819 */ /* 0x000fc800000006ff */
[----:B------:R-:W1:Y:S02]  /*19890*/  SYNCS.PHASECHK.TRANS64.TRYWAIT P1, [R23+URZ+0x2d840], R0 ;  /* 0x02d84000170075a7 */ /* 0x000e64000802017f */
[----:B-1----:R-:W-:Y:S05]  /*198a0*/  @!P1 BRA `(.L_x_1257) ;  /* 0x0000003000209947 */ /* 0x002fea0003800000 */
.L_x_1356:
[----:B------:R-:W-:Y:S05]  /*198b0*/  @!P0 BRA `(.L_x_1258) ;  /* 0x0000000000048947 */ /* 0x000fea0003800000 */
[----:B------:R-:W-:Y:S01]  /*198c0*/  BPT.TRAP 0x1 ;  /* 0x000000040000795c */ /* 0x000fe20000300000 */
.L_x_1258:
[----:B------:R-:W3:Y:S02]  /*198d0*/  SYNCS.PHASECHK.TRANS64.TRYWAIT P1, [R3+URZ+0x2d860], R2 ;  /* 0x02d86002030075a7 */ /* 0x000ee4000802017f */
[----:B---3--:R-:W-:Y:S05]  /*198e0*/  @!P1 BRA `(.L_x_1259) ;  /* 0x0000003000249947 */ /* 0x008fea0003800000 */
.L_x_1357:
[----:B------:R-:W-:Y:S05]  /*198f0*/  @!P0 BRA `(.L_x_1260) ;  /* 0x0000000000048947 */ /* 0x000fea0003800000 */
[----:B------:R-:W-:Y:S01]  /*19900*/  BPT.TRAP 0x1 ;  /* 0x000000040000795c */ /* 0x000fe20000300000 */
.L_x_1260:
[----:B----4-:R4:W0:Y:S02]  /*19910*/  SYNCS.PHASECHK.TRANS64.TRYWAIT P0, [R23+URZ+0x2d860], R0 ;  /* 0x02d86000170075a7 */ /* 0x010824000800017f */
[----:B0-----:R-:W-:Y:S05]  /*19920*/  @!P0 NANOSLEEP.SYNCS 0x989680 ;  /* 0x009896800000895d */ /* 0x001fea0003900000 */
[----:B------:R-:W0:Y:S02]  /*19930*/  @!P0 SYNCS.PHASECHK.TRANS64 P0, [R23+URZ+0x2d860], R0 ;  /* 0x02d86000170085a7 */ /* 0x000e24000800007f */
[----:B0-----:R-:W-:Y:S05]  /*19940*/  @!P0 BRA `(.L_x_1260) ;  /* 0xfffffffc00f08947 */ /* 0x001fea000383ffff */
.L_x_1252:
[----:B------:R-:W-:Y:S05]  /*19950*/  BSYNC B0 ;  /* 0x0000000000007941 */ /* 0x000fea0003800000 */
.L_x_1251:
[----:B------:R-:W-:Y:S05]  /*19960*/  EXIT ;  /* 0x000000000000794d */ /* 0x000fea0003800000 */
.L_x_1075:
[----:B0-----:R-:W-:-:S04]  /*19970*/  IMAD.U32 R3, RZ, RZ, UR41 ;  /* 0x00000029ff037e24 */ /* 0x001fc8000f8e00ff */
[----:B------:R0:W1:Y:S03]  /*19980*/  SYNCS.PHASECHK.TRANS64.TRYWAIT P1, [R3+URZ+0x2d800], R0 ;  /* 0x02d80000030075a7 */ /* 0x000066000802017f */
[----:B-1----:R-:W-:Y:S05]  /*19990*/  @!P1 NANOSLEEP.SYNCS 0x989680 ;  /* 0x009896800000995d */ /* 0x002fea0003900000 */
[----:B------:R-:W1:Y:S02]  /*199a0*/  @!P1 SYNCS.PHASECHK.TRANS64 P1, [R3+URZ+0x2d800], R0 ;  /* 0x02d80000030095a7 */ /* 0x000e64000802007f */
[----:B-1----:R-:W-:Y:S05]  /*199b0*/  @!P1 BRA `(.L_x_1075) ;  /* 0xfffffffc00ec9947 */ /* 0x002fea000383ffff */
[----:B------:R-:W-:Y:S05]  /*199c0*/  BRA `(.L_x_1261) ;  /* 0xfffffe8400d47947 */ /* 0x000fea000383ffff */
.L_x_1079:
[----:B-1----:R1:W2:Y:S02]  /*199d0*/  SYNCS.PHASECHK.TRANS64.TRYWAIT P1, [R2+URZ+0x2d830], R3 ;  /* 0x02d83003020075a7 */ /* 0x0022a4000802017f */
[----:B--2---:R-:W-:Y:S05]  /*199e0*/  @!P1 NANOSLEEP.SYNCS 0x989680 ;  /* 0x009896800000995d */ /* 0x004fea0003900000 */
[----:B------:R-:W2:Y:S02]  /*199f0*/  @!P1 SYNCS.PHASECHK.TRANS64 P1, [R2+URZ+0x2d830], R3 ;  /* 0x02d83003020095a7 */ /* 0x000ea4000802007f */
[----:B--2---:R-:W-:Y:S05]  /*19a00*/  @!P1 BRA `(.L_x_1079) ;  /* 0xfffffffc00f09947 */ /* 0x004fea000383ffff */
[----:B------:R-:W-:Y:S05]  /*19a10*/  BRA `(.L_x_1078) ;  /* 0xfffffe8400f07947 */ /* 0x000fea000383ffff */
.L_x_1096:
[----:B-1----:R-:W-:-:S04]  /*19a20*/  IMAD.U32 R7, RZ, RZ, UR6 ;  /* 0x00000006ff077e24 */ /* 0x002fc8000f8e00ff */
[----:B------:R1:W2:Y:S03]  /*19a30*/  SYNCS.PHASECHK.TRANS64.TRYWAIT P1, [R7+URZ+0x2d830], R6 ;  /* 0x02d83006070075a7 */ /* 0x0002a6000802017f */
[----:B--2---:R-:W-:Y:S05]  /*19a40*/  @!P1 NANOSLEEP.SYNCS 0x989680 ;  /* 0x009896800000995d */ /* 0x004fea0003900000 */
[----:B------:R-:W2:Y:S02]  /*19a50*/  @!P1 SYNCS.PHASECHK.TRANS64 P1, [R7+URZ+0x2d830], R6 ;  /* 0x02d83006070095a7 */ /* 0x000ea4000802007f */
[----:B--2---:R-:W-:Y:S05]  /*19a60*/  @!P1 BRA `(.L_x_1096) ;  /* 0xfffffffc00ec9947 */ /* 0x004fea000383ffff */
[----:B------:R-:W-:Y:S05]  /*19a70*/  BRA `(.L_x_1093) ;  /* 0xfffffec400047947 */ /* 0x000fea000383ffff */
.L_x_1100:
[----:B-1----:R-:W-:-:S04]  /*19a80*/  IMAD.U32 R7, RZ, RZ, UR6 ;  /* 0x00000006ff077e24 */ /* 0x002fc8000f8e00ff */
[----:B------:R1:W2:Y:S03]  /*19a90*/  SYNCS.PHASECHK.TRANS64.TRYWAIT P1, [R7+URZ+0x2d850], R6 ;  /* 0x02d85006070075a7 */ /* 0x0002a6000802017f */
[----:B--2---:R-:W-:Y:S05]  /*19aa0*/  @!P1 NANOSLEEP.SYNCS 0x989680 ;  /* 0x009896800000995d */ /* 0x004fea0003900000 */
[----:B------:R-:W2:Y:S02]  /*19ab0*/  @!P1 SYNCS.PHASECHK.TRANS64 P1, [R7+URZ+0x2d850], R6 ;  /* 0x02d85006070095a7 */ /* 0x000ea4000802007f */
[----:B--2---:R-:W-:Y:S05]  /*19ac0*/  @!P1 BRA `(.L_x_1100) ;  /* 0xfffffffc00ec9947 */ /* 0x004fea000383ffff */
[----:B------:R-:W-:Y:S05]  /*19ad0*/  BRA `(.L_x_1097) ;  /* 0xfffffec400b07947 */ /* 0x000fea000383ffff */
.L_x_1119:
[----:B-1----:R-:W-:-:S04]  /*19ae0*/  IMAD.U32 R7, RZ, RZ, UR6 ;  /* 0x00000006ff077e24 */ /* 0x002fc8000f8e00ff */
[----:B------:R1:W2:Y:S03]  /*19af0*/  SYNCS.PHASECHK.TRANS64.TRYWAIT P1, [R7+URZ+0x2d830], R6 ;  /* 0x02d83006070075a7 */ /* 0x0002a6000802017f */
[----:B--2---:R-:W-:Y:S05]  /*19b00*/  @!P1 NANOSLEEP.SYNCS 0x989680 ;  /* 0x009896800000995d */ /* 0x004fea0003900000 */
[----:B------:R-:W2:Y:S02]  /*19b10*/  @!P1 SYNCS.PHASECHK.TRANS64 P1, [R7+URZ+0x2d830], R6 ;  /* 0x02d83006070095a7 */ /* 0x000ea4000802007f */
[----:B--2---:R-:W-:Y:S05]  /*19b20*/  @!P1 BRA `(.L_x_1119) ;  /* 0xfffffffc00ec9947 */ /* 0x004fea000383ffff */
[----:B------:R-:W-:Y:S05]  /*19b30*/  BRA `(.L_x_1116) ;  /* 0xffffff0000a07947 */ /* 0x000fea000383ffff */
.L_x_1123:
[----:B-1----:R-:W-:-:S04]  /*19b40*/  IMAD.U32 R7, RZ, RZ, UR6 ;  /* 0x00000006ff077e24 */ /* 0x002fc8000f8e00ff */
[----:B------:R1:W2:Y:S03]  /*19b50*/  SYNCS.PHASECHK.TRANS64.TRYWAIT P1, [R7+URZ+0x2d850], R6 ;  /* 0x02d85006070075a7 */ /* 0x0002a6000802017f */
[----:B--2---:R-:W-:Y:S05]  /*19b60*/  @!P1 NANOSLEEP.SYNCS 0x989680 ;  /* 0x009896800000995d */ /* 0x004fea0003900000 */
[----:B------:R-:W2:Y:S02]  /*19b70*/  @!P1 SYNCS.PHASECHK.TRANS64 P1, [R7+URZ+0x2d850], R6 ;  /* 0x02d85006070095a7 */ /* 0x000ea4000802007f */
[----:B--2---:R-:W-:Y:S05]  /*19b80*/  @!P1 BRA `(.L_x_1123) ;  /* 0xfffffffc00ec9947 */ /* 0x004fea000383ffff */
[----:B------:R-:W-:Y:S05]  /*19b90*/  BRA `(.L_x_1120) ;  /* 0xffffff04004c7947 */ /* 0x000fea000383ffff */
.L_x_1131:
[----:B-1----:R-:W-:-:S04]  /*19ba0*/  IMAD.U32 R8, RZ, RZ, UR6 ;  /* 0x00000006ff087e24 */ /* 0x002fc8000f8e00ff */
[----:B------:R1:W2:Y:S03]  /*19bb0*/  SYNCS.PHASECHK.TRANS64.TRYWAIT P1, [R8+URZ+0x2d830], R5 ;  /* 0x02d83005080075a7 */ /* 0x0002a6000802017f */
[----:B--2---:R-:W-:Y:S05]  /*19bc0*/  @!P1 NANOSLEEP.SYNCS 0x989680 ;  /* 0x009896800000995d */ /* 0x004fea0003900000 */
[----:B------:R-:W2:Y:S02]  /*19bd0*/  @!P1 SYNCS.PHASECHK.TRANS64 P1, [R8+URZ+0x2d830], R5 ;  /* 0x02d83005080095a7 */ /* 0x000ea4000802007f */
[----:B--2---:R-:W-:Y:S05]  /*19be0*/  @!P1 BRA `(.L_x_1131) ;  /* 0xfffffffc00ec9947 */ /* 0x004fea000383ffff */
[----:B------:R-:W-:Y:S05]  /*19bf0*/  BRA `(.L_x_1128) ;  /* 0xffffff2800c87947 */ /* 0x000fea000383ffff */
.L_x_1135:
[----:B-1----:R-:W-:-:S04]  /*19c00*/  IMAD.U32 R7, RZ, RZ, UR6 ;  /* 0x00000006ff077e24 */ /* 0x002fc8000f8e00ff */
[----:B------:R1:W2:Y:S03]  /*19c10*/  SYNCS.PHASECHK.TRANS64.TRYWAIT P1, [R7+URZ+0x2d850], R5 ;  /* 0x02d85005070075a7 */ /* 0x0002a6000802017f */
[----:B--2---:R-:W-:Y:S05]  /*19c20*/  @!P1 NANOSLEEP.SYNCS 0x989680 ;  /* 0x009896800000995d */ /* 0x004fea0003900000 */
[----:B------:R-:W2:Y:S02]  /*19c30*/  @!P1 SYNCS.PHASECHK.TRANS64 P1, [R7+URZ+0x2d850], R5 ;  /* 0x02d85005070095a7 */ /* 0x000ea4000802007f */
[----:B--2---:R-:W-:Y:S05]  /*19c40*/  @!P1 BRA `(.L_x_1135) ;  /* 0xfffffffc00ec9947 */ /* 0x004fea000383ffff */
[----:B------:R-:W-:Y:S05]  /*19c50*/  BRA `(.L_x_1132) ;  /* 0xffffff2c00747947 */ /* 0x000fea000383ffff */
.L_x_1150:
[----:B-1----:R-:W-:-:S04]  /*19c60*/  IMAD.U32 R4, RZ, RZ, UR8 ;  /* 0x00000008ff047e24 */ /* 0x002fc8000f8e00ff */
[----:B------:R1:W2:Y:S03]  /*19c70*/  SYNCS.PHASECHK.TRANS64.TRYWAIT P1, [R4+URZ+0x2d850], R3 ;  /* 0x02d85003040075a7 */ /* 0x0002a6000802017f */
[----:B--2---:R-:W-:Y:S05]  /*19c80*/  @!P1 NANOSLEEP.SYNCS 0x989680 ;  /* 0x009896800000995d */ /* 0x004fea0003900000 */
[----:B------:R-:W2:Y:S02]  /*19c90*/  @!P1 SYNCS.PHASECHK.TRANS64 P1, [R4+URZ+0x2d850], R3 ;  /* 0x02d85003040095a7 */ /* 0x000ea4000802007f */
[----:B--2---:R-:W-:Y:S05]  /*19ca0*/  @!P1 BRA `(.L_x_1150) ;  /* 0xfffffffc00ec9947 */ /* 0x004fea000383ffff */
[----:B------:R-:W-:Y:S05]  /*19cb0*/  BRA `(.L_x_1149) ;  /* 0xffffff6400787947 */ /* 0x000fea000383ffff */
.L_x_1198:
[----:B------:R-:W0:Y:S01]  /*19cc0*/  S2R R18, SR_TID.X ;  /* 0x0000000000127919 */ /* 0x000e220000002100 */
[----:B------:R-:W-:Y:S01]  /*19cd0*/  BSSY B0, `(.L_x_1262) ;  /* 0x000000a000007945 */ /* 0x000fe20003800000 */
[----:B------:R-:W-:Y:S02]  /*19ce0*/  IMAD.MOV.U32 R12, RZ, RZ, RZ ;  /* 0x000000ffff0c7224 */ /* 0x000fe400078e00ff */
[----:B------:R-:W-:Y:S02]  /*19cf0*/  IMAD.MOV.U32 R11, RZ, RZ, 0x1f ;  /* 0x0000001fff0b7424 */ /* 0x000fe400078e00ff */
[----:B------:R-:W-:Y:S01]  /*19d00*/  IMAD.MOV.U32 R15, RZ, RZ, -0x1 ;  /* 0xffffffffff0f7424 */ /* 0x000fe200078e00ff */
[----:B0-----:R-:W-:-:S04]  /*19d10*/  SHF.R.U32.HI R8, RZ, 0x5, R18 ;  /* 0x00000005ff087819 */ /* 0x001fc80000011612 */
[----:B------:R-:W-:-:S05]  /*19d20*/  LOP3.LUT R8, R8, 0x3, RZ, 0xc0, !PT ;  /* 0x0000000308087812 */ /* 0x000fca00078ec0ff */
[----:B------:R-:W-:-:S07]  /*19d30*/  IMAD.MOV.U32 R13, RZ, RZ, R8 ;  /* 0x000000ffff0d7224 */ /* 0x000fce00078e0008 */
[----:B-----5:R-:W-:Y:S05]  /*19d40*/  WARPSYNC.COLLECTIVE R15, `(.L_x_1263) ;  /* 0x000000000f087348 */ /* 0x020fea0003c00000 */
[----:B------:R0:W1:Y:S02]  /*19d50*/  SHFL.IDX P6, R14, R13, R12, R11 ;  /* 0x0000000c0d0e7389 */ /* 0x00006400000c000b */
[----:B01---5:R-:W-:Y:S01]  /*19d60*/  ENDCOLLECTIVE ;  /* 0x000000000000791b */ /* 0x023fe20003800000 */
.L_x_1263:
[----:B------:R-:W-:Y:S05]  /*19d70*/  BSYNC B0 ;  /* 0x0000000000007941 */ /* 0x000fea0003800000 */
.L_x_1262:
[----:B------:R-:W-:Y:S05]  /*19d80*/  BRA `(.L_x_1264) ;  /* 0xffffffbc00047947 */ /* 0x000fea000383ffff */
.L_x_1201:
[----:B0-----:R0:W1:Y:S02]  /*19d90*/  SYNCS.PHASECHK.TRANS64.TRYWAIT P0, [R4+URZ+0x2d840], R5 ;  /* 0x02d84005040075a7 */ /* 0x001064000800017f */
[----:B-1----:R-:W-:Y:S05]  /*19da0*/  @!P0 NANOSLEEP.SYNCS 0x989680 ;  /* 0x009896800000895d */ /* 0x002fea0003900000 */
[----:B------:R-:W1:Y:S02]  /*19db0*/  @!P0 SYNCS.PHASECHK.TRANS64 P0, [R4+URZ+0x2d840], R5 ;  /* 0x02d84005040085a7 */ /* 0x000e64000800007f */
[----:B-1----:R-:W-:Y:S05]  /*19dc0*/  @!P0 BRA `(.L_x_1201) ;  /* 0xfffffffc00f08947 */ /* 0x002fea000383ffff */
[----:B------:R-:W-:Y:S05]  /*19dd0*/  BRA `(.L_x_1265) ;  /* 0xffffffbc00607947 */ /* 0x000fea000383ffff */
.L_x_1202:
        /* <DEDUP_REMOVED lines=8> */
.L_x_1267:
[----:B------:R-:W-:Y:S05]  /*19e60*/  BSYNC B0 ;  /* 0x0000000000007941 */ /* 0x000fea0003800000 */
.L_x_1266:
[----:B------:R-:W-:Y:S02]  /*19e70*/  IMAD.MOV.U32 R13, RZ, RZ, R0 ;  /* 0x000000ffff0d7224 */ /* 0x000fe400078e0000 */
[----:B------:R-:W-:Y:S02]  /*19e80*/  IMAD.MOV.U32 R12, RZ, RZ, RZ ;  /* 0x000000ffff0c7224 */ /* 0x000fe400078e00ff */
[----:B------:R-:W-:Y:S02]  /*19e90*/  IMAD.MOV.U32 R11, RZ, RZ, 0x1c1f ;  /* 0x00001c1fff0b7424 */ /* 0x000fe400078e00ff */
[----:B------:R-:W-:Y:S02]  /*19ea0*/  IMAD.MOV.U32 R15, RZ, RZ, -0x1 ;  /* 0xffffffffff0f7424 */ /* 0x000fe400078e00ff */
[----:B------:R-:W-:Y:S02]  /*19eb0*/  IMAD.MOV.U32 R2, RZ, RZ, R14 ;  /* 0x000000ffff027224 */ /* 0x000fe400078e000e */
[----:B------:R-:W-:-:S07]  /*19ec0*/  @P0 IMAD R8, R7, 0x2, R17 ;  /* 0x0000000207080824 */ /* 0x000fce00078e0211 */
[----:B------:R-:W-:Y:S05]  /*19ed0*/  WARPSYNC.COLLECTIVE R15, `(.L_x_1268) ;  /* 0x000000000f087348 */ /* 0x000fea0003c00000 */
[----:B------:R0:W1:Y:S02]  /*19ee0*/  SHFL.IDX P6, R14, R13, R12, R11 ;  /* 0x0000000c0d0e7389 */ /* 0x00006400000c000b */
[----:B01----:R-:W-:Y:S01]  /*19ef0*/  ENDCOLLECTIVE ;  /* 0x000000000000791b */ /* 0x003fe20003800000 */
.L_x_1268:
[----:B------:R-:W-:Y:S02]  /*19f00*/  IMAD.MOV.U32 R13, RZ, RZ, R6 ;  /* 0x000000ffff0d7224 */ /* 0x000fe400078e0006 */
[----:B------:R-:W-:Y:S02]  /*19f10*/  IMAD.MOV.U32 R12, RZ, RZ, 0x1 ;  /* 0x00000001ff0c7424 */ /* 0x000fe400078e00ff */
[----:B------:R-:W-:-:S07]  /*19f20*/  IMAD.MOV.U32 R3, RZ, RZ, R14 ;  /* 0x000000ffff037224 */ /* 0x000fce00078e000e */
[----:B------:R-:W-:Y:S05]  /*19f30*/  WARPSYNC.COLLECTIVE R15, `(.L_x_1269) ;  /* 0x000000000f087348 */ /* 0x000fea0003c00000 */
[----:B------:R0:W1:Y:S02]  /*19f40*/  SHFL.IDX P6, R14, R13, R12, R11 ;  /* 0x0000000c0d0e7389 */ /* 0x00006400000c000b */
[----:B01----:R-:W-:Y:S01]  /*19f50*/  ENDCOLLECTIVE ;  /* 0x000000000000791b */ /* 0x003fe20003800000 */
.L_x_1269:
        /* <DEDUP_REMOVED lines=17> */
.L_x_1270:
[----:B------:R-:W-:Y:S02]  /*1a070*/  @P1 IMAD R8, R7, 0x2, R17 ;  /* 0x0000000207081824 */ /* 0x000fe400078e0211 */
[----:B------:R-:W-:Y:S02]  /*1a080*/  IMAD.MOV.U32 R13, RZ, RZ, R6 ;  /* 0x000000ffff0d7224 */ /* 0x000fe400078e0006 */
[----:B------:R-:W-:Y:S02]  /*1a090*/  IMAD.MOV.U32 R12, RZ, RZ, 0x2 ;  /* 0x00000002ff0c7424 */ /* 0x000fe400078e00ff */
[----:B------:R-:W-:-:S07]  /*1a0a0*/  IMAD.MOV.U32 R3, RZ, RZ, R14 ;  /* 0x000000ffff037224 */ /* 0x000fce00078e000e */
[----:B------:R-:W-:Y:S05]  /*1a0b0*/  WARPSYNC.COLLECTIVE R15, `(.L_x_1271) ;  /* 0x000000000f087348 */ /* 0x000fea0003c00000 */
[----:B------:R0:W1:Y:S02]  /*1a0c0*/  SHFL.IDX P6, R14, R13, R12, R11 ;  /* 0x0000000c0d0e7389 */ /* 0x00006400000c000b */
[----:B01----:R-:W-:Y:S01]  /*1a0d0*/  ENDCOLLECTIVE ;  /* 0x000000000000791b */ /* 0x003fe20003800000 */
.L_x_1271:
        /* <DEDUP_REMOVED lines=17> */
.L_x_1272:
[----:B------:R-:W-:Y:S02]  /*1a1f0*/  @P1 IMAD R8, R7, 0x2, R17 ;  /* 0x0000000207081824 */ /* 0x000fe400078e0211 */
[----:B------:R-:W-:Y:S02]  /*1a200*/  IMAD.MOV.U32 R13, RZ, RZ, R6 ;  /* 0x000000ffff0d7224 */ /* 0x000fe400078e0006 */
[----:B------:R-:W-:Y:S02]  /*1a210*/  IMAD.MOV.U32 R12, RZ, RZ, 0x3 ;  /* 0x00000003ff0c7424 */ /* 0x000fe400078e00ff */
[----:B------:R-:W-:-:S07]  /*1a220*/  IMAD.MOV.U32 R3, RZ, RZ, R14 ;  /* 0x000000ffff037224 */ /* 0x000fce00078e000e */
[----:B------:R-:W-:Y:S05]  /*1a230*/  WARPSYNC.COLLECTIVE R15, `(.L_x_1273) ;  /* 0x000000000f087348 */ /* 0x000fea0003c00000 */
[----:B------:R0:W1:Y:S02]  /*1a240*/  SHFL.IDX P6, R14, R13, R12, R11 ;  /* 0x0000000c0d0e7389 */ /* 0x00006400000c000b */
[----:B01----:R-:W-:Y:S01]  /*1a250*/  ENDCOLLECTIVE ;  /* 0x000000000000791b */ /* 0x003fe20003800000 */
.L_x_1273:
        /* <DEDUP_REMOVED lines=10> */
.L_x_1274:
        /* <DEDUP_REMOVED lines=8> */
.L_x_1207:
[----:B------:R0:W5:Y:S01]  /*1a380*/  LDL R21, [R1+0x18] ;  /* 0x0000180001157983 */ /* 0x0001620000100800 */
[----:B------:R-:W-:Y:S02]  /*1a390*/  IMAD.MOV.U32 R13, RZ, RZ, R4 ;  /* 0x000000ffff0d7224 */ /* 0x000fe400078e0004 */
[----:B------:R-:W-:Y:S02]  /*1a3a0*/  IMAD.MOV.U32 R12, RZ, RZ, RZ ;  /* 0x000000ffff0c7224 */ /* 0x000fe400078e00ff */
[----:B------:R-:W-:Y:S02]  /*1a3b0*/  IMAD.MOV.U32 R11, RZ, RZ, 0x1c1f ;  /* 0x00001c1fff0b7424 */ /* 0x000fe400078e00ff */
[----:B------:R-:W-:Y:S02]  /*1a3c0*/  IMAD.MOV.U32 R15, RZ, RZ, -0x1 ;  /* 0xffffffffff0f7424 */ /* 0x000fe400078e00ff */
[----:B------:R-:W-:Y:S02]  /*1a3d0*/  IMAD R2, R28, R9, RZ ;  /* 0x000000091c027224 */ /* 0x000fe400078e02ff */
[----:B0-----:R-:W-:-:S07]  /*1a3e0*/  IMAD.IADD R25, R20, 0x1, R25 ;  /* 0x0000000114197824 */ /* 0x001fce00078e0219 */
[----:B-----5:R-:W-:Y:S05]  /*1a3f0*/  WARPSYNC.COLLECTIVE R15, `(.L_x_1276) ;  /* 0x000000000f087348 */ /* 0x020fea0003c00000 */
[----:B------:R0:W1:Y:S02]  /*1a400*/  SHFL.IDX P6, R14, R13, R12, R11 ;  /* 0x0000000c0d0e7389 */ /* 0x00006400000c000b */
[----:B01---5:R-:W-:Y:S01]  /*1a410*/  ENDCOLLECTIVE ;  /* 0x000000000000791b */ /* 0x023fe20003800000 */
.L_x_1276:
[----:B------:R-:W-:Y:S01]  /*1a420*/  ISETP.GE.AND P3, PT, R25, R2, PT ;  /* 0x000000021900720c */ /* 0x000fe20003f66270 */
[----:B------:R-:W-:Y:S02]  /*1a430*/  IMAD.MOV.U32 R13, RZ, RZ, R0 ;  /* 0x000000ffff0d7224 */ /* 0x000fe400078e0000 */
[----:B------:R-:W-:-:S10]  /*1a440*/  IMAD.MOV.U32 R6, RZ, RZ, R14 ;  /* 0x000000ffff067224 */ /* 0x000fd400078e000e */
[----:B------:R-:W-:Y:S05]  /*1a450*/  WARPSYNC.COLLECTIVE R15, `(.L_x_1277) ;  /* 0x000000000f087348 */ /* 0x000fea0003c00000 */
[----:B------:R0:W1:Y:S02]  /*1a460*/  SHFL.IDX P6, R14, R13, R12, R11 ;  /* 0x0000000c0d0e7389 */ /* 0x00006400000c000b */
[----:B01----:R-:W-:Y:S01]  /*1a470*/  ENDCOLLECTIVE ;  /* 0x000000000000791b */ /* 0x003fe20003800000 */
.L_x_1277:
[----:B------:R-:W-:Y:S02]  /*1a480*/  IMAD.MOV.U32 R13, RZ, RZ, R4 ;  /* 0x000000ffff0d7224 */ /* 0x000fe400078e0004 */
[----:B------:R-:W-:Y:S02]  /*1a490*/  IMAD.MOV.U32 R12, RZ, RZ, 0x1 ;  /* 0x00000001ff0c7424 */ /* 0x000fe400078e00ff */
[----:B------:R-:W-:-:S07]  /*1a4a0*/  IMAD.MOV.U32 R5, RZ, RZ, R14 ;  /* 0x000000ffff057224 */ /* 0x000fce00078e000e */
[----:B------:R-:W-:Y:S05]  /*1a4b0*/  WARPSYNC.COLLECTIVE R15, `(.L_x_1278) ;  /* 0x000000000f087348 */ /* 0x000fea0003c00000 */
[----:B------:R0:W1:Y:S02]  /*1a4c0*/  SHFL.IDX P6, R14, R13, R12, R11 ;  /* 0x0000000c0d0e7389 */ /* 0x00006400000c000b */
[----:B01----:R-:W-:Y:S01]  /*1a4d0*/  ENDCOLLECTIVE ;  /* 0x000000000000791b */ /* 0x003fe20003800000 */
.L_x_1278:
[----:B------:R-:W-:-:S05]  /*1a4e0*/  @!P3 LEA R5, P4, R10, R5, 0x1 ;  /* 0x000000050a05b211 */ /* 0x000fca00078808ff */
[----:B------:R-:W-:-:S04]  /*1a4f0*/  @!P3 IMAD.X R6, RZ, RZ, R6, P4 ;  /* 0x000000ffff06b224 */ /* 0x000fc800020e0606 */
[----:B------:R-:W-:Y:S02]  /*1a500*/  @!P3 IMAD.MOV.U32 R7, RZ, RZ, R6 ;  /* 0x000000ffff07b224 */ /* 0x000fe400078e0006 */
[----:B------:R-:W-:Y:S02]  /*1a510*/  @!P3 IMAD.MOV.U32 R6, RZ, RZ, R5 ;  /* 0x000000ffff06b224 */ /* 0x000fe400078e0005 */
[----:B------:R-:W-:Y:S02]  /*1a520*/  IMAD.MOV.U32 R13, RZ, RZ, R0 ;  /* 0x000000ffff0d7224 */ /* 0x000fe400078e0000 */
[----:B------:R-:W-:Y:S01]  /*1a530*/  VIADD R5, R25, 0x20 ;  /* 0x0000002019057836 */ /* 0x000fe20000000000 */
        /* <DEDUP_REMOVED lines=11> */
.L_x_1279:
[----:B------:R-:W-:Y:S02]  /*1a5f0*/  IMAD.MOV.U32 R13, RZ, RZ, R4 ;  /* 0x000000ffff0d7224 */ /* 0x000fe400078e0004 */
[----:B------:R-:W-:Y:S02]  /*1a600*/  IMAD.MOV.U32 R12, RZ, RZ, 0x2 ;  /* 0x00000002ff0c7424 */ /* 0x000fe400078e00ff */
[----:B------:R-:W-:-:S07]  /*1a610*/  IMAD.MOV.U32 R5, RZ, RZ, R14 ;  /* 0x000000ffff057224 */ /* 0x000fce00078e000e */
[----:B------:R-:W-:Y:S05]  /*1a620*/  WARPSYNC.COLLECTIVE R15, `(.L_x_1280) ;  /* 0x000000000f087348 */ /* 0x000fea0003c00000 */
[----:B------:R0:W1:Y:S02]  /*1a630*/  SHFL.IDX P6, R14, R13, R12, R11 ;  /* 0x0000000c0d0e7389 */ /* 0x00006400000c000b */
[----:B01----:R-:W-:Y:S01]  /*1a640*/  ENDCOLLECTIVE ;  /* 0x000000000000791b */ /* 0x003fe20003800000 */
.L_x_1280:
[----:B------:R-:W-:-:S05]  /*1a650*/  @!P3 LEA R5, P4, R10, R5, 0x1 ;  /* 0x000000050a05b211 */ /* 0x000fca00078808ff */
[----:B------:R-:W-:Y:S02]  /*1a660*/  @!P3 IMAD.X R7, RZ, RZ, R7, P4 ;  /* 0x000000ffff07b224 */ /* 0x000fe400020e0607 */
[----:B------:R-:W-:Y:S02]  /*1a670*/  @!P3 IMAD.MOV.U32 R6, RZ, RZ, R5 ;  /* 0x000000ffff06b224 */ /* 0x000fe400078e0005 */
[----:B------:R-:W-:Y:S02]  /*1a680*/  VIADD R5, R25, 0x40 ;  /* 0x0000004019057836 */ /* 0x000fe40000000000 */
[----:B------:R-:W-:Y:S01]  /*1a690*/  IMAD.MOV.U32 R13, RZ, RZ, R0 ;  /* 0x000000ffff0d7224 */ /* 0x000fe200078e0000 */
        /* <DEDUP_REMOVED lines=11> */
.L_x_1281:
[----:B------:R-:W-:Y:S02]  /*1a750*/  IMAD.MOV.U32 R13, RZ, RZ, R4 ;  /* 0x000000ffff0d7224 */ /* 0x000fe400078e0004 */
[----:B------:R-:W-:Y:S02]  /*1a760*/  IMAD.MOV.U32 R12, RZ, RZ, 0x3 ;  /* 0x00000003ff0c7424 */ /* 0x000fe400078e00ff */
[----:B------:R-:W-:-:S07]  /*1a770*/  IMAD.MOV.U32 R5, RZ, RZ, R14 ;  /* 0x000000ffff057224 */ /* 0x000fce00078e000e */
[----:B------:R-:W-:Y:S05]  /*1a780*/  WARPSYNC.COLLECTIVE R15, `(.L_x_1282) ;  /* 0x000000000f087348 */ /* 0x000fea0003c00000 */
[----:B------:R0:W1:Y:S02]  /*1a790*/  SHFL.IDX P6, R14, R13, R12, R11 ;  /* 0x0000000c0d0e7389 */ /* 0x00006400000c000b */
[----:B01----:R-:W-:Y:S01]  /*1a7a0*/  ENDCOLLECTIVE ;  /* 0x000000000000791b */ /* 0x003fe20003800000 */
.L_x_1282:
        /* <DEDUP_REMOVED lines=8> */
[----:B------:R0:W-:Y:S04]  /*1a830*/  @!P3 LDGSTS.E.BYPASS.LTC128B.128 [R21+0xd400], desc[UR56][R6.64], !P0 ;  /* 0x0d4000000615bfae */ /* 0x0001e8000c101d78 */
[----:B------:R0:W-:Y:S04]  /*1a840*/  @!P3 LDGSTS.E.BYPASS.LTC128B.128 [R21+0x10400], desc[UR56][R6.64+0x40], !P1 ;  /* 0x104000400615bfae */ /* 0x0001e8000c901d78 */
[----:B------:R0:W-:Y:S01]  /*1a850*/  @!P3 LDGSTS.E.BYPASS.LTC128B.128 [R21+0x13400], desc[UR56][R6.64+0x80], !P2 ;  /* 0x134000800615bfae */ /* 0x0001e2000d101d78 */
[----:B------:R-:W-:Y:S01]  /*1a860*/  IMAD.MOV.U32 R4, RZ, RZ, R14 ;  /* 0x000000ffff047224 */ /* 0x000fe200078e000e */
[----:B------:R-:W-:-:S13]  /*1a870*/  ISETP.GE.AND P3, PT, R5, R2, PT ;  /* 0x000000020500720c */ /* 0x000fda0003f66270 */
[----:B0-----:R-:W-:Y:S05]  /*1a880*/  WARPSYNC.COLLECTIVE R15, `(.L_x_1283) ;  /* 0x000000000f087348 */ /* 0x001fea0003c00000 */
[----:B------:R1:W2:Y:S02]  /*1a890*/  SHFL.IDX P6, R14, R13, R12, R11 ;  /* 0x0000000c0d0e7389 */ /* 0x0002a400000c000b */
[----:B012---:R-:W-:Y:S01]  /*1a8a0*/  ENDCOLLECTIVE ;  /* 0x000000000000791b */ /* 0x007fe20003800000 */
.L_x_1283:
[----:B------:R-:W-:Y:S02]  /*1a8b0*/  IMAD.MOV.U32 R13, RZ, RZ, R3 ;  /* 0x000000ffff0d7224 */ /* 0x000fe400078e0003 */
[----:B------:R-:W-:Y:S02]  /*1a8c0*/  IMAD.MOV.U32 R12, RZ, RZ, RZ ;  /* 0x000000ffff0c7224 */ /* 0x000fe400078e00ff */
[----:B------:R-:W-:-:S07]  /*1a8d0*/  IMAD.MOV.U32 R0, RZ, RZ, R14 ;  /* 0x000000ffff007224 */ /* 0x000fce00078e000e */
[----:B------:R-:W-:Y:S05]  /*1a8e0*/  WARPSYNC.COLLECTIVE R15, `(.L_x_1284) ;  /* 0x000000000f087348 */ /* 0x000fea0003c00000 */
[----:B------:R0:W1:Y:S02]  /*1a8f0*/  SHFL.IDX P6, R14, R13, R12, R11 ;  /* 0x0000000c0d0e7389 */ /* 0x00006400000c000b */
[----:B01----:R-:W-:Y:S01]  /*1a900*/  ENDCOLLECTIVE ;  /* 0x000000000000791b */ /* 0x003fe20003800000 */
.L_x_1284:
[----:B------:R-:W-:-:S05]  /*1a910*/  @!P3 LEA R0, P4, R10, R0, 0x1 ;  /* 0x000000000a00b211 */ /* 0x000fca00078808ff */
[----:B------:R-:W-:-:S04]  /*1a920*/  @!P3 IMAD.X R4, RZ, RZ, R4, P4 ;  /* 0x000000ffff04b224 */ /* 0x000fc800020e0604 */
[----:B------:R-:W-:Y:S02]  /*1a930*/  @!P3 IMAD.MOV.U32 R5, RZ, RZ, R4 ;  /* 0x000000ffff05b224 */ /* 0x000fe400078e0004 */
        /* <DEDUP_REMOVED lines=14> */
.L_x_1285:
[----:B------:R-:W-:Y:S02]  /*1aa20*/  IMAD.MOV.U32 R13, RZ, RZ, R3 ;  /* 0x000000ffff0d7224 */ /* 0x000fe400078e0003 */
[----:B------:R-:W-:Y:S02]  /*1aa30*/  IMAD.MOV.U32 R12, RZ, RZ, 0x1 ;  /* 0x00000001ff0c7424 */ /* 0x000fe400078e00ff */
[----:B------:R-:W-:-:S07]  /*1aa40*/  IMAD.MOV.U32 R4, RZ, RZ, R14 ;  /* 0x000000ffff047224 */ /* 0x000fce00078e000e */
[----:B------:R-:W-:Y:S05]  /*1aa50*/  WARPSYNC.COLLECTIVE R15, `(.L_x_1286) ;  /* 0x000000000f087348 */ /* 0x000fea0003c00000 */
[----:B------:R0:W1:Y:S02]  /*1aa60*/  SHFL.IDX P6, R14, R13, R12, R11 ;  /* 0x0000000c0d0e7389 */ /* 0x00006400000c000b */
[----:B01----:R-:W-:Y:S01]  /*1aa70*/  ENDCOLLECTIVE ;  /* 0x000000000000791b */ /* 0x003fe20003800000 */
.L_x_1286:
[----:B------:R-:W-:-:S05]  /*1aa80*/  @!P3 LEA R4, P4, R10, R4, 0x1 ;  /* 0x000000040a04b211 */ /* 0x000fca00078808ff */
[----:B------:R-:W-:-:S04]  /*1aa90*/  @!P3 IMAD.X R0, RZ, RZ, R0, P4 ;  /* 0x000000ffff00b224 */ /* 0x000fc800020e0600 */
[----:B------:R-:W-:Y:S02]  /*1aaa0*/  @!P3 IMAD.MOV.U32 R5, RZ, RZ, R0 ;  /* 0x000000ffff05b224 */ /* 0x000fe400078e0000 */
[----:B------:R-:W-:-:S03]  /*1aab0*/  IMAD.MOV.U32 R13, RZ, RZ, R8 ;  /* 0x000000ffff0d7224 */ /* 0x000fc600078e0008 */
        /* <DEDUP_REMOVED lines=10> */
.L_x_1287:
[----:B------:R-:W-:Y:S01]  /*1ab60*/  IMAD.MOV.U32 R8, RZ, RZ, R14 ;  /* 0x000000ffff087224 */ /* 0x000fe200078e000e */
[----:B------:R-:W-:Y:S06]  /*1ab70*/  BRA `(.L_x_1288) ;  /* 0xffffffc000387947 */ /* 0x000fec000383ffff */
.L_x_1210:
[----:B-1----:R1:W2:Y:S02]  /*1ab80*/  SYNCS.PHASECHK.TRANS64.TRYWAIT P0, [R17+URZ+0x2d820], R0 ;  /* 0x02d82000110075a7 */ /* 0x0022a4000800017f */
[----:B--2---:R-:W-:Y:S05]  /*1ab90*/  @!P0 NANOSLEEP.SYNCS 0x989680 ;  /* 0x009896800000895d */ /* 0x004fea0003900000 */
[----:B------:R-:W2:Y:S02]  /*1aba0*/  @!P0 SYNCS.PHASECHK.TRANS64 P0, [R17+URZ+0x2d820], R0 ;  /* 0x02d82000110085a7 */ /* 0x000ea4000800007f */
[----:B--2---:R-:W-:Y:S05]  /*1abb0*/  @!P0 BRA `(.L_x_1210) ;  /* 0xfffffffc00f08947 */ /* 0x004fea000383ffff */
[----:B------:R-:W-:Y:S05]  /*1abc0*/  BRA `(.L_x_1289) ;  /* 0xffffffc000a07947 */ /* 0x000fea000383ffff */
.L_x_1215:
[----:B0-----:R0:W1:Y:S02]  /*1abd0*/  SYNCS.PHASECHK.TRANS64.TRYWAIT P0, [R5+URZ+0x2d840], R0 ;  /* 0x02d84000050075a7 */ /* 0x001064000800017f */
[----:B-1----:R-:W-:Y:S05]  /*1abe0*/  @!P0 NANOSLEEP.SYNCS 0x989680 ;  /* 0x009896800000895d */ /* 0x002fea0003900000 */
[----:B------:R-:W1:Y:S02]  /*1abf0*/  @!P0 SYNCS.PHASECHK.TRANS64 P0, [R5+URZ+0x2d840], R0 ;  /* 0x02d84000050085a7 */ /* 0x000e64000800007f */
[----:B-1----:R-:W-:Y:S05]  /*1ac00*/  @!P0 BRA `(.L_x_1215) ;  /* 0xfffffffc00f08947 */ /* 0x002fea000383ffff */
[----:B------:R-:W-:Y:S05]  /*1ac10*/  BRA `(.L_x_1290) ;  /* 0xffffffc400947947 */ /* 0x000fea000383ffff */
.L_x_1216:
        /* <DEDUP_REMOVED lines=8> */
.L_x_1292:
[----:B------:R-:W-:Y:S05]  /*1aca0*/  BSYNC B1 ;  /* 0x0000000000017941 */ /* 0x000fea0003800000 */
.L_x_1291:
[----:B------:R-:W0:Y:S01]  /*1acb0*/  S2R R25, SR_TID.X ;  /* 0x0000000000197919 */ /* 0x000e220000002100 */
[----:B------:R-:W-:Y:S01]  /*1acc0*/  IMAD.MOV.U32 R13, RZ, RZ, R6 ;  /* 0x000000ffff0d7224 */ /* 0x000fe200078e0006 */
[----:B------:R-:W-:Y:S01]  /*1acd0*/  LOP3.LUT R16, R16, 0xf7ffffff, RZ, 0xc0, !PT ;  /* 0xf7ffffff10107812 */ /* 0x000fe200078ec0ff */
[----:B------:R-:W-:Y:S02]  /*1ace0*/  IMAD.MOV.U32 R12, RZ, RZ, RZ ;  /* 0x000000ffff0c7224 */ /* 0x000fe400078e00ff */
[----:B------:R-:W-:Y:S01]  /*1acf0*/  IMAD.MOV.U32 R11, RZ, RZ, 0x1c1f ;  /* 0x00001c1fff0b7424 */ /* 0x000fe200078e00ff */
[----:B------:R-:W-:Y:S01]  /*1ad00*/  @P1 LOP3.LUT R16, R16, 0x8000000, RZ, 0xfc, !PT ;  /* 0x0800000010101812 */ /* 0x000fe200078efcff */
[----:B------:R-:W-:Y:S02]  /*1ad10*/  IMAD.MOV.U32 R15, RZ, RZ, -0x1 ;  /* 0xffffffffff0f7424 */ /* 0x000fe400078e00ff */
[----:B------:R-:W-:Y:S01]  /*1ad20*/  IMAD.MOV.U32 R3, RZ, RZ, R14 ;  /* 0x000000ffff037224 */ /* 0x000fe200078e000e */
[----:B------:R-:W-:Y:S01]  /*1ad30*/  LOP3.LUT P1, RZ, R16, 0x4, RZ, 0xc0, !PT ;  /* 0x0000000410ff7812 */ /* 0x000fe2000782c0ff */
[----:B------:R-:W-:-:S12]  /*1ad40*/  IMAD R4, R4, 0x2, R17 ;  /* 0x0000000204047824 */ /* 0x000fd800078e0211 */
[----:B0-----:R-:W-:Y:S05]  /*1ad50*/  WARPSYNC.COLLECTIVE R15, `(.L_x_1293) ;  /* 0x000000000f087348 */ /* 0x001fea0003c00000 */
[----:B------:R1:W2:Y:S02]  /*1ad60*/  SHFL.IDX P6, R14, R13, R12, R11 ;  /* 0x0000000c0d0e7389 */ /* 0x0002a400000c000b */
[----:B012---:R-:W-:Y:S01]  /*1ad70*/  ENDCOLLECTIVE ;  /* 0x000000000000791b */ /* 0x007fe20003800000 */
.L_x_1293:
        /* <DEDUP_REMOVED lines=8> */
.L_x_1294:
        /* <DEDUP_REMOVED lines=14> */
.L_x_1295:
[----:B------:R-:W-:Y:S02]  /*1aee0*/  IMAD.MOV.U32 R13, RZ, RZ, R8 ;  /* 0x000000ffff0d7224 */ /* 0x000fe400078e0008 */
[----:B------:R-:W-:Y:S02]  /*1aef0*/  IMAD.MOV.U32 R12, RZ, RZ, 0x2 ;  /* 0x00000002ff0c7424 */ /* 0x000fe400078e00ff */
[----:B------:R-:W-:-:S07]  /*1af00*/  IMAD.MOV.U32 R2, RZ, RZ, R14 ;  /* 0x000000ffff027224 */ /* 0x000fce00078e000e */
[----:B------:R-:W-:Y:S05]  /*1af10*/  WARPSYNC.COLLECTIVE R15, `(.L_x_1296) ;  /* 0x000000000f087348 */ /* 0x000fea0003c00000 */
[----:B------:R0:W1:Y:S02]  /*1af20*/  SHFL.IDX P6, R14, R13, R12, R11 ;  /* 0x0000000c0d0e7389 */ /* 0x00006400000c000b */
[----:B01----:R-:W-:Y:S01]  /*1af30*/  ENDCOLLECTIVE ;  /* 0x000000000000791b */ /* 0x003fe20003800000 */
.L_x_1296:
        /* <DEDUP_REMOVED lines=13> */
.L_x_1297:
[----:B------:R-:W-:Y:S02]  /*1b010*/  IMAD.MOV.U32 R13, RZ, RZ, R8 ;  /* 0x000000ffff0d7224 */ /* 0x000fe400078e0008 */
[----:B------:R-:W-:Y:S02]  /*1b020*/  IMAD.MOV.U32 R12, RZ, RZ, 0x3 ;  /* 0x00000003ff0c7424 */ /* 0x000fe400078e00ff */
[----:B------:R-:W-:-:S07]  /*1b030*/  IMAD.MOV.U32 R2, RZ, RZ, R14 ;  /* 0x000000ffff027224 */ /* 0x000fce00078e000e */
[----:B------:R-:W-:Y:S05]  /*1b040*/  WARPSYNC.COLLECTIVE R15, `(.L_x_1298) ;  /* 0x000000000f087348 */ /* 0x000fea0003c00000 */
[----:B------:R0:W1:Y:S02]  /*1b050*/  SHFL.IDX P6, R14, R13, R12, R11 ;  /* 0x0000000c0d0e7389 */ /* 0x00006400000c000b */
[----:B01----:R-:W-:Y:S01]  /*1b060*/  ENDCOLLECTIVE ;  /* 0x000000000000791b */ /* 0x003fe20003800000 */
.L_x_1298:
        /* <DEDUP_REMOVED lines=14> */
.L_x_1299:
[----:B------:R-:W-:Y:S01]  /*1b150*/  IMAD.MOV.U32 R2, RZ, RZ, R14 ;  /* 0x000000ffff027224 */ /* 0x000fe200078e000e */
[----:B------:R-:W-:Y:S06]  /*1b160*/  BRA `(.L_x_1300) ;  /* 0xffffffc400287947 */ /* 0x000fec000383ffff */
.L_x_1221:
[----:B-1----:R1:W2:Y:S02]  /*1b170*/  SYNCS.PHASECHK.TRANS64.TRYWAIT P0, [R5+URZ+0x2d860], R2 ;  /* 0x02d86002050075a7 */ /* 0x0022a4000800017f */
[----:B--2---:R-:W-:Y:S05]  /*1b180*/  @!P0 NANOSLEEP.SYNCS 0x989680 ;  /* 0x009896800000895d */ /* 0x004fea0003900000 */
[----:B------:R-:W2:Y:S02]  /*1b190*/  @!P0 SYNCS.PHASECHK.TRANS64 P0, [R5+URZ+0x2d860], R2 ;  /* 0x02d86002050085a7 */ /* 0x000ea4000800007f */
[----:B--2---:R-:W-:Y:S05]  /*1b1a0*/  @!P0 BRA `(.L_x_1221) ;  /* 0xfffffffc00f08947 */ /* 0x004fea000383ffff */
[----:B------:R-:W-:Y:S05]  /*1b1b0*/  BRA `(.L_x_1301) ;  /* 0xffffffc4008c7947 */ /* 0x000fea000383ffff */
.L_x_1222:
        /* <DEDUP_REMOVED lines=8> */
.L_x_1303:
[----:B------:R-:W-:Y:S05]  /*1b240*/  BSYNC B1 ;  /* 0x0000000000017941 */ /* 0x000fea0003800000 */
.L_x_1302:
        /* <DEDUP_REMOVED lines=9> */
.L_x_1304:
[----:B------:R-:W-:Y:S02]  /*1b2e0*/  IMAD.MOV.U32 R13, RZ, RZ, R19 ;  /* 0x000000ffff0d7224 */ /* 0x000fe400078e0013 */
[----:B------:R-:W-:Y:S02]  /*1b2f0*/  IMAD.MOV.U32 R12, RZ, RZ, 0x1 ;  /* 0x00000001ff0c7424 */ /* 0x000fe400078e00ff */
[----:B------:R-:W-:-:S07]  /*1b300*/  IMAD.MOV.U32 R2, RZ, RZ, R14 ;  /* 0x000000ffff027224 */ /* 0x000fce00078e000e */
[----:B------:R-:W-:Y:S05]  /*1b310*/  WARPSYNC.COLLECTIVE R15, `(.L_x_1305) ;  /* 0x000000000f087348 */ /* 0x000fea0003c00000 */
[----:B------:R0:W1:Y:S02]  /*1b320*/  SHFL.IDX P6, R14, R13, R12, R11 ;  /* 0x0000000c0d0e7389 */ /* 0x00006400000c000b */
[----:B01----:R-:W-:Y:S01]  /*1b330*/  ENDCOLLECTIVE ;  /* 0x000000000000791b */ /* 0x003fe20003800000 */
.L_x_1305:
        /* <DEDUP_REMOVED lines=16> */
.L_x_1306:
[----:B------:R-:W-:Y:S02]  /*1b440*/  IMAD.MOV.U32 R13, RZ, RZ, R19 ;  /* 0x000000ffff0d7224 */ /* 0x000fe400078e0013 */
[----:B------:R-:W-:Y:S02]  /*1b450*/  IMAD.MOV.U32 R12, RZ, RZ, 0x2 ;  /* 0x00000002ff0c7424 */ /* 0x000fe400078e00ff */
[----:B------:R-:W-:-:S07]  /*1b460*/  IMAD.MOV.U32 R2, RZ, RZ, R14 ;  /* 0x000000ffff027224 */ /* 0x000fce00078e000e */
[----:B------:R-:W-:Y:S05]  /*1b470*/  WARPSYNC.COLLECTIVE R15, `(.L_x_1307) ;  /* 0x000000000f087348 */ /* 0x000fea0003c00000 */
[----:B------:R0:W1:Y:S02]  /*1b480*/  SHFL.IDX P6, R14, R13, R12, R11 ;  /* 0x0000000c0d0e7389 */ /* 0x00006400000c000b */
[----:B01----:R-:W-:Y:S01]  /*1b490*/  ENDCOLLECTIVE ;  /* 0x000000000000791b */ /* 0x003fe20003800000 */
.L_x_1307:
        /* <DEDUP_REMOVED lines=16> */
.L_x_1308:
[----:B------:R-:W-:Y:S02]  /*1b5a0*/  IMAD.MOV.U32 R13, RZ, RZ, R19 ;  /* 0x000000ffff0d7224 */ /* 0x000fe400078e0013 */
[----:B------:R-:W-:Y:S02]  /*1b5b0*/  IMAD.MOV.U32 R12, RZ, RZ, 0x3 ;  /* 0x00000003ff0c7424 */ /* 0x000fe400078e00ff */
[----:B------:R-:W-:-:S07]  /*1b5c0*/  IMAD.MOV.U32 R2, RZ, RZ, R14 ;  /* 0x000000ffff027224 */ /* 0x000fce00078e000e */
[----:B------:R-:W-:Y:S05]  /*1b5d0*/  WARPSYNC.COLLECTIVE R15, `(.L_x_1309) ;  /* 0x000000000f087348 */ /* 0x000fea0003c00000 */
[----:B------:R0:W1:Y:S02]  /*1b5e0*/  SHFL.IDX P6, R14, R13, R12, R11 ;  /* 0x0000000c0d0e7389 */ /* 0x00006400000c000b */
[----:B01----:R-:W-:Y:S01]  /*1b5f0*/  ENDCOLLECTIVE ;  /* 0x000000000000791b */ /* 0x003fe20003800000 */
.L_x_1309:
        /* <DEDUP_REMOVED lines=13> */
.L_x_1310:
        /* <DEDUP_REMOVED lines=8> */
.L_x_1230:
[----:B-1----:R1:W2:Y:S02]  /*1b750*/  SYNCS.PHASECHK.TRANS64.TRYWAIT P0, [R0+URZ+0x2d860], R3 ;  /* 0x02d86003000075a7 */ /* 0x0022a4000800017f */
[----:B--2---:R-:W-:Y:S05]  /*1b760*/  @!P0 NANOSLEEP.SYNCS 0x989680 ;  /* 0x009896800000895d */ /* 0x004fea0003900000 */
[----:B------:R-:W2:Y:S02]  /*1b770*/  @!P0 SYNCS.PHASECHK.TRANS64 P0, [R0+URZ+0x2d860], R3 ;  /* 0x02d86003000085a7 */ /* 0x000ea4000800007f */
[----:B--2---:R-:W-:Y:S05]  /*1b780*/  @!P0 BRA `(.L_x_1230) ;  /* 0xfffffffc00f08947 */ /* 0x004fea000383ffff */
[----:B------:R-:W-:Y:S05]  /*1b790*/  BRA `(.L_x_1312) ;  /* 0xffffffc800187947 */ /* 0x000fea000383ffff */
.L_x_1231:
        /* <DEDUP_REMOVED lines=8> */
.L_x_1314:
[----:B------:R-:W-:Y:S05]  /*1b820*/  BSYNC B0 ;  /* 0x0000000000007941 */ /* 0x000fea0003800000 */
.L_x_1313:
[----:B------:R-:W0:Y:S01]  /*1b830*/  S2R R2, SR_TID.X ;  /* 0x0000000000027919 */ /* 0x000e220000002100 */
[----:B------:R-:W-:Y:S02]  /*1b840*/  IMAD.MOV.U32 R13, RZ, RZ, R18 ;  /* 0x000000ffff0d7224 */ /* 0x000fe400078e0012 */
[----:B------:R-:W-:Y:S02]  /*1b850*/  IMAD.MOV.U32 R12, RZ, RZ, RZ ;  /* 0x000000ffff0c7224 */ /* 0x000fe400078e00ff */
[----:B------:R-:W-:Y:S02]  /*1b860*/  IMAD.MOV.U32 R11, RZ, RZ, 0x1c1f ;  /* 0x00001c1fff0b7424 */ /* 0x000fe400078e00ff */
[----:B------:R-:W-:Y:S02]  /*1b870*/  IMAD.MOV.U32 R15, RZ, RZ, -0x1 ;  /* 0xffffffffff0f7424 */ /* 0x000fe400078e00ff */
[----:B------:R-:W-:Y:S02]  /*1b880*/  IMAD.MOV.U32 R3, RZ, RZ, R14 ;  /* 0x000000ffff037224 */ /* 0x000fe400078e000e */
[----:B------:R-:W-:-:S07]  /*1b890*/  IMAD R4, R4, 0x2, R17 ;  /* 0x0000000204047824 */ /* 0x000fce00078e0211 */
[----:B0-----:R-:W-:Y:S05]  /*1b8a0*/  WARPSYNC.COLLECTIVE R15, `(.L_x_1315) ;  /* 0x000000000f087348 */ /* 0x001fea0003c00000 */
[----:B------:R1:W2:Y:S02]  /*1b8b0*/  SHFL.IDX P6, R14, R13, R12, R11 ;  /* 0x0000000c0d0e7389 */ /* 0x0002a400000c000b */
[----:B012---:R-:W-:Y:S01]  /*1b8c0*/  ENDCOLLECTIVE ;  /* 0x000000000000791b */ /* 0x007fe20003800000 */
.L_x_1315:
        /* <DEDUP_REMOVED lines=17> */
.L_x_1316:
        /* <DEDUP_REMOVED lines=9> */
[----:B------:R-:W-:Y:S01]  /*1ba70*/  ISETP.LT.OR P3, PT, R6, 0x21, P2 ;  /* 0x000000210600780c */ /* 0x000fe20001761670 */
[----:B0-----:R-:W-:-:S12]  /*1ba80*/  IMAD.MOV.U32 R3, RZ, RZ, R14 ;  /* 0x000000ffff037224 */ /* 0x001fd800078e000e */
[----:B------:R-:W-:Y:S05]  /*1ba90*/  WARPSYNC.COLLECTIVE R15, `(.L_x_1317) ;  /* 0x000000000f087348 */ /* 0x000fea0003c00000 */
[----:B------:R0:W1:Y:S02]  /*1baa0*/  SHFL.IDX P6, R14, R13, R12, R11 ;  /* 0x0000000c0d0e7389 */ /* 0x00006400000c000b */
[----:B01----:R-:W-:Y:S01]  /*1bab0*/  ENDCOLLECTIVE ;  /* 0x000000000000791b */ /* 0x003fe20003800000 */
.L_x_1317:
[----:B------:R-:W-:Y:S02]  /*1bac0*/  IMAD.MOV.U32 R13, RZ, RZ, R19 ;  /* 0x000000ffff0d7224 */ /* 0x000fe400078e0013 */
[----:B------:R-:W-:Y:S01]  /*1bad0*/  IMAD.MOV.U32 R12, RZ, RZ, 0x2 ;  /* 0x00000002ff0c7424 */ /* 0x000fe200078e00ff */
[----:B------:R-:W-:-:S13]  /*1bae0*/  IADD3 R2, P4, R14, R5, RZ ;  /* 0x000000050e027210 */ /* 0x000fda0007f9e0ff */
[----:B------:R-:W-:Y:S05]  /*1baf0*/  WARPSYNC.COLLECTIVE R15, `(.L_x_1318) ;  /* 0x000000000f087348 */ /* 0x000fea0003c00000 */
[----:B------:R0:W1:Y:S02]  /*1bb00*/  SHFL.IDX P6, R14, R13, R12, R11 ;  /* 0x0000000c0d0e7389 */ /* 0x00006400000c000b */
[----:B01----:R-:W-:Y:S01]  /*1bb10*/  ENDCOLLECTIVE ;  /* 0x000000000000791b */ /* 0x003fe20003800000 */
.L_x_1318:
        /* <DEDUP_REMOVED lines=15> */
.L_x_1319:
[----:B------:R-:W-:Y:S02]  /*1bc10*/  IMAD.MOV.U32 R13, RZ, RZ, R19 ;  /* 0x000000ffff0d7224 */ /* 0x000fe400078e0013 */
[----:B------:R-:W-:Y:S01]  /*1bc20*/  IMAD.MOV.U32 R12, RZ, RZ, 0x3 ;  /* 0x00000003ff0c7424 */ /* 0x000fe200078e00ff */
[----:B------:R-:W-:-:S13]  /*1bc30*/  IADD3 R2, P4, R14, R5, RZ ;  /* 0x000000050e027210 */ /* 0x000fda0007f9e0ff */
[----:B------:R-:W-:Y:S05]  /*1bc40*/  WARPSYNC.COLLECTIVE R15, `(.L_x_1320) ;  /* 0x000000000f087348 */ /* 0x000fea0003c00000 */
[----:B------:R0:W1:Y:S02]  /*1bc50*/  SHFL.IDX P6, R14, R13, R12, R11 ;  /* 0x0000000c0d0e7389 */ /* 0x00006400000c000b */
[----:B01----:R-:W-:Y:S01]  /*1bc60*/  ENDCOLLECTIVE ;  /* 0x000000000000791b */ /* 0x003fe20003800000 */
.L_x_1320:
        /* <DEDUP_REMOVED lines=14> */
.L_x_1321:
[----:B------:R-:W-:Y:S05]  /*1bd50*/  BRA `(.L_x_1322) ;  /* 0xffffffc4008c7947 */ /* 0x000fea000383ffff */
.L_x_1236:
        /* <DEDUP_REMOVED lines=8> */
.L_x_1324:
[----:B------:R-:W-:Y:S05]  /*1bde0*/  BSYNC B0 ;  /* 0x0000000000007941 */ /* 0x000fea0003800000 */
.L_x_1323:
        /* <DEDUP_REMOVED lines=9> */
.L_x_1325:
[----:B------:R-:W-:Y:S02]  /*1be80*/  ULDC UR4, c[0x0][0xc3c] ;  /* 0x00030f0000047ab9 */ /* 0x000fe40000000800 */
[----:B------:R-:W-:-:S13]  /*1be90*/  ISETP.GE.OR P1, PT, R9, UR4, !P0 ;  /* 0x0000000409007c0c */ /* 0x000fda000c726670 */
[----:B------:R-:W0:Y:S08]  /*1bea0*/  @!P1 LDC.64 R2, c[0x0][0xc80] ;  /* 0x00032000ff029b82 */ /* 0x000e300000000a00 */
[----:B------:R-:W1:Y:S01]  /*1beb0*/  @!P1 LDC.64 R4, c[0x0][0xc78] ;  /* 0x00031e00ff049b82 */ /* 0x000e620000000a00 */
[----:B------:R-:W-:Y:S01]  /*1bec0*/  CS2R R24, SRZ ;  /* 0x0000000000187805 */ /* 0x000fe2000001ff00 */
[----:B------:R-:W-:-:S02]  /*1bed0*/  IMAD.MOV.U32 R11, RZ, RZ, RZ ;  /* 0x000000ffff0b7224 */ /* 0x000fc400078e00ff */
[----:B------:R-:W-:Y:S02]  /*1bee0*/  IMAD.MOV.U32 R6, RZ, RZ, R14 ;  /* 0x000000ffff067224 */ /* 0x000fe400078e000e */
        /* <DEDUP_REMOVED lines=8> */
[C---:B------:R-:W-:Y:S01]  /*1bf70*/  ISETP.GE.U32.AND P5, PT, R8.reuse, 0x10, PT ;  /* 0x000000100800780c */ /* 0x040fe20003fa6070 */
[----:B--2---:R-:W-:Y:S02]  /*1bf80*/  @!P1 IMAD.MOV.U32 R25, RZ, RZ, R7 ;  /* 0x000000ffff199224 */ /* 0x004fe400078e0007 */
[----:B---3--:R-:W-:Y:S01]  /*1bf90*/  @!P1 IMAD.MOV.U32 R5, RZ, RZ, R4 ;  /* 0x000000ffff059224 */ /* 0x008fe200078e0004 */
[----:B------:R-:W-:-:S03]  /*1bfa0*/  ISETP.NE.AND P1, PT, R8, RZ, PT ;  /* 0x000000ff0800720c */ /* 0x000fc60003f25270 */
[----:B------:R-:W-:-:S10]  /*1bfb0*/  IMAD R13, R5, R25, RZ ;  /* 0x00000019050d7224 */ /* 0x000fd400078e02ff */
[----:B------:R-:W-:Y:S05]  /*1bfc0*/  WARPSYNC.COLLECTIVE R15, `(.L_x_1326) ;  /* 0x000000000f087348 */ /* 0x000fea0003c00000 */
[----:B------:R0:W1:Y:S02]  /*1bfd0*/  SHFL.UP P6, R14, R13, R12, R11 ;  /* 0x0400000c0d0e7389 */ /* 0x00006400000c000b */
[----:B01----:R-:W-:Y:S01]  /*1bfe0*/  ENDCOLLECTIVE ;  /* 0x000000000000791b */ /* 0x003fe20003800000 */
.L_x_1326:
[----:B------:R-:W-:Y:S01]  /*1bff0*/  IMAD.MOV.U32 R12, RZ, RZ, 0x2 ;  /* 0x00000002ff0c7424 */ /* 0x000fe200078e00ff */
[----:B------:R-:W-:-:S05]  /*1c000*/  SEL R4, R14, RZ, P1 ;  /* 0x000000ff0e047207 */ /* 0x000fca0000800000 */
[----:B------:R-:W-:-:S04]  /*1c010*/  IMAD.IADD R4, R13, 0x1, R4 ;  /* 0x000000010d047824 */ /* 0x000fc800078e0204 */
[----:B------:R-:W-:-:S07]  /*1c020*/  IMAD.MOV.U32 R13, RZ, RZ, R4 ;  /* 0x000000ffff0d7224 */ /* 0x000fce00078e0004 */
[----:B------:R-:W-:Y:S05]  /*1c030*/  WARPSYNC.COLLECTIVE R15, `(.L_x_1327) ;  /* 0x000000000f087348 */ /* 0x000fea0003c00000 */
[----:B------:R0:W1:Y:S02]  /*1c040*/  SHFL.UP P6, R14, R13, R12, R11 ;  /* 0x0400000c0d0e7389 */ /* 0x00006400000c000b */
[----:B01----:R-:W-:Y:S01]  /*1c050*/  ENDCOLLECTIVE ;  /* 0x000000000000791b */ /* 0x003fe20003800000 */
.L_x_1327:
[----:B------:R-:W-:Y:S01]  /*1c060*/  IMAD.MOV.U32 R12, RZ, RZ, 0x4 ;  /* 0x00000004ff0c7424 */ /* 0x000fe200078e00ff */
[----:B------:R-:W-:-:S05]  /*1c070*/  SEL R3, R14, RZ, P2 ;  /* 0x000000ff0e037207 */ /* 0x000fca0001000000 */
[----:B------:R-:W-:-:S04]  /*1c080*/  IMAD.IADD R2, R4, 0x1, R3 ;  /* 0x0000000104027824 */ /* 0x000fc800078e0203 */
[----:B------:R-:W-:-:S07]  /*1c090*/  IMAD.MOV.U32 R13, RZ, RZ, R2 ;  /* 0x000000ffff0d7224 */ /* 0x000fce00078e0002 */
[----:B------:R-:W-:Y:S05]  /*1c0a0*/  WARPSYNC.COLLECTIVE R15, `(.L_x_1328) ;  /* 0x000000000f087348 */ /* 0x000fea0003c00000 */
[----:B------:R0:W1:Y:S02]  /*1c0b0*/  SHFL.UP P6, R14, R13, R12, R11 ;  /* 0x0400000c0d0e7389 */ /* 0x00006400000c000b */
[----:B01----:R-:W-:Y:S01]  /*1c0c0*/  ENDCOLLECTIVE ;  /* 0x000000000000791b */ /* 0x003fe20003800000 */
.L_x_1328:
[----:B------:R-:W-:Y:S01]  /*1c0d0*/  IMAD.MOV.U32 R12, RZ, RZ, 0x8 ;  /* 0x00000008ff0c7424 */ /* 0x000fe200078e00ff */
[----:B------:R-:W-:-:S05]  /*1c0e0*/  SEL R3, R14, RZ, P3 ;  /* 0x000000ff0e037207 */ /* 0x000fca0001800000 */
[----:B------:R-:W-:-:S04]  /*1c0f0*/  IMAD.IADD R3, R2, 0x1, R3 ;  /* 0x0000000102037824 */ /* 0x000fc800078e0203 */
[----:B------:R-:W-:-:S07]  /*1c100*/  IMAD.MOV.U32 R13, RZ, RZ, R3 ;  /* 0x000000ffff0d7224 */ /* 0x000fce00078e0003 */
[----:B------:R-:W-:Y:S05]  /*1c110*/  WARPSYNC.COLLECTIVE R15, `(.L_x_1329) ;  /* 0x000000000f087348 */ /* 0x000fea0003c00000 */
[----:B------:R0:W1:Y:S02]  /*1c120*/  SHFL.UP P6, R14, R13, R12, R11 ;  /* 0x0400000c0d0e7389 */ /* 0x00006400000c000b */
[----:B01----:R-:W-:Y:S01]  /*1c130*/  ENDCOLLECTIVE ;  /* 0x000000000000791b */ /* 0x003fe20003800000 */
.L_x_1329:
[----:B------:R-:W-:Y:S01]  /*1c140*/  IMAD.MOV.U32 R12, RZ, RZ, 0x10 ;  /* 0x00000010ff0c7424 */ /* 0x000fe200078e00ff */
[----:B------:R-:W-:-:S05]  /*1c150*/  SEL R4, R14, RZ, P4 ;  /* 0x000000ff0e047207 */ /* 0x000fca0002000000 */
[----:B------:R-:W-:-:S04]  /*1c160*/  IMAD.IADD R4, R3, 0x1, R4 ;  /* 0x0000000103047824 */ /* 0x000fc800078e0204 */
[----:B------:R-:W-:-:S07]  /*1c170*/  IMAD.MOV.U32 R13, RZ, RZ, R4 ;  /* 0x000000ffff0d7224 */ /* 0x000fce00078e0004 */
[----:B------:R-:W-:Y:S05]  /*1c180*/  WARPSYNC.COLLECTIVE R15, `(.L_x_1330) ;  /* 0x000000000f087348 */ /* 0x000fea0003c00000 */
[----:B------:R0:W1:Y:S02]  /*1c190*/  SHFL.UP P6, R14, R13, R12, R11 ;  /* 0x0400000c0d0e7389 */ /* 0x00006400000c000b */
[----:B01----:R-:W-:Y:S01]  /*1c1a0*/  ENDCOLLECTIVE ;  /* 0x000000000000791b */ /* 0x003fe20003800000 */
.L_x_1330:
[----:B------:R-:W-:Y:S02]  /*1c1b0*/  IMAD.MOV.U32 R12, RZ, RZ, 0x1f ;  /* 0x0000001fff0c7424 */ /* 0x000fe400078e00ff */
[----:B------:R-:W-:Y:S01]  /*1c1c0*/  IMAD.MOV.U32 R11, RZ, RZ, 0x1f ;  /* 0x0000001fff0b7424 */ /* 0x000fe200078e00ff */
[----:B------:R-:W-:-:S05]  /*1c1d0*/  SEL R3, R14, RZ, P5 ;  /* 0x000000ff0e037207 */ /* 0x000fca0002800000 */
[----:B------:R-:W-:-:S04]  /*1c1e0*/  IMAD.IADD R2, R4, 0x1, R3 ;  /* 0x0000000104027824 */ /* 0x000fc800078e0203 */
[----:B------:R-:W-:-:S07]  /*1c1f0*/  IMAD.MOV.U32 R13, RZ, RZ, R2 ;  /* 0x000000ffff0d7224 */ /* 0x000fce00078e0002 */
[----:B------:R-:W-:Y:S05]  /*1c200*/  WARPSYNC.COLLECTIVE R15, `(.L_x_1331) ;  /* 0x000000000f087348 */ /* 0x000fea0003c00000 */
[----:B------:R0:W1:Y:S02]  /*1c210*/  SHFL.IDX P6, R14, R13, R12, R11 ;  /* 0x0000000c0d0e7389 */ /* 0x00006400000c000b */
[----:B01----:R-:W-:Y:S01]  /*1c220*/  ENDCOLLECTIVE ;  /* 0x000000000000791b */ /* 0x003fe20003800000 */
.L_x_1331:
[----:B------:R-:W-:Y:S05]  /*1c230*/  BRA `(.L_x_1332) ;  /* 0xffffffc400a87947 */ /* 0x000fea000383ffff */
.L_x_1239:
[----:B------:R-:W-:Y:S01]  /*1c240*/  BSSY B0, `(.L_x_1333) ;  /* 0x0000007000007945 */ /* 0x000fe20003800000 */
[----:B------:R-:W-:Y:S02]  /*1c250*/  IMAD.MOV.U32 R12, RZ, RZ, 0x1 ;  /* 0x00000001ff0c7424 */ /* 0x000fe400078e00ff */
[----:B------:R-:W-:Y:S02]  /*1c260*/  IMAD.MOV.U32 R11, RZ, RZ, RZ ;  /* 0x000000ffff0b7224 */ /* 0x000fe400078e00ff */
[----:B------:R-:W-:-:S07]  /*1c270*/  IMAD.MOV.U32 R15, RZ, RZ, -0x1 ;  /* 0xffffffffff0f7424 */ /* 0x000fce00078e00ff */
[----:B------:R-:W-:Y:S05]  /*1c280*/  WARPSYNC.COLLECTIVE R15, `(.L_x_1334) ;  /* 0x000000000f087348 */ /* 0x000fea0003c00000 */
[----:B------:R0:W1:Y:S02]  /*1c290*/  SHFL.UP P6, R14, R13, R12, R11 ;  /* 0x0400000c0d0e7389 */ /* 0x00006400000c000b */
[----:B01----:R-:W-:Y:S01]  /*1c2a0*/  ENDCOLLECTIVE ;  /* 0x000000000000791b */ /* 0x003fe20003800000 */
.L_x_1334:
[----:B------:R-:W-:Y:S05]  /*1c2b0*/  BSYNC B0 ;  /* 0x0000000000007941 */ /* 0x000fea0003800000 */
.L_x_1333:
[----:B------:R-:W-:Y:S01]  /*1c2c0*/  SEL R14, R14, RZ, P1 ;  /* 0x000000ff0e0e7207 */ /* 0x000fe20000800000 */
[----:B------:R-:W-:Y:S02]  /*1c2d0*/  IMAD.MOV.U32 R12, RZ, RZ, 0x2 ;  /* 0x00000002ff0c7424 */ /* 0x000fe400078e00ff */
[----:B------:R-:W-:Y:S02]  /*1c2e0*/  IMAD.MOV.U32 R11, RZ, RZ, RZ ;  /* 0x000000ffff0b7224 */ /* 0x000fe400078e00ff */
[----:B------:R-:W-:Y:S02]  /*1c2f0*/  IMAD.IADD R13, R13, 0x1, R14 ;  /* 0x000000010d0d7824 */ /* 0x000fe400078e020e */
[----:B------:R-:W-:-:S07]  /*1c300*/  IMAD.MOV.U32 R15, RZ, RZ, -0x1 ;  /* 0xffffffffff0f7424 */ /* 0x000fce00078e00ff */
[----:B------:R-:W-:Y:S05]  /*1c310*/  WARPSYNC.COLLECTIVE R15, `(.L_x_1335) ;  /* 0x000000000f087348 */ /* 0x000fea0003c00000 */
[----:B------:R0:W1:Y:S02]  /*1c320*/  SHFL.UP P6, R14, R13, R12, R11 ;  /* 0x0400000c0d0e7389 */ /* 0x00006400000c000b */
[----:B01----:R-:W-:Y:S01]  /*1c330*/  ENDCOLLECTIVE ;  /* 0x000000000000791b */ /* 0x003fe20003800000 */
.L_x_1335:
[----:B------:R-:W-:Y:S01]  /*1c340*/  IMAD.MOV.U32 R12, RZ, RZ, 0x4 ;  /* 0x00000004ff0c7424 */ /* 0x000fe200078e00ff */
[----:B------:R-:W-:-:S05]  /*1c350*/  SEL R2, R14, RZ, P2 ;  /* 0x000000ff0e027207 */ /* 0x000fca0001000000 */
[----:B------:R-:W-:-:S04]  /*1c360*/  IMAD.IADD R2, R13, 0x1, R2 ;  /* 0x000000010d027824 */ /* 0x000fc800078e0202 */
[----:B------:R-:W-:-:S07]  /*1c370*/  IMAD.MOV.U32 R13, RZ, RZ, R2 ;  /* 0x000000ffff0d7224 */ /* 0x000fce00078e0002 */
[----:B------:R-:W-:Y:S05]  /*1c380*/  WARPSYNC.COLLECTIVE R15, `(.L_x_1336) ;  /* 0x000000000f087348 */ /* 0x000fea0003c00000 */
[----:B------:R0:W1:Y:S02]  /*1c390*/  SHFL.UP P6, R14, R13, R12, R11 ;  /* 0x0400000c0d0e7389 */ /* 0x00006400000c000b */
[----:B01----:R-:W-:Y:S01]  /*1c3a0*/  ENDCOLLECTIVE ;  /* 0x000000000000791b */ /* 0x003fe20003800000 */
.L_x_1336:
[----:B------:R-:W-:Y:S01]  /*1c3b0*/  IMAD.MOV.U32 R12, RZ, RZ, 0x8 ;  /* 0x00000008ff0c7424 */ /* 0x000fe200078e00ff */
[----:B------:R-:W-:-:S05]  /*1c3c0*/  SEL R3, R14, RZ, P3 ;  /* 0x000000ff0e037207 */ /* 0x000fca0001800000 */
[----:B------:R-:W-:-:S04]  /*1c3d0*/  IMAD.IADD R3, R2, 0x1, R3 ;  /* 0x0000000102037824 */ /* 0x000fc800078e0203 */
[----:B------:R-:W-:-:S07]  /*1c3e0*/  IMAD.MOV.U32 R13, RZ, RZ, R3 ;  /* 0x000000ffff0d7224 */ /* 0x000fce00078e0003 */
[----:B------:R-:W-:Y:S05]  /*1c3f0*/  WARPSYNC.COLLECTIVE R15, `(.L_x_1337) ;  /* 0x000000000f087348 */ /* 0x000fea0003c00000 */
[----:B------:R0:W1:Y:S02]  /*1c400*/  SHFL.UP P6, R14, R13, R12, R11 ;  /* 0x0400000c0d0e7389 */ /* 0x00006400000c000b */
[----:B01----:R-:W-:Y:S01]  /*1c410*/  ENDCOLLECTIVE ;  /* 0x000000000000791b */ /* 0x003fe20003800000 */
.L_x_1337:
[----:B------:R-:W-:Y:S01]  /*1c420*/  IMAD.MOV.U32 R12, RZ, RZ, 0x10 ;  /* 0x00000010ff0c7424 */ /* 0x000fe200078e00ff */
[----:B------:R-:W-:-:S05]  /*1c430*/  SEL R4, R14, RZ, P4 ;  /* 0x000000ff0e047207 */ /* 0x000fca0002000000 */
[----:B------:R-:W-:-:S04]  /*1c440*/  IMAD.IADD R4, R3, 0x1, R4 ;  /* 0x0000000103047824 */ /* 0x000fc800078e0204 */
[----:B------:R-:W-:-:S07]  /*1c450*/  IMAD.MOV.U32 R13, RZ, RZ, R4 ;  /* 0x000000ffff0d7224 */ /* 0x000fce00078e0004 */
[----:B------:R-:W-:Y:S05]  /*1c460*/  WARPSYNC.COLLECTIVE R15, `(.L_x_1338) ;  /* 0x000000000f087348 */ /* 0x000fea0003c00000 */
[----:B------:R0:W1:Y:S02]  /*1c470*/  SHFL.UP P6, R14, R13, R12, R11 ;  /* 0x0400000c0d0e7389 */ /* 0x00006400000c000b */
[----:B01----:R-:W-:Y:S01]  /*1c480*/  ENDCOLLECTIVE ;  /* 0x000000000000791b */ /* 0x003fe20003800000 */
.L_x_1338:
        /* <DEDUP_REMOVED lines=8> */
.L_x_1339:
[----:B------:R-:W-:Y:S05]  /*1c510*/  BRA `(.L_x_1340) ;  /* 0xffffffc400947947 */ /* 0x000fea000383ffff */
.L_x_1241:
[----:B------:R-:W-:Y:S01]  /*1c520*/  BSSY B0, `(.L_x_1341) ;  /* 0x0000006000007945 */ /* 0x000fe20003800000 */
[----:B------:R-:W-:Y:S01]  /*1c530*/  PLOP3.LUT P6, PT, P6, PT, PT, 0x8, 0x0 ;  /* 0x000000000000781c */ /* 0x000fe200037ce170 */
[----:B------:R-:W-:-:S12]  /*1c540*/  IMAD.MOV.U32 R15, RZ, RZ, -0x1 ;  /* 0xffffffffff0f7424 */ /* 0x000fd800078e00ff */
[----:B0-----:R-:W-:Y:S05]  /*1c550*/  WARPSYNC.COLLECTIVE R15, `(.L_x_1342) ;  /* 0x000000000f087348 */ /* 0x001fea0003c00000 */
[----:B------:R-:W-:Y:S01]  /*1c560*/  VOTE.ANY R14, PT, P6 ;  /* 0x00000000000e7806 */ /* 0x000fe200030e0100 */
[----:B0-----:R-:W-:Y:S06]  /*1c570*/  ENDCOLLECTIVE ;  /* 0x000000000000791b */ /* 0x001fec0003800000 */
.L_x_1342:
[----:B------:R-:W-:Y:S05]  /*1c580*/  BSYNC B0 ;  /* 0x0000000000007941 */ /* 0x000fea0003800000 */
.L_x_1341:
[----:B------:R-:W-:Y:S02]  /*1c590*/  IMAD.MOV.U32 R3, RZ, RZ, R14 ;  /* 0x000000ffff037224 */ /* 0x000fe400078e000e */
[----:B------:R-:W-:Y:S02]  /*1c5a0*/  IMAD.MOV.U32 R13, RZ, RZ, R25 ;  /* 0x000000ffff0d7224 */ /* 0x000fe400078e0019 */
[----:B------:R-:W0:Y:S01]  /*1c5b0*/  POPC R7, R3 ;  /* 0x0000000300077309 */ /* 0x000e220000000000 */
[----:B------:R-:W-:Y:S02]  /*1c5c0*/  IMAD.MOV.U32 R11, RZ, RZ, 0x1f ;  /* 0x0000001fff0b7424 */ /* 0x000fe400078e00ff */
[----:B------:R-:W-:Y:S02]  /*1c5d0*/  IMAD.MOV.U32 R15, RZ, RZ, -0x1 ;  /* 0xffffffffff0f7424 */ /* 0x000fe400078e00ff */
[----:B0-----:R-:W-:Y:S02]  /*1c5e0*/  IMAD.MOV.U32 R12, RZ, RZ, R7 ;  /* 0x000000ffff0c7224 */ /* 0x001fe400078e0007 */
[----:B------:R-:W-:-:S07]  /*1c5f0*/  IMAD.IADD R27, R7, 0x1, R27 ;  /* 0x00000001071b7824 */ /* 0x000fce00078e021b */
[----:B------:R-:W-:Y:S05]  /*1c600*/  WARPSYNC.COLLECTIVE R15, `(.L_x_1343) ;  /* 0x000000000f087348 */ /* 0x000fea0003c00000 */
[----:B------:R0:W1:Y:S02]  /*1c610*/  SHFL.IDX P6, R14, R13, R12, R11 ;  /* 0x0000000c0d0e7389 */ /* 0x00006400000c000b */
[----:B01----:R-:W-:Y:S01]  /*1c620*/  ENDCOLLECTIVE ;  /* 0x000000000000791b */ /* 0x003fe20003800000 */
.L_x_1343:
[----:B------:R-:W-:Y:S02]  /*1c630*/  IMAD.MOV.U32 R13, RZ, RZ, R5 ;  /* 0x000000ffff0d7224 */ /* 0x000fe400078e0005 */
[----:B------:R-:W-:-:S07]  /*1c640*/  IMAD.MOV.U32 R25, RZ, RZ, R14 ;  /* 0x000000ffff197224 */ /* 0x000fce00078e000e */
[----:B------:R-:W-:Y:S05]  /*1c650*/  WARPSYNC.COLLECTIVE R15, `(.L_x_1344) ;  /* 0x000000000f087348 */ /* 0x000fea0003c00000 */
[----:B------:R0:W1:Y:S02]  /*1c660*/  SHFL.IDX P6, R14, R13, R12, R11 ;  /* 0x0000000c0d0e7389 */ /* 0x00006400000c000b */
[----:B01----:R-:W-:Y:S01]  /*1c670*/  ENDCOLLECTIVE ;  /* 0x000000000000791b */ /* 0x003fe20003800000 */
.L_x_1344:
[----:B------:R-:W-:Y:S01]  /*1c680*/  IMAD.MOV.U32 R5, RZ, RZ, R14 ;  /* 0x000000ffff057224 */ /* 0x000fe200078e000e */
[----:B------:R-:W-:Y:S06]  /*1c690*/  BRA `(.L_x_1345) ;  /* 0xffffffc400747947 */ /* 0x000fec000383ffff */
.L_x_1243:
[----:B------:R-:W-:Y:S01]  /*1c6a0*/  BSSY B0, `(.L_x_1346) ;  /* 0x0000007000007945 */ /* 0x000fe20003800000 */
[----:B------:R-:W-:Y:S02]  /*1c6b0*/  IMAD.MOV.U32 R13, RZ, RZ, R2 ;  /* 0x000000ffff0d7224 */ /* 0x000fe400078e0002 */
[----:B------:R-:W-:Y:S02]  /*1c6c0*/  IMAD.MOV.U32 R11, RZ, RZ, 0x1f ;  /* 0x0000001fff0b7424 */ /* 0x000fe400078e00ff */
[----:B------:R-:W-:-:S07]  /*1c6d0*/  IMAD.MOV.U32 R15, RZ, RZ, -0x1 ;  /* 0xffffffffff0f7424 */ /* 0x000fce00078e00ff */
[----:B0123--:R-:W-:Y:S05]  /*1c6e0*/  WARPSYNC.COLLECTIVE R15, `(.L_x_1347) ;  /* 0x000000000f087348 */ /* 0x00ffea0003c00000 */
[----:B------:R4:W0:Y:S02]  /*1c6f0*/  SHFL.IDX P6, R14, R13, R12, R11 ;  /* 0x0000000c0d0e7389 */ /* 0x00082400000c000b */
[----:B01234-:R-:W-:Y:S01]  /*1c700*/  ENDCOLLECTIVE ;  /* 0x000000000000791b */ /* 0x01ffe20003800000 */
.L_x_1347:
[----:B------:R-:W-:Y:S05]  /*1c710*/  BSYNC B0 ;  /* 0x0000000000007941 */ /* 0x000fea0003800000 */
.L_x_1346:
[----:B------:R-:W-:Y:S01]  /*1c720*/  IMAD.MOV.U32 R24, RZ, RZ, R14 ;  /* 0x000000ffff187224 */ /* 0x000fe200078e000e */
[----:B------:R-:W-:Y:S06]  /*1c730*/  BRA `(.L_x_1242) ;  /* 0xffffffc400647947 */ /* 0x000fec000383ffff */
.L_x_1249:
[----:B0-----:R0:W1:Y:S02]  /*1c740*/  SYNCS.PHASECHK.TRANS64.TRYWAIT P0, [R5+URZ+0x2d820], R0 ;  /* 0x02d82000050075a7 */ /* 0x001064000800017f */
[----:B-1----:R-:W-:Y:S05]  /*1c750*/  @!P0 NANOSLEEP.SYNCS 0x989680 ;  /* 0x009896800000895d */ /* 0x002fea0003900000 */
[----:B------:R-:W1:Y:S02]  /*1c760*/  @!P0 SYNCS.PHASECHK.TRANS64 P0, [R5+URZ+0x2d820], R0 ;  /* 0x02d82000050085a7 */ /* 0x000e64000800007f */
[----:B-1----:R-:W-:Y:S05]  /*1c770*/  @!P0 BRA `(.L_x_1249) ;  /* 0xfffffffc00f08947 */ /* 0x002fea000383ffff */
[----:B------:R-:W-:Y:S05]  /*1c780*/  BRA `(.L_x_1348) ;  /* 0xffffffcc00c07947 */ /* 0x000fea000383ffff */
.L_x_1250:
        /* <DEDUP_REMOVED lines=11> */
.L_x_1350:
[----:B------:R-:W-:Y:S05]  /*1c840*/  BSYNC B0 ;  /* 0x0000000000007941 */ /* 0x000fea0003800000 */
.L_x_1349:
[----:B------:R-:W-:Y:S05]  /*1c850*/  BRA `(.L_x_1351) ;  /* 0xffffffcc00a87947 */ /* 0x000fea000383ffff */
.L_x_1253:
[----:B------:R-:W-:Y:S01]  /*1c860*/  BSSY B1, `(.L_x_1352) ;  /* 0x0000006000017945 */ /* 0x000fe20003800000 */
[----:B------:R-:W-:-:S07]  /*1c870*/  IMAD.MOV.U32 R15, RZ, RZ, -0x1 ;  /* 0xffffffffff0f7424 */ /* 0x000fce00078e00ff */
[----:B0-2---:R-:W-:Y:S05]  /*1c880*/  WARPSYNC.COLLECTIVE R15, `(.L_x_1353) ;  /* 0x000000000f0c7348 */ /* 0x005fea0003c00000 */
[----:B------:R-:W-:Y:S02]  /*1c890*/  ELECT P6, UR62, PT ;  /* 0x00000000003e782f */ /* 0x000fe400038c0000 */
[----:B------:R-:W-:Y:S01]  /*1c8a0*/  MOV R14, UR62 ;  /* 0x0000003e000e7c02 */ /* 0x000fe20008000f00 */
[----:B0-2---:R-:W-:Y:S10]  /*1c8b0*/  ENDCOLLECTIVE ;  /* 0x000000000000791b */ /* 0x005ff40003800000 */
.L_x_1353:
[----:B------:R-:W-:Y:S05]  /*1c8c0*/  BSYNC B1 ;  /* 0x0000000000017941 */ /* 0x000fea0003800000 */
.L_x_1352:
[----:B------:R-:W-:Y:S05]  /*1c8d0*/  BRA `(.L_x_1354) ;  /* 0xffffffcc00a07947 */ /* 0x000fea000383ffff */
.L_x_1255:
[----:B0-----:R0:W1:Y:S02]  /*1c8e0*/  SYNCS.PHASECHK.TRANS64.TRYWAIT P1, [R3+URZ+0x2d840], R2 ;  /* 0x02d84002030075a7 */ /* 0x001064000802017f */
[----:B-1----:R-:W-:Y:S05]  /*1c8f0*/  @!P1 NANOSLEEP.SYNCS 0x989680 ;  /* 0x009896800000995d */ /* 0x002fea0003900000 */
[----:B------:R-:W1:Y:S02]  /*1c900*/  @!P1 SYNCS.PHASECHK.TRANS64 P1, [R3+URZ+0x2d840], R2 ;  /* 0x02d84002030095a7 */ /* 0x000e64000802007f */
[----:B-1----:R-:W-:Y:S05]  /*1c910*/  @!P1 BRA `(.L_x_1255) ;  /* 0xfffffffc00f09947 */ /* 0x002fea000383ffff */
[----:B------:R-:W-:Y:S05]  /*1c920*/  BRA `(.L_x_1355) ;  /* 0xffffffcc00c07947 */ /* 0x000fea000383ffff */
.L_x_1257:
[----:B-1----:R1:W3:Y:S02]  /*1c930*/  SYNCS.PHASECHK.TRANS64.TRYWAIT P1, [R23+URZ+0x2d840], R0 ;  /* 0x02d84000170075a7 */ /* 0x0022e4000802017f */
[----:B---3--:R-:W-:Y:S05]  /*1c940*/  @!P1 NANOSLEEP.SYNCS 0x989680 ;  /* 0x009896800000995d */ /* 0x008fea0003900000 */
[----:B------:R-:W3:Y:S02]  /*1c950*/  @!P1 SYNCS.PHASECHK.TRANS64 P1, [R23+URZ+0x2d840], R0 ;  /* 0x02d84000170095a7 */ /* 0x000ee4000802007f */
[----:B---3--:R-:W-:Y:S05]  /*1c960*/  @!P1 BRA `(.L_x_1257) ;  /* 0xfffffffc00f09947 */ /* 0x008fea000383ffff */
[----:B------:R-:W-:Y:S05]  /*1c970*/  BRA `(.L_x_1356) ;  /* 0xffffffcc00cc7947 */ /* 0x000fea000383ffff */
.L_x_1259:
[----:B---3--:R3:W4:Y:S02]  /*1c980*/  SYNCS.PHASECHK.TRANS64.TRYWAIT P1, [R3+URZ+0x2d860], R2 ;  /* 0x02d86002030075a7 */ /* 0x008724000802017f */
[----:B----4-:R-:W-:Y:S05]  /*1c990*/  @!P1 NANOSLEEP.SYNCS 0x989680 ;  /* 0x009896800000995d */ /* 0x010fea0003900000 */
[----:B------:R-:W4:Y:S02]  /*1c9a0*/  @!P1 SYNCS.PHASECHK.TRANS64 P1, [R3+URZ+0x2d860], R2 ;  /* 0x02d86002030095a7 */ /* 0x000f24000802007f */
[----:B----4-:R-:W-:Y:S05]  /*1c9b0*/  @!P1 BRA `(.L_x_1259) ;  /* 0xfffffffc00f09947 */ /* 0x010fea000383ffff */
[----:B------:R-:W-:Y:S05]  /*1c9c0*/  BRA `(.L_x_1357) ;  /* 0xffffffcc00c87947 */ /* 0x000fea000383ffff */
.L_x_1358:
        /* <DEDUP_REMOVED lines=11> */
.L_x_2784:


//--------------------- .text._ZN7cutlass13device_kernelIN5flash11enable_sm90INS1_16FlashAttnFwdSm90INS1_25CollectiveMainloopFwdSm90ILi2EN4cute5tupleIJNS5_1CILi1EEES8_S8_EEENS6_IJNS7_ILi192EEENS7_ILi128EEENS7_ILi96EEEEEELi96ENS_6half_tEfNS_4arch4Sm90ELb0ELb1ELb1ELb1ELb1ELb1ELb0ELb0ELb1ELb1ELb1ELb0EEENS1_21CollectiveEpilogueFwdINS6_IJSA_SC_SB_EEES9_SE_SG_Li384ELb1ELb1ELb1ELb0EEENS1_36VarlenDynamicPersistentTileSchedulerILi192ELi128ELi384ELi128ELb1ELb1ELb1ELb1ELb0ELb1EEEEEEEEEvNT_6ParamsE --------------------------
	.section	.text._ZN7cutlass13device_kernelIN5flash11enable_sm90INS1_16FlashAttnFwdSm90INS1_25CollectiveMainloopFwdSm90ILi2EN4cute5tupleIJNS5_1CILi1EEES8_S8_EEENS6_IJNS7_ILi192EEENS7_ILi128EEENS7_ILi96EEEEEELi96ENS_6half_tEfNS_4arch4Sm90ELb0ELb1ELb1ELb1ELb1ELb1ELb0ELb0ELb1ELb1ELb1ELb0EEENS1_21CollectiveEpilogueFwdINS6_IJSA_SC_SB_EEES9_SE_SG_Li384ELb1ELb1ELb1ELb0EEENS1_36VarlenDynamicPersistentTileSchedulerILi192ELi128ELi384ELi128ELb1ELb1ELb1ELb1ELb0ELb1EEEEEEEEEvNT_6ParamsE,"ax",@progbits
	.align	128
.text._ZN7cutlass13device_kernelIN5flash11enable_sm90INS1_16FlashAttnFwdSm90INS1_25CollectiveMainloopFwdSm90ILi2EN4cute5tupleIJNS5_1CILi1EEES8_S8_EEENS6_IJNS7_ILi192EEENS7_ILi128EEENS7_ILi96EEEEEELi96ENS_6half_tEfNS_4arch4Sm90ELb0ELb1ELb1ELb1ELb1ELb1ELb0ELb0ELb1ELb1ELb1ELb0EEENS1_21CollectiveEpilogueFwdINS6_IJSA_SC_SB_EEES9_SE_SG_Li384ELb1ELb1ELb1ELb0EEENS1_36VarlenDynamicPersistentTileSchedulerILi192ELi128ELi384ELi128ELb1ELb1ELb1ELb1ELb0ELb1EEEEEEEEEvNT_6ParamsE:
        .type           _ZN7cutlass13device_kernelIN5flash11enable_sm90INS1_16FlashAttnFwdSm90INS1_25CollectiveMainloopFwdSm90ILi2EN4cute5tupleIJNS5_1CILi1EEES8_S8_EEENS6_IJNS7_ILi192EEENS7_ILi128EEENS7_ILi96EEEEEELi96ENS_6half_tEfNS_4arch4Sm90ELb0ELb1ELb1ELb1ELb1ELb1ELb0ELb0ELb1ELb1ELb1ELb0EEENS1_21CollectiveEpilogueFwdINS6_IJSA_SC_SB_EEES9_SE_SG_Li384ELb1ELb1ELb1ELb0EEENS1_36VarlenDynamicPersistentTileSchedulerILi192ELi128ELi384ELi128ELb1ELb1ELb1ELb1ELb0ELb1EEEEEEEEEvNT_6ParamsE,@function
        .size           _ZN7cutlass13device_kernelIN5flash11enable_sm90INS1_16FlashAttnFwdSm90INS1_25CollectiveMainloopFwdSm90ILi2EN4cute5tupleIJNS5_1CILi1EEES8_S8_EEENS6_IJNS7_ILi192EEENS7_ILi128EEENS7_ILi96EEEEEELi96ENS_6half_tEfNS_4arch4Sm90ELb0ELb1ELb1ELb1ELb1ELb1ELb0ELb0ELb1ELb1ELb1ELb0EEENS1_21CollectiveEpilogueFwdINS6_IJSA_SC_SB_EEES9_SE_SG_Li384ELb1ELb1ELb1ELb0EEENS1_36VarlenDynamicPersistentTileSchedulerILi192ELi128ELi384ELi128ELb1ELb1ELb1ELb1ELb0ELb1EEEEEEEEEvNT_6ParamsE,(.L_x_2785 - _ZN7cutlass13device_kernelIN5flash11enable_sm90INS1_16FlashAttnFwdSm90INS1_25CollectiveMainloopFwdSm90ILi2EN4cute5tupleIJNS5_1CILi1EEES8_S8_EEENS6_IJNS7_ILi192EEENS7_ILi128EEENS7_ILi96EEEEEELi96ENS_6half_tEfNS_4arch4Sm90ELb0ELb1ELb1ELb1ELb1ELb1ELb0ELb0ELb1ELb1ELb1ELb0EEENS1_21CollectiveEpilogueFwdINS6_IJSA_SC_SB_EEES9_SE_SG_Li384ELb1ELb1ELb1ELb0EEENS1_36VarlenDynamicPersistentTileSchedulerILi192ELi128ELi384ELi128ELb1ELb1ELb1ELb1ELb0ELb1EEEEEEEEEvNT_6ParamsE)
        .other          _ZN7cutlass13device_kernelIN5flash11enable_sm90INS1_16FlashAttnFwdSm90INS1_25CollectiveMainloopFwdSm90ILi2EN4cute5tupleIJNS5_1CILi1EEES8_S8_EEENS6_IJNS7_ILi192EEENS7_ILi128EEENS7_ILi96EEEEEELi96ENS_6half_tEfNS_4arch4Sm90ELb0ELb1ELb1ELb1ELb1ELb1ELb0ELb0ELb1ELb1ELb1ELb0EEENS1_21CollectiveEpilogueFwdINS6_IJSA_SC_SB_EEES9_SE_SG_Li384ELb1ELb1ELb1ELb0EEENS1_36VarlenDynamicPersistentTileSchedulerILi192ELi128ELi384ELi128ELb1ELb1ELb1ELb1ELb0ELb1EEEEEEEEEvNT_6ParamsE,@"STO_CUDA_ENTRY STV_DEFAULT"
_ZN7cutlass13device_kernelIN5flash11enable_sm90INS1_16FlashAttnFwdSm90INS1_25CollectiveMainloopFwdSm90ILi2EN4cute5tupleIJNS5_1CILi1EEES8_S8_EEENS6_IJNS7_ILi192EEENS7_ILi128EEENS7_ILi96EEEEEELi96ENS_6half_tEfNS_4arch4Sm90ELb0ELb1ELb1ELb1ELb1ELb1ELb0ELb0ELb1ELb1ELb1ELb0EEENS1_21CollectiveEpilogueFwdINS6_IJSA_SC_SB_EEES9_SE_SG_Li384ELb1ELb1ELb1ELb0EEENS1_36VarlenDynamicPersistentTileSchedulerILi192ELi128ELi384ELi128ELb1ELb1ELb1ELb1ELb0ELb1EEEEEEEEEvNT_6ParamsE:
        /* <DEDUP_REMOVED lines=18> */
.L_x_1360:
[----:B------:R-:W-:Y:S05]  /*0120*/  BSYNC B0 ;  /* 0x0000000000007941 */ /* 0x000fea0003800000 */
.L_x_1359:
        /* <DEDUP_REMOVED lines=41> */
.L_x_1361:
        /* <DEDUP_REMOVED lines=22> */
.L_x_1362:
        /* <DEDUP_REMOVED lines=18> */
.L_x_1363:
        /* <DEDUP_REMOVED lines=22> */
.L_x_1364:
        /* <DEDUP_REMOVED lines=22> */
.L_x_1365:
        /* <DEDUP_REMOVED lines=8> */
.L_x_1368:
        /* <DEDUP_REMOVED lines=22> */
[----:B------:R-:W-:Y:S02]  /*0ae0*/  R2UR UR40, R2 ;  /* 0x00000000022872ca */ /* 0x000fe400000e0000 */
[----:B------:R-:W-:Y:S01]  /*0af0*/  CS2R R22, SRZ ;  /* 0x0000000000167805 */ /* 0x000fe2000001ff00 */
[----:B------:R-:W-:Y:S01]  /*0b00*/  ULOP3.LUT UR39, UR36, 0x1, URZ, 0xfc, !UPT ;  /* 0x0000000124277892 */ /* 0x000fe2000f8efc3f */
[----:B------:R-:W-:-:S09]  /*0b10*/  UMOV UR37, URZ ;  /* 0x0000003f00257c82 */ /* 0x000fd20008000000 */
[----:B------:R-:W-:Y:S01]  /*0b20*/  UIADD3 UR40, UR40, 0xc400, URZ ;  /* 0x0000c40028287890 */ /* 0x000fe2000fffe03f */
[----:B0-----:R-:W-:-:S05]  /*0b30*/  VIADD R0, R0, 0xffffff80 ;  /* 0xffffff8000007836 */ /* 0x001fca0000000000 */
[----:B------:R-:W-:Y:S02]  /*0b40*/  SHF.R.S32.HI R3, RZ, 0x1f, R0 ;  /* 0x0000001fff037819 */ /* 0x000fe40000011400 */
[-C--:B------:R-:W-:Y:S02]  /*0b50*/  LEA.HI R6, R0, R0.reuse, RZ, 0x1 ;  /* 0x0000000000067211 */ /* 0x080fe400078f08ff */
[CC--:B------:R-:W-:Y:S02]  /*0b60*/  LEA.HI R5, R3.reuse, R0.reuse, RZ, 0x4 ;  /* 0x0000000003057211 */ /* 0x0c0fe400078f20ff */
[CC--:B------:R-:W-:Y:S02]  /*0b70*/  LEA.HI R7, R3.reuse, R0.reuse, RZ, 0x5 ;  /* 0x0000000003077211 */ /* 0x0c0fe400078f28ff */
[CC--:B------:R-:W-:Y:S02]  /*0b80*/  LEA.HI R4, R3.reuse, R0.reuse, RZ, 0x2 ;  /* 0x0000000003047211 */ /* 0x0c0fe400078f10ff */
[----:B------:R-:W-:-:S02]  /*0b90*/  LEA.HI R3, R3, R0, RZ, 0x7 ;  /* 0x0000000003037211 */ /* 0x000fc400078f38ff */
[----:B------:R-:W-:Y:S02]  /*0ba0*/  LOP3.LUT R9, R6, 0xfffffffe, RZ, 0xc0, !PT ;  /* 0xfffffffe06097812 */ /* 0x000fe400078ec0ff */
[--C-:B------:R-:W-:Y:S02]  /*0bb0*/  SHF.R.S32.HI R8, RZ, 0x2, R4.reuse ;  /* 0x00000002ff087819 */ /* 0x100fe40000011404 */
[----:B------:R-:W-:Y:S01]  /*0bc0*/  SHF.R.S32.HI R11, RZ, 0x1f, R4 ;  /* 0x0000001fff0b7819 */ /* 0x000fe20000011404 */
[----:B------:R-:W-:Y:S01]  /*0bd0*/  IMAD.IADD R18, R0, 0x1, -R9 ;  /* 0x0000000100127824 */ /* 0x000fe200078e0a09 */
[----:B------:R-:W-:Y:S02]  /*0be0*/  LOP3.LUT R13, R4, 0xfffffffc, RZ, 0xc0, !PT ;  /* 0xfffffffc040d7812 */ /* 0x000fe400078ec0ff */
[----:B------:R-:W-:Y:S01]  /*0bf0*/  SHF.R.S32.HI R4, RZ, 0x7, R3 ;  /* 0x00000007ff047819 */ /* 0x000fe20000011403 */
[----:B------:R-:W-:Y:S01]  /*0c00*/  IMAD.SHL.U32 R24, R18, 0x4, RZ ;  /* 0x0000000412187824 */ /* 0x000fe200078e00ff */
[----:B------:R-:W-:Y:S01]  /*0c10*/  SHF.R.S32.HI R12, RZ, 0x1, R6 ;  /* 0x00000001ff0c7819 */ /* 0x000fe20000011406 */
[----:B------:R-:W-:Y:S01]  /*0c20*/  IMAD.IADD R13, R0, 0x1, -R13 ;  /* 0x00000001000d7824 */ /* 0x000fe200078e0a0d */
[----:B------:R-:W-:Y:S01]  /*0c30*/  LOP3.LUT R15, R3, 0xffffff80, RZ, 0xc0, !PT ;  /* 0xffffff80030f7812 */ /* 0x000fe200078ec0ff */
[----:B------:R-:W-:Y:S01]  /*0c40*/  IMAD.HI R10, R4, 0x55555556, RZ ;  /* 0x55555556040a7827 */ /* 0x000fe200078e02ff */
[----:B------:R-:W-:Y:S01]  /*0c50*/  LEA.HI R11, R11, R8, RZ, 0x2 ;  /* 0x000000080b0b7211 */ /* 0x000fe200078f10ff */
[----:B------:R0:W-:Y:S01]  /*0c60*/  STL [R1+0xb4], R18 ;  /* 0x0000b41201007387 */ /* 0x0001e20000100800 */
[----:B------:R-:W-:Y:S01]  /*0c70*/  LEA.HI R9, R6, R12, RZ, 0x1 ;  /* 0x0000000c06097211 */ /* 0x000fe200078f08ff */
[----:B------:R-:W-:Y:S01]  /*0c80*/  IMAD.IADD R21, R0, 0x1, -R15 ;  /* 0x0000000100157824 */ /* 0x000fe200078e0a0f */
[----:B------:R-:W-:Y:S01]  /*0c90*/  LOP3.LUT R3, R5, 0xfffffff0, RZ, 0xc0, !PT ;  /* 0xfffffff005037812 */ /* 0x000fe200078ec0ff */
[----:B------:R-:W-:Y:S01]  /*0ca0*/  VIADD R20, R24, 0x20 ;  /* 0x0000002018147836 */ /* 0x000fe20000000000 */
[----:B------:R-:W-:-:S02]  /*0cb0*/  SHF.R.S32.HI R6, RZ, 0x4, R5 ;  /* 0x00000004ff067819 */ /* 0x000fc40000011405 */
[----:B------:R-:W-:Y:S01]  /*0cc0*/  LOP3.LUT R11, R11, 0xfffffffc, RZ, 0xc0, !PT ;  /* 0xfffffffc0b0b7812 */ /* 0x000fe200078ec0ff */
[----:B------:R-:W-:Y:S01]  /*0cd0*/  IMAD.IADD R3, R0, 0x1, -R3 ;  /* 0x0000000100037824 */ /* 0x000fe200078e0a03 */
[----:B------:R-:W-:Y:S01]  /*0ce0*/  LEA.HI R17, R10, R10, RZ, 0x1 ;  /* 0x0000000a0a117211 */ /* 0x000fe200078f08ff */
[----:B------:R-:W-:Y:S01]  /*0cf0*/  VIADD R0, R24, 0x10 ;  /* 0x0000001018007836 */ /* 0x000fe20000000000 */
[----:B------:R-:W-:Y:S01]  /*0d00*/  LEA.HI R5, R5, R6, RZ, 0x1 ;  /* 0x0000000605057211 */ /* 0x000fe200078f08ff */
[----:B------:R-:W-:Y:S01]  /*0d10*/  IMAD.IADD R11, R8, 0x1, -R11 ;  /* 0x00000001080b7824 */ /* 0x000fe200078e0a0b */
[----:B------:R-:W-:Y:S01]  /*0d20*/  LOP3.LUT R9, R9, 0x7fffffe, RZ, 0xc0, !PT ;  /* 0x07fffffe09097812 */ /* 0x000fe200078ec0ff */
[----:B------:R-:W-:Y:S01]  /*0d30*/  STL [R1+0xb8], R21 ;  /* 0x0000b81501007387 */ /* 0x000fe20000100800 */
[----:B------:R-:W-:Y:S01]  /*0d40*/  SHF.R.S32.HI R8, RZ, 0x1f, R21 ;  /* 0x0000001fff087819 */ /* 0x000fe20000011415 */
[----:B------:R-:W-:Y:S01]  /*0d50*/  IMAD R17, R17, -0x3, R4 ;  /* 0xfffffffd11117824 */ /* 0x000fe200078e0204 */
[----:B------:R-:W-:Y:S01]  /*0d60*/  LOP3.LUT R5, R5, 0x1ffffffe, RZ, 0xc0, !PT ;  /* 0x1ffffffe05057812 */ /* 0x000fe200078ec0ff */
[----:B------:R-:W-:Y:S01]  /*0d70*/  IMAD.IADD R9, R12, 0x1, -R9 ;  /* 0x000000010c097824 */ /* 0x000fe200078e0a09 */
[----:B------:R-:W-:Y:S01]  /*0d80*/  STL [R1+0x60], R24 ;  /* 0x0000601801007387 */ /* 0x000fe20000100800 */
[C---:B------:R-:W-:Y:S01]  /*0d90*/  LEA.HI R4, R13.reuse, R13, RZ, 0x1 ;  /* 0x0000000d0d047211 */ /* 0x040fe200078f08ff */
[----:B------:R-:W-:Y:S01]  /*0da0*/  IMAD.IADD R12, R24, 0x1, R0 ;  /* 0x00000001180c7824 */ /* 0x000fe200078e0200 */
[----:B------:R-:W-:Y:S01]  /*0db0*/  LEA.HI R10, R8, R21, RZ, 0x2 ;  /* 0x00000015080a7211 */ /* 0x000fe200078f10ff */
[----:B------:R1:W-:Y:S01]  /*0dc0*/  STL [R1+0x88], R0 ;  /* 0x0000880001007387 */ /* 0x0003e20000100800 */
[----:B------:R-:W-:Y:S01]  /*0dd0*/  IMAD.IADD R5, R6, 0x1, -R5 ;  /* 0x0000000106057824 */ /* 0x000fe200078e0a05 */
[----:B------:R-:W-:Y:S01]  /*0de0*/  LOP3.LUT R4, R4, 0x1ffffffe, RZ, 0xc0, !PT ;  /* 0x1ffffffe04047812 */ /* 0x000fe200078ec0ff */
[----:B------:R-:W-:Y:S01]  /*0df0*/  IMAD R14, R6, 0x8, R9 ;  /* 0x00000008060e7824 */ /* 0x000fe200078e0209 */
[--C-:B------:R-:W-:Y:S01]  /*0e00*/  SHF.R.S32.HI R6, RZ, 0x2, R10.reuse ;  /* 0x00000002ff067819 */ /* 0x100fe2000001140a */
[----:B------:R2:W-:Y:S01]  /*0e10*/  STL [R1+0x84], R20 ;  /* 0x0000841401007387 */ /* 0x0005e20000100800 */
[----:B------:R-:W-:Y:S01]  /*0e20*/  SHF.R.S32.HI R9, RZ, 0x1f, R10 ;  /* 0x0000001fff097819 */ /* 0x000fe2000001140a */
[----:B------:R-:W-:Y:S01]  /*0e30*/  IMAD.IADD R13, R13, 0x1, -R4 ;  /* 0x000000010d0d7824 */ /* 0x000fe200078e0a04 */
[----:B------:R-:W-:Y:S01]  /*0e40*/  SHF.R.S32.HI R7, RZ, 0x5, R7 ;  /* 0x00000005ff077819 */ /* 0x000fe20000011407 */
[----:B0-----:R-:W-:Y:S01]  /*0e50*/  IMAD.SHL.U32 R18, R18, 0x8, RZ ;  /* 0x0000000812127824 */ /* 0x001fe200078e00ff */
[----:B-1----:R-:W-:-:S02]  /*0e60*/  SHF.R.S32.HI R0, RZ, 0x1f, R3 ;  /* 0x0000001fff007819 */ /* 0x002fc40000011403 */
[----:B------:R-:W-:Y:S01]  /*0e70*/  LEA.HI R9, R9, R6, RZ, 0x3 ;  /* 0x0000000609097211 */ /* 0x000fe200078f18ff */
[----:B------:R-:W-:Y:S01]  /*0e80*/  VIADD R137, R18, 0x30 ;  /* 0x0000003012897836 */ /* 0x000fe20000000000 */
[----:B------:R-:W-:Y:S01]  /*0e90*/  LEA.HI R0, R0, R3, RZ, 0x3 ;  /* 0x0000000300007211 */ /* 0x000fe200078f18ff */
[C---:B------:R-:W-:Y:S01]  /*0ea0*/  VIADD R136, R18.reuse, 0x40 ;  /* 0x0000004012887836 */ /* 0x040fe20000000000 */
[----:B------:R-:W-:Y:S01]  /*0eb0*/  LOP3.LUT R9, R9, 0xfffffff8, RZ, 0xc0, !PT ;  /* 0xfffffff809097812 */ /* 0x000fe200078ec0ff */
[----:B------:R-:W-:Y:S01]  /*0ec0*/  VIADD R138, R18, 0x50 ;  /* 0x00000050128a7836 */ /* 0x000fe20000000000 */
[----:B------:R-:W-:Y:S02]  /*0ed0*/  LOP3.LUT R4, R0, 0xfffffff8, RZ, 0xc0, !PT ;  /* 0xfffffff800047812 */ /* 0x000fe400078ec0ff */
[----:B------:R-:W-:Y:S01]  /*0ee0*/  LEA.HI R8, R8, R21, RZ, 0x5 ;  /* 0x0000001508087211 */ /* 0x000fe200078f28ff */
[----:B------:R-:W-:Y:S01]  /*0ef0*/  IMAD.IADD R9, R6, 0x1, -R9 ;  /* 0x0000000106097824 */ /* 0x000fe200078e0a09 */
[----:B------:R-:W-:Y:S01]  /*0f00*/  SHF.R.S32.HI R15, RZ, 0x1f, R12 ;  /* 0x0000001fff0f7819 */ /* 0x000fe2000001140c */
[----:B------:R-:W-:Y:S01]  /*0f10*/  IMAD.IADD R4, R3, 0x1, -R4 ;  /* 0x0000000103047824 */ /* 0x000fe200078e0a04 */
[----:B------:R-:W-:Y:S01]  /*0f20*/  LEA R19, R7, R3, 0x4 ;  /* 0x0000000307137211 */ /* 0x000fe200078e20ff */
[----:B------:R-:W-:Y:S01]  /*0f30*/  IMAD.SHL.U32 R6, R0, 0x40, RZ ;  /* 0x0000004000067824 */ /* 0x000fe200078e00ff */
[----:B------:R-:W-:Y:S01]  /*0f40*/  SHF.R.S32.HI R8, RZ, 0x5, R8 ;  /* 0x00000005ff087819 */ /* 0x000fe20000011408 */
[----:B------:R-:W-:Y:S01]  /*0f50*/  IMAD.SHL.U32 R3, R4, 0x40, RZ ;  /* 0x0000004004037824 */ /* 0x000fe200078e00ff */
[----:B------:R-:W-:Y:S01]  /*0f60*/  LEA.HI R15, R15, R12, RZ, 0x3 ;  /* 0x0000000c0f0f7211 */ /* 0x000fe200078f18ff */
[----:B------:R-:W-:Y:S01]  /*0f70*/  IMAD.SHL.U32 R0, R5, 0x8, RZ ;  /* 0x0000000805007824 */ /* 0x000fe200078e00ff */
[----:B------:R-:W-:Y:S01]  /*0f80*/  LOP3.LUT R6, R6, 0x7ffffe00, RZ, 0xc0, !PT ;  /* 0x7ffffe0006067812 */ /* 0x000fe200078ec0ff */
[----:B------:R-:W-:Y:S01]  /*0f90*/  IMAD.IADD R12, R24, 0x1, R20 ;  /* 0x00000001180c7824 */ /* 0x000fe200078e0214 */
[----:B------:R-:W-:Y:S01]  /*0fa0*/  LOP3.LUT R3, R3, 0x1c0, RZ, 0xc0, !PT ;  /* 0x000001c003037812 */ /* 0x000fe200078ec0ff */
[--C-:B--2---:R-:W-:Y:S01]  /*0fb0*/  IMAD.U32 R20, R19, 0x20, R0.reuse ;  /* 0x0000002013147824 */ /* 0x104fe200078e0000 */
[----:B------:R-:W-:Y:S01]  /*0fc0*/  R2P PR, R4, 0x6 ;  /* 0x0000000604007804 */ /* 0x000fe20000000000 */
[----:B------:R-:W-:Y:S01]  /*0fd0*/  IMAD R8, R8, 0x10, R9 ;  /* 0x0000001008087824 */ /* 0x000fe200078e0209 */
[----:B------:R-:W-:Y:S01]  /*0fe0*/  LOP3.LUT R0, R3, 0x8, R0, 0xf8, !PT ;  /* 0x0000000803007812 */ /* 0x000fe200078ef800 */
[----:B------:R-:W-:Y:S01]  /*0ff0*/  IMAD R6, R7, 0x400, R6 ;  /* 0x0000040007067824 */ /* 0x000fe200078e0206 */
[----:B------:R-:W-:Y:S01]  /*1000*/  SHF.R.U32.HI R3, RZ, 0x3, R3 ;  /* 0x00000003ff037819 */ /* 0x000fe20000011603 */
[----:B------:R0:W-:Y:S01]  /*1010*/  STL [R1+0xc4], R20 ;  /* 0x0000c41401007387 */ /* 0x0001e20000100800 */
[C---:B------:R-:W-:Y:S01]  /*1020*/  VIADD R7, R24.reuse, 0x8 ;  /* 0x0000000818077836 */ /* 0x040fe20000000000 */
[----:B------:R-:W-:Y:S01]  /*1030*/  SHF.L.U32 R11, R11, 0x6, RZ ;  /* 0x000000060b0b7819 */ /* 0x000fe200000006ff */
[----:B------:R-:W-:Y:S01]  /*1040*/  VIADD R4, R24, 0x18 ;  /* 0x0000001818047836 */ /* 0x000fe20000000000 */
[----:B------:R-:W-:Y:S01]  /*1050*/  LOP3.LUT R3, R0, R3, RZ, 0x3c, !PT ;  /* 0x0000000300037212 */ /* 0x000fe200078e3cff */
[----:B------:R-:W-:Y:S01]  /*1060*/  VIADD R0, R24, 0x28 ;  /* 0x0000002818007836 */ /* 0x000fe20000000000 */
[----:B------:R-:W-:Y:S01]  /*1070*/  LOP3.LUT R10, R10, 0x7ffffffc, RZ, 0xc0, !PT ;  /* 0x7ffffffc0a0a7812 */ /* 0x000fe200078ec0ff */
[----:B------:R-:W-:Y:S01]  /*1080*/  IMAD.SHL.U32 R24, R14, 0x20, RZ ;  /* 0x000000200e187824 */ /* 0x000fe200078e00ff */
[----:B------:R-:W-:Y:S01]  /*1090*/  SHF.R.S32.HI R5, RZ, 0x1f, R12 ;  /* 0x0000001fff057819 */ /* 0x000fe2000001140c */
[----:B------:R-:W-:Y:S01]  /*10a0*/  IMAD.IADD R3, R6, 0x1, R3 ;  /* 0x0000000106037824 */ /* 0x000fe200078e0203 */
[----:B------:R-:W-:Y:S01]  /*10b0*/  SHF.R.S32.HI R19, RZ, 0x1f, R18 ;  /* 0x0000001fff137819 */ /* 0x000fe20000011412 */
[----:B0-----:R-:W-:Y:S01]  /*10c0*/  IMAD R20, R17, 0x40, R8 ;  /* 0x0000004011147824 */ /* 0x001fe200078e0208 */
[----:B------:R-:W-:Y:S01]  /*10d0*/  SHF.R.S32.HI R8, RZ, 0x3, R15 ;  /* 0x00000003ff087819 */ /* 0x000fe2000001140f */
[----:B------:R-:W-:Y:S01]  /*10e0*/  IMAD.IADD R10, R21, 0x1, -R10 ;  /* 0x00000001150a7824 */ /* 0x000fe200078e0a0a */
[----:B------:R-:W-:Y:S01]  /*10f0*/  LEA.HI R5, R5, R12, RZ, 0x3 ;  /* 0x0000000c05057211 */ /* 0x000fe200078f18ff */
[----:B------:R-:W-:Y:S01]  /*1100*/  IMAD.MOV.U32 R6, RZ, RZ, 0x40 ;  /* 0x00000040ff067424 */ /* 0x000fe200078e00ff */
[----:B------:R-:W-:Y:S01]  /*1110*/  STL [R1+0xc0], R20 ;  /* 0x0000c01401007387 */ /* 0x000fe20000100800 */
[----:B------:R-:W-:-:S02]  /*1120*/  IMAD.SHL.U32 R156, R10, 0x2, RZ ;  /* 0x000000020a9c7824 */ /* 0x000fc400078e00ff */
[----:B------:R-:W-:Y:S01]  /*1130*/  IMAD R3, R3, 0x2, R2 ;  /* 0x0000000203037824 */ /* 0x000fe200078e0202 */
[----:B------:R-:W-:Y:S01]  /*1140*/  STL [R1+0xc], RZ ;  /* 0x00000cff01007387 */ /* 0x000fe20000100800 */
[C---:B------:R-:W-:Y:S02]  /*1150*/  VIADD R21, R156.reuse, 0x8 ;  /* 0x000000089c157836 */ /* 0x040fe40000000000 */
[C---:B------:R-:W-:Y:S01]  /*1160*/  VIADD R12, R156.reuse, 0x20 ;  /* 0x000000209c0c7836 */ /* 0x040fe20000000000 */
[----:B------:R-:W-:Y:S01]  /*1170*/  STL [R1+0x90], R7 ;  /* 0x0000900701007387 */ /* 0x000fe20000100800 */
[C---:B------:R-:W-:Y:S02]  /*1180*/  VIADD R10, R156.reuse, 0x30 ;  /* 0x000000309c0a7836 */ /* 0x040fe40000000000 */
[C---:B------:R-:W-:Y:S01]  /*1190*/  VIADD R9, R156.reuse, 0x38 ;  /* 0x000000389c097836 */ /* 0x040fe20000000000 */
[----:B------:R0:W-:Y:S01]  /*11a0*/  STL [R1+0x8c], R4 ;  /* 0x00008c0401007387 */ /* 0x0001e20000100800 */
[----:B------:R-:W-:-:S02]  /*11b0*/  VIADD R15, R156, 0x10 ;  /* 0x000000109c0f7836 */ /* 0x000fc40000000000 */
[C---:B------:R-:W-:Y:S01]  /*11c0*/  VIADD R14, R156.reuse, 0x18 ;  /* 0x000000189c0e7836 */ /* 0x040fe20000000000 */
[----:B------:R1:W-:Y:S01]  /*11d0*/  STL [R1+0x98], R0 ;  /* 0x0000980001007387 */ /* 0x0003e20000100800 */
[----:B------:R-:W-:Y:S01]  /*11e0*/  SHF.R.S32.HI R9, RZ, 0x1f, R9 ;  /* 0x0000001fff097819 */ /* 0x000fe20000011409 */
[----:B------:R-:W-:Y:S01]  /*11f0*/  IMAD.MOV.U32 R17, RZ, RZ, RZ ;  /* 0x000000ffff117224 */ /* 0x000fe200078e00ff */
[----:B------:R-:W-:Y:S01]  /*1200*/  SHF.R.S32.HI R15, RZ, 0x1f, R15 ;  /* 0x0000001fff0f7819 */ /* 0x000fe2000001140f */
[----:B------:R-:W-:Y:S01]  /*1210*/  VIADD R25, R156, 0x58 ;  /* 0x000000589c197836 */ /* 0x000fe20000000000 */
[----:B------:R-:W-:Y:S02]  /*1220*/  SHF.R.S32.HI R14, RZ, 0x1f, R14 ;  /* 0x0000001fff0e7819 */ /* 0x000fe4000001140e */
[----:B0-----:R-:W-:Y:S02]  /*1230*/  SHF.R.S32.HI R4, RZ, 0x1f, R137 ;  /* 0x0000001fff047819 */ /* 0x001fe40000011489 */
[----:B-1----:R-:W-:-:S03]  /*1240*/  SHF.R.S32.HI R0, RZ, 0x1f, R136 ;  /* 0x0000001fff007819 */ /* 0x002fc60000011488 */
[----:B------:R0:W-:Y:S04]  /*1250*/  STL [R1+0x80], R4 ;  /* 0x0000800401007387 */ /* 0x0001e80000100800 */
[----:B------:R1:W-:Y:S01]  /*1260*/  STL [R1+0x7c], R0 ;  /* 0x00007c0001007387 */ /* 0x0003e20000100800 */
[----:B0-----:R-:W-:Y:S01]  /*1270*/  LOP3.LUT R4, R11, 0xc0, RZ, 0xc0, !PT ;  /* 0x000000c00b047812 */ /* 0x001fe200078ec0ff */
[----:B------:R-:W-:Y:S01]  /*1280*/  VIADD R11, R156, 0x28 ;  /* 0x000000289c0b7836 */ /* 0x000fe20000000000 */
[----:B-1----:R-:W-:Y:S02]  /*1290*/  SHF.R.S32.HI R0, RZ, 0x1f, R138 ;  /* 0x0000001fff007819 */ /* 0x002fe4000001148a */
[----:B------:R-:W-:Y:S02]  /*12a0*/  SHF.R.U32.HI R7, RZ, 0x3, R4 ;  /* 0x00000003ff077819 */ /* 0x000fe40000011604 */
[----:B------:R-:W-:Y:S01]  /*12b0*/  SHF.R.S32.HI R11, RZ, 0x1f, R11 ;  /* 0x0000001fff0b7819 */ /* 0x000fe2000001140b */
[----:B------:R0:W-:Y:S04]  /*12c0*/  STL [R1+0x78], R0 ;  /* 0x0000780001007387 */ /* 0x0001e80000100800 */
[----:B------:R1:W-:Y:S04]  /*12d0*/  STL [R1+0x50], R4 ;  /* 0x0000500401007387 */ /* 0x0003e80000100800 */
[----:B------:R-:W-:Y:S01]  /*12e0*/  STL [R1+0x58], R24 ;  /* 0x0000581801007387 */ /* 0x000fe20000100800 */
[----:B0-----:R-:W-:-:S03]  /*12f0*/  LOP3.LUT R0, R4, 0x8, R18, 0xf8, !PT ;  /* 0x0000000804007812 */ /* 0x001fc600078ef812 */
[----:B------:R0:W-:Y:S01]  /*1300*/  STL [R1+0x54], R7 ;  /* 0x0000540701007387 */ /* 0x0001e20000100800 */
[----:B------:R-:W-:-:S03]  /*1310*/  LOP3.LUT R0, R0, R7, RZ, 0x3c, !PT ;  /* 0x0000000700007212 */ /* 0x000fc600078e3cff */
[----:B------:R2:W-:Y:S01]  /*1320*/  STL [R1+0x68], R8 ;  /* 0x0000680801007387 */ /* 0x0005e20000100800 */
[----:B-1----:R-:W-:Y:S01]  /*1330*/  LOP3.LUT R4, R4, 0x18, R18, 0xf8, !PT ;  /* 0x0000001804047812 */ /* 0x002fe200078ef812 */
[----:B------:R-:W-:-:S03]  /*1340*/  IMAD.IADD R0, R24, 0x1, R0 ;  /* 0x0000000118007824 */ /* 0x000fc600078e0200 */
[----:B------:R-:W-:Y:S01]  /*1350*/  LOP3.LUT R4, R4, R7, RZ, 0x3c, !PT ;  /* 0x0000000704047212 */ /* 0x000fe200078e3cff */
[----:B0-----:R-:W-:Y:S01]  /*1360*/  VIADD R7, R156, 0x48 ;  /* 0x000000489c077836 */ /* 0x001fe20000000000 */
[----:B--2---:R-:W-:-:S03]  /*1370*/  SHF.R.S32.HI R8, RZ, 0x3, R5 ;  /* 0x00000003ff087819 */ /* 0x004fc60000011405 */
[----:B------:R-:W-:Y:S01]  /*1380*/  IMAD.IADD R4, R24, 0x1, R4 ;  /* 0x0000000118047824 */ /* 0x000fe200078e0204 */
[----:B------:R-:W-:Y:S02]  /*1390*/  SEL R5, R6, 0xffffffc0, !P2 ;  /* 0xffffffc006057807 */ /* 0x000fe40005000000 */
[----:B------:R-:W-:Y:S01]  /*13a0*/  SHF.R.S32.HI R6, RZ, 0x1f, R156 ;  /* 0x0000001fff067819 */ /* 0x000fe2000001149c */
[----:B------:R0:W-:Y:S01]  /*13b0*/  STL [R1+0x6c], R8 ;  /* 0x00006c0801007387 */ /* 0x0001e20000100800 */
[----:B------:R-:W-:-:S03]  /*13c0*/  VIADD R6, R156, 0x50 ;  /* 0x000000509c067836 */ /* 0x000fc60000000000 */
[----:B------:R1:W-:Y:S04]  /*13d0*/  STL [R1+0xa4], R0 ;  /* 0x0000a40001007387 */ /* 0x0003e80000100800 */
[----:B------:R2:W-:Y:S01]  /*13e0*/  STL [R1], R3 ;  /* 0x0000000301007387 */ /* 0x0005e20000100800 */
[----:B0-----:R-:W-:Y:S01]  /*13f0*/  VIADD R8, R156, 0x40 ;  /* 0x000000409c087836 */ /* 0x001fe20000000000 */
[----:B-1----:R-:W-:Y:S02]  /*1400*/  SHF.R.S32.HI R0, RZ, 0x1f, R21 ;  /* 0x0000001fff007819 */ /* 0x002fe40000011415 */
[----:B------:R-:W-:Y:S02]  /*1410*/  SHF.R.S32.HI R0, RZ, 0x1f, R12 ;  /* 0x0000001fff007819 */ /* 0x000fe4000001140c */
[----:B------:R-:W-:Y:S01]  /*1420*/  SHF.R.S32.HI R0, RZ, 0x1f, R10 ;  /* 0x0000001fff007819 */ /* 0x000fe2000001140a */
[----:B------:R-:W-:Y:S01]  /*1430*/  VIADD R0, R3, 0x21800 ;  /* 0x0002180003007836 */ /* 0x000fe20000000000 */
[----:B------:R-:W-:-:S02]  /*1440*/  SHF.R.S32.HI R9, RZ, 0x1f, R8 ;  /* 0x0000001fff097819 */ /* 0x000fc40000011408 */
[----:B------:R-:W-:Y:S02]  /*1450*/  SHF.R.S32.HI R8, RZ, 0x1f, R7 ;  /* 0x0000001fff087819 */ /* 0x000fe40000011407 */
[----:B------:R-:W-:Y:S02]  /*1460*/  SHF.R.S32.HI R7, RZ, 0x1f, R6 ;  /* 0x0000001fff077819 */ /* 0x000fe40000011406 */
[----:B--2---:R-:W-:Y:S01]  /*1470*/  IADD3 R3, R3, 0x21820, RZ ;  /* 0x0002182003037810 */ /* 0x004fe20007ffe0ff */
[----:B------:R-:W-:Y:S01]  /*1480*/  @P1 VIADD R3, R0, 0xffffffe0 ;  /* 0xffffffe000031836 */ /* 0x000fe20000000000 */
[----:B------:R-:W-:Y:S01]  /*1490*/  LEA R6, R4, UR40, 0x1 ;  /* 0x0000002804067c11 */ /* 0x000fe2000f8e08ff */
[----:B------:R-:W-:Y:S02]  /*14a0*/  IMAD R4, R13, 0x8, R20 ;  /* 0x000000080d047824 */ /* 0x000fe400078e0214 */
[----:B------:R-:W-:Y:S02]  /*14b0*/  IMAD.IADD R0, R0, 0x1, R5 ;  /* 0x0000000100007824 */ /* 0x000fe400078e0205 */
        /* <DEDUP_REMOVED lines=8> */
.L_x_1596:
[----:B------:R-:W-:Y:S05]  /*1540*/  YIELD ;  /* 0x0000000000007946 */ /* 0x000fea0003800000 */
[----:B------:R-:W-:Y:S01]  /*1550*/  ULDC.64 UR4, c[0x0][0xa28] ;  /* 0x00028a0000047ab9 */ /* 0x000fe20000000a00 */
[----:B0-2-4-:R-:W0:Y:S01]  /*1560*/  LDC.64 R4, c[0x0][0xa08] ;  /* 0x00028200ff047b82 */ /* 0x015e220000000a00 */
[----:B------:R-:W-:Y:S01]  /*1570*/  ISETP.NE.U32.AND P1, PT, RZ, UR4, PT ;  /* 0x00000004ff007c0c */ /* 0x000fe2000bf25070 */
[----:B------:R-:W-:Y:S02]  /*1580*/  IMAD.MOV.U32 R10, RZ, RZ, RZ ;  /* 0x000000ffff0a7224 */ /* 0x000fe400078e00ff */
[----:B------:R-:W-:Y:S01]  /*1590*/  IMAD.MOV.U32 R78, RZ, RZ, RZ ;  /* 0x000000ffff4e7224 */ /* 0x000fe200078e00ff */
[----:B------:R-:W-:Y:S01]  /*15a0*/  ISETP.NE.AND.EX P1, PT, RZ, UR5, PT, P1 ;  /* 0x00000005ff007c0c */ /* 0x000fe2000bf25310 */
[----:B------:R-:W-:-:S02]  /*15b0*/  ULDC.64 UR4, c[0x0][0xa18] ;  /* 0x0002860000047ab9 */ /* 0x000fc40000000a00 */
[----:B------:R-:W-:-:S04]  /*15c0*/  ISETP.NE.U32.AND P2, PT, RZ, UR4, PT ;  /* 0x00000004ff007c0c */ /* 0x000fc8000bf45070 */
[----:B------:R-:W-:Y:S01]  /*15d0*/  ISETP.NE.AND.EX P2, PT, RZ, UR5, PT, P2 ;  /* 0x00000005ff007c0c */ /* 0x000fe2000bf45320 */
[----:B------:R-:W-:Y:S02]  /*15e0*/  ULDC.64 UR4, c[0x0][0xa08] ;  /* 0x0002820000047ab9 */ /* 0x000fe40000000a00 */
[----:B------:R-:W-:-:S03]  /*15f0*/  ISETP.NE.U32.AND P0, PT, RZ, UR4, PT ;  /* 0x00000004ff007c0c */ /* 0x000fc6000bf05070 */
[----:B------:R-:W1:Y:S01]  /*1600*/  @P1 LDC.64 R6, c[0x0][0xa28] ;  /* 0x00028a00ff061b82 */ /* 0x000e620000000a00 */
[----:B------:R-:W-:Y:S01]  /*1610*/  ISETP.NE.AND.EX P0, PT, RZ, UR5, PT, P0 ;  /* 0x00000005ff007c0c */ /* 0x000fe2000bf05300 */
[----:B0-----:R-:W-:-:S06]  /*1620*/  IMAD.WIDE R4, R35, 0x4, R4 ;  /* 0x0000000423047825 */ /* 0x001fcc00078e0204 */
[----:B------:R-:W0:Y:S01]  /*1630*/  @P2 LDC.64 R8, c[0x0][0xa18] ;  /* 0x00028600ff082b82 */ /* 0x000e220000000a00 */
[----:B------:R-:W-:Y:S02]  /*1640*/  ULDC UR4, c[0x0][0x288] ;  /* 0x0000a20000047ab9 */ /* 0x000fe40000000800 */
[----:B------:R-:W-:Y:S01]  /*1650*/  IMAD.U32 R154, RZ, RZ, UR4 ;  /* 0x00000004ff9a7e24 */ /* 0x000fe2000f8e00ff */
[----:B------:R-:W-:Y:S02]  /*1660*/  ULDC.64 UR4, c[0x0][0x418] ;  /* 0x0001060000047ab9 */ /* 0x000fe40000000a00 */
[----:B------:R2:W5:Y:S01]  /*1670*/  @P0 LDG.E R78, desc[UR54][R4.64] ;  /* 0x00000036044e0981 */ /* 0x000562000c1e1900 */
[----:B-1----:R-:W-:-:S05]  /*1680*/  @P1 IMAD.WIDE R6, R35, 0x4, R6 ;  /* 0x0000000423061825 */ /* 0x002fca00078e0206 */
[----:B------:R2:W5:Y:S01]  /*1690*/  @P1 LDG.E R10, desc[UR54][R6.64] ;  /* 0x00000036060a1981 */ /* 0x000562000c1e1900 */
[----:B0-----:R-:W-:-:S05]  /*16a0*/  @P2 IMAD.WIDE R8, R35, 0x4, R8 ;  /* 0x0000000423082825 */ /* 0x001fca00078e0208 */
[----:B------:R2:W5:Y:S01]  /*16b0*/  @P2 LDG.E R154, desc[UR54][R8.64] ;  /* 0x00000036089a2981 */ /* 0x000562000c1e1900 */
[----:B------:R-:W-:-:S03]  /*16c0*/  UISETP.NE.U32.AND UP0, UPT, UR4, URZ, UPT ;  /* 0x0000003f0400728c */ /* 0x000fc6000bf05070 */
[----:B------:R-:W-:Y:S01]  /*16d0*/  ULDC UR4, c[0x0][0x424] ;  /* 0x0001090000047ab9 */ /* 0x000fe20000000800 */
[----:B------:R-:W-:-:S03]  /*16e0*/  UISETP.NE.AND.EX UP0, UPT, UR5, URZ, UPT, UP0 ;  /* 0x0000003f0500728c */ /* 0x000fc6000bf05300 */
[----:B------:R-:W-:Y:S01]  /*16f0*/  ULDC UR5, c[0x0][0x2f0] ;  /* 0x0000bc0000057ab9 */ /* 0x000fe20000000800 */
[----:B------:R-:W-:-:S04]  /*1700*/  USEL UR4, UR4, 0x1, UP0 ;  /* 0x0000000104047887 */ /* 0x000fc80008000000 */
[----:B------:R-:W-:-:S03]  /*1710*/  UIMAD UR4, UR4, UR5, URZ ;  /* 0x00000005040472a4 */ /* 0x000fc6000f8e023f */
[----:B------:R-:W-:Y:S02]  /*1720*/  ULDC UR5, c[0x0][0x348] ;  /* 0x0000d20000057ab9 */ /* 0x000fe40000000800 */
[----:B------:R-:W-:Y:S02]  /*1730*/  IMAD.U32 R24, RZ, RZ, UR5 ;  /* 0x00000005ff187e24 */ /* 0x000fe4000f8e00ff */
[----:B------:R-:W-:Y:S01]  /*1740*/  IMAD.U32 R27, RZ, RZ, UR4 ;  /* 0x00000004ff1b7e24 */ /* 0x000fe2000f8e00ff */
[----:B--23--:R-:W-:Y:S06]  /*1750*/  @P2 BRA `(.L_x_1370) ;  /* 0x0000000000242947 */ /* 0x00cfec0003800000 */
        /* <DEDUP_REMOVED lines=8> */
[----:B--2---:R-:W-:-:S07]  /*17e0*/  IMAD.IADD R154, R3, 0x1, -R154 ;  /* 0x00000001039a7824 */ /* 0x004fce00078e0a9a */
.L_x_1370:
        /* <DEDUP_REMOVED lines=10> */
[----:B------:R-:W0:Y:S02]  /*1890*/  LDC.64 R4, c[0x0][0xa20] ;  /* 0x00028800ff047b82 */ /* 0x000e240000000a00 */
[----:B0-----:R-:W-:-:S05]  /*18a0*/  IMAD.WIDE R4, R35, 0x4, R4 ;  /* 0x0000000423047825 */ /* 0x001fca00078e0204 */
[----:B------:R0:W5:Y:S01]  /*18b0*/  LDG.E R27, desc[UR54][R4.64] ;  /* 0x00000036041b7981 */ /* 0x000162000c1e1900 */
[----:B------:R-:W-:Y:S05]  /*18c0*/  BRA `(.L_x_1372) ;  /* 0x0000000000107947 */ /* 0x000fea0003800000 */
.L_x_1371:
[----:B------:R-:W-:Y:S05]  /*18d0*/  @!P0 BRA `(.L_x_1372) ;  /* 0x00000000000c8947 */ /* 0x000fea0003800000 */
[----:B------:R-:W2:Y:S04]  /*18e0*/  LDG.E R0, desc[UR54][R4.64] ;  /* 0x0000003604007981 */ /* 0x000ea8000c1e1900 */
[----:B------:R-:W2:Y:S02]  /*18f0*/  LDG.E R27, desc[UR54][R4.64+0x4] ;  /* 0x00000436041b7981 */ /* 0x000ea4000c1e1900 */
[----:B--2---:R-:W-:-:S07]  /*1900*/  IMAD.IADD R27, R27, 0x1, -R0 ;  /* 0x000000011b1b7824 */ /* 0x004fce00078e0a00 */
.L_x_1372:
[----:B------:R-:W-:Y:S01]  /*1910*/  ULDC.64 UR4, c[0x0][0xa10] ;  /* 0x0002840000047ab9 */ /* 0x000fe20000000a00 */
[----:B0-----:R-:W0:Y:S01]  /*1920*/  LDC R4, c[0x0][0x448] ;  /* 0x00011200ff047b82 */ /* 0x001e220000000800 */
[----:B------:R-:W-:-:S04]  /*1930*/  ISETP.NE.U32.AND P0, PT, RZ, UR4, PT ;  /* 0x00000004ff007c0c */ /* 0x000fc8000bf05070 */
[----:B------:R-:W-:Y:S01]  /*1940*/  ISETP.NE.AND.EX P0, PT, RZ, UR5, PT, P0 ;  /* 0x00000005ff007c0c */ /* 0x000fe2000bf05300 */
[----:B------:R-:W-:Y:S02]  /*1950*/  ULDC.64 UR4, c[0x0][0xa30] ;  /* 0x00028c0000047ab9 */ /* 0x000fe40000000a00 */
[----:B------:R-:W-:-:S04]  /*1960*/  ISETP.NE.U32.AND P1, PT, RZ, UR4, PT ;  /* 0x00000004ff007c0c */ /* 0x000fc8000bf25070 */
[----:B------:R-:W-:-:S06]  /*1970*/  ISETP.NE.AND.EX P1, PT, RZ, UR5, PT, P1 ;  /* 0x00000005ff007c0c */ /* 0x000fcc000bf25310 */
[----:B------:R-:W1:Y:S08]  /*1980*/  @P0 LDC.64 R6, c[0x0][0xa10] ;  /* 0x00028400ff060b82 */ /* 0x000e700000000a00 */
[----:B------:R-:W2:Y:S01]  /*1990*/  @P1 LDC.64 R8, c[0x0][0xa30] ;  /* 0x00028c00ff081b82 */ /* 0x000ea20000000a00 */
[----:B-1----:R-:W-:-:S05]  /*19a0*/  @P0 IMAD.WIDE R6, R35, 0x4, R6 ;  /* 0x0000000423060825 */ /* 0x002fca00078e0206 */
[----:B------:R-:W3:Y:S04]  /*19b0*/  @P0 LDG.E R0, desc[UR54][R6.64] ;  /* 0x0000003606000981 */ /* 0x000ee8000c1e1900 */
[----:B------:R-:W3:Y:S01]  /*19c0*/  @P0 LDG.E R3, desc[UR54][R6.64+0x4] ;  /* 0x0000043606030981 */ /* 0x000ee2000c1e1900 */
[----:B-----5:R-:W-:Y:S02]  /*19d0*/  IMAD.MOV.U32 R96, RZ, RZ, R27 ;  /* 0x000000ffff607224 */ /* 0x020fe400078e001b */
[----:B--2---:R-:W-:-:S05]  /*19e0*/  @P1 IMAD.WIDE R8, R35, 0x4, R8 ;  /* 0x0000000423081825 */ /* 0x004fca00078e0208 */
[----:B------:R1:W5:Y:S01]  /*19f0*/  @P1 LDG.E R96, desc[UR54][R8.64] ;  /* 0x0000003608601981 */ /* 0x000362000c1e1900 */
[----:B0-----:R-:W-:Y:S01]  /*1a00*/  ISETP.NE.AND P1, PT, R4, 0x1, PT ;  /* 0x000000010400780c */ /* 0x001fe20003f25270 */
[----:B------:R-:W-:Y:S01]  /*1a10*/  IMAD R14, R33, 0xc0, RZ ;  /* 0x000000c0210e7824 */ /* 0x000fe200078e02ff */
[----:B------:R-:W0:Y:S01]  /*1a20*/  LDC.64 R4, c[0x0][0x9e0] ;  /* 0x00027800ff047b82 */ /* 0x000e220000000a00 */
[----:B------:R-:W-:-:S03]  /*1a30*/  IMAD.IADD R15, R27, 0x1, -R10 ;  /* 0x000000011b0f7824 */ /* 0x000fc600078e0a0a */
[----:B------:R2:W-:Y:S07]  /*1a40*/  STL [R1+0x5c], R14 ;  /* 0x00005c0e01007387 */ /* 0x0005ee0000100800 */
[----:B------:R-:W4:Y:S08]  /*1a50*/  @P1 LDC R11, c[0x0][0x44c] ;  /* 0x00011300ff0b1b82 */ /* 0x000f300000000800 */
[----:B------:R-:W1:Y:S01]  /*1a60*/  @P1 LDC R12, c[0x0][0x450] ;  /* 0x00011400ff0c1b82 */ /* 0x000e620000000800 */
[----:B0-----:R-:W-:Y:S01]  /*1a70*/  ISETP.GE.AND P2, PT, R5, 0x1, PT ;  /* 0x000000010500780c */ /* 0x001fe20003f46270 */
[----:B---3--:R-:W-:-:S02]  /*1a80*/  @P0 IMAD.IADD R24, R3, 0x1, -R0 ;  /* 0x0000000103180824 */ /* 0x008fc400078e0a00 */
[----:B------:R-:W-:Y:S02]  /*1a90*/  VIADD R0, R14, 0xbf ;  /* 0x000000bf0e007836 */ /* 0x000fe40000000000 */
[----:B------:R-:W-:Y:S02]  /*1aa0*/  IMAD.IADD R157, R15, 0x1, R24 ;  /* 0x000000010f9d7824 */ /* 0x000fe400078e0218 */
[----:B----4-:R-:W-:-:S03]  /*1ab0*/  @P1 IMAD.HI.U32 R3, R0, R11, RZ ;  /* 0x0000000b00031227 */ /* 0x010fc600078e00ff */
[C---:B------:R-:W-:Y:S01]  /*1ac0*/  IADD3 R7, R157.reuse, 0x1, -R154 ;  /* 0x000000019d077810 */ /* 0x040fe20007ffe89a */
[----:B------:R-:W-:Y:S01]  /*1ad0*/  IMAD.MOV.U32 R6, RZ, RZ, R0 ;  /* 0x000000ffff067224 */ /* 0x000fe200078e0000 */
[----:B------:R-:W-:Y:S02]  /*1ae0*/  IADD3 R0, R157, 0x7f, RZ ;  /* 0x0000007f9d007810 */ /* 0x000fe40007ffe0ff */
[----:B-1----:R-:W-:Y:S02]  /*1af0*/  @P1 SHF.R.U32.HI R6, RZ, R12, R3 ;  /* 0x0000000cff061219 */ /* 0x002fe40000011603 */
[----:B------:R-:W-:-:S03]  /*1b00*/  SHF.R.S32.HI R3, RZ, 0x1f, R0 ;  /* 0x0000001fff037819 */ /* 0x000fc60000011400 */
[----:B------:R-:W-:Y:S01]  /*1b10*/  IMAD.IADD R9, R7, 0x1, R6 ;  /* 0x0000000107097824 */ /* 0x000fe200078e0206 */
[----:B------:R-:W-:-:S03]  /*1b20*/  LEA.HI R3, R3, R0, RZ, 0x7 ;  /* 0x0000000003037211 */ /* 0x000fc600078f38ff */
[----:B------:R-:W-:Y:S01]  /*1b30*/  IMAD.IADD R4, R9, 0x1, R4 ;  /* 0x0000000109047824 */ /* 0x000fe200078e0204 */
[----:B------:R-:W-:Y:S01]  /*1b40*/  SHF.R.S32.HI R100, RZ, 0x7, R3 ;  /* 0x00000007ff647819 */ /* 0x000fe20000011403 */
[----:B--2---:R-:W-:Y:S06]  /*1b50*/  @!P2 BRA `(.L_x_1373) ;  /* 0x000000000048a947 */ /* 0x004fec0003800000 */
        /* <DEDUP_REMOVED lines=11> */
.L_x_1375:
[----:B------:R-:W-:-:S13]  /*1c10*/  ISETP.NE.AND P0, PT, R5, 0x1, PT ;  /* 0x000000010500780c */ /* 0x000fda0003f05270 */
[----:B------:R-:W0:Y:S02]  /*1c20*/  @P0 LDC.64 R6, c[0x0][0x9e8] ;  /* 0x00027a00ff060b82 */ /* 0x000e240000000a00 */
[----:B0-----:R-:W-:-:S05]  /*1c30*/  @P0 IMAD.HI.U32 R6, R0, R6, RZ ;  /* 0x0000000600060227 */ /* 0x001fca00078e00ff */
[----:B------:R-:W-:-:S07]  /*1c40*/  @P0 SHF.R.U32.HI R0, RZ, R7, R6 ;  /* 0x00000007ff000219 */ /* 0x000fce0000011606 */
.L_x_1376:
[----:B------:R-:W-:Y:S05]  /*1c50*/  BSYNC B0 ;  /* 0x0000000000007941 */ /* 0x000fea0003800000 */
.L_x_1374:
[----:B------:R-:W-:-:S05]  /*1c60*/  IMAD R3, R0, R5, R5 ;  /* 0x0000000500037224 */ /* 0x000fca00078e0205 */
[----:B------:R-:W-:-:S07]  /*1c70*/  VIMNMX R4, R4, R3, PT ;  /* 0x0000000304047248 */ /* 0x000fce0003fe0100 */
.L_x_1373:
[----:B------:R-:W0:Y:S01]  /*1c80*/  @P1 LDC R6, c[0x0][0x44c] ;  /* 0x00011300ff061b82 */ /* 0x000e220000000800 */
[----:B------:R-:W-:Y:S01]  /*1c90*/  VIADD R4, R4, 0x7f ;  /* 0x0000007f04047836 */ /* 0x000fe20000000000 */
[----:B------:R-:W-:Y:S01]  /*1ca0*/  ULDC UR4, c[0x0][0x9dc] ;  /* 0x0002770000047ab9 */ /* 0x000fe20000000800 */
[----:B------:R-:W-:Y:S02]  /*1cb0*/  IMAD.MOV.U32 R0, RZ, RZ, R14 ;  /* 0x000000ffff007224 */ /* 0x000fe400078e000e */
[----:B------:R-:W-:Y:S01]  /*1cc0*/  IMAD.IADD R139, R157, 0x1, -R154 ;  /* 0x000000019d8b7824 */ /* 0x000fe200078e0a9a */
[----:B------:R-:W-:Y:S02]  /*1cd0*/  SHF.R.S32.HI R3, RZ, 0x1f, R4 ;  /* 0x0000001fff037819 */ /* 0x000fe40000011404 */
[----:B------:R-:W1:Y:S02]  /*1ce0*/  @P1 LDC R7, c[0x0][0x450] ;  /* 0x00011400ff071b82 */ /* 0x000e640000000800 */
[----:B------:R-:W-:-:S04]  /*1cf0*/  LEA.HI R3, R3, R4, RZ, 0x7 ;  /* 0x0000000403037211 */ /* 0x000fc800078f38ff */
[----:B------:R-:W-:-:S04]  /*1d00*/  SHF.R.S32.HI R3, RZ, 0x7, R3 ;  /* 0x00000007ff037819 */ /* 0x000fc80000011403 */
[----:B------:R-:W-:Y:S01]  /*1d10*/  VIMNMX R8, R100, R3, PT ;  /* 0x0000000364087248 */ /* 0x000fe20003fe0100 */
[----:B0-----:R-:W-:-:S05]  /*1d20*/  @P1 IMAD.HI.U32 R6, R14, R6, RZ ;  /* 0x000000060e061227 */ /* 0x001fca00078e00ff */
[----:B-1----:R-:W-:-:S05]  /*1d30*/  @P1 SHF.R.U32.HI R0, RZ, R7, R6 ;  /* 0x00000007ff001219 */ /* 0x002fca0000011606 */
[----:B------:R-:W-:-:S04]  /*1d40*/  IMAD.IADD R0, R139, 0x1, R0 ;  /* 0x000000018b007824 */ /* 0x000fc800078e0200 */
[----:B------:R-:W-:Y:S01]  /*1d50*/  VIADD R3, R0, -UR4 ;  /* 0x8000000400037c36 */ /* 0x000fe20008000000 */
        /* <DEDUP_REMOVED lines=11> */
.L_x_1379:
[----:B------:R-:W-:-:S13]  /*1e10*/  ISETP.NE.AND P0, PT, R5, 0x1, PT ;  /* 0x000000010500780c */ /* 0x000fda0003f05270 */
[----:B------:R-:W0:Y:S02]  /*1e20*/  @P0 LDC.64 R6, c[0x0][0x9e8] ;  /* 0x00027a00ff060b82 */ /* 0x000e240000000a00 */
[----:B0-----:R-:W-:-:S05]  /*1e30*/  @P0 IMAD.HI.U32 R6, R0, R6, RZ ;  /* 0x0000000600060227 */ /* 0x001fca00078e00ff */
[----:B------:R-:W-:-:S07]  /*1e40*/  @P0 SHF.R.U32.HI R0, RZ, R7, R6 ;  /* 0x00000007ff000219 */ /* 0x000fce0000011606 */
.L_x_1380:
[----:B------:R-:W-:Y:S05]  /*1e50*/  BSYNC B0 ;  /* 0x0000000000007941 */ /* 0x000fea0003800000 */
.L_x_1378:
[----:B------:R-:W-:-:S05]  /*1e60*/  IMAD R0, R0, R5, RZ ;  /* 0x0000000500007224 */ /* 0x000fca00078e02ff */
[----:B------:R-:W-:-:S07]  /*1e70*/  VIMNMX R3, R3, R0, !PT ;  /* 0x0000000003037248 */ /* 0x000fce0007fe0100 */
.L_x_1377:
[----:B------:R-:W-:Y:S01]  /*1e80*/  SHF.R.S32.HI R0, RZ, 0x1f, R3 ;  /* 0x0000001fff007819 */ /* 0x000fe20000011403 */
[----:B------:R-:W-:Y:S01]  /*1e90*/  BSSY B0, `(.L_x_1381) ;  /* 0x000002a000007945 */ /* 0x000fe20003800000 */
[----:B------:R-:W-:Y:S02]  /*1ea0*/  LOP3.LUT R14, R13, 0xff, RZ, 0xc0, !PT ;  /* 0x000000ff0d0e7812 */ /* 0x000fe400078ec0ff */
[----:B------:R-:W-:Y:S02]  /*1eb0*/  LEA.HI R0, R0, R3, RZ, 0x7 ;  /* 0x0000000300007211 */ /* 0x000fe400078f38ff */
[----:B------:R-:W-:Y:S01]  /*1ec0*/  SHF.R.U32.HI R4, RZ, 0x10, R13 ;  /* 0x00000010ff047819 */ /* 0x000fe2000001160d */
[----:B------:R0:W-:Y:S01]  /*1ed0*/  STL [R1+0xb0], R14 ;  /* 0x0000b00e01007387 */ /* 0x0001e20000100800 */
[----:B------:R-:W-:-:S03]  /*1ee0*/  SHF.R.S32.HI R0, RZ, 0x7, R0 ;  /* 0x00000007ff007819 */ /* 0x000fc60000011400 */
[----:B------:R0:W-:Y:S01]  /*1ef0*/  STL [R1+0xa8], R4 ;  /* 0x0000a80401007387 */ /* 0x0001e20000100800 */
[----:B------:R-:W-:Y:S01]  /*1f00*/  VIMNMX R9, RZ, R0, !PT ;  /* 0x00000000ff097248 */ /* 0x000fe20007fe0100 */
[----:B------:R-:W-:-:S03]  /*1f10*/  IMAD.MOV.U32 R0, RZ, RZ, RZ ;  /* 0x000000ffff007224 */ /* 0x000fc600078e00ff */
[----:B------:R-:W-:-:S13]  /*1f20*/  ISETP.GT.AND P0, PT, R8, R9, PT ;  /* 0x000000090800720c */ /* 0x000fda0003f04270 */
[----:B0-----:R-:W-:Y:S05]  /*1f30*/  @!P0 BRA `(.L_x_1382) ;  /* 0x00000000007c8947 */ /* 0x001fea0003800000 */
[----:B------:R-:W-:Y:S01]  /*1f40*/  ISETP.NE.AND P0, PT, R4, RZ, PT ;  /* 0x000000ff0400720c */ /* 0x000fe20003f05270 */
[----:B------:R-:W-:-:S03]  /*1f50*/  ULDC UR4, c[0x0][0x9f0] ;  /* 0x00027c0000047ab9 */ /* 0x000fc60000000800 */
[----:B------:R-:W-:-:S04]  /*1f60*/  SEL R11, R4, UR4, P0 ;  /* 0x00000004040b7c07 */ /* 0x000fc80008000000 */
[-C--:B------:R-:W-:Y:S02]  /*1f70*/  IABS R6, R11.reuse ;  /* 0x0000000b00067213 */ /* 0x080fe40000000000 */
[----:B------:R-:W-:Y:S02]  /*1f80*/  IADD3 R0, R11, -0x1, R8 ;  /* 0xffffffff0b007810 */ /* 0x000fe40007ffe008 */
[----:B------:R-:W0:Y:S01]  /*1f90*/  I2F.RP R3, R6 ;  /* 0x0000000600037306 */ /* 0x000e220000209400 */
[----:B------:R-:W-:Y:S02]  /*1fa0*/  IABS R12, R11 ;  /* 0x0000000b000c7213 */ /* 0x000fe40000000000 */
[----:B------:R-:W-:-:S05]  /*1fb0*/  IMAD.IADD R0, R0, 0x1, -R9 ;  /* 0x0000000100007824 */ /* 0x000fca00078e0a09 */
[----:B------:R-:W-:Y:S02]  /*1fc0*/  IABS R10, R0 ;  /* 0x00000000000a7213 */ /* 0x000fe40000000000 */
[----:B------:R-:W-:-:S04]  /*1fd0*/  LOP3.LUT R0, R0, R11, RZ, 0x3c, !PT ;  /* 0x0000000b00007212 */ /* 0x000fc800078e3cff */
[----:B------:R-:W-:Y:S01]  /*1fe0*/  ISETP.GE.AND P2, PT, R0, RZ, PT ;  /* 0x000000ff0000720c */ /* 0x000fe20003f46270 */
[----:B0-----:R-:W0:Y:S02]  /*1ff0*/  MUFU.RCP R3, R3 ;  /* 0x0000000300037308 */ /* 0x001e240000001000 */
[----:B0-----:R-:W-:Y:S02]  /*2000*/  VIADD R4, R3, 0xffffffe ;  /* 0x0ffffffe03047836 */ /* 0x001fe40000000000 */
[----:B------:R-:W-:-:S04]  /*2010*/  IMAD.MOV R3, RZ, RZ, -R12 ;  /* 0x000000ffff037224 */ /* 0x000fc800078e0a0c */
[----:B------:R0:W1:Y:S02]  /*2020*/  F2I.FTZ.U32.TRUNC.NTZ R5, R4 ;  /* 0x0000000400057305 */ /* 0x000064000021f000 */
[----:B0-----:R-:W-:Y:S02]  /*2030*/  IMAD.MOV.U32 R4, RZ, RZ, RZ ;  /* 0x000000ffff047224 */ /* 0x001fe400078e00ff */
[----:B-1----:R-:W-:-:S04]  /*2040*/  IMAD.MOV R7, RZ, RZ, -R5 ;  /* 0x000000ffff077224 */ /* 0x002fc800078e0a05 */
[----:B------:R-:W-:-:S04]  /*2050*/  IMAD R7, R7, R6, RZ ;  /* 0x0000000607077224 */ /* 0x000fc800078e02ff */
[----:B------:R-:W-:-:S04]  /*2060*/  IMAD.HI.U32 R5, R5, R7, R4 ;  /* 0x0000000705057227 */ /* 0x000fc800078e0004 */
[----:B------:R-:W-:-:S04]  /*2070*/  IMAD.MOV.U32 R4, RZ, RZ, R10 ;  /* 0x000000ffff047224 */ /* 0x000fc800078e000a */
[----:B------:R-:W-:-:S04]  /*2080*/  IMAD.HI.U32 R5, R5, R4, RZ ;  /* 0x0000000405057227 */ /* 0x000fc800078e00ff */
        /* <DEDUP_REMOVED lines=10> */
.L_x_1382:
[----:B------:R-:W-:Y:S05]  /*2130*/  BSYNC B0 ;  /* 0x0000000000007941 */ /* 0x000fea0003800000 */
.L_x_1381:
[----:B------:R-:W-:-:S05]  /*2140*/  IMAD R3, R14, R0, R9 ;  /* 0x000000000e037224 */ /* 0x000fca00078e0209 */
[C---:B------:R-:W-:Y:S01]  /*2150*/  VIADDMNMX R0, R3.reuse, R0, R8, PT ;  /* 0x0000000003007246 */ /* 0x040fe20003800108 */
[----:B------:R-:W-:-:S04]  /*2160*/  IMAD R3, R3, 0x80, -R15 ;  /* 0x0000008003037824 */ /* 0x000fc800078e0a0f */
[----:B------:R-:W-:Y:S01]  /*2170*/  IMAD R5, R0, 0x80, -R15 ;  /* 0x0000008000057824 */ /* 0x000fe200078e0a0f */
[----:B------:R-:W-:-:S04]  /*2180*/  VIMNMX R3, RZ, R3, !PT ;  /* 0x00000003ff037248 */ /* 0x000fc80007fe0100 */
[----:B------:R-:W-:Y:S02]  /*2190*/  VIMNMX R0, R5, R24, PT ;  /* 0x0000001805007248 */ /* 0x000fe40003fe0100 */
[----:B------:R-:W-:Y:S02]  /*21a0*/  SHF.R.U32.HI R65, RZ, 0x7, R3 ;  /* 0x00000007ff417819 */ /* 0x000fe40000011603 */
[----:B------:R-:W-:-:S03]  /*21b0*/  ISETP.GT.AND P0, PT, R0, R3, PT ;  /* 0x000000030000720c */ /* 0x000fc60003f04270 */
[----:B------:R-:W-:-:S10]  /*21c0*/  IMAD.MOV.U32 R25, RZ, RZ, R65 ;  /* 0x000000ffff197224 */ /* 0x000fd400078e0041 */
        /* <DEDUP_REMOVED lines=27> */
.L_x_1385:
[----:B------:R-:W-:Y:S05]  /*2380*/  BSYNC B6 ;  /* 0x0000000000067941 */ /* 0x000fea0003800000 */
.L_x_1384:
        /* <DEDUP_REMOVED lines=19> */
[----:B0----5:R-:W-:Y:S05]  /*24c0*/  CALL.ABS.NOINC R14 ;  /* 0x000000000e007343 */ /* 0x021fea0003c00000 */
.L_x_1387:
[----:B------:R-:W-:Y:S05]  /*24d0*/  BSYNC B6 ;  /* 0x0000000000067941 */ /* 0x000fea0003800000 */
.L_x_1386:
[----:B------:R-:W2:Y:S01]  /*24e0*/  LDL.64 R36, [R1+0x60] ;  /* 0x0000600001247983 */ /* 0x000ea20000100a00 */
[----:B------:R-:W-:-:S03]  /*24f0*/  ULDC.64 UR4, c[0x0][0x9f8] ;  /* 0x00027e0000047ab9 */ /* 0x000fc60000000a00 */
[----:B------:R-:W2:Y:S01]  /*2500*/  LDL.64 R20, [R1+0x60] ;  /* 0x0000600001147983 */ /* 0x000ea20000100a00 */
[----:B------:R-:W-:Y:S01]  /*2510*/  ISETP.NE.U32.AND P0, PT, RZ, UR4, PT ;  /* 0x00000004ff007c0c */ /* 0x000fe2000bf05070 */
[----:B------:R-:W-:Y:S01]  /*2520*/  IMAD.MOV.U32 R0, RZ, RZ, R35 ;  /* 0x000000ffff007224 */ /* 0x000fe200078e0023 */
[----:B------:R-:W0:Y:S01]  /*2530*/  LDC.64 R8, c[0x0][0x408] ;  /* 0x00010200ff087b82 */ /* 0x000e220000000a00 */
[----:B------:R-:W1:Y:S01]  /*2540*/  S2R R29, SR_TID.X ;  /* 0x00000000001d7919 */ /* 0x000e620000002100 */
[----:B------:R-:W-:Y:S01]  /*2550*/  ISETP.NE.AND.EX P0, PT, RZ, UR5, PT, P0 ;  /* 0x00000005ff007c0c */ /* 0x000fe2000bf05300 */
[----:B------:R-:W-:-:S05]  /*2560*/  VIADD R3, R18, 0x10 ;  /* 0x0000001012037836 */ /* 0x000fca0000000000 */
[----:B------:R-:W3:Y:S08]  /*2570*/  LDC R11, c[0x0][0x3f4] ;  /* 0x0000fd00ff0b7b82 */ /* 0x000ef00000000800 */
[----:B------:R-:W4:Y:S01]  /*2580*/  @P0 LDC.64 R4, c[0x0][0x9f8] ;  /* 0x00027e00ff040b82 */ /* 0x000f220000000a00 */
[----:B------:R-:W-:-:S07]  /*2590*/  IMAD.IADD R78, R78, 0x1, R27 ;  /* 0x000000014e4e7824 */ /* 0x000fce00078e021b */
[----:B------:R-:W3:Y:S01]  /*25a0*/  LDC.64 R86, c[0x0][0x3f8] ;  /* 0x0000fe00ff567b82 */ /* 0x000ee20000000a00 */
[----:B-1----:R-:W-:Y:S01]  /*25b0*/  VIADD R31, R29, 0xffffff80 ;  /* 0xffffff801d1f7836 */ /* 0x002fe20000000000 */
[----:B------:R-:W-:Y:S01]  /*25c0*/  SHF.R.U32.HI R28, RZ, 0x7, R29 ;  /* 0x00000007ff1c7819 */ /* 0x000fe2000001161d */
[----:B----4-:R-:W-:-:S04]  /*25d0*/  @P0 IMAD.WIDE R4, R35, 0x4, R4 ;  /* 0x0000000423040825 */ /* 0x010fc800078e0204 */
[C---:B------:R-:W-:Y:S01]  /*25e0*/  VIADD R30, R29.reuse, 0xffffff80 ;  /* 0xffffff801d1e7836 */ /* 0x040fe20000000000 */
[----:B------:R1:W4:Y:S01]  /*25f0*/  @P0 LDG.E R0, desc[UR54][R4.64] ;  /* 0x0000003604000981 */ /* 0x000322000c1e1900 */
[----:B------:R-:W-:Y:S01]  /*2600*/  ISETP.NE.AND P6, PT, R28, 0x1, PT ;  /* 0x000000011c00780c */ /* 0x000fe20003fc5270 */
[----:B------:R-:W-:Y:S01]  /*2610*/  VIADD R6, R29, 0xffffff80 ;  /* 0xffffff801d067836 */ /* 0x000fe20000000000 */
[----:B------:R-:W-:Y:S02]  /*2620*/  LOP3.LUT R16, R16, 0xfffffffb, RZ, 0xc0, !PT ;  /* 0xfffffffb10107812 */ /* 0x000fe400078ec0ff */
[----:B------:R-:W-:Y:S02]  /*2630*/  LEA.HI R30, R30, R31, RZ, 0x1 ;  /* 0x0000001f1e1e7211 */ /* 0x000fe400078f08ff */
[----:B------:R-:W-:Y:S02]  /*2640*/  SHF.R.S32.HI R7, RZ, 0x1f, R6 ;  /* 0x0000001fff077819 */ /* 0x000fe40000011406 */
[----:B------:R-:W-:-:S02]  /*2650*/  SHF.R.S32.HI R30, RZ, 0x1, R30 ;  /* 0x00000001ff1e7819 */ /* 0x000fc4000001141e */
[----:B------:R-:W-:Y:S02]  /*2660*/  LEA.HI R7, R7, R6, RZ, 0x2 ;  /* 0x0000000607077211 */ /* 0x000fe400078f10ff */
[----:B------:R-:W-:Y:S01]  /*2670*/  SHF.R.S32.HI R13, RZ, 0x1f, R30 ;  /* 0x0000001fff0d7819 */ /* 0x000fe2000001141e */
[----:B------:R-:W-:Y:S05]  /*2680*/  @!P6 WARPSYNC.ALL ;  /* 0x000000000000e948 */ /* 0x000fea0003800000 */
[----:B------:R-:W-:Y:S01]  /*2690*/  ULDC UR4, c[0x0][0x2f4] ;  /* 0x0000bd0000047ab9 */ /* 0x000fe20000000800 */
[----:B------:R-:W-:Y:S01]  /*26a0*/  SHF.R.S32.HI R32, RZ, 0x2, R7 ;  /* 0x00000002ff207819 */ /* 0x000fe20000011407 */
[----:B0-----:R-:W-:Y:S01]  /*26b0*/  IMAD R6, R13, R8, RZ ;  /* 0x000000080d067224 */ /* 0x001fe200078e02ff */
[----:B------:R-:W-:Y:S01]  /*26c0*/  ISETP.GE.AND P1, PT, R3, UR4, PT ;  /* 0x0000000403007c0c */ /* 0x000fe2000bf26270 */
[----:B---3--:R-:W-:Y:S01]  /*26d0*/  IMAD.WIDE.U32 R70, R30, R86, R18 ;  /* 0x000000561e467225 */ /* 0x008fe200078e0012 */
[----:B------:R-:W-:-:S02]  /*26e0*/  ISETP.GE.AND P0, PT, R18, UR4, PT ;  /* 0x0000000412007c0c */ /* 0x000fc4000bf06270 */
[----:B-1----:R-:W-:Y:S01]  /*26f0*/  SEL R5, RZ, 0xffffffff, P1 ;  /* 0xffffffffff057807 */ /* 0x002fe20000800000 */
[C---:B------:R-:W-:Y:S01]  /*2700*/  IMAD R15, R30.reuse, R9, R6 ;  /* 0x000000091e0f7224 */ /* 0x040fe200078e0206 */
[----:B------:R-:W-:Y:S01]  /*2710*/  SHF.R.S32.HI R7, RZ, 0x1f, R7 ;  /* 0x0000001fff077819 */ /* 0x000fe20000011407 */
[----:B------:R-:W-:Y:S01]  /*2720*/  IMAD.WIDE.U32 R66, R30, R8, R18 ;  /* 0x000000081e427225 */ /* 0x000fe200078e0012 */
[----:B------:R-:W-:Y:S02]  /*2730*/  SEL R4, RZ, 0x1, P0 ;  /* 0x00000001ff047807 */ /* 0x000fe40000000000 */
[----:B------:R-:W-:Y:S01]  /*2740*/  LEA.HI R7, R7, R32, RZ, 0x2 ;  /* 0x0000002007077211 */ /* 0x000fe200078f10ff */
[----:B------:R-:W-:Y:S01]  /*2750*/  IMAD.SHL.U32 R5, R5, 0x2, RZ ;  /* 0x0000000205057824 */ /* 0x000fe200078e00ff */
[----:B------:R-:W-:Y:S01]  /*2760*/  ISETP.GE.AND P1, PT, R137, UR4, PT ;  /* 0x0000000489007c0c */ /* 0x000fe2000bf26270 */
[----:B------:R-:W-:Y:S01]  /*2770*/  IMAD.IADD R67, R67, 0x1, R15 ;  /* 0x0000000143437824 */ /* 0x000fe200078e020f */
[----:B------:R-:W-:-:S02]  /*2780*/  LOP3.LUT R7, R7, 0xfffffffc, RZ, 0xc0, !PT ;  /* 0xfffffffc07077812 */ /* 0x000fc400078ec0ff */
[----:B------:R-:W-:Y:S01]  /*2790*/  LOP3.LUT R5, R5, 0x2, R4, 0xe2, !PT ;  /* 0x0000000205057812 */ /* 0x000fe200078ee204 */
[----:B------:R-:W-:Y:S01]  /*27a0*/  VIADD R4, R18, 0x20 ;  /* 0x0000002012047836 */ /* 0x000fe20000000000 */
[-C--:B------:R-:W-:Y:S01]  /*27b0*/  ISETP.GE.AND P2, PT, R3, R11.reuse, PT ;  /* 0x0000000b0300720c */ /* 0x080fe20003f46270 */
[----:B------:R-:W-:Y:S01]  /*27c0*/  IMAD.IADD R32, R32, 0x1, -R7 ;  /* 0x0000000120207824 */ /* 0x000fe200078e0a07 */
[----:B------:R-:W-:Y:S02]  /*27d0*/  SEL R7, RZ, 0x8, P1 ;  /* 0x00000008ff077807 */ /* 0x000fe40000800000 */
[C---:B------:R-:W-:Y:S02]  /*27e0*/  ISETP.GE.AND P0, PT, R4.reuse, UR4, PT ;  /* 0x0000000404007c0c */ /* 0x040fe4000bf06270 */
[----:B------:R-:W-:Y:S02]  /*27f0*/  ISETP.GE.AND P1, PT, R4, R11, PT ;  /* 0x0000000b0400720c */ /* 0x000fe40003f26270 */
[----:B------:R-:W-:-:S02]  /*2800*/  SEL R6, RZ, 0x4, P0 ;  /* 0x00000004ff067807 */ /* 0x000fc40000000000 */
[----:B------:R-:W-:Y:S02]  /*2810*/  ISETP.GE.AND P0, PT, R136, UR4, PT ;  /* 0x0000000488007c0c */ /* 0x000fe4000bf06270 */
[----:B------:R-:W-:Y:S02]  /*2820*/  LOP3.LUT R5, R7, R5, R6, 0xfe, !PT ;  /* 0x0000000507057212 */ /* 0x000fe400078efe06 */
[----:B------:R-:W-:Y:S02]  /*2830*/  SEL R6, RZ, 0x10, P0 ;  /* 0x00000010ff067807 */ /* 0x000fe40000000000 */
[----:B------:R-:W-:Y:S02]  /*2840*/  LOP3.LUT P0, RZ, R32, 0x2, RZ, 0xc0, !PT ;  /* 0x0000000220ff7812 */ /* 0x000fe4000780c0ff */
[----:B------:R-:W-:Y:S01]  /*2850*/  LOP3.LUT R29, R5, R6, RZ, 0xfc, !PT ;  /* 0x00000006051d7212 */ /* 0x000fe200078efcff */
[----:B------:R-:W-:Y:S02]  /*2860*/  IMAD R6, R13, R86, RZ ;  /* 0x000000560d067224 */ /* 0x000fe400078e02ff */
[----:B--2---:R-:W-:-:S08]  /*2870*/  IMAD.MOV.U32 R20, RZ, RZ, R36 ;  /* 0x000000ffff147224 */ /* 0x004fd000078e0024 */
[----:B------:R-:W-:Y:S01]  /*2880*/  @P0 LOP3.LUT R16, R16, 0x4, RZ, 0xfc, !PT ;  /* 0x0000000410100812 */ /* 0x000fe200078efcff */
[----:B------:R-:W-:Y:S01]  /*2890*/  IMAD R13, R30, R87, R6 ;  /* 0x000000571e0d7224 */ /* 0x000fe200078e0206 */
[----:B------:R-:W-:Y:S02]  /*28a0*/  ISETP.GE.AND P0, PT, R18, R11, PT ;  /* 0x0000000b1200720c */ /* 0x000fe40003f06270 */
[----:B------:R-:W-:-:S05]  /*28b0*/  SHF.R.S32.HI R21, RZ, 0x1f, R20 ;  /* 0x0000001fff157819 */ /* 0x000fca0000011414 */
[----:B------:R0:W-:Y:S01]  /*28c0*/  STL [R1+0x64], R21 ;  /* 0x0000641501007387 */ /* 0x0001e20000100800 */
[C---:B------:R-:W-:Y:S01]  /*28d0*/  SEL R5, R11.reuse, RZ, P0 ;  /* 0x000000ff0b057207 */ /* 0x040fe20000000000 */
[C-C-:B------:R-:W-:Y:S02]  /*28e0*/  IMAD.WIDE.U32 R72, R30.reuse, R86, R20.reuse ;  /* 0x000000561e487225 */ /* 0x140fe400078e0014 */
[----:B------:R-:W2:Y:S01]  /*28f0*/  LDL R35, [R1+0x50] ;  /* 0x0000500001237983 */ /* 0x000ea20000100800 */
[C---:B------:R-:W-:Y:S01]  /*2900*/  SEL R10, R11.reuse, RZ, P2 ;  /* 0x000000ff0b0a7207 */ /* 0x040fe20001000000 */
[----:B------:R-:W-:Y:S02]  /*2910*/  IMAD.WIDE.U32 R68, R30, R8, R20 ;  /* 0x000000081e447225 */ /* 0x000fe400078e0014 */
[----:B------:R-:W3:Y:S04]  /*2920*/  LDL R34, [R1+0x54] ;  /* 0x0000540001227983 */ /* 0x000ee80000100800 */
[----:B------:R-:W3:Y:S04]  /*2930*/  LDL R31, [R1+0x58] ;  /* 0x00005800011f7983 */ /* 0x000ee80000100800 */
[----:B------:R-:W3:Y:S01]  /*2940*/  LDL R27, [R1+0xb4] ;  /* 0x0000b400011b7983 */ /* 0x000ee20000100800 */
[----:B------:R-:W-:Y:S01]  /*2950*/  SEL R7, R11, RZ, P1 ;  /* 0x000000ff0b077207 */ /* 0x000fe20000800000 */
[----:B------:R-:W-:Y:S01]  /*2960*/  IMAD.IADD R6, R18, 0x1, R5 ;  /* 0x0000000112067824 */ /* 0x000fe200078e0205 */
[----:B------:R-:W-:Y:S01]  /*2970*/  IADD3 R69, R15, R69, RZ ;  /* 0x000000450f457210 */ /* 0x000fe20007ffe0ff */
[----:B------:R-:W-:-:S02]  /*2980*/  IMAD.IADD R12, R3, 0x1, R10 ;  /* 0x00000001030c7824 */ /* 0x000fc400078e020a */
[----:B------:R-:W-:Y:S01]  /*2990*/  IMAD.IADD R14, R4, 0x1, R7 ;  /* 0x00000001040e7824 */ /* 0x000fe200078e0207 */
[----:B------:R-:W-:Y:S01]  /*29a0*/  SHF.R.S32.HI R7, RZ, 0x1f, R6 ;  /* 0x0000001fff077819 */ /* 0x000fe20000011406 */
[----:B------:R-:W-:Y:S02]  /*29b0*/  IMAD.IADD R71, R71, 0x1, R13 ;  /* 0x0000000147477824 */ /* 0x000fe400078e020d */
[----:B------:R-:W-:Y:S01]  /*29c0*/  IMAD.IADD R73, R13, 0x1, R73 ;  /* 0x000000010d497824 */ /* 0x000fe200078e0249 */
[----:B------:R-:W-:Y:S02]  /*29d0*/  SHF.R.S32.HI R13, RZ, 0x1f, R12 ;  /* 0x0000001fff0d7819 */ /* 0x000fe4000001140c */
[----:B------:R-:W-:Y:S02]  /*29e0*/  LOP3.LUT R16, R16, 0xfffffffe, RZ, 0xc0, !PT ;  /* 0xfffffffe10107812 */ /* 0x000fe400078ec0ff */
[----:B------:R-:W-:Y:S02]  /*29f0*/  LEA.HI R10, R7, R6, RZ, 0x5 ;  /* 0x00000006070a7211 */ /* 0x000fe400078f28ff */
[----:B------:R-:W-:-:S02]  /*2a00*/  SHF.R.S32.HI R15, RZ, 0x1f, R14 ;  /* 0x0000001fff0f7819 */ /* 0x000fc4000001140e */
[----:B------:R-:W-:Y:S02]  /*2a10*/  LEA.HI R5, R7, R6, RZ, 0x3 ;  /* 0x0000000607057211 */ /* 0x000fe400078f18ff */
[CC--:B------:R-:W-:Y:S02]  /*2a20*/  LEA.HI R6, R13.reuse, R12.reuse, RZ, 0x3 ;  /* 0x0000000c0d067211 */ /* 0x0c0fe400078f18ff */
[----:B------:R-:W-:Y:S02]  /*2a30*/  @P2 LOP3.LUT R16, R16, 0x1, RZ, 0xfc, !PT ;  /* 0x0000000110102812 */ /* 0x000fe400078efcff */
[----:B------:R-:W-:Y:S01]  /*2a40*/  LEA.HI R13, R13, R12, RZ, 0x5 ;  /* 0x0000000c0d0d7211 */ /* 0x000fe200078f28ff */
[----:B------:R-:W-:Y:S01]  /*2a50*/  IMAD.SHL.U32 R12, R10, 0x80, RZ ;  /* 0x000000800a0c7824 */ /* 0x000fe200078e00ff */
[CC--:B------:R-:W-:Y:S02]  /*2a60*/  LEA.HI R7, R15.reuse, R14.reuse, RZ, 0x3 ;  /* 0x0000000e0f077211 */ /* 0x0c0fe400078f18ff */
[----:B------:R-:W-:-:S02]  /*2a70*/  LEA.HI R15, R15, R14, RZ, 0x5 ;  /* 0x0000000e0f0f7211 */ /* 0x000fc400078f28ff */
[----:B0----5:R-:W-:Y:S02]  /*2a80*/  SHF.R.S32.HI R21, RZ, 0x1f, R96 ;  /* 0x0000001fff157819 */ /* 0x021fe40000011460 */
[----:B------:R-:W-:Y:S01]  /*2a90*/  LOP3.LUT R16, R16, 0xfffffffd, RZ, 0xc0, !PT ;  /* 0xfffffffd10107812 */ /* 0x000fe200078ec0ff */
[----:B------:R-:W-:-:S03]  /*2aa0*/  IMAD.SHL.U32 R20, R15, 0x80, RZ ;  /* 0x000000800f147824 */ /* 0x000fc600078e00ff */
[----:B------:R-:W-:Y:S02]  /*2ab0*/  @P1 LOP3.LUT R16, R16, 0x2, RZ, 0xfc, !PT ;  /* 0x0000000210101812 */ /* 0x000fe400078efcff */
[----:B------:R-:W-:Y:S01]  /*2ac0*/  ISETP.GE.AND P1, PT, R138, UR4, PT ;  /* 0x000000048a007c0c */ /* 0x000fe2000bf26270 */
[----:B------:R-:W-:Y:S01]  /*2ad0*/  IMAD.SHL.U32 R14, R13, 0x80, RZ ;  /* 0x000000800d0e7824 */ /* 0x000fe200078e00ff */
[----:B------:R-:W-:Y:S01]  /*2ae0*/  LOP3.LUT R20, R20, 0xfffff000, RZ, 0xc0, !PT ;  /* 0xfffff00014147812 */ /* 0x000fe200078ec0ff */
[----:B------:R-:W-:-:S04]  /*2af0*/  IMAD.WIDE.U32 R70, R96, R86, R70 ;  /* 0x0000005660467225 */ /* 0x000fc800078e0046 */
[----:B------:R-:W-:-:S04]  /*2b00*/  IMAD.WIDE.U32 R72, R96, R86, R72 ;  /* 0x0000005660487225 */ /* 0x000fc800078e0048 */
[----:B------:R-:W-:Y:S01]  /*2b10*/  VIADD R99, R28, 0x8 ;  /* 0x000000081c637836 */ /* 0x000fe20000000000 */
[----:B------:R-:W-:Y:S01]  /*2b20*/  SEL R28, RZ, 0x20, P1 ;  /* 0x00000020ff1c7807 */ /* 0x000fe20000800000 */
[-C--:B------:R-:W-:Y:S01]  /*2b30*/  IMAD.WIDE.U32 R66, R96, R8.reuse, R66 ;  /* 0x0000000860427225 */ /* 0x080fe200078e0042 */
[----:B------:R-:W-:Y:S02]  /*2b40*/  LOP3.LUT R12, R12, 0xfffff000, RZ, 0xc0, !PT ;  /* 0xfffff0000c0c7812 */ /* 0x000fe400078ec0ff */
[----:B------:R-:W-:Y:S01]  /*2b50*/  LOP3.LUT R14, R14, 0xfffff000, RZ, 0xc0, !PT ;  /* 0xfffff0000e0e7812 */ /* 0x000fe200078ec0ff */
[----:B------:R-:W-:Y:S01]  /*2b60*/  IMAD.WIDE.U32 R68, R96, R8, R68 ;  /* 0x0000000860447225 */ /* 0x000fe200078e0044 */
[----:B------:R-:W-:Y:S02]  /*2b70*/  LOP3.LUT R28, R29, R28, RZ, 0xfc, !PT ;  /* 0x0000001c1d1c7212 */ /* 0x000fe400078efcff */
[----:B------:R-:W-:Y:S01]  /*2b80*/  SHF.L.U64.HI R80, R8, 0x7, R9 ;  /* 0x0000000708507819 */ /* 0x000fe20000010209 */
[----:B------:R-:W-:Y:S01]  /*2b90*/  IMAD.SHL.U32 R98, R11, 0x2, RZ ;  /* 0x000000020b627824 */ /* 0x000fe200078e00ff */
[----:B----4-:R-:W-:-:S02]  /*2ba0*/  SHF.R.S32.HI R79, RZ, 0x1f, R0 ;  /* 0x0000001fff4f7819 */ /* 0x010fc40000011400 */
[----:B------:R-:W-:Y:S01]  /*2bb0*/  LOP3.LUT R29, R29, 0x1, RZ, 0xc0, !PT ;  /* 0x000000011d1d7812 */ /* 0x000fe200078ec0ff */
[----:B------:R-:W-:Y:S01]  /*2bc0*/  @!P6 BAR.SYNC.DEFER_BLOCKING 0x9, 0x100 ;  /* 0x024400000000eb1d */ /* 0x000fe20000010000 */
[C---:B--2---:R-:W-:Y:S02]  /*2bd0*/  LOP3.LUT R10, R35.reuse, 0x18, R5, 0xf8, !PT ;  /* 0x00000018230a7812 */ /* 0x044fe400078ef805 */
[----:B------:R-:W-:Y:S02]  /*2be0*/  LOP3.LUT R15, R35, 0x18, R7, 0xf8, !PT ;  /* 0x00000018230f7812 */ /* 0x000fe400078ef807 */
[----:B---3--:R-:W-:Y:S01]  /*2bf0*/  LOP3.LUT R95, R10, R34, RZ, 0x3c, !PT ;  /* 0x000000220a5f7212 */ /* 0x008fe200078e3cff */
[C---:B------:R-:W-:Y:S02]  /*2c00*/  IMAD R10, R21.reuse, R8, RZ ;  /* 0x00000008150a7224 */ /* 0x040fe400078e02ff */
[----:B------:R-:W-:Y:S01]  /*2c10*/  IMAD R21, R21, R86, RZ ;  /* 0x0000005615157224 */ /* 0x000fe200078e02ff */
[----:B------:R-:W-:-:S02]  /*2c20*/  LOP3.LUT R13, R35, 0x18, R6, 0xf8, !PT ;  /* 0x00000018230d7812 */ /* 0x000fc400078ef806 */
[-C--:B------:R-:W-:Y:S01]  /*2c30*/  LOP3.LUT R15, R15, R34.reuse, RZ, 0x3c, !PT ;  /* 0x000000220f0f7212 */ /* 0x080fe200078e3cff */
[C---:B------:R-:W-:Y:S01]  /*2c40*/  IMAD R21, R96.reuse, R87, R21 ;  /* 0x0000005760157224 */ /* 0x040fe200078e0215 */
[----:B------:R-:W-:Y:S01]  /*2c50*/  LOP3.LUT R13, R13, R34, RZ, 0x3c, !PT ;  /* 0x000000220d0d7212 */ /* 0x000fe200078e3cff */
[----:B------:R-:W-:Y:S01]  /*2c60*/  IMAD R75, R96, R9, R10 ;  /* 0x00000009604b7224 */ /* 0x000fe200078e020a */
[----:B------:R-:W-:Y:S01]  /*2c70*/  IADD3 R93, R15, R20, R31 ;  /* 0x000000140f5d7210 */ /* 0x000fe20007ffe01f */
[----:B------:R-:W-:Y:S01]  /*2c80*/  IMAD R10, R27, 0xc0, R30 ;  /* 0x000000c01b0a7824 */ /* 0x000fe200078e021e */
[----:B------:R-:W-:Y:S01]  /*2c90*/  LOP3.LUT R20, R5, 0xfffffff8, RZ, 0xc0, !PT ;  /* 0xfffffff805147812 */ /* 0x000fe200078ec0ff */
[----:B------:R-:W-:Y:S01]  /*2ca0*/  IMAD.IADD R76, R71, 0x1, R21 ;  /* 0x00000001474c7824 */ /* 0x000fe200078e0215 */
[----:B------:R-:W-:Y:S01]  /*2cb0*/  LOP3.LUT R27, R7, 0xfffffff8, RZ, 0xc0, !PT ;  /* 0xfffffff8071b7812 */ /* 0x000fe200078ec0ff */
[----:B------:R-:W-:Y:S01]  /*2cc0*/  IMAD.IADD R74, R21, 0x1, R73 ;  /* 0x00000001154a7824 */ /* 0x000fe200078e0249 */
[----:B------:R-:W-:Y:S01]  /*2cd0*/  LOP3.LUT R21, R6, 0xfffffff8, RZ, 0xc0, !PT ;  /* 0xfffffff806157812 */ /* 0x000fe200078ec0ff */
[----:B------:R-:W-:Y:S01]  /*2ce0*/  IMAD.IADD R77, R67, 0x1, R75 ;  /* 0x00000001434d7824 */ /* 0x000fe200078e024b */
[--C-:B------:R-:W-:Y:S01]  /*2cf0*/  IADD3 R95, R95, R12, R31.reuse ;  /* 0x0000000c5f5f7210 */ /* 0x100fe20007ffe01f */
[----:B------:R-:W-:Y:S01]  /*2d00*/  IMAD.SHL.U32 R8, R8, 0x80, RZ ;  /* 0x0000008008087824 */ /* 0x000fe200078e00ff */
[----:B------:R-:W-:Y:S01]  /*2d10*/  IADD3 R94, R13, R14, R31 ;  /* 0x0000000e0d5e7210 */ /* 0x000fe20007ffe01f */
[C---:B------:R-:W-:Y:S01]  /*2d20*/  IMAD.SHL.U32 R9, R86.reuse, 0x80, RZ ;  /* 0x0000008056097824 */ /* 0x040fe200078e00ff */
[----:B------:R-:W-:Y:S01]  /*2d30*/  SHF.L.U64.HI R87, R86, 0x7, R87 ;  /* 0x0000000756577819 */ /* 0x000fe20000010257 */
[----:B------:R-:W-:Y:S01]  /*2d40*/  IMAD.IADD R75, R75, 0x1, R69 ;  /* 0x000000014b4b7824 */ /* 0x000fe200078e0245 */
[----:B------:R-:W-:-:S02]  /*2d50*/  SHF.R.S32.HI R92, RZ, 0x1f, R20 ;  /* 0x0000001fff5c7819 */ /* 0x000fc40000011414 */
[----:B------:R-:W-:Y:S02]  /*2d60*/  SHF.R.S32.HI R89, RZ, 0x1f, R21 ;  /* 0x0000001fff597819 */ /* 0x000fe40000011415 */
[----:B------:R-:W-:Y:S02]  /*2d70*/  SHF.R.S32.HI R88, RZ, 0x1f, R27 ;  /* 0x0000001fff587819 */ /* 0x000fe4000001141b */
[C---:B------:R-:W-:Y:S02]  /*2d80*/  LOP3.LUT R30, R28.reuse, 0x2, RZ, 0xc0, !PT ;  /* 0x000000021c1e7812 */ /* 0x040fe400078ec0ff */
[----:B------:R-:W-:-:S07]  /*2d90*/  LOP3.LUT R31, R28, 0x4, RZ, 0xc0, !PT ;  /* 0x000000041c1f7812 */ /* 0x000fce00078ec0ff */
.L_x_1446:
[----:B--2---:R-:W2:Y:S01]  /*2da0*/  LDL R37, [R1+0xa4] ;  /* 0x0000a40001257983 */ /* 0x004ea20000100800 */
[----:B0-----:R-:W0:Y:S01]  /*2db0*/  LDC R82, c[0x0][0x430] ;  /* 0x00010c00ff527b82 */ /* 0x001e220000000800 */
[----:B------:R-:W-:Y:S02]  /*2dc0*/  VIADD R11, R25, 0xffffffff ;  /* 0xffffffff190b7836 */ /* 0x000fe40000000000 */
[----:B------:R-:W-:Y:S02]  /*2dd0*/  IMAD.MOV.U32 R81, RZ, RZ, RZ ;  /* 0x000000ffff517224 */ /* 0x000fe400078e00ff */
[----:B------:R-:W-:-:S03]  /*2de0*/  IMAD R13, R11, 0x80, R10 ;  /* 0x000000800b0d7824 */ /* 0x000fc600078e020a */
[----:B------:R-:W1:Y:S02]  /*2df0*/  LDC R97, c[0x0][0x3f4] ;  /* 0x0000fd00ff617b82 */ /* 0x000e640000000800 */
[----:B------:R-:W-:Y:S02]  /*2e00*/  ISETP.GE.AND P1, PT, R13, R24, PT ;  /* 0x000000180d00720c */ /* 0x000fe40003f26270 */
[----:B------:R-:W-:Y:S02]  /*2e10*/  IADD3 R38, R78, R13, RZ ;  /* 0x0000000d4e267210 */ /* 0x000fe40007ffe0ff */
[----:B------:R-:W-:-:S03]  /*2e20*/  ISETP.GT.OR P1, PT, R10, 0x7f, P1 ;  /* 0x0000007f0a00780c */ /* 0x000fc60000f24670 */
[----:B------:R-:W-:Y:S01]  /*2e30*/  IMAD.MOV.U32 R34, RZ, RZ, R38 ;  /* 0x000000ffff227224 */ /* 0x000fe200078e0026 */
[----:B0-----:R-:W-:-:S09]  /*2e40*/  ISETP.NE.AND P2, PT, R82, 0x1, PT ;  /* 0x000000015200780c */ /* 0x001fd20003f45270 */
[----:B------:R-:W0:Y:S08]  /*2e50*/  @!P1 LDC.64 R14, c[0x0][0x428] ;  /* 0x00010a00ff0e9b82 */ /* 0x000e300000000a00 */
[----:B------:R-:W3:Y:S08]  /*2e60*/  @!P1 LDC.64 R12, c[0x0][0x418] ;  /* 0x00010600ff0c9b82 */ /* 0x000ef00000000a00 */
[----:B------:R-:W4:Y:S08]  /*2e70*/  @P2 LDC R25, c[0x0][0x434] ;  /* 0x00010d00ff192b82 */ /* 0x000f300000000800 */
[----:B------:R-:W1:Y:S01]  /*2e80*/  @P2 LDC R36, c[0x0][0x438] ;  /* 0x00010e00ff242b82 */ /* 0x000e620000000800 */
[----:B----4-:R-:W-:-:S05]  /*2e90*/  @P2 IMAD.HI.U32 R25, R38, R25, RZ ;  /* 0x0000001926192227 */ /* 0x010fca00078e00ff */
[----:B-1----:R-:W-:Y:S01]  /*2ea0*/  @P2 SHF.R.U32.HI R34, RZ, R36, R25 ;  /* 0x00000024ff222219 */ /* 0x002fe20000011619 */
[----:B0-----:R-:W-:-:S03]  /*2eb0*/  @!P1 IMAD R25, R79, R14, RZ ;  /* 0x0000000e4f199224 */ /* 0x001fc600078e02ff */
[--C-:B------:R-:W-:Y:S01]  /*2ec0*/  @!P1 SHF.R.S32.HI R35, RZ, 0x1f, R34.reuse ;  /* 0x0000001fff239819 */ /* 0x100fe20000011422 */
[C---:B------:R-:W-:Y:S02]  /*2ed0*/  @!P1 IMAD R25, R0.reuse, R15, R25 ;  /* 0x0000000f00199224 */ /* 0x040fe400078e0219 */
[----:B------:R-:W-:-:S04]  /*2ee0*/  @!P1 IMAD.WIDE.U32 R14, R0, R14, R34 ;  /* 0x0000000e000e9225 */ /* 0x000fc800078e0022 */
[----:B------:R-:W-:Y:S01]  /*2ef0*/  @!P1 IMAD.IADD R15, R15, 0x1, R25 ;  /* 0x000000010f0f9824 */ /* 0x000fe200078e0219 */
[----:B---3--:R-:W-:Y:S02]  /*2f00*/  @!P1 LEA R12, P2, R14, R12, 0x2 ;  /* 0x0000000c0e0c9211 */ /* 0x008fe400078410ff */
[----:B------:R-:W-:Y:S02]  /*2f10*/  LOP3.LUT P3, RZ, R32, 0x2, RZ, 0xc0, !PT ;  /* 0x0000000220ff7812 */ /* 0x000fe4000786c0ff */
[----:B------:R-:W-:Y:S02]  /*2f20*/  @!P1 LEA.HI.X R13, R14, R13, R15, 0x2, P2 ;  /* 0x0000000d0e0d9211 */ /* 0x000fe400010f140f */
[----:B------:R-:W-:Y:S01]  /*2f30*/  ISETP.GE.AND P2, PT, R97, 0x1, PT ;  /* 0x000000016100780c */ /* 0x000fe20003f46270 */
[----:B------:R-:W-:Y:S01]  /*2f40*/  IMAD.MOV R25, RZ, RZ, -R34 ;  /* 0x000000ffff197224 */ /* 0x000fe200078e0a22 */
[----:B------:R-:W-:Y:S05]  /*2f50*/  YIELD ;  /* 0x0000000000007946 */ /* 0x000fea0003800000 */
[----:B------:R-:W-:Y:S01]  /*2f60*/  BSSY B0, `(.L_x_1388) ;  /* 0x0000435000007945 */ /* 0x000fe20003800000 */
[----:B------:R0:W5:Y:S01]  /*2f70*/  @!P1 LDG.E R81, desc[UR54][R12.64] ;  /* 0x000000360c519981 */ /* 0x000162000c1e1900 */
[----:B------:R-:W-:Y:S01]  /*2f80*/  IMAD R82, R82, R25, R38 ;  /* 0x0000001952527224 */ /* 0x000fe200078e0226 */
[----:B------:R-:W-:Y:S01]  /*2f90*/  ISETP.GT.AND P1, PT, R11, R65, PT ;  /* 0x000000410b00720c */ /* 0x000fe20003f24270 */
[----:B------:R-:W-:-:S02]  /*2fa0*/  IMAD.MOV.U32 R25, RZ, RZ, R11 ;  /* 0x000000ffff197224 */ /* 0x000fc400078e000b */
[----:B--2---:R-:W-:-:S04]  /*2fb0*/  IMAD R15, R22, 0x3000, R37 ;  /* 0x00003000160f7824 */ /* 0x004fc800078e0225 */
[C---:B------:R-:W-:Y:S02]  /*2fc0*/  VIADD R35, R15.reuse, 0x10 ;  /* 0x000000100f237836 */ /* 0x040fe40000000000 */
[C---:B------:R-:W-:Y:S02]  /*2fd0*/  @P3 VIADD R35, R15.reuse, 0xfffffff0 ;  /* 0xfffffff00f233836 */ /* 0x040fe40000000000 */
[--C-:B------:R-:W-:Y:S02]  /*2fe0*/  IMAD R64, R15, 0x2, R26.reuse ;  /* 0x000000020f407824 */ /* 0x100fe400078e021a */
[----:B------:R-:W-:Y:S01]  /*2ff0*/  IMAD R35, R35, 0x2, R26 ;  /* 0x0000000223237824 */ /* 0x000fe200078e021a */
[----:B0-----:R-:W-:Y:S06]  /*3000*/  @!P2 BRA `(.L_x_1389) ;  /* 0x0000003c0060a947 */ /* 0x001fec0003800000 */
[----:B------:R-:W-:Y:S01]  /*3010*/  SHF.R.S32.HI R83, RZ, 0x1f, R82 ;  /* 0x0000001fff537819 */ /* 0x000fe20000011452 */
[----:B------:R-:W-:Y:S01]  /*3020*/  ULDC.64 UR4, c[0x0][0x300] ;  /* 0x0000c00000047ab9 */ /* 0x000fe20000000a00 */
[----:B-----5:R-:W-:Y:S01]  /*3030*/  SHF.R.S32.HI R84, RZ, 0x1f, R81 ;  /* 0x0000001fff547819 */ /* 0x020fe20000011451 */
[----:B------:R-:W-:-:S04]  /*3040*/  IMAD.WIDE.U32 R12, R82, UR4, RZ ;  /* 0x00000004520c7c25 */ /* 0x000fc8000f8e00ff */
[----:B------:R-:W-:Y:S02]  /*3050*/  IMAD R15, R83, UR4, RZ ;  /* 0x00000004530f7c24 */ /* 0x000fe4000f8e02ff */
[----:B------:R-:W-:Y:S02]  /*3060*/  IMAD R85, R11, -0x80, R24 ;  /* 0xffffff800b557824 */ /* 0x000fe400078e0218 */
[----:B------:R-:W-:Y:S01]  /*3070*/  IMAD R15, R82, UR5, R15 ;  /* 0x00000005520f7c24 */ /* 0x000fe2000f8e020f */
[----:B------:R-:W-:Y:S02]  /*3080*/  ULDC.64 UR4, c[0x0][0x310] ;  /* 0x0000c40000047ab9 */ /* 0x000fe40000000a00 */
[----:B------:R-:W-:Y:S01]  /*3090*/  IMAD R14, R84, UR4, RZ ;  /* 0x00000004540e7c24 */ /* 0x000fe2000f8e02ff */
[----:B------:R-:W-:Y:S01]  /*30a0*/  VIMNMX R85, R85, 0x80, PT ;  /* 0x0000008055557848 */ /* 0x000fe20003fe0100 */
[----:B------:R-:W-:Y:S02]  /*30b0*/  IMAD.IADD R13, R13, 0x1, R15 ;  /* 0x000000010d0d7824 */ /* 0x000fe400078e020f */
[C---:B------:R-:W-:Y:S01]  /*30c0*/  IMAD R15, R81.reuse, UR5, R14 ;  /* 0x00000005510f7c24 */ /* 0x040fe2000f8e020e */
[----:B------:R-:W-:Y:S01]  /*30d0*/  SHF.R.S32.HI R14, RZ, 0x1f, R25 ;  /* 0x0000001fff0e7819 */ /* 0x000fe20000011419 */
[----:B------:R-:W-:Y:S01]  /*30e0*/  IMAD.WIDE.U32 R12, R81, UR4, R12 ;  /* 0x00000004510c7c25 */ /* 0x000fe2000f8e000c */
[----:B------:R-:W-:-:S03]  /*30f0*/  ULDC.64 UR4, c[0x0][0x308] ;  /* 0x0000c20000047ab9 */ /* 0x000fc60000000a00 */
[----:B------:R-:W-:Y:S02]  /*3100*/  IMAD.IADD R13, R13, 0x1, R15 ;  /* 0x000000010d0d7824 */ /* 0x000fe400078e020f */
[----:B------:R-:W-:Y:S02]  /*3110*/  IMAD R15, R87, R25, RZ ;  /* 0x00000019570f7224 */ /* 0x000fe400078e02ff */
[----:B------:R-:W-:-:S04]  /*3120*/  IMAD.WIDE.U32 R12, R155, UR4, R12 ;  /* 0x000000049b0c7c25 */ /* 0x000fc8000f8e000c */
[----:B------:R-:W-:Y:S01]  /*3130*/  IMAD R61, R155, UR5, R13 ;  /* 0x000000059b3d7c24 */ /* 0x000fe2000f8e020d */
[----:B------:R-:W-:Y:S01]  /*3140*/  ULDC.64 UR4, c[0x0][0x2e8] ;  /* 0x0000ba0000047ab9 */ /* 0x000fe20000000a00 */
[----:B------:R-:W-:Y:S01]  /*3150*/  IMAD R13, R80, R25, RZ ;  /* 0x00000019500d7224 */ /* 0x000fe200078e02ff */
[----:B------:R-:W-:Y:S01]  /*3160*/  LEA R60, P2, R12, UR4, 0x1 ;  /* 0x000000040c3c7c11 */ /* 0x000fe2000f8408ff */
[----:B------:R-:W-:Y:S01]  /*3170*/  ULDC.U8 UR4, c[0x0][0x410] ;  /* 0x0001040000047ab9 */ /* 0x000fe20000000000 */
[----:B------:R-:W-:Y:S02]  /*3180*/  IMAD R37, R14, R9, R15 ;  /* 0x000000090e257224 */ /* 0x000fe400078e020f */
[----:B------:R-:W-:Y:S01]  /*3190*/  LEA.HI.X R61, R12, UR5, R61, 0x1, P2 ;  /* 0x000000050c3d7c11 */ /* 0x000fe200090f0c3d */
[----:B------:R-:W-:Y:S01]  /*31a0*/  IMAD R39, R14, R8, R13 ;  /* 0x000000080e277224 */ /* 0x000fe200078e020d */
[----:B------:R-:W-:Y:S01]  /*31b0*/  ISETP.NE.AND P2, PT, RZ, UR4, PT ;  /* 0x00000004ff007c0c */ /* 0x000fe2000bf45270 */
[----:B------:R-:W-:-:S04]  /*31c0*/  IMAD.WIDE.U32 R14, R9, R25, RZ ;  /* 0x00000019090e7225 */ /* 0x000fc800078e00ff */
[----:B------:R-:W-:-:S04]  /*31d0*/  IMAD.WIDE.U32 R12, R8, R25, RZ ;  /* 0x00000019080c7225 */ /* 0x000fc800078e00ff */
[----:B------:R-:W-:Y:S02]  /*31e0*/  IMAD.IADD R11, R15, 0x1, R37 ;  /* 0x000000010f0b7824 */ /* 0x000fe400078e0225 */
[----:B------:R-:W-:Y:S02]  /*31f0*/  IMAD.IADD R34, R13, 0x1, R39 ;  /* 0x000000010d227824 */ /* 0x000fe400078e0227 */
[----:B------:R-:W-:Y:S05]  /*3200*/  @!P2 BRA `(.L_x_1390) ;  /* 0x0000001c0044a947 */ /* 0x000fea0003800000 */
[----:B------:R-:W0:Y:S01]  /*3210*/  S2R R36, SR_TID.X ;  /* 0x0000000000247919 */ /* 0x000e220000002100 */
        /* <DEDUP_REMOVED lines=11> */
[C---:B0-----:R-:W-:Y:S02]  /*32d0*/  VIADD R40, R36.reuse, 0xffffff80 ;  /* 0xffffff8024287836 */ /* 0x041fe40000000000 */
[----:B------:R-:W-:-:S05]  /*32e0*/  VIADD R36, R36, 0xffffff80 ;  /* 0xffffff8024247836 */ /* 0x000fca0000000000 */
[----:B------:R-:W-:Y:S02]  /*32f0*/  LEA.HI R36, R36, R40, RZ, 0x1 ;  /* 0x0000002824247211 */ /* 0x000fe400078f08ff */
[----:B------:R-:W-:Y:S02]  /*3300*/  CS2R R40, SRZ ;  /* 0x0000000000287805 */ /* 0x000fe4000001ff00 */
[----:B------:R-:W-:-:S04]  /*3310*/  SHF.R.S32.HI R36, RZ, 0x1, R36 ;  /* 0x00000001ff247819 */ /* 0x000fc80000011424 */
[----:B------:R-:W-:Y:S02]  /*3320*/  ISETP.GE.AND P3, PT, R36, R85, PT ;  /* 0x000000552400720c */ /* 0x000fe40003f66270 */
[----:B------:R-:W-:-:S11]  /*3330*/  CS2R R36, SRZ ;  /* 0x0000000000247805 */ /* 0x000fd6000001ff00 */
[----:B------:R-:W-:Y:S05]  /*3340*/  @P3 BRA `(.L_x_1392) ;  /* 0x0000000000b83947 */ /* 0x000fea0003800000 */
[----:B------:R-:W2:Y:S04]  /*3350*/  LDL.64 R102, [R1+0x60] ;  /* 0x0000600001667983 */ /* 0x000ea80000100a00 */
[----:B------:R-:W3:Y:S04]  /*3360*/  LDL R91, [R1+0x90] ;  /* 0x00009000015b7983 */ /* 0x000ee80000100800 */
[----:B------:R-:W4:Y:S04]  /*3370*/  LDL R90, [R1+0x88] ;  /* 0x00008800015a7983 */ /* 0x000f280000100800 */
        /* <DEDUP_REMOVED lines=43> */
.L_x_1392:
[----:B------:R-:W-:Y:S05]  /*3630*/  BSYNC B1 ;  /* 0x0000000000017941 */ /* 0x000fea0003800000 */
.L_x_1391:
        /* <DEDUP_REMOVED lines=43> */
.L_x_1393:
[----:B------:R-:W2:Y:S01]  /*38f0*/  LDL R11, [R1+0xc] ;  /* 0x00000c00010b7983 */ /* 0x000ea20000100800 */
[----:B------:R-:W-:Y:S01]  /*3900*/  IMAD R34, R22, 0x8, R2 ;  /* 0x0000000816227824 */ /* 0x000fe200078e0202 */
[----:B------:R-:W-:Y:S01]  /*3910*/  BSSY B1, `(.L_x_1394) ;  /* 0x0000004000017945 */ /* 0x000fe20003800000 */
[----:B--2---:R-:W-:-:S04]  /*3920*/  SHF.L.U32 R86, R11, 0x1f, RZ ;  /* 0x0000001f0b567819 */ /* 0x004fc800000006ff */
[----:B------:R-:W0:Y:S02]  /*3930*/  SYNCS.PHASECHK.TRANS64.TRYWAIT P4, [R34+URZ+0x2d890], R86 ;  /* 0x02d89056220075a7 */ /* 0x000e24000808017f */
[----:B0-----:R-:W-:Y:S05]  /*3940*/  @!P4 BRA `(.L_x_1395) ;  /* 0x000002300048c947 */ /* 0x001fea0003800000 */
.L_x_1739:
[----:B------:R-:W-:Y:S05]  /*3950*/  BSYNC B1 ;  /* 0x0000000000017941 */ /* 0x000fea0003800000 */
.L_x_1394:
[----:B------:R-:W-:-:S03]  /*3960*/  UMOV UR4, 0xffffffff ;  /* 0xffffffff00047882 */ /* 0x000fc60000000000 */
[----:B------:R-:W-:Y:S05]  /*3970*/  BRA.DIV UR4, `(.L_x_1396) ;  /* 0x0000023204507947 */ /* 0x000fea000b800000 */
[----:B------:R-:W1:Y:S04]  /*3980*/  SHFL.IDX PT, R61, R61, RZ, 0x1e1f ;  /* 0x001e1fff3d3d7589 */ /* 0x000e6800000e0000 */
[----:B------:R-:W2:Y:S02]  /*3990*/  SHFL.IDX PT, R60, R60, RZ, 0x1e1f ;  /* 0x001e1fff3c3c7589 */ /* 0x000ea400000e0000 */
.L_x_1743:
[----:B------:R-:W-:Y:S05]  /*39a0*/  @P3 BRA `(.L_x_1397) ;  /* 0x0000003800403947 */ /* 0x000fea0003800000 */
[----:B------:R-:W-:Y:S01]  /*39b0*/  ISETP.NE.AND P3, PT, R29, RZ, PT ;  /* 0x000000ff1d00720c */ /* 0x000fe20003f65270 */
[----:B------:R-:W-:-:S12]  /*39c0*/  BSSY B1, `(.L_x_1398) ;  /* 0x0000035000017945 */ /* 0x000fd80003800000 */
[----:B------:R-:W-:Y:S05]  /*39d0*/  @!P3 BRA `(.L_x_1399) ;  /* 0x0000000000ccb947 */ /* 0x000fea0003800000 */
[----:B------:R-:W3:Y:S01]  /*39e0*/  LDL.64 R110, [R1+0x60] ;  /* 0x00006000016e7983 */ /* 0x000ee20000100a00 */
[----:B------:R-:W-:Y:S03]  /*39f0*/  BSSY B2, `(.L_x_1400) ;  /* 0x000002e000027945 */ /* 0x000fe60003800000 */
[----:B------:R4:W0:Y:S01]  /*3a00*/  LDS.128 R12, [R64+0x15000] ;  /* 0x01500000400c7984 */ /* 0x0008220000000c00 */
[----:B---3--:R-:W-:-:S13]  /*3a10*/  ISETP.GE.AND P3, PT, R110, R97, PT ;  /* 0x000000616e00720c */ /* 0x008fda0003f66270 */
[----:B0---4-:R-:W-:Y:S05]  /*3a20*/  @P3 BRA `(.L_x_1401) ;  /* 0x0000000000a83947 */ /* 0x011fea0003800000 */
        /* <DEDUP_REMOVED lines=10> */
[CC--:B------:R-:W-:Y:S01]  /*3ad0*/  FMUL.FTZ R11, R57.reuse, R13.reuse ;  /* 0x0000000d390b7220 */ /* 0x0c0fe20000410000 */
[----:B------:R-:W-:Y:S02]  /*3ae0*/  HADD2.F32 R56, -RZ, R56.H0_H0 ;  /* 0x20000038ff387230 */ /* 0x000fe40000004100 */
[C---:B------:R-:W-:Y:S01]  /*3af0*/  FMUL.FTZ R13, R90.reuse, R13 ;  /* 0x0000000d5a0d7220 */ /* 0x040fe20000410000 */
[-C--:B------:R-:W-:Y:S01]  /*3b00*/  FFMA.FTZ R11, R90, R59.reuse, -R11 ;  /* 0x0000003b5a0b7223 */ /* 0x080fe2000001080b */
[----:B------:R-:W-:Y:S02]  /*3b10*/  IMAD.MOV.U32 R90, RZ, RZ, R12 ;  /* 0x000000ffff5a7224 */ /* 0x000fe400078e000c */
[----:B------:R-:W-:Y:S01]  /*3b20*/  FFMA.FTZ R13, R57, R59, R13 ;  /* 0x0000003b390d7223 */ /* 0x000fe2000001000d */
[----:B------:R-:W-:-:S02]  /*3b30*/  HADD2.F32 R57, -RZ, R15.H1_H1 ;  /* 0x3000000fff397230 */ /* 0x000fc40000004100 */
[----:B------:R-:W-:Y:S02]  /*3b40*/  HADD2.F32 R59, -RZ, R15.H0_H0 ;  /* 0x2000000fff3b7230 */ /* 0x000fe40000004100 */
[--C-:B------:R-:W-:Y:S02]  /*3b50*/  HADD2.F32 R12, -RZ, R90.reuse.H1_H1 ;  /* 0x3000005aff0c7230 */ /* 0x100fe40000004100 */
[-C--:B------:R-:W-:Y:S01]  /*3b60*/  FMUL.FTZ R15, R57, R58.reuse ;  /* 0x0000003a390f7220 */ /* 0x080fe20000410000 */
[----:B------:R-:W-:Y:S02]  /*3b70*/  HADD2.F32 R90, -RZ, R90.H0_H0 ;  /* 0x2000005aff5a7230 */ /* 0x000fe40000004100 */
[----:B------:R-:W-:Y:S01]  /*3b80*/  FMUL.FTZ R58, R59, R58 ;  /* 0x0000003a3b3a7220 */ /* 0x000fe20000410000 */
[----:B------:R-:W-:Y:S01]  /*3b90*/  F2FP.F16.F32.PACK_AB R13, R13, R11 ;  /* 0x0000000b0d0d723e */ /* 0x000fe200000000ff */
[----:B------:R-:W-:Y:S01]  /*3ba0*/  FFMA.FTZ R15, R59, R56, -R15 ;  /* 0x000000383b0f7223 */ /* 0x000fe2000001080f */
[----:B------:R-:W-:-:S02]  /*3bb0*/  HADD2.F32 R59, -RZ, R109.H1_H1 ;  /* 0x3000006dff3b7230 */ /* 0x000fc40000004100 */
[----:B------:R-:W-:Y:S01]  /*3bc0*/  FFMA.FTZ R57, R57, R56, R58 ;  /* 0x0000003839397223 */ /* 0x000fe2000001003a */
[----:B------:R-:W-:Y:S02]  /*3bd0*/  HADD2.F32 R56, -RZ, R91.H0_H0 ;  /* 0x2000005bff387230 */ /* 0x000fe40000004100 */
[-C--:B------:R-:W-:Y:S01]  /*3be0*/  FMUL.FTZ R58, R12, R59.reuse ;  /* 0x0000003b0c3a7220 */ /* 0x080fe20000410000 */
[C---:B------:R-:W-:Y:S01]  /*3bf0*/  FMUL.FTZ R59, R90.reuse, R59 ;  /* 0x0000003b5a3b7220 */ /* 0x040fe20000410000 */
[----:B------:R-:W-:Y:S02]  /*3c00*/  F2FP.F16.F32.PACK_AB R15, R57, R15 ;  /* 0x0000000f390f723e */ /* 0x000fe400000000ff */
[-C--:B------:R-:W-:Y:S01]  /*3c10*/  FFMA.FTZ R58, R90, R56.reuse, -R58 ;  /* 0x000000385a3a7223 */ /* 0x080fe2000001083a */
[----:B------:R-:W-:Y:S01]  /*3c20*/  FFMA.FTZ R12, R12, R56, R59 ;  /* 0x000000380c0c7223 */ /* 0x000fe2000001003b */
[----:B------:R-:W-:Y:S02]  /*3c30*/  HADD2.F32 R56, -RZ, R109.H0_H0 ;  /* 0x2000006dff387230 */ /* 0x000fe40000004100 */
[----:B------:R-:W-:-:S02]  /*3c40*/  HADD2.F32 R59, -RZ, R14.H1_H1 ;  /* 0x3000000eff3b7230 */ /* 0x000fc40000004100 */
        /* <DEDUP_REMOVED lines=8> */
.L_x_1401:
[----:B------:R-:W-:Y:S05]  /*3cd0*/  BSYNC B2 ;  /* 0x0000000000027941 */ /* 0x000fea0003800000 */
.L_x_1400:
[----:B--2---:R-:W-:-:S04]  /*3ce0*/  LEA R56, P3, R18, R60, 0x1 ;  /* 0x0000003c12387211 */ /* 0x004fc800078608ff */
[----:B-1----:R-:W-:-:S05]  /*3cf0*/  LEA.HI.X R57, R18, R61, R19, 0x1, P3 ;  /* 0x0000003d12397211 */ /* 0x002fca00018f0c13 */
[----:B------:R3:W-:Y:S04]  /*3d00*/  ST.E.128 desc[UR54][R56.64], R12 ;  /* 0x0000000c38007985 */ /* 0x0007e8000c101d36 */
.L_x_1399:
[----:B------:R-:W-:Y:S05]  /*3d10*/  BSYNC B1 ;  /* 0x0000000000017941 */ /* 0x000fea0003800000 */
.L_x_1398:
        /* <DEDUP_REMOVED lines=50> */
.L_x_1405:
[----:B------:R-:W-:Y:S05]  /*4040*/  BSYNC B2 ;  /* 0x0000000000027941 */ /* 0x000fea0003800000 */
.L_x_1404:
[----:B------:R-:W3:Y:S01]  /*4050*/  LDL R11, [R1+0x68] ;  /* 0x00006800010b7983 */ /* 0x000ee20000100800 */
[----:B--2---:R-:W-:Y:S02]  /*4060*/  IMAD.MOV.U32 R52, RZ, RZ, R60 ;  /* 0x000000ffff347224 */ /* 0x004fe400078e003c */
[----:B-1----:R-:W-:Y:S02]  /*4070*/  IMAD.MOV.U32 R53, RZ, RZ, R61 ;  /* 0x000000ffff357224 */ /* 0x002fe400078e003d */
[----:B---3--:R-:W-:-:S04]  /*4080*/  IMAD.SHL.U32 R11, R11, 0x8, RZ ;  /* 0x000000080b0b7824 */ /* 0x008fc800078e00ff */
[----:B------:R-:W-:-:S05]  /*4090*/  IMAD.WIDE R52, R11, 0x2, R52 ;  /* 0x000000020b347825 */ /* 0x000fca00078e0234 */
[----:B------:R4:W-:Y:S02]  /*40a0*/  ST.E.128 desc[UR54][R52.64], R12 ;  /* 0x0000000c34007985 */ /* 0x0009e4000c101d36 */
.L_x_1403:
[----:B------:R-:W-:Y:S05]  /*40b0*/  BSYNC B1 ;  /* 0x0000000000017941 */ /* 0x000fea0003800000 */
.L_x_1402:
        /* <DEDUP_REMOVED lines=52> */
.L_x_1409:
[----:B------:R-:W-:Y:S05]  /*4400*/  BSYNC B2 ;  /* 0x0000000000027941 */ /* 0x000fea0003800000 */
.L_x_1408:
[----:B------:R-:W3:Y:S01]  /*4410*/  LDL R11, [R1+0x6c] ;  /* 0x00006c00010b7983 */ /* 0x000ee20000100800 */
[----:B--2---:R-:W-:Y:S02]  /*4420*/  IMAD.MOV.U32 R48, RZ, RZ, R60 ;  /* 0x000000ffff307224 */ /* 0x004fe400078e003c */
[----:B-1----:R-:W-:Y:S02]  /*4430*/  IMAD.MOV.U32 R49, RZ, RZ, R61 ;  /* 0x000000ffff317224 */ /* 0x002fe400078e003d */
[----:B---3--:R-:W-:-:S04]  /*4440*/  IMAD.SHL.U32 R11, R11, 0x8, RZ ;  /* 0x000000080b0b7824 */ /* 0x008fc800078e00ff */
[----:B------:R-:W-:-:S05]  /*4450*/  IMAD.WIDE R48, R11, 0x2, R48 ;  /* 0x000000020b307825 */ /* 0x000fca00078e0230 */
[----:B------:R1:W-:Y:S02]  /*4460*/  ST.E.128 desc[UR54][R48.64], R12 ;  /* 0x0000000c30007985 */ /* 0x0003e4000c101d36 */
.L_x_1407:
[----:B------:R-:W-:Y:S05]  /*4470*/  BSYNC B1 ;  /* 0x0000000000017941 */ /* 0x000fea0003800000 */
.L_x_1406:
        /* <DEDUP_REMOVED lines=9> */
[----:B------:R-:W-:Y:S02]  /*4510*/  SHF.R.U32.HI R44, RZ, 0x10, R45 ;  /* 0x00000010ff2c7819 */ /* 0x000fe4000001162d */
[--C-:B------:R-:W-:Y:S01]  /*4520*/  SHF.R.U64 R45, R46, 0x10, R47.reuse ;  /* 0x000000102e2d7819 */ /* 0x100fe2000000122f */
[----:B------:R-:W-:Y:S01]  /*4530*/  HADD2.F32 R11, -RZ, R11.H0_H0 ;  /* 0x2000000bff0b7230 */ /* 0x000fe20000004100 */
[----:B------:R-:W-:Y:S01]  /*4540*/  MOV R48, R13 ;  /* 0x0000000d00307202 */ /* 0x000fe20000000f00 */
[----:B------:R-:W-:Y:S01]  /*4550*/  HADD2.F32 R44, -RZ, R44.H0_H0 ;  /* 0x2000002cff2c7230 */ /* 0x000fe20000004100 */
[----:B------:R-:W-:Y:S01]  /*4560*/  SHF.R.U32.HI R46, RZ, 0x10, R47 ;  /* 0x00000010ff2e7819 */ /* 0x000fe2000001162f */
[----:B------:R-:W-:Y:S02]  /*4570*/  HADD2.F32 R47, -RZ, R45.H0_H0 ;  /* 0x2000002dff2f7230 */ /* 0x000fe40000004100 */
[----:B------:R-:W-:-:S02]  /*4580*/  HADD2.F32 R13, -RZ, R48.H1_H1 ;  /* 0x30000030ff0d7230 */ /* 0x000fc40000004100 */
[----:B------:R-:W-:Y:S02]  /*4590*/  HADD2.F32 R45, -RZ, R48.H0_H0 ;  /* 0x20000030ff2d7230 */ /* 0x000fe40000004100 */
[----:B------:R-:W-:Y:S02]  /*45a0*/  HADD2.F32 R46, -RZ, R46.H0_H0 ;  /* 0x2000002eff2e7230 */ /* 0x000fe40000004100 */
[-C--:B------:R-:W-:Y:S01]  /*45b0*/  FMUL.FTZ R48, R13, R47.reuse ;  /* 0x0000002f0d307220 */ /* 0x080fe20000410000 */
[----:B------:R-:W-:-:S03]  /*45c0*/  FMUL.FTZ R47, R45, R47 ;  /* 0x0000002f2d2f7220 */ /* 0x000fc60000410000 */
[-C--:B------:R-:W-:Y:S01]  /*45d0*/  FFMA.FTZ R48, R45, R11.reuse, -R48 ;  /* 0x0000000b2d307223 */ /* 0x080fe20000010830 */
[----:B------:R-:W-:Y:S01]  /*45e0*/  FFMA.FTZ R47, R13, R11, R47 ;  /* 0x0000000b0d2f7223 */ /* 0x000fe2000001002f */
[----:B------:R-:W-:-:S04]  /*45f0*/  IMAD.MOV.U32 R13, RZ, RZ, R15 ;  /* 0x000000ffff0d7224 */ /* 0x000fc800078e000f */
[----:B------:R-:W-:Y:S01]  /*4600*/  F2FP.F16.F32.PACK_AB R47, R47, R48 ;  /* 0x000000302f2f723e */ /* 0x000fe200000000ff */
[--C-:B------:R-:W-:Y:S02]  /*4610*/  HADD2.F32 R11, -RZ, R13.reuse.H1_H1 ;  /* 0x3000000dff0b7230 */ /* 0x100fe40000004100 */
        /* <DEDUP_REMOVED lines=24> */
[----:B------:R-:W-:Y:S01]  /*47a0*/  F2FP.F16.F32.PACK_AB R14, R103, R12 ;  /* 0x0000000c670e723e */ /* 0x000fe200000000ff */
[----:B------:R-:W-:-:S07]  /*47b0*/  IMAD.MOV.U32 R12, RZ, RZ, R46 ;  /* 0x000000ffff0c7224 */ /* 0x000fce00078e002e */
.L_x_1413:
[----:B------:R-:W-:Y:S05]  /*47c0*/  BSYNC B2 ;  /* 0x0000000000027941 */ /* 0x000fea0003800000 */
.L_x_1412:
[----:B------:R-:W3:Y:S01]  /*47d0*/  LDL R11, [R1+0x80] ;  /* 0x00008000010b7983 */ /* 0x000ee20000100800 */
[----:B--2---:R-:W-:-:S04]  /*47e0*/  LEA R44, P3, R137, R60, 0x1 ;  /* 0x0000003c892c7211 */ /* 0x004fc800078608ff */
[----:B---3--:R-:W-:-:S05]  /*47f0*/  LEA.HI.X R45, R137, R61, R11, 0x1, P3 ;  /* 0x0000003d892d7211 */ /* 0x008fca00018f0c0b */
[----:B------:R1:W-:Y:S04]  /*4800*/  ST.E.128 desc[UR54][R44.64], R12 ;  /* 0x0000000c2c007985 */ /* 0x0003e8000c101d36 */
.L_x_1411:
[----:B------:R-:W-:Y:S05]  /*4810*/  BSYNC B1 ;  /* 0x0000000000017941 */ /* 0x000fea0003800000 */
.L_x_1410:
        /* <DEDUP_REMOVED lines=20> */
[-C--:B------:R-:W-:Y:S01]  /*4960*/  FMUL.FTZ R42, R11, R46.reuse ;  /* 0x0000002e0b2a7220 */ /* 0x080fe20000410000 */
[----:B------:R-:W-:-:S03]  /*4970*/  FMUL.FTZ R46, R40, R46 ;  /* 0x0000002e282e7220 */ /* 0x000fc60000410000 */
[-C--:B------:R-:W-:Y:S01]  /*4980*/  FFMA.FTZ R42, R40, R13.reuse, -R42 ;  /* 0x0000000d282a7223 */ /* 0x080fe2000001082a */
[----:B------:R-:W-:Y:S02]  /*4990*/  IMAD.MOV.U32 R40, RZ, RZ, R12 ;  /* 0x000000ffff287224 */ /* 0x000fe400078e000c */
[----:B------:R-:W-:Y:S01]  /*49a0*/  FFMA.FTZ R11, R11, R13, R46 ;  /* 0x0000000d0b0b7223 */ /* 0x000fe2000001002e */
[----:B------:R-:W-:Y:S02]  /*49b0*/  HADD2.F32 R12, -RZ, R43.H0_H0 ;  /* 0x2000002bff0c7230 */ /* 0x000fe40000004100 */
[--C-:B------:R-:W-:Y:S02]  /*49c0*/  HADD2.F32 R13, -RZ, R15.reuse.H1_H1 ;  /* 0x3000000fff0d7230 */ /* 0x100fe40000004100 */
[----:B------:R-:W-:Y:S01]  /*49d0*/  HADD2.F32 R15, -RZ, R15.H0_H0 ;  /* 0x2000000fff0f7230 */ /* 0x000fe20000004100 */
[----:B------:R-:W-:Y:S01]  /*49e0*/  F2FP.F16.F32.PACK_AB R11, R11, R42 ;  /* 0x0000002a0b0b723e */ /* 0x000fe200000000ff */
[----:B------:R-:W-:-:S02]  /*49f0*/  HADD2.F32 R46, -RZ, R41.H0_H0 ;  /* 0x20000029ff2e7230 */ /* 0x000fc40000004100 */
[-C--:B------:R-:W-:Y:S01]  /*4a00*/  FMUL.FTZ R48, R13, R12.reuse ;  /* 0x0000000c0d307220 */ /* 0x080fe20000410000 */
[----:B------:R-:W-:Y:S02]  /*4a10*/  HADD2.F32 R43, -RZ, R102.H0_H0 ;  /* 0x20000066ff2b7230 */ /* 0x000fe40000004100 */
[C---:B------:R-:W-:Y:S01]  /*4a20*/  FMUL.FTZ R50, R15.reuse, R12 ;  /* 0x0000000c0f327220 */ /* 0x040fe20000410000 */
[----:B------:R-:W-:Y:S02]  /*4a30*/  HADD2.F32 R41, -RZ, R101.H0_H0 ;  /* 0x20000065ff297230 */ /* 0x000fe40000004100 */
[-C--:B------:R-:W-:Y:S01]  /*4a40*/  FFMA.FTZ R12, R15, R46.reuse, -R48 ;  /* 0x0000002e0f0c7223 */ /* 0x080fe20000010830 */
[--C-:B------:R-:W-:Y:S02]  /*4a50*/  HADD2.F32 R15, -RZ, R40.reuse.H0_H0 ;  /* 0x20000028ff0f7230 */ /* 0x100fe40000004100 */
[----:B------:R-:W-:Y:S01]  /*4a60*/  FFMA.FTZ R13, R13, R46, R50 ;  /* 0x0000002e0d0d7223 */ /* 0x000fe20000010032 */
[----:B------:R-:W-:-:S02]  /*4a70*/  HADD2.F32 R40, -RZ, R40.H1_H1 ;  /* 0x30000028ff287230 */ /* 0x000fc40000004100 */
[----:B------:R-:W-:Y:S02]  /*4a80*/  HADD2.F32 R102, -RZ, R102.H1_H1 ;  /* 0x30000066ff667230 */ /* 0x000fe40000004100 */
[----:B------:R-:W-:Y:S02]  /*4a90*/  HADD2.F32 R101, -RZ, R101.H1_H1 ;  /* 0x30000065ff657230 */ /* 0x000fe40000004100 */
[-C--:B------:R-:W-:Y:S01]  /*4aa0*/  FMUL.FTZ R46, R40, R43.reuse ;  /* 0x0000002b282e7220 */ /* 0x080fe20000410000 */
[----:B------:R-:W-:-:S03]  /*4ab0*/  FMUL.FTZ R43, R15, R43 ;  /* 0x0000002b0f2b7220 */ /* 0x000fc60000410000 */
[-C--:B------:R-:W-:Y:S01]  /*4ac0*/  FFMA.FTZ R15, R15, R41.reuse, -R46 ;  /* 0x000000290f0f7223 */ /* 0x080fe2000001082e */
[----:B------:R-:W-:Y:S01]  /*4ad0*/  FFMA.FTZ R40, R40, R41, R43 ;  /* 0x0000002928287223 */ /* 0x000fe2000001002b */
[--C-:B------:R-:W-:Y:S02]  /*4ae0*/  HADD2.F32 R41, -RZ, R14.reuse.H0_H0 ;  /* 0x2000000eff297230 */ /* 0x100fe40000004100 */
        /* <DEDUP_REMOVED lines=8> */
[----:B------:R-:W-:Y:S01]  /*4b70*/  F2FP.F16.F32.PACK_AB R14, R43, R46 ;  /* 0x0000002e2b0e723e */ /* 0x000fe200000000ff */
[----:B------:R-:W-:-:S07]  /*4b80*/  IMAD.MOV.U32 R15, RZ, RZ, R41 ;  /* 0x000000ffff0f7224 */ /* 0x000fce00078e0029 */
.L_x_1417:
[----:B------:R-:W-:Y:S05]  /*4b90*/  BSYNC B2 ;  /* 0x0000000000027941 */ /* 0x000fea0003800000 */
.L_x_1416:
[----:B--2---:R1:W-:Y:S02]  /*4ba0*/  ST.E.128 desc[UR54][R44.64], R12 ;  /* 0x0000000c2c007985 */ /* 0x0043e4000c101d36 */
.L_x_1415:
[----:B------:R-:W-:Y:S05]  /*4bb0*/  BSYNC B1 ;  /* 0x0000000000017941 */ /* 0x000fea0003800000 */
.L_x_1414:
        /* <DEDUP_REMOVED lines=10> */
[----:B------:R-:W-:Y:S02]  /*4c60*/  SHF.R.U64 R36, R36, 0x10, R37 ;  /* 0x0000001024247819 */ /* 0x000fe40000001225 */
[--C-:B------:R-:W-:Y:S01]  /*4c70*/  SHF.R.U64 R11, R38, 0x10, R39.reuse ;  /* 0x00000010260b7819 */ /* 0x100fe20000001227 */
[----:B--2---:R-:W-:Y:S01]  /*4c80*/  HADD2.F32 R38, -RZ, R15.H1_H1 ;  /* 0x3000000fff267230 */ /* 0x004fe20000004100 */
[----:B------:R-:W-:Y:S02]  /*4c90*/  SHF.R.U32.HI R42, RZ, 0x10, R39 ;  /* 0x00000010ff2a7819 */ /* 0x000fe40000011627 */
        /* <DEDUP_REMOVED lines=9> */
[----:B------:R-:W-:Y:S02]  /*4d30*/  HADD2.F32 R15, -RZ, R43.H0_H0 ;  /* 0x2000002bff0f7230 */ /* 0x000fe40000004100 */
[-C--:B------:R-:W-:Y:S01]  /*4d40*/  FMUL.FTZ R46, R38, R42.reuse ;  /* 0x0000002a262e7220 */ /* 0x080fe20000410000 */
[-C--:B------:R-:W-:Y:S01]  /*4d50*/  FFMA.FTZ R11, R11, R37.reuse, -R44 ;  /* 0x000000250b0b7223 */ /* 0x080fe2000001082c */
[C---:B------:R-:W-:Y:S01]  /*4d60*/  FMUL.FTZ R43, R13.reuse, R42 ;  /* 0x0000002a0d2b7220 */ /* 0x040fe20000410000 */
[----:B------:R-:W-:Y:S01]  /*4d70*/  FFMA.FTZ R36, R36, R37, R39 ;  /* 0x0000002524247223 */ /* 0x000fe20000010027 */
[----:B------:R-:W-:Y:S01]  /*4d80*/  FFMA.FTZ R13, R13, R15, -R46 ;  /* 0x0000000f0d0d7223 */ /* 0x000fe2000001082e */
[----:B------:R-:W-:-:S02]  /*4d90*/  HADD2.F32 R42, -RZ, R63.H0_H0 ;  /* 0x2000003fff2a7230 */ /* 0x000fc40000004100 */
[----:B------:R-:W-:Y:S01]  /*4da0*/  FFMA.FTZ R38, R38, R15, R43 ;  /* 0x0000000f26267223 */ /* 0x000fe2000001002b */
[----:B------:R-:W-:Y:S01]  /*4db0*/  HADD2.F32 R15, -RZ, R12.H1_H1 ;  /* 0x3000000cff0f7230 */ /* 0x000fe20000004100 */
[----:B------:R-:W-:Y:S01]  /*4dc0*/  F2FP.F16.F32.PACK_AB R11, R36, R11 ;  /* 0x0000000b240b723e */ /* 0x000fe200000000ff */
[----:B------:R-:W-:Y:S02]  /*4dd0*/  HADD2.F32 R37, -RZ, R14.H1_H1 ;  /* 0x3000000eff257230 */ /* 0x000fe40000004100 */
[----:B------:R-:W-:Y:S02]  /*4de0*/  HADD2.F32 R63, -RZ, R63.H1_H1 ;  /* 0x3000003fff3f7230 */ /* 0x000fe40000004100 */
[----:B------:R-:W-:Y:S01]  /*4df0*/  FMUL.FTZ R43, R15, R42 ;  /* 0x0000002a0f2b7220 */ /* 0x000fe20000410000 */
[----:B------:R-:W-:Y:S02]  /*4e00*/  HADD2.F32 R12, -RZ, R12.H0_H0 ;  /* 0x2000000cff0c7230 */ /* 0x000fe40000004100 */
[----:B------:R-:W-:-:S02]  /*4e10*/  HADD2.F32 R14, -RZ, R14.H0_H0 ;  /* 0x2000000eff0e7230 */ /* 0x000fc40000004100 */
[-C--:B------:R-:W-:Y:S01]  /*4e20*/  FMUL.FTZ R45, R37, R63.reuse ;  /* 0x0000003f252d7220 */ /* 0x080fe20000410000 */
[--C-:B------:R-:W-:Y:S02]  /*4e30*/  HADD2.F32 R39, -RZ, R62.reuse.H0_H0 ;  /* 0x2000003eff277230 */ /* 0x100fe40000004100 */
[----:B------:R-:W-:Y:S01]  /*4e40*/  FMUL.FTZ R42, R12, R42 ;  /* 0x0000002a0c2a7220 */ /* 0x000fe20000410000 */
        /* <DEDUP_REMOVED lines=10> */
.L_x_1419:
[----:B------:R-:W-:Y:S05]  /*4ef0*/  BSYNC B1 ;  /* 0x0000000000017941 */ /* 0x000fea0003800000 */
.L_x_1418:
[----:B--2---:R1:W-:Y:S01]  /*4f00*/  ST.E.128 desc[UR54][R40.64], R12 ;  /* 0x0000000c28007985 */ /* 0x0043e2000c101d36 */
[----:B------:R-:W-:Y:S05]  /*4f10*/  BRA `(.L_x_1397) ;  /* 0x0000002000e47947 */ /* 0x000fea0003800000 */
.L_x_1390:
        /* <DEDUP_REMOVED lines=12> */
[----:B------:R-:W-:Y:S01]  /*4fe0*/  CS2R R56, SRZ ;  /* 0x0000000000387805 */ /* 0x000fe2000001ff00 */
[----:B0-----:R-:W-:-:S02]  /*4ff0*/  VIADD R37, R36, 0xffffff80 ;  /* 0xffffff8024257836 */ /* 0x001fc40000000000 */
[----:B------:R-:W-:-:S05]  /*5000*/  VIADD R36, R36, 0xffffff80 ;  /* 0xffffff8024247836 */ /* 0x000fca0000000000 */
[----:B------:R-:W-:-:S04]  /*5010*/  LEA.HI R36, R36, R37, RZ, 0x1 ;  /* 0x0000002524247211 */ /* 0x000fc800078f08ff */
[----:B------:R-:W-:-:S04]  /*5020*/  SHF.R.S32.HI R36, RZ, 0x1, R36 ;  /* 0x00000001ff247819 */ /* 0x000fc80000011424 */
[----:B------:R-:W-:Y:S02]  /*5030*/  ISETP.GE.AND P3, PT, R36, R85, PT ;  /* 0x000000552400720c */ /* 0x000fe40003f66270 */
[----:B------:R-:W-:-:S11]  /*5040*/  CS2R R36, SRZ ;  /* 0x0000000000247805 */ /* 0x000fd6000001ff00 */
[----:B------:R-:W-:Y:S05]  /*5050*/  @P3 BRA `(.L_x_1421) ;  /* 0x00000000007c3947 */ /* 0x000fea0003800000 */
        /* <DEDUP_REMOVED lines=31> */
.L_x_1421:
[----:B------:R-:W-:Y:S05]  /*5250*/  BSYNC B1 ;  /* 0x0000000000017941 */ /* 0x000fea0003800000 */
.L_x_1420:
[----:B-----5:R-:W-:Y:S01]  /*5260*/  IMAD.MOV.U32 R11, RZ, RZ, R38 ;  /* 0x000000ffff0b7224 */ /* 0x020fe200078e0026 */
[----:B------:R-:W-:Y:S01]  /*5270*/  UISETP.NE.AND UP0, UPT, UR39, 0x3, UPT ;  /* 0x000000032700788c */ /* 0x000fe2000bf05270 */
[----:B0-----:R-:W-:-:S05]  /*5280*/  IMAD.MOV.U32 R12, RZ, RZ, R39 ;  /* 0x000000ffff0c7224 */ /* 0x001fca00078e0027 */
[----:B------:R-:W-:Y:S01]  /*5290*/  PRMT R108, R11, 0x5410, R12 ;  /* 0x000054100b6c7816 */ /* 0x000fe2000000000c */
[----:B------:R-:W-:Y:S01]  /*52a0*/  IMAD.MOV.U32 R12, RZ, RZ, R36 ;  /* 0x000000ffff0c7224 */ /* 0x000fe200078e0024 */
[----:B------:R-:W-:Y:S01]  /*52b0*/  PLOP3.LUT P2, PT, PT, PT, UP0, 0x80, 0x0 ;  /* 0x000000000000781c */ /* 0x000fe20003f4f008 */
[----:B------:R-:W-:-:S05]  /*52c0*/  IMAD.MOV.U32 R11, RZ, RZ, R37 ;  /* 0x000000ffff0b7224 */ /* 0x000fca00078e0025 */
[----:B------:R-:W-:Y:S01]  /*52d0*/  PRMT R109, R12, 0x5410, R11 ;  /* 0x000054100c6d7816 */ /* 0x000fe2000000000b */
[----:B------:R-:W-:Y:S02]  /*52e0*/  IMAD.MOV.U32 R11, RZ, RZ, R43 ;  /* 0x000000ffff0b7224 */ /* 0x000fe400078e002b */
[----:B------:R-:W-:-:S03]  /*52f0*/  IMAD.MOV.U32 R12, RZ, RZ, R42 ;  /* 0x000000ffff0c7224 */ /* 0x000fc600078e002a */
[----:B------:R-:W-:Y:S01]  /*5300*/  PRMT R114, R11, 0x7610, R114 ;  /* 0x000076100b727816 */ /* 0x000fe20000000072 */
[----:B------:R-:W-:Y:S01]  /*5310*/  IMAD.MOV.U32 R11, RZ, RZ, R41 ;  /* 0x000000ffff0b7224 */ /* 0x000fe200078e0029 */
[----:B------:R-:W-:Y:S02]  /*5320*/  PRMT R112, R112, 0x5410, R12 ;  /* 0x0000541070707816 */ /* 0x000fe4000000000c */
[----:B------:R-:W-:Y:S02]  /*5330*/  MOV R12, R40 ;  /* 0x00000028000c7202 */ /* 0x000fe40000000f00 */
[----:B------:R-:W-:Y:S01]  /*5340*/  PRMT R115, R11, 0x7610, R115 ;  /* 0x000076100b737816 */ /* 0x000fe20000000073 */
[----:B------:R-:W-:Y:S01]  /*5350*/  IMAD.MOV.U32 R11, RZ, RZ, R46 ;  /* 0x000000ffff0b7224 */ /* 0x000fe200078e002e */
[----:B------:R-:W-:Y:S01]  /*5360*/  PRMT R113, R12, 0x7610, R113 ;  /* 0x000076100c717816 */ /* 0x000fe20000000071 */
[----:B------:R-:W-:-:S05]  /*5370*/  IMAD.MOV.U32 R12, RZ, RZ, R47 ;  /* 0x000000ffff0c7224 */ /* 0x000fca00078e002f */
[----:B------:R-:W-:Y:S01]  /*5380*/  PRMT R116, R11, 0x5410, R12 ;  /* 0x000054100b747816 */ /* 0x000fe2000000000c */
[----:B------:R-:W-:Y:S02]  /*5390*/  IMAD.MOV.U32 R11, RZ, RZ, R44 ;  /* 0x000000ffff0b7224 */ /* 0x000fe400078e002c */
[----:B------:R-:W-:-:S03]  /*53a0*/  IMAD.MOV.U32 R12, RZ, RZ, R45 ;  /* 0x000000ffff0c7224 */ /* 0x000fc600078e002d */
[----:B------:R-:W-:Y:S01]  /*53b0*/  PRMT R117, R11, 0x7610, R117 ;  /* 0x000076100b757816 */ /* 0x000fe20000000075 */
[----:B------:R-:W-:Y:S01]  /*53c0*/  IMAD.MOV.U32 R11, RZ, RZ, R51 ;  /* 0x000000ffff0b7224 */ /* 0x000fe200078e0033 */
[----:B------:R-:W-:Y:S01]  /*53d0*/  PRMT R106, R12, 0x7610, R106 ;  /* 0x000076100c6a7816 */ /* 0x000fe2000000006a */
[----:B------:R-:W-:-:S05]  /*53e0*/  IMAD.MOV.U32 R12, RZ, RZ, R50 ;  /* 0x000000ffff0c7224 */ /* 0x000fca00078e0032 */
[----:B------:R-:W-:Y:S01]  /*53f0*/  PRMT R110, R12, 0x5410, R11 ;  /* 0x000054100c6e7816 */ /* 0x000fe2000000000b */
[----:B------:R-:W-:Y:S02]  /*5400*/  IMAD.MOV.U32 R12, RZ, RZ, R48 ;  /* 0x000000ffff0c7224 */ /* 0x000fe400078e0030 */
[----:B------:R-:W-:-:S05]  /*5410*/  IMAD.MOV.U32 R11, RZ, RZ, R49 ;  /* 0x000000ffff0b7224 */ /* 0x000fca00078e0031 */
        /* <DEDUP_REMOVED lines=19> */
.L_x_1422:
[----:B------:R-:W2:Y:S01]  /*5550*/  LDL R11, [R1+0xc] ;  /* 0x00000c00010b7983 */ /* 0x000ea20000100800 */
[----:B------:R-:W-:Y:S01]  /*5560*/  IMAD R34, R22, 0x8, R2 ;  /* 0x0000000816227824 */ /* 0x000fe200078e0202 */
[----:B------:R-:W-:Y:S01]  /*5570*/  BSSY B1, `(.L_x_1423) ;  /* 0x0000004000017945 */ /* 0x000fe20003800000 */
[----:B--2---:R-:W-:-:S04]  /*5580*/  SHF.L.U32 R86, R11, 0x1f, RZ ;  /* 0x0000001f0b567819 */ /* 0x004fc800000006ff */
[----:B------:R-:W0:Y:S02]  /*5590*/  SYNCS.PHASECHK.TRANS64.TRYWAIT P4, [R34+URZ+0x2d890], R86 ;  /* 0x02d89056220075a7 */ /* 0x000e24000808017f */
[----:B0-----:R-:W-:Y:S05]  /*55a0*/  @!P4 BRA `(.L_x_1424) ;  /* 0x000002140090c947 */ /* 0x001fea0003800000 */
.L_x_1744:
[----:B------:R-:W-:Y:S05]  /*55b0*/  BSYNC B1 ;  /* 0x0000000000017941 */ /* 0x000fea0003800000 */
.L_x_1423:
[----:B------:R-:W-:-:S03]  /*55c0*/  UMOV UR4, 0xffffffff ;  /* 0xffffffff00047882 */ /* 0x000fc60000000000 */
[----:B------:R-:W-:Y:S05]  /*55d0*/  BRA.DIV UR4, `(.L_x_1425) ;  /* 0x0000021604987947 */ /* 0x000fea000b800000 */
[----:B------:R1:W2:Y:S04]  /*55e0*/  SHFL.IDX PT, R91, R61, RZ, 0x1e1f ;  /* 0x001e1fff3d5b7589 */ /* 0x0002a800000e0000 */
[----:B------:R1:W3:Y:S02]  /*55f0*/  SHFL.IDX PT, R90, R60, RZ, 0x1e1f ;  /* 0x001e1fff3c5a7589 */ /* 0x0002e400000e0000 */
.L_x_1748:
[----:B------:R-:W-:Y:S05]  /*5600*/  @P3 BRA `(.L_x_1397) ;  /* 0x0000001c00283947 */ /* 0x000fea0003800000 */
[----:B------:R-:W4:Y:S01]  /*5610*/  LDC R11, c[0x0][0x2f4] ;  /* 0x0000bd00ff0b7b82 */ /* 0x000f220000000800 */
[----:B------:R-:W-:Y:S01]  /*5620*/  ISETP.NE.AND P3, PT, R29, RZ, PT ;  /* 0x000000ff1d00720c */ /* 0x000fe20003f65270 */
[----:B------:R-:W-:Y:S01]  /*5630*/  BSSY B1, `(.L_x_1426) ;  /* 0x000007b000017945 */ /* 0x000fe20003800000 */
[----:B----4-:R-:W-:-:S11]  /*5640*/  IADD3 R101, -R98, R11, RZ ;  /* 0x0000000b62657210 */ /* 0x010fd60007ffe1ff */
[----:B------:R-:W-:Y:S05]  /*5650*/  @!P3 BRA `(.L_x_1427) ;  /* 0x0000000400e0b947 */ /* 0x000fea0003800000 */
[----:B-1----:R-:W4:Y:S04]  /*5660*/  LDL R60, [R1+0x50] ;  /* 0x00005000013c7983 */ /* 0x002f280000100800 */
[----:B------:R-:W5:Y:S04]  /*5670*/  LDL R15, [R1+0x54] ;  /* 0x00005400010f7983 */ /* 0x000f680000100800 */
[----:B------:R-:W2:Y:S01]  /*5680*/  LDL R14, [R1+0x58] ;  /* 0x00005800010e7983 */ /* 0x000ea20000100800 */
[----:B------:R-:W-:Y:S01]  /*5690*/  SEL R12, R98, R101, !P0 ;  /* 0x00000065620c7207 */ /* 0x000fe20004000000 */
[----:B------:R-:W-:Y:S01]  /*56a0*/  BSSY B2, `(.L_x_1428) ;  /* 0x000006d000027945 */ /* 0x000fe20003800000 */
[----:B------:R-:W-:-:S02]  /*56b0*/  ISETP.GE.AND P3, PT, R18, R97, PT ;  /* 0x000000611200720c */ /* 0x000fc40003f66270 */
[----:B------:R-:W-:-:S04]  /*56c0*/  SHF.R.S32.HI R13, RZ, 0x1f, R12 ;  /* 0x0000001fff0d7819 */ /* 0x000fc8000001140c */
[----:B------:R-:W-:-:S04]  /*56d0*/  LEA.HI R13, R13, R12, RZ, 0x4 ;  /* 0x0000000c0d0d7211 */ /* 0x000fc800078f20ff */
[----:B------:R-:W-:-:S04]  /*56e0*/  SHF.R.S32.HI R13, RZ, 0x4, R13 ;  /* 0x00000004ff0d7819 */ /* 0x000fc8000001140d */
[----:B------:R-:W-:-:S04]  /*56f0*/  LEA.HI.SX32 R102, R5, R13, 0x1d ;  /* 0x0000000d05667211 */ /* 0x000fc800078feaff */
[----:B------:R-:W-:-:S04]  /*5700*/  SHF.R.S32.HI R12, RZ, 0x1f, R102 ;  /* 0x0000001fff0c7819 */ /* 0x000fc80000011466 */
[----:B------:R-:W-:Y:S01]  /*5710*/  LEA.HI R12, R12, R102, RZ, 0x2 ;  /* 0x000000660c0c7211 */ /* 0x000fe200078f10ff */
[----:B------:R-:W-:-:S04]  /*5720*/  IMAD.SHL.U32 R102, R102, 0x8, RZ ;  /* 0x0000000866667824 */ /* 0x000fc800078e00ff */
[----:B------:R-:W-:-:S05]  /*5730*/  IMAD.SHL.U32 R12, R12, 0x400, RZ ;  /* 0x000004000c0c7824 */ /* 0x000fca00078e00ff */
[----:B------:R-:W-:Y:S02]  /*5740*/  LOP3.LUT R12, R12, 0x7ffff000, RZ, 0xc0, !PT ;  /* 0x7ffff0000c0c7812 */ /* 0x000fe400078ec0ff */
[----:B----4-:R-:W-:-:S04]  /*5750*/  LOP3.LUT R13, R60, 0x18, R102, 0xf8, !PT ;  /* 0x000000183c0d7812 */ /* 0x010fc800078ef866 */
[----:B-----5:R-:W-:-:S04]  /*5760*/  LOP3.LUT R13, R13, R15, RZ, 0x3c, !PT ;  /* 0x0000000f0d0d7212 */ /* 0x020fc800078e3cff */
[----:B--2---:R-:W-:-:S05]  /*5770*/  IADD3 R12, R13, R12, R14 ;  /* 0x0000000c0d0c7210 */ /* 0x004fca0007ffe00e */
[C---:B------:R-:W-:Y:S02]  /*5780*/  IMAD R60, R22.reuse, 0x3000, R12 ;  /* 0x00003000163c7824 */ /* 0x040fe400078e020c */
[----:B------:R-:W-:Y:S02]  /*5790*/  IMAD R12, R22, 0x3000, R95 ;  /* 0x00003000160c7824 */ /* 0x000fe400078e025f */
[--C-:B------:R-:W-:Y:S02]  /*57a0*/  IMAD R60, R60, 0x2, R2.reuse ;  /* 0x000000023c3c7824 */ /* 0x100fe400078e0202 */
[----:B------:R-:W-:-:S04]  /*57b0*/  IMAD R12, R12, 0x2, R2 ;  /* 0x000000020c0c7824 */ /* 0x000fc800078e0202 */
[----:B------:R-:W1:Y:S04]  /*57c0*/  LDS.128 R60, [R60+0x15400] ;  /* 0x015400003c3c7984 */ /* 0x000e680000000c00 */
[----:B------:R-:W2:Y:S01]  /*57d0*/  LDS.128 R12, [R12+0x15400] ;  /* 0x015400000c0c7984 */ /* 0x000ea20000000c00 */
[----:B------:R-:W-:Y:S05]  /*57e0*/  @P3 BRA `(.L_x_1429) ;  /* 0x0000000400603947 */ /* 0x000fea0003800000 */
[----:B-1----:R-:W-:Y:S01]  /*57f0*/  IMAD.MOV.U32 R104, RZ, RZ, R61 ;  /* 0x000000ffff687224 */ /* 0x002fe200078e003d */
[----:B------:R-:W-:Y:S01]  /*5800*/  SHF.R.U64 R44, R44, 0x10, R45 ;  /* 0x000000102c2c7819 */ /* 0x000fe2000000122d */
[----:B--2---:R-:W-:Y:S01]  /*5810*/  IMAD.MOV.U32 R103, RZ, RZ, R13 ;  /* 0x000000ffff677224 */ /* 0x004fe200078e000d */
[----:B------:R-:W-:Y:S01]  /*5820*/  SHF.R.U32.HI R45, RZ, 0x10, R45 ;  /* 0x00000010ff2d7819 */ /* 0x000fe2000001162d */
[----:B------:R-:W-:Y:S01]  /*5830*/  HADD2.F32 R105, -RZ, R105.H0_H0 ;  /* 0x20000069ff697230 */ /* 0x000fe20000004100 */
[----:B------:R-:W-:Y:S01]  /*5840*/  SHF.R.U64 R46, R46, 0x10, R47 ;  /* 0x000000102e2e7819 */ /* 0x000fe2000000122f */
[----:B------:R-:W-:Y:S02]  /*5850*/  HADD2.F32 R13, -RZ, R104.H0_H0 ;  /* 0x20000068ff0d7230 */ /* 0x000fe40000004100 */
[----:B------:R-:W-:Y:S02]  /*5860*/  HADD2.F32 R107, -RZ, R103.H0_H0 ;  /* 0x20000067ff6b7230 */ /* 0x000fe40000004100 */
[----:B------:R-:W-:-:S02]  /*5870*/  HADD2.F32 R106, -RZ, R106.H0_H0 ;  /* 0x2000006aff6a7230 */ /* 0x000fc40000004100 */
[-C--:B------:R-:W-:Y:S01]  /*5880*/  FMUL.FTZ R61, R13, R105.reuse ;  /* 0x000000690d3d7220 */ /* 0x080fe20000410000 */
[----:B------:R-:W-:Y:S02]  /*5890*/  HADD2.F32 R104, -RZ, R104.H1_H1 ;  /* 0x30000068ff687230 */ /* 0x000fe40000004100 */
        /* <DEDUP_REMOVED lines=10> */
[----:B------:R-:W-:Y:S02]  /*5940*/  HADD2.F32 R57, -RZ, R57.H0_H0 ;  /* 0x20000039ff397230 */ /* 0x000fe40000004100 */
[----:B------:R-:W-:Y:S02]  /*5950*/  HADD2.F32 R44, -RZ, R44.H0_H0 ;  /* 0x2000002cff2c7230 */ /* 0x000fe40000004100 */
[-C--:B------:R-:W-:Y:S01]  /*5960*/  FMUL.FTZ R103, R104, R105.reuse ;  /* 0x0000006968677220 */ /* 0x080fe20000410000 */
[C---:B------:R-:W-:Y:S01]  /*5970*/  FMUL.FTZ R105, R56.reuse, R105 ;  /* 0x0000006938697220 */ /* 0x040fe20000410000 */
[----:B------:R-:W-:Y:S02]  /*5980*/  HADD2.F32 R46, -RZ, R46.H0_H0 ;  /* 0x2000002eff2e7230 */ /* 0x000fe40000004100 */
[-C--:B------:R-:W-:Y:S01]  /*5990*/  FFMA.FTZ R56, R56, R45.reuse, -R103 ;  /* 0x0000002d38387223 */ /* 0x080fe20000010867 */
[----:B------:R-:W-:Y:S01]  /*59a0*/  FFMA.FTZ R45, R104, R45, R105 ;  /* 0x0000002d682d7223 */ /* 0x000fe20000010069 */
[----:B------:R-:W-:-:S02]  /*59b0*/  HADD2.F32 R104, -RZ, R118.H0_H0 ;  /* 0x20000076ff687230 */ /* 0x000fc40000004100 */
[--C-:B------:R-:W-:Y:S01]  /*59c0*/  HADD2.F32 R105, -RZ, R63.reuse.H0_H0 ;  /* 0x2000003fff697230 */ /* 0x100fe20000004100 */
[----:B------:R-:W-:Y:S02]  /*59d0*/  F2FP.F16.F32.PACK_AB R56, R56, R61 ;  /* 0x0000003d3838723e */ /* 0x000fe400000000ff */
[----:B------:R-:W-:Y:S02]  /*59e0*/  F2FP.F16.F32.PACK_AB R45, R45, R13 ;  /* 0x0000000d2d2d723e */ /* 0x000fe400000000ff */
[-C--:B------:R-:W-:Y:S01]  /*59f0*/  FMUL.FTZ R103, R105, R104.reuse ;  /* 0x0000006869677220 */ /* 0x080fe20000410000 */
[C---:B------:R-:W-:Y:S01]  /*5a00*/  FMUL.FTZ R104, R107.reuse, R104 ;  /* 0x000000686b687220 */ /* 0x040fe20000410000 */
[----:B------:R-:W-:Y:S02]  /*5a10*/  IMAD.MOV.U32 R13, RZ, RZ, R56 ;  /* 0x000000ffff0d7224 */ /* 0x000fe400078e0038 */
[-C--:B------:R-:W-:Y:S01]  /*5a20*/  FFMA.FTZ R103, R107, R106.reuse, -R103 ;  /* 0x0000006a6b677223 */ /* 0x080fe20000010867 */
[----:B------:R-:W-:Y:S01]  /*5a30*/  FFMA.FTZ R104, R105, R106, R104 ;  /* 0x0000006a69687223 */ /* 0x000fe20000010068 */
[----:B------:R-:W-:Y:S01]  /*5a40*/  SHF.R.U32.HI R105, RZ, 0x10, R47 ;  /* 0x00000010ff697819 */ /* 0x000fe2000001162f */
[----:B------:R-:W-:Y:S01]  /*5a50*/  HADD2.F32 R107, -RZ, R118.H1_H1 ;  /* 0x30000076ff6b7230 */ /* 0x000fe20000004100 */
[--C-:B------:R-:W-:Y:S01]  /*5a60*/  SHF.R.U64 R47, R58, 0x10, R59.reuse ;  /* 0x000000103a2f7819 */ /* 0x100fe2000000123b */
[----:B------:R-:W-:Y:S01]  /*5a70*/  HADD2.F32 R58, -RZ, R63.H1_H1 ;  /* 0x3000003fff3a7230 */ /* 0x000fe20000004100 */
[----:B------:R-:W-:Y:S01]  /*5a80*/  SHF.R.U32.HI R59, RZ, 0x10, R59 ;  /* 0x00000010ff3b7819 */ /* 0x000fe2000001163b */
[----:B------:R-:W-:-:S02]  /*5a90*/  HADD2.F32 R63, -RZ, R15.H1_H1 ;  /* 0x3000000fff3f7230 */ /* 0x000fc40000004100 */
[----:B------:R-:W-:Y:S02]  /*5aa0*/  HADD2.F32 R105, -RZ, R105.H0_H0 ;  /* 0x20000069ff697230 */ /* 0x000fe40000004100 */
[----:B------:R-:W-:Y:S02]  /*5ab0*/  HADD2.F32 R59, -RZ, R59.H0_H0 ;  /* 0x2000003bff3b7230 */ /* 0x000fe40000004100 */
[----:B------:R-:W-:Y:S02]  /*5ac0*/  HADD2.F32 R47, -RZ, R47.H0_H0 ;  /* 0x2000002fff2f7230 */ /* 0x000fe40000004100 */
[----:B------:R-:W-:Y:S02]  /*5ad0*/  IMAD.MOV.U32 R61, RZ, RZ, R45 ;  /* 0x000000ffff3d7224 */ /* 0x000fe400078e002d */
[-C--:B------:R-:W-:Y:S01]  /*5ae0*/  FMUL.FTZ R15, R58, R59.reuse ;  /* 0x0000003b3a0f7220 */ /* 0x080fe20000410000 */
[----:B------:R-:W-:-:S03]  /*5af0*/  FMUL.FTZ R59, R63, R59 ;  /* 0x0000003b3f3b7220 */ /* 0x000fc60000410000 */
[-C--:B------:R-:W-:Y:S01]  /*5b00*/  FFMA.FTZ R15, R63, R105.reuse, -R15 ;  /* 0x000000693f0f7223 */ /* 0x080fe2000001080f */
[----:B------:R-:W-:Y:S01]  /*5b10*/  FFMA.FTZ R59, R58, R105, R59 ;  /* 0x000000693a3b7223 */ /* 0x000fe2000001003b */
[----:B------:R-:W-:Y:S02]  /*5b20*/  HADD2.F32 R58, -RZ, R60.H0_H0 ;  /* 0x2000003cff3a7230 */ /* 0x000fe40000004100 */
[----:B------:R-:W-:Y:S01]  /*5b30*/  HADD2.F32 R105, -RZ, R12.H0_H0 ;  /* 0x2000000cff697230 */ /* 0x000fe20000004100 */
[----:B------:R-:W-:Y:S01]  /*5b40*/  F2FP.F16.F32.PACK_AB R15, R15, R103 ;  /* 0x000000670f0f723e */ /* 0x000fe200000000ff */
[----:B------:R-:W-:Y:S02]  /*5b50*/  HADD2.F32 R63, -RZ, R117.H0_H0 ;  /* 0x20000075ff3f7230 */ /* 0x000fe40000004100 */
[-C--:B------:R-:W-:Y:S01]  /*5b60*/  FMUL.FTZ R106, R58, R107.reuse ;  /* 0x0000006b3a6a7220 */ /* 0x080fe20000410000 */
[----:B------:R-:W-:Y:S02]  /*5b70*/  HADD2.F32 R60, -RZ, R60.H1_H1 ;  /* 0x3000003cff3c7230 */ /* 0x000fe40000004100 */
[----:B------:R-:W-:Y:S01]  /*5b80*/  FMUL.FTZ R107, R105, R107 ;  /* 0x0000006b696b7220 */ /* 0x000fe20000410000 */
[----:B------:R-:W-:-:S02]  /*5b90*/  HADD2.F32 R12, -RZ, R12.H1_H1 ;  /* 0x3000000cff0c7230 */ /* 0x000fc40000004100 */
[-C--:B------:R-:W-:Y:S01]  /*5ba0*/  FFMA.FTZ R106, R105, R63.reuse, -R106 ;  /* 0x0000003f696a7223 */ /* 0x080fe2000001086a */
[----:B------:R-:W-:Y:S02]  /*5bb0*/  HADD2.F32 R105, -RZ, R117.H1_H1 ;  /* 0x30000075ff697230 */ /* 0x000fe40000004100 */
[----:B------:R-:W-:Y:S01]  /*5bc0*/  FFMA.FTZ R107, R58, R63, R107 ;  /* 0x0000003f3a6b7223 */ /* 0x000fe2000001006b */
[-C--:B------:R-:W-:Y:S01]  /*5bd0*/  FMUL.FTZ R58, R60, R57.reuse ;  /* 0x000000393c3a7220 */ /* 0x080fe20000410000 */
[C---:B------:R-:W-:Y:S01]  /*5be0*/  FMUL.FTZ R57, R12.reuse, R57 ;  /* 0x000000390c397220 */ /* 0x040fe20000410000 */
[----:B------:R-:W-:Y:S02]  /*5bf0*/  F2FP.F16.F32.PACK_AB R59, R59, R104 ;  /* 0x000000683b3b723e */ /* 0x000fe400000000ff */
[-C--:B------:R-:W-:Y:S01]  /*5c00*/  FFMA.FTZ R12, R12, R44.reuse, -R58 ;  /* 0x0000002c0c0c7223 */ /* 0x080fe2000001083a */
[----:B------:R-:W-:Y:S01]  /*5c10*/  FFMA.FTZ R44, R60, R44, R57 ;  /* 0x0000002c3c2c7223 */ /* 0x000fe20000010039 */
[----:B------:R-:W-:-:S02]  /*5c20*/  HADD2.F32 R57, -RZ, R62.H0_H0 ;  /* 0x2000003eff397230 */ /* 0x000fc40000004100 */
[----:B------:R-:W-:Y:S01]  /*5c30*/  HADD2.F32 R60, -RZ, R14.H0_H0 ;  /* 0x2000000eff3c7230 */ /* 0x000fe20000004100 */
[----:B------:R-:W-:Y:S01]  /*5c40*/  F2FP.F16.F32.PACK_AB R12, R12, R106 ;  /* 0x0000006a0c0c723e */ /* 0x000fe200000000ff */
[----:B------:R-:W-:Y:S02]  /*5c50*/  HADD2.F32 R58, -RZ, R116.H0_H0 ;  /* 0x20000074ff3a7230 */ /* 0x000fe40000004100 */
[CC--:B------:R-:W-:Y:S01]  /*5c60*/  FMUL.FTZ R63, R57.reuse, R105.reuse ;  /* 0x00000069393f7220 */ /* 0x0c0fe20000410000 */
[----:B------:R-:W-:Y:S02]  /*5c70*/  HADD2.F32 R62, -RZ, R62.H1_H1 ;  /* 0x3000003eff3e7230 */ /* 0x000fe40000004100 */
[C---:B------:R-:W-:Y:S01]  /*5c80*/  FMUL.FTZ R105, R60.reuse, R105 ;  /* 0x000000693c697220 */ /* 0x040fe20000410000 */
[----:B------:R-:W-:Y:S02]  /*5c90*/  HADD2.F32 R14, -RZ, R14.H1_H1 ;  /* 0x3000000eff0e7230 */ /* 0x000fe40000004100 */
[-C--:B------:R-:W-:Y:S01]  /*5ca0*/  FFMA.FTZ R63, R60, R58.reuse, -R63 ;  /* 0x0000003a3c3f7223 */ /* 0x080fe2000001083f */
[----:B------:R-:W-:Y:S01]  /*5cb0*/  F2FP.F16.F32.PACK_AB R44, R44, R107 ;  /* 0x0000006b2c2c723e */ /* 0x000fe200000000ff */
[----:B------:R-:W-:Y:S01]  /*5cc0*/  FFMA.FTZ R105, R57, R58, R105 ;  /* 0x0000003a39697223 */ /* 0x000fe20000010069 */
[-C--:B------:R-:W-:Y:S01]  /*5cd0*/  FMUL.FTZ R57, R62, R47.reuse ;  /* 0x0000002f3e397220 */ /* 0x080fe20000410000 */
[----:B------:R-:W-:-:S02]  /*5ce0*/  FMUL.FTZ R47, R14, R47 ;  /* 0x0000002f0e2f7220 */ /* 0x000fc40000410000 */
[----:B------:R-:W-:Y:S02]  /*5cf0*/  IMAD.MOV.U32 R60, RZ, RZ, R44 ;  /* 0x000000ffff3c7224 */ /* 0x000fe400078e002c */
[-C--:B------:R-:W-:Y:S01]  /*5d00*/  FFMA.FTZ R57, R14, R46.reuse, -R57 ;  /* 0x0000002e0e397223 */ /* 0x080fe20000010839 */
[----:B------:R-:W-:-:S04]  /*5d10*/  FFMA.FTZ R47, R62, R46, R47 ;  /* 0x0000002e3e2f7223 */ /* 0x000fc8000001002f */
[----:B------:R-:W-:Y:S01]  /*5d20*/  F2FP.F16.F32.PACK_AB R57, R57, R63 ;  /* 0x0000003f3939723e */ /* 0x000fe200000000ff */
[----:B------:R-:W-:Y:S01]  /*5d30*/  IMAD.MOV.U32 R63, RZ, RZ, R59 ;  /* 0x000000ffff3f7224 */ /* 0x000fe200078e003b */
[----:B------:R-:W-:-:S03]  /*5d40*/  F2FP.F16.F32.PACK_AB R47, R47, R105 ;  /* 0x000000692f2f723e */ /* 0x000fc600000000ff */
[----:B------:R-:W-:Y:S02]  /*5d50*/  IMAD.MOV.U32 R14, RZ, RZ, R57 ;  /* 0x000000ffff0e7224 */ /* 0x000fe400078e0039 */
[----:B------:R-:W-:-:S07]  /*5d60*/  IMAD.MOV.U32 R62, RZ, RZ, R47 ;  /* 0x000000ffff3e7224 */ /* 0x000fce00078e002f */
.L_x_1429:
[----:B------:R-:W-:Y:S05]  /*5d70*/  BSYNC B2 ;  /* 0x0000000000027941 */ /* 0x000fea0003800000 */
.L_x_1428:
[----:B---3--:R-:W-:-:S04]  /*5d80*/  LEA R44, P3, R20, R90, 0x1 ;  /* 0x0000005a142c7211 */ /* 0x008fc800078608ff */
[----:B------:R-:W-:Y:S02]  /*5d90*/  LEA.HI.X R45, R20, R91, R92, 0x1, P3 ;  /* 0x0000005b142d7211 */ /* 0x000fe400018f0c5c */
[----:B------:R-:W-:-:S03]  /*5da0*/  ISETP.GE.AND P3, PT, R102, R11, PT ;  /* 0x0000000b6600720c */ /* 0x000fc60003f66270 */
[----:B--2---:R2:W-:Y:S10]  /*5db0*/  ST.E.128 desc[UR54][R44.64], R12 ;  /* 0x0000000c2c007985 */ /* 0x0045f4000c101d36 */
[----:B--2---:R-:W-:-:S05]  /*5dc0*/  @!P3 IMAD.WIDE R12, R102, 0x2, R90 ;  /* 0x00000002660cb825 */ /* 0x004fca00078e025a */
[----:B-1----:R4:W-:Y:S02]  /*5dd0*/  @!P3 ST.E.128 desc[UR54][R12.64], R60 ;  /* 0x0000003c0c00b985 */ /* 0x0029e4000c101d36 */
.L_x_1427:
[----:B------:R-:W-:Y:S05]  /*5de0*/  BSYNC B1 ;  /* 0x0000000000017941 */ /* 0x000fea0003800000 */
.L_x_1426:
[----:B------:R-:W-:Y:S01]  /*5df0*/  ISETP.NE.AND P3, PT, R30, RZ, PT ;  /* 0x000000ff1e00720c */ /* 0x000fe20003f65270 */
[----:B------:R-:W-:-:S12]  /*5e00*/  BSSY B1, `(.L_x_1430) ;  /* 0x000007d000017945 */ /* 0x000fd80003800000 */
[----:B------:R-:W-:Y:S05]  /*5e10*/  @!P3 BRA `(.L_x_1431) ;  /* 0x0000000400ecb947 */ /* 0x000fea0003800000 */
[----:B------:R-:W5:Y:S04]  /*5e20*/  LDL R44, [R1+0x50] ;  /* 0x00005000012c7983 */ /* 0x000f680000100800 */
[----:B------:R-:W2:Y:S04]  /*5e30*/  LDL R15, [R1+0x54] ;  /* 0x00005400010f7983 */ /* 0x000ea80000100800 */
[----:B------:R-:W3:Y:S01]  /*5e40*/  LDL R14, [R1+0x58] ;  /* 0x00005800010e7983 */ /* 0x000ee20000100800 */
[----:B------:R-:W-:Y:S01]  /*5e50*/  LOP3.LUT P4, RZ, R16, 0x1, RZ, 0xc0, !PT ;  /* 0x0000000110ff7812 */ /* 0x000fe2000788c0ff */
[----:B------:R-:W-:Y:S01]  /*5e60*/  BSSY B2, `(.L_x_1432) ;  /* 0x0000070000027945 */ /* 0x000fe20003800000 */
[----:B------:R-:W-:-:S02]  /*5e70*/  ISETP.GE.AND P3, PT, R3, R97, PT ;  /* 0x000000610300720c */ /* 0x000fc40003f66270 */
[----:B----4-:R-:W-:-:S04]  /*5e80*/  SEL R12, R98, R101, !P4 ;  /* 0x00000065620c7207 */ /* 0x010fc80006000000 */
        /* <DEDUP_REMOVED lines=9> */
[----:B-----5:R-:W-:-:S04]  /*5f20*/  LOP3.LUT R13, R44, 0x18, R56, 0xf8, !PT ;  /* 0x000000182c0d7812 */ /* 0x020fc800078ef838 */
[----:B--2---:R-:W-:-:S04]  /*5f30*/  LOP3.LUT R13, R13, R15, RZ, 0x3c, !PT ;  /* 0x0000000f0d0d7212 */ /* 0x004fc800078e3cff */
[----:B---3--:R-:W-:-:S05]  /*5f40*/  IADD3 R12, R13, R12, R14 ;  /* 0x0000000c0d0c7210 */ /* 0x008fca0007ffe00e */
[C---:B------:R-:W-:Y:S02]  /*5f50*/  IMAD R44, R22.reuse, 0x3000, R12 ;  /* 0x00003000162c7824 */ /* 0x040fe400078e020c */
[----:B------:R-:W-:Y:S02]  /*5f60*/  IMAD R12, R22, 0x3000, R94 ;  /* 0x00003000160c7824 */ /* 0x000fe400078e025e */
[--C-:B------:R-:W-:Y:S02]  /*5f70*/  IMAD R44, R44, 0x2, R2.reuse ;  /* 0x000000022c2c7824 */ /* 0x100fe400078e0202 */
[----:B------:R-:W-:-:S04]  /*5f80*/  IMAD R12, R12, 0x2, R2 ;  /* 0x000000020c0c7824 */ /* 0x000fc800078e0202 */
[----:B------:R-:W2:Y:S04]  /*5f90*/  LDS.128 R44, [R44+0x15400] ;  /* 0x015400002c2c7984 */ /* 0x000ea80000000c00 */
[----:B------:R-:W3:Y:S01]  /*5fa0*/  LDS.128 R12, [R12+0x15400] ;  /* 0x015400000c0c7984 */ /* 0x000ee20000000c00 */
[----:B------:R-:W-:Y:S05]  /*5fb0*/  @P3 BRA `(.L_x_1433) ;  /* 0x0000000400683947 */ /* 0x000fea0003800000 */
[----:B--2---:R-:W-:Y:S01]  /*5fc0*/  IMAD.MOV.U32 R58, RZ, RZ, R45 ;  /* 0x000000ffff3a7224 */ /* 0x004fe200078e002d */
[----:B------:R-:W-:Y:S01]  /*5fd0*/  SHF.R.U64 R40, R40, 0x10, R41 ;  /* 0x0000001028287819 */ /* 0x000fe20000001229 */
[----:B---3--:R-:W-:Y:S01]  /*5fe0*/  IMAD.MOV.U32 R57, RZ, RZ, R13 ;  /* 0x000000ffff397224 */ /* 0x008fe200078e000d */
[----:B------:R-:W-:Y:S01]  /*5ff0*/  SHF.R.U32.HI R41, RZ, 0x10, R41 ;  /* 0x00000010ff297819 */ /* 0x000fe20000011629 */
[----:B------:R-:W-:Y:S01]  /*6000*/  HADD2.F32 R59, -RZ, R115.H1_H1 ;  /* 0x30000073ff3b7230 */ /* 0x000fe20000004100 */
[----:B------:R-:W-:Y:S01]  /*6010*/  SHF.R.U64 R42, R42, 0x10, R43 ;  /* 0x000000102a2a7819 */ /* 0x000fe2000000122b */
[----:B------:R-:W-:Y:S02]  /*6020*/  HADD2.F32 R13, -RZ, R58.H0_H0 ;  /* 0x2000003aff0d7230 */ /* 0x000fe40000004100 */
[----:B-1----:R-:W-:Y:S02]  /*6030*/  HADD2.F32 R61, -RZ, R57.H0_H0 ;  /* 0x20000039ff3d7230 */ /* 0x002fe40000004100 */
        /* <DEDUP_REMOVED lines=75> */
[----:B------:R-:W-:Y:S02]  /*64f0*/  F2FP.F16.F32.PACK_AB R54, R12, R54 ;  /* 0x000000360c36723e */ /* 0x000fe400000000ff */
[----:B------:R-:W-:Y:S01]  /*6500*/  F2FP.F16.F32.PACK_AB R43, R43, R44 ;  /* 0x0000002c2b2b723e */ /* 0x000fe200000000ff */
[----:B------:R-:W-:Y:S01]  /*6510*/  IMAD.MOV.U32 R44, RZ, RZ, R53 ;  /* 0x000000ffff2c7224 */ /* 0x000fe200078e0035 */
[----:B------:R-:W-:Y:S01]  /*6520*/  MOV R12, R47 ;  /* 0x0000002f000c7202 */ /* 0x000fe20000000f00 */
[----:B------:R-:W-:Y:S02]  /*6530*/  IMAD.MOV.U32 R14, RZ, RZ, R54 ;  /* 0x000000ffff0e7224 */ /* 0x000fe400078e0036 */
[----:B------:R-:W-:Y:S02]  /*6540*/  IMAD.MOV.U32 R46, RZ, RZ, R43 ;  /* 0x000000ffff2e7224 */ /* 0x000fe400078e002b */
[----:B------:R-:W-:-:S07]  /*6550*/  IMAD.MOV.U32 R47, RZ, RZ, R59 ;  /* 0x000000ffff2f7224 */ /* 0x000fce00078e003b */
.L_x_1433:
[----:B------:R-:W-:Y:S05]  /*6560*/  BSYNC B2 ;  /* 0x0000000000027941 */ /* 0x000fea0003800000 */
.L_x_1432:
[----:B------:R-:W-:-:S04]  /*6570*/  LEA R40, P3, R21, R90, 0x1 ;  /* 0x0000005a15287211 */ /* 0x000fc800078608ff */
[----:B------:R-:W-:Y:S02]  /*6580*/  LEA.HI.X R41, R21, R91, R89, 0x1, P3 ;  /* 0x0000005b15297211 */ /* 0x000fe400018f0c59 */
[----:B------:R-:W-:-:S03]  /*6590*/  ISETP.GE.AND P3, PT, R56, R11, PT ;  /* 0x0000000b3800720c */ /* 0x000fc60003f66270 */
[----:B---3--:R3:W-:Y:S10]  /*65a0*/  ST.E.128 desc[UR54][R40.64], R12 ;  /* 0x0000000c28007985 */ /* 0x0087f4000c101d36 */
[----:B---3--:R-:W-:-:S05]  /*65b0*/  @!P3 IMAD.WIDE R12, R56, 0x2, R90 ;  /* 0x00000002380cb825 */ /* 0x008fca00078e025a */
[----:B--2---:R2:W-:Y:S02]  /*65c0*/  @!P3 ST.E.128 desc[UR54][R12.64], R44 ;  /* 0x0000002c0c00b985 */ /* 0x0045e4000c101d36 */
.L_x_1431:
[----:B------:R-:W-:Y:S05]  /*65d0*/  BSYNC B1 ;  /* 0x0000000000017941 */ /* 0x000fea0003800000 */
.L_x_1430:
[----:B------:R-:W-:-:S13]  /*65e0*/  ISETP.NE.AND P3, PT, R31, RZ, PT ;  /* 0x000000ff1f00720c */ /* 0x000fda0003f65270 */
[----:B------:R-:W-:Y:S05]  /*65f0*/  @!P3 BRA `(.L_x_1397) ;  /* 0x0000000c002cb947 */ /* 0x000fea0003800000 */
[----:B------:R-:W5:Y:S04]  /*6600*/  LDL R40, [R1+0x50] ;  /* 0x0000500001287983 */ /* 0x000f680000100800 */
[----:B------:R-:W5:Y:S04]  /*6610*/  LDL R15, [R1+0x54] ;  /* 0x00005400010f7983 */ /* 0x000f680000100800 */
[----:B------:R-:W5:Y:S01]  /*6620*/  LDL R14, [R1+0x58] ;  /* 0x00005800010e7983 */ /* 0x000f620000100800 */
[----:B------:R-:W-:Y:S01]  /*6630*/  LOP3.LUT P4, RZ, R16, 0x2, RZ, 0xc0, !PT ;  /* 0x0000000210ff7812 */ /* 0x000fe2000788c0ff */
[----:B------:R-:W-:Y:S01]  /*6640*/  BSSY B1, `(.L_x_1434) ;  /* 0x000006e000017945 */ /* 0x000fe20003800000 */
[----:B--23--:R-:W-:-:S02]  /*6650*/  LEA R44, P3, R27, R90, 0x1 ;  /* 0x0000005a1b2c7211 */ /* 0x00cfc400078608ff */
[----:B------:R-:W-:Y:S02]  /*6660*/  SEL R101, R98, R101, !P4 ;  /* 0x0000006562657207 */ /* 0x000fe40006000000 */
[----:B------:R-:W-:Y:S02]  /*6670*/  LEA.HI.X R45, R27, R91, R88, 0x1, P3 ;  /* 0x0000005b1b2d7211 */ /* 0x000fe400018f0c58 */
[----:B----4-:R-:W-:Y:S02]  /*6680*/  SHF.R.S32.HI R12, RZ, 0x1f, R101 ;  /* 0x0000001fff0c7819 */ /* 0x010fe40000011465 */
[----:B------:R-:W-:Y:S02]  /*6690*/  ISETP.GE.AND P3, PT, R4, R97, PT ;  /* 0x000000610400720c */ /* 0x000fe40003f66270 */
[----:B------:R-:W-:-:S04]  /*66a0*/  LEA.HI R12, R12, R101, RZ, 0x4 ;  /* 0x000000650c0c7211 */ /* 0x000fc800078f20ff */
[----:B------:R-:W-:-:S04]  /*66b0*/  SHF.R.S32.HI R12, RZ, 0x4, R12 ;  /* 0x00000004ff0c7819 */ /* 0x000fc8000001140c */
[----:B------:R-:W-:-:S04]  /*66c0*/  LEA.HI.SX32 R12, R7, R12, 0x1d ;  /* 0x0000000c070c7211 */ /* 0x000fc800078feaff */
[----:B------:R-:W-:Y:S01]  /*66d0*/  SHF.R.S32.HI R13, RZ, 0x1f, R12 ;  /* 0x0000001fff0d7819 */ /* 0x000fe2000001140c */
[----:B------:R-:W-:-:S03]  /*66e0*/  IMAD.SHL.U32 R46, R12, 0x8, RZ ;  /* 0x000000080c2e7824 */ /* 0x000fc600078e00ff */
[----:B------:R-:W-:-:S05]  /*66f0*/  LEA.HI R13, R13, R12, RZ, 0x2 ;  /* 0x0000000c0d0d7211 */ /* 0x000fca00078f10ff */
[----:B------:R-:W-:-:S05]  /*6700*/  IMAD.SHL.U32 R13, R13, 0x400, RZ ;  /* 0x000004000d0d7824 */ /* 0x000fca00078e00ff */
[----:B------:R-:W-:Y:S02]  /*6710*/  LOP3.LUT R13, R13, 0x7ffff000, RZ, 0xc0, !PT ;  /* 0x7ffff0000d0d7812 */ /* 0x000fe400078ec0ff */
[----:B-----5:R-:W-:-:S04]  /*6720*/  LOP3.LUT R12, R40, 0x18, R46, 0xf8, !PT ;  /* 0x00000018280c7812 */ /* 0x020fc800078ef82e */
[----:B------:R-:W-:-:S04]  /*6730*/  LOP3.LUT R12, R12, R15, RZ, 0x3c, !PT ;  /* 0x0000000f0c0c7212 */ /* 0x000fc800078e3cff */
[----:B------:R-:W-:-:S05]  /*6740*/  IADD3 R13, R12, R13, R14 ;  /* 0x0000000d0c0d7210 */ /* 0x000fca0007ffe00e */
[C---:B------:R-:W-:Y:S02]  /*6750*/  IMAD R15, R22.reuse, 0x3000, R13 ;  /* 0x00003000160f7824 */ /* 0x040fe400078e020d */
[----:B------:R-:W-:Y:S02]  /*6760*/  IMAD R13, R22, 0x3000, R93 ;  /* 0x00003000160d7824 */ /* 0x000fe400078e025d */
[--C-:B------:R-:W-:Y:S02]  /*6770*/  IMAD R40, R15, 0x2, R2.reuse ;  /* 0x000000020f287824 */ /* 0x100fe400078e0202 */
[----:B------:R-:W-:-:S04]  /*6780*/  IMAD R13, R13, 0x2, R2 ;  /* 0x000000020d0d7824 */ /* 0x000fc800078e0202 */
[----:B------:R-:W2:Y:S04]  /*6790*/  LDS.128 R40, [R40+0x15400] ;  /* 0x0154000028287984 */ /* 0x000ea80000000c00 */
[----:B------:R-:W3:Y:S01]  /*67a0*/  LDS.128 R12, [R13+0x15400] ;  /* 0x015400000d0c7984 */ /* 0x000ee20000000c00 */
[----:B------:R-:W-:Y:S05]  /*67b0*/  @P3 BRA `(.L_x_1435) ;  /* 0x0000000400583947 */ /* 0x000fea0003800000 */
[----:B------:R-:W-:Y:S01]  /*67c0*/  HADD2.F32 R52, -RZ, R111.H1_H1 ;  /* 0x3000006fff347230 */ /* 0x000fe20000004100 */
[--C-:B------:R-:W-:Y:S01]  /*67d0*/  SHF.R.U64 R36, R36, 0x10, R37.reuse ;  /* 0x0000001024247819 */ /* 0x100fe20000001225 */
[----:B--2---:R-:W-:Y:S01]  /*67e0*/  HADD2.F32 R47, -RZ, R41.H0_H0 ;  /* 0x20000029ff2f7230 */ /* 0x004fe20000004100 */
[----:B------:R-:W-:Y:S01]  /*67f0*/  SHF.R.U32.HI R37, RZ, 0x10, R37 ;  /* 0x00000010ff257819 */ /* 0x000fe20000011625 */
[----:B---3--:R-:W-:Y:S01]  /*6800*/  HADD2.F32 R54, -RZ, R13.H0_H0 ;  /* 0x2000000dff367230 */ /* 0x008fe20000004100 */
        /* <DEDUP_REMOVED lines=25> */
[----:B------:R-:W-:-:S02]  /*69a0*/  HADD2.F32 R49, -RZ, R41.H0_H0 ;  /* 0x20000029ff317230 */ /* 0x000fc40000004100 */
[----:B------:R-:W-:Y:S02]  /*69b0*/  HADD2.F32 R41, -RZ, R41.H1_H1 ;  /* 0x30000029ff297230 */ /* 0x000fe40000004100 */
[----:B------:R-:W-:Y:S02]  /*69c0*/  HADD2.F32 R48, -RZ, R48.H0_H0 ;  /* 0x20000030ff307230 */ /* 0x000fe40000004100 */
[-C--:B------:R-:W-:Y:S01]  /*69d0*/  FMUL.FTZ R54, R49, R43.reuse ;  /* 0x0000002b31367220 */ /* 0x080fe20000410000 */
[C---:B------:R-:W-:Y:S01]  /*69e0*/  FMUL.FTZ R43, R53.reuse, R43 ;  /* 0x0000002b352b7220 */ /* 0x040fe20000410000 */
[----:B------:R-:W-:Y:S02]  /*69f0*/  HADD2.F32 R36, -RZ, R36.H0_H0 ;  /* 0x20000024ff247230 */ /* 0x000fe40000004100 */
[-C--:B------:R-:W-:Y:S01]  /*6a00*/  FFMA.FTZ R54, R53, R52.reuse, -R54 ;  /* 0x0000003435367223 */ /* 0x080fe20000010836 */
[----:B------:R-:W-:Y:S01]  /*6a10*/  FFMA.FTZ R43, R49, R52, R43 ;  /* 0x00000034312b7223 */ /* 0x000fe2000001002b */
[----:B------:R-:W-:Y:S01]  /*6a20*/  SHF.R.U32.HI R49, RZ, 0x10, R39 ;  /* 0x00000010ff317819 */ /* 0x000fe20000011627 */
[----:B------:R-:W-:Y:S01]  /*6a30*/  HADD2.F32 R53, -RZ, R110.H0_H0 ;  /* 0x2000006eff357230 */ /* 0x000fe20000004100 */
[----:B------:R-:W-:Y:S01]  /*6a40*/  SHF.R.U64 R39, R50, 0x10, R51 ;  /* 0x0000001032277819 */ /* 0x000fe20000001233 */
[----:B------:R-:W-:Y:S01]  /*6a50*/  IMAD.MOV.U32 R13, RZ, RZ, R37 ;  /* 0x000000ffff0d7224 */ /* 0x000fe200078e0025 */
[----:B------:R-:W-:Y:S01]  /*6a60*/  SHF.R.U32.HI R50, RZ, 0x10, R51 ;  /* 0x00000010ff327819 */ /* 0x000fe20000011633 */
[----:B------:R-:W-:-:S02]  /*6a70*/  HADD2.F32 R49, -RZ, R49.H0_H0 ;  /* 0x20000031ff317230 */ /* 0x000fc40000004100 */
        /* <DEDUP_REMOVED lines=8> */
[--C-:B------:R-:W-:Y:S02]  /*6b00*/  HADD2.F32 R49, -RZ, R12.reuse.H0_H0 ;  /* 0x2000000cff317230 */ /* 0x100fe40000004100 */
[----:B------:R-:W-:Y:S01]  /*6b10*/  F2FP.F16.F32.PACK_AB R43, R15, R43 ;  /* 0x0000002b0f2b723e */ /* 0x000fe200000000ff */
[-C--:B------:R-:W-:Y:S01]  /*6b20*/  FMUL.FTZ R50, R41, R111.reuse ;  /* 0x0000006f29327220 */ /* 0x080fe20000410000 */
[----:B------:R-:W-:Y:S02]  /*6b30*/  IMAD.MOV.U32 R15, RZ, RZ, R51 ;  /* 0x000000ffff0f7224 */ /* 0x000fe400078e0033 */
[C---:B------:R-:W-:Y:S01]  /*6b40*/  FMUL.FTZ R111, R49.reuse, R111 ;  /* 0x0000006f316f7220 */ /* 0x040fe20000410000 */
[----:B------:R-:W-:Y:S01]  /*6b50*/  FFMA.FTZ R50, R49, R109, -R50 ;  /* 0x0000006d31327223 */ /* 0x000fe20000010832 */
[----:B------:R-:W-:-:S02]  /*6b60*/  HADD2.F32 R49, -RZ, R12.H1_H1 ;  /* 0x3000000cff317230 */ /* 0x000fc40000004100 */
[----:B------:R-:W-:Y:S01]  /*6b70*/  FFMA.FTZ R111, R41, R109, R111 ;  /* 0x0000006d296f7223 */ /* 0x000fe2000001006f */
[----:B------:R-:W-:Y:S02]  /*6b80*/  HADD2.F32 R41, -RZ, R40.H1_H1 ;  /* 0x30000028ff297230 */ /* 0x000fe40000004100 */
[--C-:B------:R-:W-:Y:S02]  /*6b90*/  HADD2.F32 R40, -RZ, R42.reuse.H0_H0 ;  /* 0x2000002aff287230 */ /* 0x100fe40000004100 */
[----:B------:R-:W-:Y:S02]  /*6ba0*/  HADD2.F32 R42, -RZ, R42.H1_H1 ;  /* 0x3000002aff2a7230 */ /* 0x000fe40000004100 */
[-C--:B------:R-:W-:Y:S01]  /*6bb0*/  FMUL.FTZ R12, R41, R48.reuse ;  /* 0x00000030290c7220 */ /* 0x080fe20000410000 */
[C---:B------:R-:W-:Y:S01]  /*6bc0*/  FMUL.FTZ R48, R49.reuse, R48 ;  /* 0x0000003031307220 */ /* 0x040fe20000410000 */
[----:B------:R-:W-:Y:S02]  /*6bd0*/  FMUL.FTZ R57, R40, R53 ;  /* 0x0000003528397220 */ /* 0x000fe40000410000 */
[-C--:B------:R-:W-:Y:S01]  /*6be0*/  FFMA.FTZ R49, R49, R36.reuse, -R12 ;  /* 0x0000002431317223 */ /* 0x080fe2000001080c */
[----:B------:R-:W-:Y:S01]  /*6bf0*/  FFMA.FTZ R12, R41, R36, R48 ;  /* 0x00000024290c7223 */ /* 0x000fe20000010030 */
[----:B------:R-:W-:-:S02]  /*6c00*/  HADD2.F32 R36, -RZ, R14.H0_H0 ;  /* 0x2000000eff247230 */ /* 0x000fc40000004100 */
[----:B------:R-:W-:Y:S01]  /*6c10*/  HADD2.F32 R41, -RZ, R108.H0_H0 ;  /* 0x2000006cff297230 */ /* 0x000fe20000004100 */
[----:B------:R-:W-:Y:S01]  /*6c20*/  F2FP.F16.F32.PACK_AB R50, R49, R50 ;  /* 0x000000323132723e */ /* 0x000fe200000000ff */
[----:B------:R-:W-:Y:S02]  /*6c30*/  HADD2.F32 R14, -RZ, R14.H1_H1 ;  /* 0x3000000eff0e7230 */ /* 0x000fe40000004100 */
[C---:B------:R-:W-:Y:S01]  /*6c40*/  FMUL.FTZ R53, R36.reuse, R53 ;  /* 0x0000003524357220 */ /* 0x040fe20000410000 */
[----:B------:R-:W-:-:S03]  /*6c50*/  FFMA.FTZ R36, R36, R41, -R57 ;  /* 0x0000002924247223 */ /* 0x000fc60000010839 */
[----:B------:R-:W-:Y:S01]  /*6c60*/  FFMA.FTZ R40, R40, R41, R53 ;  /* 0x0000002928287223 */ /* 0x000fe20000010035 */
[----:B------:R-:W-:Y:S02]  /*6c70*/  HADD2.F32 R41, -RZ, R38.H0_H0 ;  /* 0x20000026ff297230 */ /* 0x000fe40000004100 */
[-C--:B------:R-:W-:Y:S01]  /*6c80*/  FMUL.FTZ R53, R42, R39.reuse ;  /* 0x000000272a357220 */ /* 0x080fe20000410000 */
[----:B------:R-:W-:Y:S01]  /*6c90*/  FMUL.FTZ R57, R14, R39 ;  /* 0x000000270e397220 */ /* 0x000fe20000410000 */
[----:B------:R-:W-:Y:S01]  /*6ca0*/  F2FP.F16.F32.PACK_AB R38, R12, R111 ;  /* 0x0000006f0c26723e */ /* 0x000fe200000000ff */
[----:B------:R-:W-:Y:S02]  /*6cb0*/  IMAD.MOV.U32 R12, RZ, RZ, R50 ;  /* 0x000000ffff0c7224 */ /* 0x000fe400078e0032 */
[-C--:B------:R-:W-:Y:S01]  /*6cc0*/  FFMA.FTZ R39, R14, R41.reuse, -R53 ;  /* 0x000000290e277223 */ /* 0x080fe20000010835 */
[----:B------:R-:W-:-:S04]  /*6cd0*/  FFMA.FTZ R41, R42, R41, R57 ;  /* 0x000000292a297223 */ /* 0x000fc80000010039 */
[----:B------:R-:W-:Y:S02]  /*6ce0*/  F2FP.F16.F32.PACK_AB R14, R39, R36 ;  /* 0x00000024270e723e */ /* 0x000fe400000000ff */
[----:B------:R-:W-:Y:S01]  /*6cf0*/  F2FP.F16.F32.PACK_AB R42, R41, R40 ;  /* 0x00000028292a723e */ /* 0x000fe200000000ff */
[----:B------:R-:W-:Y:S02]  /*6d00*/  IMAD.MOV.U32 R40, RZ, RZ, R38 ;  /* 0x000000ffff287224 */ /* 0x000fe400078e0026 */
[----:B------:R-:W-:-:S07]  /*6d10*/  IMAD.MOV.U32 R41, RZ, RZ, R47 ;  /* 0x000000ffff297224 */ /* 0x000fce00078e002f */
.L_x_1435:
[----:B------:R-:W-:Y:S05]  /*6d20*/  BSYNC B1 ;  /* 0x0000000000017941 */ /* 0x000fea0003800000 */
.L_x_1434:
[----:B---3--:R3:W-:Y:S01]  /*6d30*/  ST.E.128 desc[UR54][R44.64], R12 ;  /* 0x0000000c2c007985 */ /* 0x0087e2000c101d36 */
[----:B------:R-:W-:-:S13]  /*6d40*/  ISETP.GE.AND P3, PT, R46, R11, PT ;  /* 0x0000000b2e00720c */ /* 0x000fda0003f66270 */
[----:B------:R-:W-:Y:S05]  /*6d50*/  @P3 BRA `(.L_x_1397) ;  /* 0x0000000400543947 */ /* 0x000fea0003800000 */
[----:B------:R-:W-:-:S05]  /*6d60*/  IMAD.WIDE R90, R46, 0x2, R90 ;  /* 0x000000022e5a7825 */ /* 0x000fca00078e025a */
[----:B--2---:R2:W-:Y:S01]  /*6d70*/  ST.E.128 desc[UR54][R90.64], R40 ;  /* 0x000000285a007985 */ /* 0x0045e2000c101d36 */
[----:B------:R-:W-:Y:S05]  /*6d80*/  BRA `(.L_x_1397) ;  /* 0x0000000400487947 */ /* 0x000fea0003800000 */
.L_x_1389:
[----:B------:R-:W-:-:S06]  /*6d90*/  UISETP.NE.AND UP0, UPT, UR39, 0x3, UPT ;  /* 0x000000032700788c */ /* 0x000fcc000bf05270 */
[----:B------:R-:W-:-:S13]  /*6da0*/  PLOP3.LUT P2, PT, PT, PT, UP0, 0x80, 0x0 ;  /* 0x000000000000781c */ /* 0x000fda0003f4f008 */
[----:B------:R-:W-:Y:S05]  /*6db0*/  @!P2 BRA `(.L_x_1436) ;  /* 0x000000000004a947 */ /* 0x000fea0003800000 */
[----:B------:R-:W-:Y:S01]  /*6dc0*/  BPT.TRAP 0x1 ;  /* 0x000000040000795c */ /* 0x000fe20000300000 */
.L_x_1436:
[----:B------:R-:W2:Y:S01]  /*6dd0*/  LDL R12, [R1+0xc] ;  /* 0x00000c00010c7983 */ /* 0x000ea20000100800 */
[----:B------:R-:W-:Y:S01]  /*6de0*/  IMAD R34, R22, 0x8, R2 ;  /* 0x0000000816227824 */ /* 0x000fe200078e0202 */
[----:B------:R-:W-:Y:S01]  /*6df0*/  BSSY B1, `(.L_x_1437) ;  /* 0x0000005000017945 */ /* 0x000fe20003800000 */
[----:B------:R-:W-:Y:S02]  /*6e00*/  SHF.R.S32.HI R83, RZ, 0x1f, R82 ;  /* 0x0000001fff537819 */ /* 0x000fe40000011452 */
[----:B--2---:R-:W-:-:S04]  /*6e10*/  SHF.L.U32 R86, R12, 0x1f, RZ ;  /* 0x0000001f0c567819 */ /* 0x004fc800000006ff */
[----:B------:R-:W0:Y:S02]  /*6e20*/  SYNCS.PHASECHK.TRANS64.TRYWAIT P3, [R34+URZ+0x2d890], R86 ;  /* 0x02d89056220075a7 */ /* 0x000e24000806017f */
[----:B0-----:R-:W-:Y:S05]  /*6e30*/  @!P3 BRA `(.L_x_1438) ;  /* 0x000001fc00ccb947 */ /* 0x001fea0003800000 */
.L_x_1749:
[----:B------:R-:W-:Y:S05]  /*6e40*/  BSYNC B1 ;  /* 0x0000000000017941 */ /* 0x000fea0003800000 */
.L_x_1437:
[----:B------:R-:W1:Y:S01]  /*6e50*/  S2R R36, SR_TID.X ;  /* 0x0000000000247919 */ /* 0x000e620000002100 */
        /* <DEDUP_REMOVED lines=18> */
[----:B------:R-:W-:Y:S01]  /*6f80*/  LEA R43, P3, R12, UR6, 0x1 ;  /* 0x000000060c2b7c11 */ /* 0x000fe2000f8608ff */
[C---:B-1----:R-:W-:Y:S02]  /*6f90*/  VIADD R37, R36.reuse, 0xffffff80 ;  /* 0xffffff8024257836 */ /* 0x042fe40000000000 */
[----:B------:R-:W-:Y:S01]  /*6fa0*/  VIADD R36, R36, 0xffffff80 ;  /* 0xffffff8024247836 */ /* 0x000fe20000000000 */
[----:B------:R-:W-:-:S04]  /*6fb0*/  LEA.HI.X R13, R12, UR7, R13, 0x1, P3 ;  /* 0x000000070c0d7c11 */ /* 0x000fc800098f0c0d */
[----:B------:R-:W-:-:S04]  /*6fc0*/  LEA.HI R36, R36, R37, RZ, 0x1 ;  /* 0x0000002524247211 */ /* 0x000fc800078f08ff */
[----:B------:R-:W-:-:S04]  /*6fd0*/  SHF.R.S32.HI R36, RZ, 0x1, R36 ;  /* 0x00000001ff247819 */ /* 0x000fc80000011424 */
[----:B------:R-:W-:Y:S01]  /*6fe0*/  ISETP.GT.AND P3, PT, R85, R36, PT ;  /* 0x000000245500720c */ /* 0x000fe20003f64270 */
[----:B------:R-:W-:-:S12]  /*6ff0*/  BRA.DIV UR4, `(.L_x_1439) ;  /* 0x000001fe04707947 */ /* 0x000fd8000b800000 */
[----:B------:R1:W2:Y:S04]  /*7000*/  SHFL.IDX PT, R42, R13, RZ, 0x1e1f ;  /* 0x001e1fff0d2a7589 */ /* 0x0002a800000e0000 */
[----:B------:R-:W3:Y:S02]  /*7010*/  SHFL.IDX PT, R43, R43, RZ, 0x1e1f ;  /* 0x001e1fff2b2b7589 */ /* 0x000ee400000e0000 */
.L_x_1753:
[----:B------:R-:W-:Y:S05]  /*7020*/  @!P3 BRA `(.L_x_1397) ;  /* 0x0000000000a0b947 */ /* 0x000fea0003800000 */
[----:B-1----:R-:W4:Y:S01]  /*7030*/  LDL R13, [R1+0x80] ;  /* 0x00008000010d7983 */ /* 0x002f220000100800 */
[----:B------:R-:W-:-:S03]  /*7040*/  ULDC UR4, c[0x0][0x2f4] ;  /* 0x0000bd0000047ab9 */ /* 0x000fc60000000800 */
[----:B------:R-:W5:Y:S04]  /*7050*/  LDL R12, [R1+0x7c] ;  /* 0x00007c00010c7983 */ /* 0x000f680000100800 */
[----:B------:R-:W5:Y:S04]  /*7060*/  LDL R11, [R1+0x68] ;  /* 0x00006800010b7983 */ /* 0x000f680000100800 */
[----:B------:R-:W5:Y:S01]  /*7070*/  LDL R45, [R1+0x6c] ;  /* 0x00006c00012d7983 */ /* 0x000f620000100800 */
[C---:B------:R-:W-:Y:S02]  /*7080*/  ISETP.GE.AND P5, PT, R18.reuse, UR4, PT ;  /* 0x0000000412007c0c */ /* 0x040fe4000bfa6270 */
[----:B------:R-:W-:Y:S01]  /*7090*/  ISETP.GE.AND P4, PT, R137, UR4, PT ;  /* 0x0000000489007c0c */ /* 0x000fe2000bf86270 */
[----:B------:R-:W5:Y:S10]  /*70a0*/  LDL R44, [R1+0x78] ;  /* 0x00007800012c7983 */ /* 0x000f740000100800 */
[----:B---3--:R-:W-:-:S04]  /*70b0*/  @!P5 LEA R40, P3, R18, R43, 0x1 ;  /* 0x0000002b1228d211 */ /* 0x008fc800078608ff */
[----:B--2---:R-:W-:Y:S02]  /*70c0*/  @!P5 LEA.HI.X R41, R18, R42, R19, 0x1, P3 ;  /* 0x0000002a1229d211 */ /* 0x004fe400018f0c13 */
[----:B------:R-:W-:-:S04]  /*70d0*/  @!P4 LEA R38, P3, R137, R43, 0x1 ;  /* 0x0000002b8926c211 */ /* 0x000fc800078608ff */
[----:B----4-:R-:W-:Y:S02]  /*70e0*/  @!P4 LEA.HI.X R39, R137, R42, R13, 0x1, P3 ;  /* 0x0000002a8927c211 */ /* 0x010fe400018f0c0d */
[----:B------:R-:W-:-:S13]  /*70f0*/  ISETP.GE.AND P3, PT, R136, UR4, PT ;  /* 0x0000000488007c0c */ /* 0x000fda000bf66270 */
[----:B------:R-:W-:-:S04]  /*7100*/  @!P3 LEA R36, P6, R136, R43, 0x1 ;  /* 0x0000002b8824b211 */ /* 0x000fc800078c08ff */
[----:B-----5:R-:W-:Y:S02]  /*7110*/  @!P3 LEA.HI.X R37, R136, R42, R12, 0x1, P6 ;  /* 0x0000002a8825b211 */ /* 0x020fe400030f0c0c */
[----:B------:R-:W1:Y:S04]  /*7120*/  @!P5 LDS.128 R12, [R64+0x15000] ;  /* 0x01500000400cd984 */ /* 0x000e680000000c00 */
        /* <DEDUP_REMOVED lines=10> */
[----:B------:R-:W-:Y:S02]  /*71d0*/  @!P5 IMAD.SHL.U32 R11, R45, 0x8, RZ ;  /* 0x000000082d0bd824 */ /* 0x000fe400078e00ff */
        /* <DEDUP_REMOVED lines=13> */
.L_x_1397:
[----:B------:R-:W-:Y:S05]  /*72b0*/  BSYNC B0 ;  /* 0x0000000000007941 */ /* 0x000fea0003800000 */
.L_x_1388:
        /* <DEDUP_REMOVED lines=16> */
.L_x_1441:
[----:B------:R-:W-:Y:S05]  /*73c0*/  BSYNC B0 ;  /* 0x0000000000007941 */ /* 0x000fea0003800000 */
.L_x_1440:
[----:B------:R-:W5:Y:S01]  /*73d0*/  SYNCS.PHASECHK.TRANS64.TRYWAIT P2, [R34+URZ+0x2d8b0], R86 ;  /* 0x02d8b056220075a7 */ /* 0x000f62000804017f */
[----:B------:R-:W-:Y:S04]  /*73e0*/  BSSY B0, `(.L_x_1442) ;  /* 0x0000002000007945 */ /* 0x000fe80003800000 */
[----:B-----5:R-:W-:Y:S05]  /*73f0*/  @!P2 BRA `(.L_x_1443) ;  /* 0x000001f800b8a947 */ /* 0x020fea0003800000 */
.L_x_1754:
[----:B------:R-:W-:Y:S05]  /*7400*/  BSYNC B0 ;  /* 0x0000000000007941 */ /* 0x000fea0003800000 */
.L_x_1442:
[----:B-1-34-:R-:W1:Y:S01]  /*7410*/  S2R R14, SR_TID.X ;  /* 0x00000000000e7919 */ /* 0x01ae620000002100 */
[----:B------:R-:W-:Y:S01]  /*7420*/  ULDC.64 UR4, c[0x0][0x328] ;  /* 0x0000ca0000047ab9 */ /* 0x000fe20000000a00 */
[----:B------:R-:W-:Y:S01]  /*7430*/  ULDC.64 UR6, c[0x0][0x318] ;  /* 0x0000c60000067ab9 */ /* 0x000fe20000000a00 */
[----:B------:R-:W-:Y:S01]  /*7440*/  IMAD R83, R83, UR4, RZ ;  /* 0x0000000453537c24 */ /* 0x000fe2000f8e02ff */
[----:B------:R-:W-:Y:S01]  /*7450*/  BSSY B0, `(.L_x_1444) ;  /* 0x000003c000007945 */ /* 0x000fe20003800000 */
[----:B--2---:R-:W-:-:S04]  /*7460*/  IMAD.WIDE.U32 R12, R82, UR4, RZ ;  /* 0x00000004520c7c25 */ /* 0x004fc8000f8e00ff */
[----:B------:R-:W-:Y:S01]  /*7470*/  IMAD R83, R82, UR5, R83 ;  /* 0x0000000552537c24 */ /* 0x000fe2000f8e0253 */
[----:B------:R-:W-:Y:S02]  /*7480*/  ULDC.64 UR4, c[0x0][0x338] ;  /* 0x0000ce0000047ab9 */ /* 0x000fe40000000a00 */
[----:B------:R-:W-:Y:S02]  /*7490*/  IMAD R84, R84, UR4, RZ ;  /* 0x0000000454547c24 */ /* 0x000fe4000f8e02ff */
[----:B------:R-:W-:Y:S02]  /*74a0*/  IMAD.IADD R13, R13, 0x1, R83 ;  /* 0x000000010d0d7824 */ /* 0x000fe400078e0253 */
[C---:B0-----:R-:W-:Y:S02]  /*74b0*/  IMAD R11, R81.reuse, UR5, R84 ;  /* 0x00000005510b7c24 */ /* 0x041fe4000f8e0254 */
[----:B------:R-:W-:Y:S01]  /*74c0*/  IMAD.WIDE.U32 R12, R81, UR4, R12 ;  /* 0x00000004510c7c25 */ /* 0x000fe2000f8e000c */
[----:B------:R-:W-:-:S03]  /*74d0*/  ULDC.64 UR4, c[0x0][0x330] ;  /* 0x0000cc0000047ab9 */ /* 0x000fc60000000a00 */
[----:B------:R-:W-:Y:S02]  /*74e0*/  IMAD.IADD R13, R13, 0x1, R11 ;  /* 0x000000010d0d7824 */ /* 0x000fe400078e020b */
[----:B------:R-:W-:-:S04]  /*74f0*/  IMAD.WIDE.U32 R12, R155, UR4, R12 ;  /* 0x000000049b0c7c25 */ /* 0x000fc8000f8e000c */
[----:B------:R-:W-:Y:S01]  /*7500*/  IMAD R13, R155, UR5, R13 ;  /* 0x000000059b0d7c24 */ /* 0x000fe2000f8e020d */
[----:B------:R-:W-:Y:S01]  /*7510*/  LEA R11, P2, R12, UR6, 0x1 ;  /* 0x000000060c0b7c11 */ /* 0x000fe2000f8408ff */
[C---:B-1----:R-:W-:Y:S02]  /*7520*/  VIADD R15, R14.reuse, 0xffffff80 ;  /* 0xffffff800e0f7836 */ /* 0x042fe40000000000 */
[----:B------:R-:W-:Y:S01]  /*7530*/  VIADD R14, R14, 0xffffff80 ;  /* 0xffffff800e0e7836 */ /* 0x000fe20000000000 */
[----:B------:R-:W-:Y:S01]  /*7540*/  LEA.HI.X R12, R12, UR7, R13, 0x1, P2 ;  /* 0x000000070c0c7c11 */ /* 0x000fe200090f0c0d */
[----:B------:R0:W1:Y:S03]  /*7550*/  SHFL.IDX PT, R40, R11, RZ, 0x1e1f ;  /* 0x001e1fff0b287589 */ /* 0x00006600000e0000 */
[----:B------:R-:W-:Y:S01]  /*7560*/  LEA.HI R14, R14, R15, RZ, 0x1 ;  /* 0x0000000f0e0e7211 */ /* 0x000fe200078f08ff */
[----:B------:R0:W2:Y:S03]  /*7570*/  SHFL.IDX PT, R41, R12, RZ, 0x1e1f ;  /* 0x001e1fff0c297589 */ /* 0x0000a600000e0000 */
[----:B------:R-:W-:-:S04]  /*7580*/  SHF.R.S32.HI R14, RZ, 0x1, R14 ;  /* 0x00000001ff0e7819 */ /* 0x000fc8000001140e */
[----:B------:R-:W-:-:S13]  /*7590*/  ISETP.GT.AND P2, PT, R85, R14, PT ;  /* 0x0000000e5500720c */ /* 0x000fda0003f44270 */
[----:B01----:R-:W-:Y:S05]  /*75a0*/  @!P2 BRA `(.L_x_1445) ;  /* 0x000000000098a947 */ /* 0x003fea0003800000 */
[----:B------:R-:W3:Y:S01]  /*75b0*/  LDL R15, [R1+0x80] ;  /* 0x00008000010f7983 */ /* 0x000ee20000100800 */
[----:B------:R-:W-:-:S03]  /*75c0*/  ULDC UR4, c[0x0][0x2f4] ;  /* 0x0000bd0000047ab9 */ /* 0x000fc60000000800 */
[----:B------:R-:W4:Y:S04]  /*75d0*/  LDL R14, [R1+0x7c] ;  /* 0x00007c00010e7983 */ /* 0x000f280000100800 */
[----:B------:R-:W5:Y:S04]  /*75e0*/  LDL R46, [R1+0x68] ;  /* 0x00006800012e7983 */ /* 0x000f680000100800 */
[----:B------:R-:W5:Y:S01]  /*75f0*/  LDL R45, [R1+0x6c] ;  /* 0x00006c00012d7983 */ /* 0x000f620000100800 */
[C---:B------:R-:W-:Y:S02]  /*7600*/  ISETP.GE.AND P5, PT, R18.reuse, UR4, PT ;  /* 0x0000000412007c0c */ /* 0x040fe4000bfa6270 */
[----:B------:R-:W-:Y:S01]  /*7610*/  ISETP.GE.AND P4, PT, R137, UR4, PT ;  /* 0x0000000489007c0c */ /* 0x000fe2000bf86270 */
[----:B------:R-:W5:Y:S10]  /*7620*/  LDL R44, [R1+0x78] ;  /* 0x00007800012c7983 */ /* 0x000f740000100800 */
[----:B------:R-:W-:-:S04]  /*7630*/  @!P5 LEA R42, P2, R18, R40, 0x1 ;  /* 0x00000028122ad211 */ /* 0x000fc800078408ff */
        /* <DEDUP_REMOVED lines=10> */
[----:B-----5:R-:W-:-:S04]  /*76e0*/  @!P5 IMAD.SHL.U32 R11, R46, 0x8, RZ ;  /* 0x000000082e0bd824 */ /* 0x020fc800078e00ff */
        /* <DEDUP_REMOVED lines=12> */
[----:B------:R-:W-:Y:S01]  /*77b0*/  @!P5 LEA.HI.X R41, R138, R41, R44, 0x1, P6 ;  /* 0x000000298a29d211 */ /* 0x000fe200030f0c2c */
[----:B0-----:R-:W-:Y:S04]  /*77c0*/  @!P4 ST.E.128 desc[UR54][R38.64], R12 ;  /* 0x0000000c2600c985 */ /* 0x001fe8000c101d36 */
[----:B------:R-:W0:Y:S04]  /*77d0*/  @!P2 LDS.128 R12, [R64+0x4000] ;  /* 0x00400000400ca984 */ /* 0x000e280000000c00 */
[----:B0-----:R-:W-:Y:S04]  /*77e0*/  @!P2 ST.E.128 desc[UR54][R36.64], R12 ;  /* 0x0000000c2400a985 */ /* 0x001fe8000c101d36 */
[----:B------:R-:W0:Y:S04]  /*77f0*/  @!P5 LDS.128 R12, [R35+0x4000] ;  /* 0x00400000230cd984 */ /* 0x000e280000000c00 */
[----:B0-----:R0:W-:Y:S02]  /*7800*/  @!P5 ST.E.128 desc[UR54][R40.64], R12 ;  /* 0x0000000c2800d985 */ /* 0x0011e4000c101d36 */
.L_x_1445:
[----:B------:R-:W-:Y:S05]  /*7810*/  BSYNC B0 ;  /* 0x0000000000007941 */ /* 0x000fea0003800000 */
.L_x_1444:
[----:B0-----:R-:W3:Y:S01]  /*7820*/  LDL.LU R12, [R1+0xc] ;  /* 0x00000c00010c7983 */ /* 0x001ee20000300800 */
[----:B------:R-:W-:Y:S01]  /*7830*/  VIADD R22, R22, 0x1 ;  /* 0x0000000116167836 */ /* 0x000fe20000000000 */
[----:B------:R-:W-:Y:S01]  /*7840*/  @!P3 IADD3 R34, R34, 0x2d8c0, RZ ;  /* 0x0002d8c02222b810 */ /* 0x000fe20007ffe0ff */
[----:B------:R-:W-:Y:S01]  /*7850*/  @!PT LDS RZ, [RZ] ;  /* 0x00000000fffff984 */ /* 0x000fe20000000800 */
[----:B------:R-:W-:Y:S01]  /*7860*/  @!PT LDS RZ, [RZ] ;  /* 0x00000000fffff984 */ /* 0x000fe20000000800 */
[----:B------:R-:W-:Y:S01]  /*7870*/  @!PT LDS RZ, [RZ] ;  /* 0x00000000fffff984 */ /* 0x000fe20000000800 */
[----:B------:R-:W-:Y:S01]  /*7880*/  @!PT LDS RZ, [RZ] ;  /* 0x00000000fffff984 */ /* 0x000fe20000000800 */
[----:B------:R0:W-:Y:S06]  /*7890*/  MEMBAR.ALL.CTA ;  /* 0x0000000000007992 */ /* 0x0001ec0000008000 */
[----:B0-----:R-:W0:Y:S02]  /*78a0*/  FENCE.VIEW.ASYNC.S ;  /* 0x00000000000073c6 */ /* 0x001e240000000000 */
[----:B0-----:R0:W-:Y:S01]  /*78b0*/  BAR.SYNC.DEFER_BLOCKING R99, 0x80 ;  /* 0x000200630000751d */ /* 0x0011e20000010000 */
[----:B------:R-:W-:-:S02]  /*78c0*/  ISETP.NE.AND P2, PT, R22, 0x2, PT ;  /* 0x000000021600780c */ /* 0x000fc40003f45270 */
[----:B------:R-:W-:Y:S02]  /*78d0*/  @!P3 PRMT R34, RZ, 0x654, R34 ;  /* 0x00000654ff22b816 */ /* 0x000fe40000000022 */
[----:B------:R-:W-:Y:S02]  /*78e0*/  SEL R11, RZ, 0x1, P2 ;  /* 0x00000001ff0b7807 */ /* 0x000fe40001000000 */
[----:B------:R-:W-:Y:S01]  /*78f0*/  SEL R22, R22, RZ, P2 ;  /* 0x000000ff16167207 */ /* 0x000fe20001000000 */
[----:B------:R0:W-:Y:S01]  /*7900*/  @!P3 SYNCS.ARRIVE.TRANS64.RED.A1T0 RZ, [R34+URZ], RZ ;  /* 0x000000ff22ffb9a7 */ /* 0x0001e2000810043f */
[----:B---3--:R-:W-:-:S05]  /*7910*/  LOP3.LUT R12, R12, R11, RZ, 0x3c, !PT ;  /* 0x0000000b0c0c7212 */ /* 0x008fca00078e3cff */
[----:B------:R0:W-:Y:S01]  /*7920*/  STL [R1+0xc], R12 ;  /* 0x00000c0c01007387 */ /* 0x0001e20000100800 */
[----:B------:R-:W-:Y:S05]  /*7930*/  @P1 BRA `(.L_x_1446) ;  /* 0xffffffb400181947 */ /* 0x000fea000383ffff */
[----:B0-----:R-:W0:Y:S01]  /*7940*/  S2R R12, SR_TID.X ;  /* 0x00000000000c7919 */ /* 0x001e220000002100 */
[----:B------:R-:W-:Y:S02]  /*7950*/  PLOP3.LUT P0, PT, PT, PT, PT, 0x8, 0x0 ;  /* 0x000000000000781c */ /* 0x000fe40003f0e170 */
[----:B0-----:R-:W-:-:S04]  /*7960*/  SHF.R.U32.HI R12, RZ, 0x7, R12 ;  /* 0x00000007ff0c7819 */ /* 0x001fc8000001160c */
[----:B------:R-:W-:-:S13]  /*7970*/  ISETP.NE.AND P4, PT, R12, 0x1, PT ;  /* 0x000000010c00780c */ /* 0x000fda0003f85270 */
[----:B------:R-:W-:Y:S06]  /*7980*/  @!P4 BAR.ARV 0x9, 0x100 ;  /* 0x024400000000cb1d */ /* 0x000fec0000002000 */
.L_x_1383:
[----:B------:R-:W3:Y:S01]  /*7990*/  LDL R8, [R1+0x5c] ;  /* 0x00005c0001087983 */ /* 0x000ee20000100800 */
[----:B------:R-:W0:Y:S01]  /*79a0*/  LDC R0, c[0x0][0x448] ;  /* 0x00011200ff007b82 */ /* 0x000e220000000800 */
[----:B------:R-:W-:-:S07]  /*79b0*/  IADD3 R7, R157, 0x1, -R154 ;  /* 0x000000019d077810 */ /* 0x000fce0007ffe89a */
[----:B------:R-:W1:Y:S01]  /*79c0*/  LDC.64 R4, c[0x0][0x9e0] ;  /* 0x00027800ff047b82 */ /* 0x000e620000000a00 */
[----:B0-----:R-:W-:Y:S02]  /*79d0*/  ISETP.NE.AND P1, PT, R0, 0x1, PT ;  /* 0x000000010000780c */ /* 0x001fe40003f25270 */
[----:B-1----:R-:W-:-:S11]  /*79e0*/  ISETP.GE.AND P2, PT, R5, 0x1, PT ;  /* 0x000000010500780c */ /* 0x002fd60003f46270 */
[----:B------:R-:W0:Y:S08]  /*79f0*/  @P1 LDC R3, c[0x0][0x44c] ;  /* 0x00011300ff031b82 */ /* 0x000e300000000800 */
[----:B------:R-:W1:Y:S01]  /*7a00*/  @P1 LDC R6, c[0x0][0x450] ;  /* 0x00011400ff061b82 */ /* 0x000e620000000800 */
[----:B---3--:R-:W-:-:S04]  /*7a10*/  VIADD R0, R8, 0xbf ;  /* 0x000000bf08007836 */ /* 0x008fc80000000000 */
[----:B0-----:R-:W-:-:S05]  /*7a20*/  @P1 IMAD.HI.U32 R3, R0, R3, RZ ;  /* 0x0000000300031227 */ /* 0x001fca00078e00ff */
[----:B-1----:R-:W-:-:S05]  /*7a30*/  @P1 SHF.R.U32.HI R0, RZ, R6, R3 ;  /* 0x00000006ff001219 */ /* 0x002fca0000011603 */
[----:B------:R-:W-:Y:S01]  /*7a40*/  IMAD.IADD R3, R7, 0x1, R0 ;  /* 0x0000000107037824 */ /* 0x000fe200078e0200 */
[----:B------:R-:W-:Y:S06]  /*7a50*/  @P0 BRA `(.L_x_1447) ;  /* 0x00000000000c0947 */ /* 0x000fec0003800000 */
[----:B------:R-:W0:Y:S01]  /*7a60*/  FENCE.VIEW.ASYNC.G ;  /* 0x00000000000073c6 */ /* 0x000e220000000100 */
[----:B------:R-:W-:Y:S05]  /*7a70*/  WARPSYNC.ALL ;  /* 0x0000000000007948 */ /* 0x000fea0003800000 */
[----:B0-----:R-:W-:Y:S06]  /*7a80*/  BAR.ARV 0xc, 0x200 ;  /* 0x0308000000007b1d */ /* 0x001fec0000002000 */
.L_x_1447:
[----:B------:R-:W-:Y:S01]  /*7a90*/  IMAD.IADD R4, R3, 0x1, R4 ;  /* 0x0000000103047824 */ /* 0x000fe200078e0204 */
[----:B------:R-:W-:Y:S06]  /*7aa0*/  @!P2 BRA `(.L_x_1448) ;  /* 0x000000000048a947 */ /* 0x000fec0003800000 */
        /* <DEDUP_REMOVED lines=11> */
.L_x_1450:
[----:B------:R-:W-:-:S13]  /*7b60*/  ISETP.NE.AND P0, PT, R5, 0x1, PT ;  /* 0x000000010500780c */ /* 0x000fda0003f05270 */
[----:B------:R-:W0:Y:S02]  /*7b70*/  @P0 LDC.64 R6, c[0x0][0x9e8] ;  /* 0x00027a00ff060b82 */ /* 0x000e240000000a00 */
[----:B0-----:R-:W-:-:S05]  /*7b80*/  @P0 IMAD.HI.U32 R6, R0, R6, RZ ;  /* 0x0000000600060227 */ /* 0x001fca00078e00ff */
[----:B------:R-:W-:-:S07]  /*7b90*/  @P0 SHF.R.U32.HI R0, RZ, R7, R6 ;  /* 0x00000007ff000219 */ /* 0x000fce0000011606 */
.L_x_1451:
[----:B------:R-:W-:Y:S05]  /*7ba0*/  BSYNC B0 ;  /* 0x0000000000007941 */ /* 0x000fea0003800000 */
.L_x_1449:
[----:B------:R-:W-:-:S05]  /*7bb0*/  IMAD R3, R0, R5, R5 ;  /* 0x0000000500037224 */ /* 0x000fca00078e0205 */
[----:B------:R-:W-:-:S07]  /*7bc0*/  VIMNMX R4, R4, R3, PT ;  /* 0x0000000304047248 */ /* 0x000fce0003fe0100 */
.L_x_1448:
[----:B------:R-:W0:Y:S01]  /*7bd0*/  @P1 LDC R0, c[0x0][0x44c] ;  /* 0x00011300ff001b82 */ /* 0x000e220000000800 */
[----:B------:R-:W-:Y:S01]  /*7be0*/  VIADD R4, R4, 0x7f ;  /* 0x0000007f04047836 */ /* 0x000fe20000000000 */
[----:B------:R-:W-:-:S04]  /*7bf0*/  ULDC UR4, c[0x0][0x9dc] ;  /* 0x0002770000047ab9 */ /* 0x000fc80000000800 */
[----:B------:R-:W-:Y:S02]  /*7c00*/  SHF.R.S32.HI R3, RZ, 0x1f, R4 ;  /* 0x0000001fff037819 */ /* 0x000fe40000011404 */
[----:B------:R-:W1:Y:S02]  /*7c10*/  @P1 LDC R7, c[0x0][0x450] ;  /* 0x00011400ff071b82 */ /* 0x000e640000000800 */
[----:B------:R-:W-:-:S04]  /*7c20*/  LEA.HI R3, R3, R4, RZ, 0x7 ;  /* 0x0000000403037211 */ /* 0x000fc800078f38ff */
[----:B------:R-:W-:-:S04]  /*7c30*/  SHF.R.S32.HI R3, RZ, 0x7, R3 ;  /* 0x00000007ff037819 */ /* 0x000fc80000011403 */
[----:B------:R-:W-:Y:S01]  /*7c40*/  VIMNMX R100, R100, R3, PT ;  /* 0x0000000364647248 */ /* 0x000fe20003fe0100 */
[----:B0-----:R-:W-:-:S04]  /*7c50*/  @P1 IMAD.HI.U32 R6, R8, R0, RZ ;  /* 0x0000000008061227 */ /* 0x001fc800078e00ff */
[----:B------:R-:W-:Y:S01]  /*7c60*/  IMAD.MOV.U32 R0, RZ, RZ, R8 ;  /* 0x000000ffff007224 */ /* 0x000fe200078e0008 */
        /* <DEDUP_REMOVED lines=14> */
.L_x_1454:
[----:B------:R-:W-:-:S13]  /*7d50*/  ISETP.NE.AND P0, PT, R5, 0x1, PT ;  /* 0x000000010500780c */ /* 0x000fda0003f05270 */
[----:B------:R-:W0:Y:S02]  /*7d60*/  @P0 LDC.64 R6, c[0x0][0x9e8] ;  /* 0x00027a00ff060b82 */ /* 0x000e240000000a00 */
[----:B0-----:R-:W-:-:S05]  /*7d70*/  @P0 IMAD.HI.U32 R4, R0, R6, RZ ;  /* 0x0000000600040227 */ /* 0x001fca00078e00ff */
[----:B------:R-:W-:-:S07]  /*7d80*/  @P0 SHF.R.U32.HI R0, RZ, R7, R4 ;  /* 0x00000007ff000219 */ /* 0x000fce0000011604 */
.L_x_1455:
[----:B------:R-:W-:Y:S05]  /*7d90*/  BSYNC B0 ;  /* 0x0000000000007941 */ /* 0x000fea0003800000 */
.L_x_1453:
[----:B------:R-:W-:-:S05]  /*7da0*/  IMAD R0, R0, R5, RZ ;  /* 0x0000000500007224 */ /* 0x000fca00078e02ff */
[----:B------:R-:W-:-:S07]  /*7db0*/  VIMNMX R3, R3, R0, !PT ;  /* 0x0000000003037248 */ /* 0x000fce0007fe0100 */
.L_x_1452:
[----:B------:R-:W-:Y:S01]  /*7dc0*/  SHF.R.S32.HI R0, RZ, 0x1f, R3 ;  /* 0x0000001fff007819 */ /* 0x000fe20000011403 */
[----:B------:R-:W-:Y:S01]  /*7dd0*/  BSSY B0, `(.L_x_1456) ;  /* 0x0000027000007945 */ /* 0x000fe20003800000 */
[----:B------:R-:W-:Y:S02]  /*7de0*/  IMAD.MOV.U32 R97, RZ, RZ, RZ ;  /* 0x000000ffff617224 */ /* 0x000fe400078e00ff */
[----:B------:R-:W-:-:S04]  /*7df0*/  LEA.HI R0, R0, R3, RZ, 0x7 ;  /* 0x0000000300007211 */ /* 0x000fc800078f38ff */
[----:B------:R-:W-:-:S04]  /*7e00*/  SHF.R.S32.HI R0, RZ, 0x7, R0 ;  /* 0x00000007ff007819 */ /* 0x000fc80000011400 */
[----:B------:R-:W-:-:S04]  /*7e10*/  VIMNMX R9, RZ, R0, !PT ;  /* 0x00000000ff097248 */ /* 0x000fc80007fe0100 */
[----:B------:R-:W-:-:S13]  /*7e20*/  ISETP.GT.AND P0, PT, R100, R9, PT ;  /* 0x000000096400720c */ /* 0x000fda0003f04270 */
[----:B------:R-:W-:Y:S05]  /*7e30*/  @!P0 BRA `(.L_x_1457) ;  /* 0x0000000000808947 */ /* 0x000fea0003800000 */
[----:B------:R-:W3:Y:S01]  /*7e40*/  LDL R4, [R1+0xa8] ;  /* 0x0000a80001047983 */ /* 0x000ee20000100800 */
[----:B------:R-:W-:Y:S01]  /*7e50*/  ULDC UR4, c[0x0][0x9f0] ;  /* 0x00027c0000047ab9 */ /* 0x000fe20000000800 */
[----:B---3--:R-:W-:-:S04]  /*7e60*/  ISETP.NE.AND P0, PT, R4, RZ, PT ;  /* 0x000000ff0400720c */ /* 0x008fc80003f05270 */
        /* <DEDUP_REMOVED lines=21> */
[-C--:B------:R-:W-:Y:S01]  /*7fc0*/  @!P1 IADD3 R3, R3, -R6.reuse, RZ ;  /* 0x8000000603039210 */ /* 0x080fe20007ffe0ff */
[----:B------:R-:W-:Y:S01]  /*7fd0*/  @!P1 VIADD R5, R5, 0x1 ;  /* 0x0000000105059836 */ /* 0x000fe20000000000 */
[----:B------:R-:W-:Y:S02]  /*7fe0*/  ISETP.NE.AND P1, PT, R11, RZ, PT ;  /* 0x000000ff0b00720c */ /* 0x000fe40003f25270 */
[----:B------:R-:W-:-:S13]  /*7ff0*/  ISETP.GE.U32.AND P0, PT, R3, R6, PT ;  /* 0x000000060300720c */ /* 0x000fda0003f06070 */
[----:B------:R-:W-:-:S04]  /*8000*/  @P0 VIADD R5, R5, 0x1 ;  /* 0x0000000105050836 */ /* 0x000fc80000000000 */
[----:B------:R-:W-:Y:S01]  /*8010*/  @!P2 IMAD.MOV R5, RZ, RZ, -R5 ;  /* 0x000000ffff05a224 */ /* 0x000fe200078e0a05 */
[----:B------:R-:W-:-:S05]  /*8020*/  @!P1 LOP3.LUT R5, RZ, R11, RZ, 0x33, !PT ;  /* 0x0000000bff059212 */ /* 0x000fca00078e33ff */
[----:B------:R-:W-:-:S07]  /*8030*/  IMAD.MOV.U32 R97, RZ, RZ, R5 ;  /* 0x000000ffff617224 */ /* 0x000fce00078e0005 */
.L_x_1457:
[----:B------:R-:W-:Y:S05]  /*8040*/  BSYNC B0 ;  /* 0x0000000000007941 */ /* 0x000fea0003800000 */
.L_x_1456:
[----:B------:R-:W3:Y:S01]  /*8050*/  LDL R0, [R1+0xb0] ;  /* 0x0000b00001007983 */ /* 0x000ee20000100800 */
        /* <DEDUP_REMOVED lines=25> */
[----:B---3--:R-:W-:-:S02]  /*81f0*/  IMAD R4, R0, R97, R9 ;  /* 0x0000006100047224 */ /* 0x008fc400078e0209 */
[----:B------:R-:W-:-:S03]  /*8200*/  IMAD.MOV.U32 R0, RZ, RZ, RZ ;  /* 0x000000ffff007224 */ /* 0x000fc600078e00ff */
[----:B------:R0:W-:Y:S01]  /*8210*/  STL [R1+0xa0], R4 ;  /* 0x0000a00401007387 */ /* 0x0001e20000100800 */
[----:B------:R-:W-:Y:S02]  /*8220*/  VIADDMNMX R97, R4, R97, R100, PT ;  /* 0x0000006104617246 */ /* 0x000fe40003800164 */
[----:B------:R-:W-:Y:S02]  /*8230*/  CS2R R100, SRZ ;  /* 0x0000000000647805 */ /* 0x000fe4000001ff00 */
[----:B------:R-:W-:-:S13]  /*8240*/  ISETP.GT.AND P1, PT, R97, R4, PT ;  /* 0x000000046100720c */ /* 0x000fda0003f24270 */
[----:B0-----:R-:W-:Y:S05]  /*8250*/  @!P1 BRA `(.L_x_1458) ;  /* 0x0000013800549947 */ /* 0x001fea0003800000 */
[----:B------:R-:W0:Y:S01]  /*8260*/  S2R R4, SR_TID.X ;  /* 0x0000000000047919 */ /* 0x000e220000002100 */
[----:B------:R-:W-:Y:S01]  /*8270*/  UMOV UR4, 0xffffffff ;  /* 0xffffffff00047882 */ /* 0x000fe20000000000 */
[----:B0-----:R-:W-:-:S05]  /*8280*/  VIADD R40, R4, 0xffffff80 ;  /* 0xffffff8004287836 */ /* 0x001fca0000000000 */
[----:B--2---:R-:W-:-:S04]  /*8290*/  SHF.R.S32.HI R41, RZ, 0x1f, R40 ;  /* 0x0000001fff297819 */ /* 0x004fc80000011428 */
[----:B------:R-:W-:-:S04]  /*82a0*/  LEA.HI R13, R41, R40, RZ, 0x7 ;  /* 0x00000028290d7211 */ /* 0x000fc800078f38ff */
[----:B------:R-:W-:Y:S01]  /*82b0*/  SHF.R.S32.HI R13, RZ, 0x7, R13 ;  /* 0x00000007ff0d7819 */ /* 0x000fe2000001140d */
[----:B------:R-:W-:Y:S06]  /*82c0*/  BRA.DIV UR4, `(.L_x_1459) ;  /* 0x000001ee04187947 */ /* 0x000fec000b800000 */
[----:B------:R-:W0:Y:S04]  /*82d0*/  SHFL.IDX PT, R0, R13, RZ, 0x1f ;  /* 0x00001fff0d007589 */ /* 0x000e2800000e0000 */
[----:B0-----:R1:W-:Y:S02]  /*82e0*/  STL [R1+0x48], R0 ;  /* 0x0000480001007387 */ /* 0x0013e40000100800 */
.L_x_1757:
[----:B------:R-:W1:Y:S01]  /*82f0*/  LDL R3, [R1+0x48] ;  /* 0x0000480001037983 */ /* 0x000e620000100800 */
[----:B------:R-:W-:Y:S01]  /*8300*/  VIADD R4, R2, 0x21800 ;  /* 0x0002180002047836 */ /* 0x000fe20000000000 */
[----:B------:R-:W-:Y:S04]  /*8310*/  BSSY B6, `(.L_x_1460) ;  /* 0x000001e000067945 */ /* 0x000fe80003800000 */
[----:B------:R-:W-:Y:S01]  /*8320*/  LOP3.LUT P0, RZ, R4, 0x3ff, RZ, 0xc0, !PT ;  /* 0x000003ff04ff7812 */ /* 0x000fe2000780c0ff */
[----:B-1----:R-:W-:-:S05]  /*8330*/  IMAD.HI R0, R3, 0x55555556, RZ ;  /* 0x5555555603007827 */ /* 0x002fca00078e02ff */
[----:B------:R-:W-:-:S05]  /*8340*/  LEA.HI R141, R0, R0, RZ, 0x1 ;  /* 0x00000000008d7211 */ /* 0x000fca00078f08ff */
[----:B------:R-:W-:-:S04]  /*8350*/  IMAD R141, R141, -0x3, R3 ;  /* 0xfffffffd8d8d7824 */ /* 0x000fc800078e0203 */
[C---:B------:R-:W-:Y:S02]  /*8360*/  IMAD R3, R141.reuse, 0x2000, R4 ;  /* 0x000020008d037824 */ /* 0x040fe400078e0204 */
[----:B------:R-:W-:-:S03]  /*8370*/  IMAD R0, R141, 0x1000, R2 ;  /* 0x000010008d007824 */ /* 0x000fc600078e0202 */
[----:B------:R-:W-:Y:S01]  /*8380*/  SHF.R.U32.HI R3, RZ, 0x4, R3 ;  /* 0x00000004ff037819 */ /* 0x000fe20000011603 */
[----:B------:R-:W-:-:S03]  /*8390*/  VIADD R0, R0, 0xc400 ;  /* 0x0000c40000007836 */ /* 0x000fc60000000000 */
[----:B------:R-:W-:Y:S02]  /*83a0*/  LOP3.LUT R3, R3, 0x3fff, RZ, 0xc0, !PT ;  /* 0x00003fff03037812 */ /* 0x000fe400078ec0ff */
[----:B------:R-:W-:-:S03]  /*83b0*/  SHF.R.U32.HI R0, RZ, 0x4, R0 ;  /* 0x00000004ff007819 */ /* 0x000fc60000011600 */
[----:B------:R1:W-:Y:S01]  /*83c0*/  STL [R1+0x94], R3 ;  /* 0x0000940301007387 */ /* 0x0003e20000100800 */
[----:B------:R-:W-:Y:S01]  /*83d0*/  LOP3.LUT R44, R0, 0x3fff, RZ, 0xc0, !PT ;  /* 0x00003fff002c7812 */ /* 0x000fe200078ec0ff */
[----:B------:R-:W-:Y:S06]  /*83e0*/  @!P0 BRA `(.L_x_1461) ;  /* 0x0000000000408947 */ /* 0x000fec0003800000 */
[----:B0-----:R-:W-:Y:S01]  /*83f0*/  MOV R14, 0x0 ;  /* 0x00000000000e7802 */ /* 0x001fe20000000f00 */
[----:B------:R-:W-:Y:S01]  /*8400*/  ULDC.64 UR4, c[0x4][0x88] ;  /* 0x0100220000047ab9 */ /* 0x000fe20000000a00 */
[----:B------:R-:W-:Y:S01]  /*8410*/  ULDC.64 UR6, c[0x4][0x90] ;  /* 0x0100240000067ab9 */ /* 0x000fe20000000a00 */
[----:B------:R-:W-:Y:S01]  /*8420*/  IMAD.U32 R4, RZ, RZ, UR4 ;  /* 0x00000004ff047e24 */ /* 0x000fe2000f8e00ff */
[----:B------:R-:W-:Y:S01]  /*8430*/  MOV R8, 0x70 ;  /* 0x0000007000087802 */ /* 0x000fe20000000f00 */
        /* <DEDUP_REMOVED lines=8> */
[----:B------:R-:W-:-:S07]  /*84c0*/  IMAD.MOV.U32 R13, RZ, RZ, RZ ;  /* 0x000000ffff0d7224 */ /* 0x000fce00078e00ff */
[----:B------:R-:W-:-:S07]  /*84d0*/  LEPC R20, `(.L_x_1461) ;  /* 0x000000001014794e */ /* 0x000fce0000000000 */
[----:B01---5:R-:W-:Y:S05]  /*84e0*/  CALL.ABS.NOINC R14 ;  /* 0x000000000e007343 */ /* 0x023fea0003c00000 */
.L_x_1461:
[----:B------:R-:W-:Y:S05]  /*84f0*/  BSYNC B6 ;  /* 0x0000000000067941 */ /* 0x000fea0003800000 */
.L_x_1460:
[----:B------:R-:W-:Y:S02]  /*8500*/  ULDC UR4, c[0x0][0x3f4] ;  /* 0x0000fd0000047ab9 */ /* 0x000fe40000000800 */
[----:B------:R-:W-:-:S13]  /*8510*/  ISETP.LT.AND P0, PT, RZ, UR4, PT ;  /* 0x00000004ff007c0c */ /* 0x000fda000bf01270 */
[----:B------:R-:W-:Y:S05]  /*8520*/  @P0 BRA `(.L_x_1462) ;  /* 0x0000000000400947 */ /* 0x000fea0003800000 */
[----:B------:R-:W-:-:S04]  /*8530*/  ULEA.HI UR4, UR37, UR37, URZ, 0x1 ;  /* 0x0000002525047291 */ /* 0x000fc8000f8f083f */
[----:B------:R-:W-:-:S04]  /*8540*/  ULOP3.LUT UR4, UR4, 0xfffffffe, URZ, 0xc0, !UPT ;  /* 0xfffffffe04047892 */ /* 0x000fc8000f8ec03f */
[----:B------:R-:W-:-:S06]  /*8550*/  UIADD3 UR4, UR37, -UR4, URZ ;  /* 0x8000000425047290 */ /* 0x000fcc000fffe03f */
[----:B-1----:R-:W-:-:S05]  /*8560*/  IMAD.U32 R3, RZ, RZ, UR4 ;  /* 0x00000004ff037e24 */ /* 0x002fca000f8e00ff */
[----:B------:R-:W-:-:S04]  /*8570*/  SHF.L.U32 R3, R3, 0x1f, RZ ;  /* 0x0000001f03037819 */ /* 0x000fc800000006ff */
[----:B------:R1:W2:Y:S03]  /*8580*/  SYNCS.PHASECHK.TRANS64.TRYWAIT P0, [R2+URZ+0x2d800], R3 ;  /* 0x02d80003020075a7 */ /* 0x0002a6000800017f */
[----:B--2---:R-:W-:Y:S05]  /*8590*/  @!P0 NANOSLEEP.SYNCS 0x989680 ;  /* 0x009896800000895d */ /* 0x004fea0003900000 */
[----:B------:R-:W2:Y:S01]  /*85a0*/  @!P0 SYNCS.PHASECHK.TRANS64 P0, [R2+URZ+0x2d800], R3 ;  /* 0x02d80003020085a7 */ /* 0x000ea2000800007f */
[----:B------:R-:W-:Y:S04]  /*85b0*/  BSSY B0, `(.L_x_1463) ;  /* 0x0000006000007945 */ /* 0x000fe80003800000 */
[----:B--2---:R-:W-:Y:S05]  /*85c0*/  @P0 BRA `(.L_x_1464) ;  /* 0x0000000000100947 */ /* 0x004fea0003800000 */
.L_x_1465:
[----:B--2---:R2:W3:Y:S02]  /*85d0*/  SYNCS.PHASECHK.TRANS64.TRYWAIT P0, [R2+URZ+0x2d800], R3 ;  /* 0x02d80003020075a7 */ /* 0x0044e4000800017f */
[----:B---3--:R-:W-:Y:S05]  /*85e0*/  @!P0 NANOSLEEP.SYNCS 0x989680 ;  /* 0x009896800000895d */ /* 0x008fea0003900000 */
[----:B------:R-:W3:Y:S02]  /*85f0*/  @!P0 SYNCS.PHASECHK.TRANS64 P0, [R2+URZ+0x2d800], R3 ;  /* 0x02d80003020085a7 */ /* 0x000ee4000800007f */
[----:B---3--:R-:W-:Y:S05]  /*8600*/  @!P0 BRA `(.L_x_1465) ;  /* 0xfffffffc00f08947 */ /* 0x008fea000383ffff */
.L_x_1464:
[----:B------:R-:W-:Y:S05]  /*8610*/  BSYNC B0 ;  /* 0x0000000000007941 */ /* 0x000fea0003800000 */
.L_x_1463:
[----:B------:R-:W-:Y:S05]  /*8620*/  BRA `(.L_x_1466) ;  /* 0x0000003c00b47947 */ /* 0x000fea0003800000 */
.L_x_1462:
[----:B------:R-:W-:Y:S01]  /*8630*/  ULOP3.LUT UP0, URZ, UR40, 0x1bf, URZ, 0xc0, !UPT ;  /* 0x000001bf283f7892 */ /* 0x000fe2000f80c03f */
[----:B-----5:R-:W-:Y:S01]  /*8640*/  SHF.R.S32.HI R0, RZ, 0x1f, R96 ;  /* 0x0000001fff007819 */ /* 0x020fe20000011460 */
[----:B------:R-:W-:Y:S01]  /*8650*/  ULDC.64 UR4, c[0x0][0x3f8] ;  /* 0x0000fe0000047ab9 */ /* 0x000fe20000000a00 */
[----:B------:R-:W-:Y:S01]  /*8660*/  ULDC.64 UR6, c[0x0][0x408] ;  /* 0x0001020000067ab9 */ /* 0x000fe20000000a00 */
[----:B------:R-:W-:Y:S02]  /*8670*/  IMAD.WIDE.U32 R24, R96, UR4, RZ ;  /* 0x0000000460187c25 */ /* 0x000fe4000f8e00ff */
[----:B------:R-:W-:Y:S02]  /*8680*/  PLOP3.LUT P0, PT, PT, PT, UP0, 0x80, 0x0 ;  /* 0x000000000000781c */ /* 0x000fe40003f0f008 */
[C---:B-1----:R-:W-:Y:S02]  /*8690*/  IMAD R3, R0.reuse, UR4, RZ ;  /* 0x0000000400037c24 */ /* 0x042fe4000f8e02ff */
[----:B------:R-:W-:-:S02]  /*86a0*/  IMAD R5, R0, UR6, RZ ;  /* 0x0000000600057c24 */ /* 0x000fc4000f8e02ff */
[C---:B------:R-:W-:Y:S02]  /*86b0*/  IMAD R3, R96.reuse, UR5, R3 ;  /* 0x0000000560037c24 */ /* 0x040fe4000f8e0203 */
[C---:B------:R-:W-:Y:S02]  /*86c0*/  IMAD R5, R96.reuse, UR7, R5 ;  /* 0x0000000760057c24 */ /* 0x040fe4000f8e0205 */
[----:B------:R-:W-:-:S04]  /*86d0*/  IMAD.WIDE.U32 R26, R96, UR6, RZ ;  /* 0x00000006601a7c25 */ /* 0x000fc8000f8e00ff */
[----:B------:R-:W-:Y:S02]  /*86e0*/  IMAD.IADD R29, R3, 0x1, R25 ;  /* 0x00000001031d7824 */ /* 0x000fe400078e0219 */
[----:B------:R-:W-:Y:S01]  /*86f0*/  IMAD.IADD R31, R5, 0x1, R27 ;  /* 0x00000001051f7824 */ /* 0x000fe200078e021b */
[----:B------:R-:W-:Y:S06]  /*8700*/  @!P0 BRA `(.L_x_1467) ;  /* 0x0000000000408947 */ /* 0x000fec0003800000 */
[----:B0-----:R-:W-:Y:S01]  /*8710*/  MOV R14, 0x0 ;  /* 0x00000000000e7802 */ /* 0x001fe20000000f00 */
        /* <DEDUP_REMOVED lines=15> */
.L_x_1467:
[----:B------:R-:W2:Y:S01]  /*8810*/  LDL R20, [R1+0x5c] ;  /* 0x00005c0001147983 */ /* 0x000ea20000100800 */
[----:B------:R-:W-:Y:S01]  /*8820*/  ULDC.U8 UR4, c[0x0][0x410] ;  /* 0x0001040000047ab9 */ /* 0x000fe20000000000 */
[----:B------:R-:W1:Y:S01]  /*8830*/  S2R R21, SR_TID.X ;  /* 0x0000000000157919 */ /* 0x000e620000002100 */
[----:B------:R-:W-:Y:S01]  /*8840*/  ISETP.NE.AND P0, PT, RZ, UR4, PT ;  /* 0x00000004ff007c0c */ /* 0x000fe2000bf05270 */
[----:B------:R-:W-:Y:S01]  /*8850*/  BSSY B0, `(.L_x_1468) ;  /* 0x00003c2000007945 */ /* 0x000fe20003800000 */
[C---:B-1----:R-:W-:Y:S02]  /*8860*/  VIADD R52, R21.reuse, 0xffffff80 ;  /* 0xffffff8015347836 */ /* 0x042fe40000000000 */
[----:B------:R-:W-:-:S05]  /*8870*/  VIADD R50, R21, 0xffffff80 ;  /* 0xffffff8015327836 */ /* 0x000fca0000000000 */
[----:B------:R-:W-:-:S04]  /*8880*/  LEA.HI R50, R50, R52, RZ, 0x1 ;  /* 0x0000003432327211 */ /* 0x000fc800078f08ff */
[----:B------:R-:W-:-:S05]  /*8890*/  SHF.R.S32.HI R50, RZ, 0x1, R50 ;  /* 0x00000001ff327819 */ /* 0x000fca0000011432 */
[----:B--2---:R-:W-:Y:S01]  /*88a0*/  IMAD.IADD R6, R50, 0x1, R20 ;  /* 0x0000000132067824 */ /* 0x004fe200078e0214 */
[----:B------:R-:W-:Y:S06]  /*88b0*/  @!P0 BRA `(.L_x_1469) ;  /* 0x0000001c00688947 */ /* 0x000fec0003800000 */
[----:B------:R-:W1:Y:S01]  /*88c0*/  LDC R5, c[0x0][0x448] ;  /* 0x00011200ff057b82 */ /* 0x000e620000000800 */
[----:B------:R-:W-:Y:S01]  /*88d0*/  ULDC.64 UR4, c[0x0][0x3f8] ;  /* 0x0000fe0000047ab9 */ /* 0x000fe20000000a00 */
[----:B------:R-:W-:Y:S01]  /*88e0*/  ULDC.64 UR6, c[0x0][0x408] ;  /* 0x0001020000067ab9 */ /* 0x000fe20000000a00 */
[----:B------:R-:W-:Y:S02]  /*88f0*/  IMAD.MOV.U32 R25, RZ, RZ, R29 ;  /* 0x000000ffff197224 */ /* 0x000fe400078e001d */
[----:B------:R-:W-:Y:S01]  /*8900*/  IMAD.MOV.U32 R27, RZ, RZ, R31 ;  /* 0x000000ffff1b7224 */ /* 0x000fe200078e001f */
[----:B-1----:R-:W-:-:S13]  /*8910*/  ISETP.NE.AND P0, PT, R5, 0x1, PT ;  /* 0x000000010500780c */ /* 0x002fda0003f05270 */
[----:B------:R-:W1:Y:S08]  /*8920*/  @P0 LDC R3, c[0x0][0x44c] ;  /* 0x00011300ff030b82 */ /* 0x000e700000000800 */
[----:B------:R-:W2:Y:S01]  /*8930*/  @P0 LDC R7, c[0x0][0x450] ;  /* 0x00011400ff070b82 */ /* 0x000ea20000000800 */
[----:B-1----:R-:W-:Y:S01]  /*8940*/  @P0 IMAD.HI.U32 R0, R6, R3, RZ ;  /* 0x0000000306000227 */ /* 0x002fe200078e00ff */
[----:B------:R-:W-:-:S04]  /*8950*/  MOV R3, R6 ;  /* 0x0000000600037202 */ /* 0x000fc80000000f00 */
[----:B--2---:R-:W-:-:S04]  /*8960*/  @P0 SHF.R.U32.HI R3, RZ, R7, R0 ;  /* 0x00000007ff030219 */ /* 0x004fc80000011600 */
[----:B------:R-:W-:Y:S01]  /*8970*/  SHF.R.S32.HI R0, RZ, 0x1f, R3 ;  /* 0x0000001fff007819 */ /* 0x000fe20000011403 */
[----:B------:R-:W-:-:S04]  /*8980*/  IMAD.WIDE.U32 R24, R3, UR4, R24 ;  /* 0x0000000403187c25 */ /* 0x000fc8000f8e0018 */
[C---:B------:R-:W-:Y:S02]  /*8990*/  IMAD R4, R0.reuse, UR4, RZ ;  /* 0x0000000400047c24 */ /* 0x040fe4000f8e02ff */
[----:B------:R-:W-:Y:S02]  /*89a0*/  IMAD R0, R0, UR6, RZ ;  /* 0x0000000600007c24 */ /* 0x000fe4000f8e02ff */
[C---:B------:R-:W-:Y:S01]  /*89b0*/  IMAD R13, R3.reuse, UR5, R4 ;  /* 0x00000005030d7c24 */ /* 0x040fe2000f8e0204 */
[----:B------:R-:W-:Y:S01]  /*89c0*/  ULDC.64 UR4, c[0x0][0x3e8] ;  /* 0x0000fa0000047ab9 */ /* 0x000fe20000000a00 */
[C---:B------:R-:W-:Y:S01]  /*89d0*/  IMAD.WIDE.U32 R26, R3.reuse, UR6, R26 ;  /* 0x00000006031a7c25 */ /* 0x040fe2000f8e001a */
[----:B------:R-:W-:Y:S01]  /*89e0*/  LEA R38, P0, R24, UR4, 0x1 ;  /* 0x0000000418267c11 */ /* 0x000fe2000f8008ff */
[----:B------:R-:W-:Y:S02]  /*89f0*/  UMOV UR4, 0xffffffff ;  /* 0xffffffff00047882 */ /* 0x000fe40000000000 */
[----:B------:R-:W-:Y:S01]  /*8a00*/  IMAD R3, R3, UR7, R0 ;  /* 0x0000000703037c24 */ /* 0x000fe2000f8e0200 */
[----:B------:R-:W-:Y:S01]  /*8a10*/  ULDC.64 UR6, c[0x0][0x400] ;  /* 0x0001000000067ab9 */ /* 0x000fe20000000a00 */
[----:B------:R-:W-:Y:S01]  /*8a20*/  IMAD.IADD R13, R25, 0x1, R13 ;  /* 0x00000001190d7824 */ /* 0x000fe200078e020d */
[----:B------:R-:W-:Y:S01]  /*8a30*/  LEA R39, P1, R26, UR6, 0x1 ;  /* 0x000000061a277c11 */ /* 0x000fe2000f8208ff */
[----:B------:R-:W-:-:S03]  /*8a40*/  IMAD.IADD R3, R27, 0x1, R3 ;  /* 0x000000011b037824 */ /* 0x000fc600078e0203 */
[----:B------:R-:W-:Y:S02]  /*8a50*/  LEA.HI.X R13, R24, UR5, R13, 0x1, P0 ;  /* 0x00000005180d7c11 */ /* 0x000fe400080f0c0d */
[----:B------:R-:W-:Y:S01]  /*8a60*/  LEA.HI.X R0, R26, UR7, R3, 0x1, P1 ;  /* 0x000000071a007c11 */ /* 0x000fe200088f0c03 */
[----:B------:R-:W-:Y:S06]  /*8a70*/  BRA.DIV UR4, `(.L_x_1470) ;  /* 0x000001e604547947 */ /* 0x000fec000b800000 */
[----:B------:R1:W2:Y:S04]  /*8a80*/  SHFL.IDX PT, R3, R13, RZ, 0x1e1f ;  /* 0x001e1fff0d037589 */ /* 0x0002a800000e0000 */
[----:B------:R-:W3:Y:S04]  /*8a90*/  SHFL.IDX PT, R38, R38, RZ, 0x1e1f ;  /* 0x001e1fff26267589 */ /* 0x000ee800000e0000 */
[----:B------:R-:W4:Y:S04]  /*8aa0*/  SHFL.IDX PT, R0, R0, RZ, 0x1e1f ;  /* 0x001e1fff00007589 */ /* 0x000f2800000e0000 */
[----:B-1----:R-:W0:Y:S02]  /*8ab0*/  SHFL.IDX PT, R39, R39, RZ, 0x1e1f ;  /* 0x001e1fff27277589 */ /* 0x002e2400000e0000 */
.L_x_1763:
[----:B------:R-:W-:Y:S01]  /*8ac0*/  IMAD R42, R154, R5, RZ ;  /* 0x000000059a2a7224 */ /* 0x000fe200078e02ff */
[----:B------:R-:W-:Y:S01]  /*8ad0*/  BSSY B1, `(.L_x_1471) ;  /* 0x000005e000017945 */ /* 0x000fe20003800000 */
[----:B------:R-:W-:Y:S02]  /*8ae0*/  CS2R R34, SRZ ;  /* 0x0000000000227805 */ /* 0x000fe4000001ff00 */
[----:B------:R-:W-:Y:S02]  /*8af0*/  CS2R R30, SRZ ;  /* 0x00000000001e7805 */ /* 0x000fe4000001ff00 */
[----:B------:R-:W-:Y:S02]  /*8b00*/  CS2R R26, SRZ ;  /* 0x00000000001a7805 */ /* 0x000fe4000001ff00 */
[----:B------:R-:W-:Y:S01]  /*8b10*/  ISETP.GE.AND P0, PT, R6, R42, PT ;  /* 0x0000002a0600720c */ /* 0x000fe20003f06270 */
[----:B------:R-:W-:Y:S01]  /*8b20*/  IMAD R42, R33, -0xc0, R42 ;  /* 0xffffff40212a7824 */ /* 0x000fe200078e022a */
[----:B------:R-:W-:-:S02]  /*8b30*/  CS2R R20, SRZ ;  /* 0x0000000000147805 */ /* 0x000fc4000001ff00 */
[----:B------:R-:W-:Y:S02]  /*8b40*/  CS2R R12, SRZ ;  /* 0x00000000000c7805 */ /* 0x000fe4000001ff00 */
[----:B------:R-:W-:Y:S02]  /*8b50*/  CS2R R8, SRZ ;  /* 0x0000000000087805 */ /* 0x000fe4000001ff00 */
[----:B------:R-:W-:Y:S02]  /*8b60*/  CS2R R36, SRZ ;  /* 0x0000000000247805 */ /* 0x000fe4000001ff00 */
[----:B------:R-:W-:Y:S02]  /*8b70*/  CS2R R32, SRZ ;  /* 0x0000000000207805 */ /* 0x000fe4000001ff00 */
[----:B------:R-:W-:Y:S02]  /*8b80*/  CS2R R28, SRZ ;  /* 0x00000000001c7805 */ /* 0x000fe4000001ff00 */
[----:B------:R-:W-:-:S02]  /*8b90*/  CS2R R24, SRZ ;  /* 0x0000000000187805 */ /* 0x000fc4000001ff00 */
[----:B0-----:R-:W-:Y:S02]  /*8ba0*/  CS2R R14, SRZ ;  /* 0x00000000000e7805 */ /* 0x001fe4000001ff00 */
[----:B------:R-:W-:Y:S01]  /*8bb0*/  CS2R R10, SRZ ;  /* 0x00000000000a7805 */ /* 0x000fe2000001ff00 */
[----:B------:R-:W-:Y:S06]  /*8bc0*/  @P0 BRA `(.L_x_1472) ;  /* 0x0000000400380947 */ /* 0x000fec0003800000 */
[----:B------:R-:W2:Y:S01]  /*8bd0*/  LDL R51, [R1+0x90] ;  /* 0x0000900001337983 */ /* 0x000ea20000100800 */
[----:B------:R-:W-:-:S03]  /*8be0*/  ULDC UR4, c[0x0][0x3f4] ;  /* 0x0000fd0000047ab9 */ /* 0x000fc60000000800 */
[----:B------:R-:W3:Y:S04]  /*8bf0*/  LDL R49, [R1+0x88] ;  /* 0x0000880001317983 */ /* 0x000ee80000100800 */
[----:B------:R-:W4:Y:S04]  /*8c00*/  LDL R48, [R1+0x8c] ;  /* 0x00008c0001307983 */ /* 0x000f280000100800 */
[----:B------:R-:W4:Y:S04]  /*8c10*/  LDL R45, [R1+0x84] ;  /* 0x00008400012d7983 */ /* 0x000f280000100800 */
[----:B------:R-:W4:Y:S04]  /*8c20*/  LDL.64 R46, [R1+0x60] ;  /* 0x00006000012e7983 */ /* 0x000f280000100a00 */
[----:B------:R-:W4:Y:S01]  /*8c30*/  LDL R43, [R1+0x98] ;  /* 0x00009800012b7983 */ /* 0x000f220000100800 */
[----:B------:R-:W-:-:S02]  /*8c40*/  CS2R R36, SRZ ;  /* 0x0000000000247805 */ /* 0x000fc4000001ff00 */
[----:B------:R-:W-:Y:S02]  /*8c50*/  CS2R R34, SRZ ;  /* 0x0000000000227805 */ /* 0x000fe4000001ff00 */
[----:B------:R-:W-:Y:S02]  /*8c60*/  CS2R R32, SRZ ;  /* 0x0000000000207805 */ /* 0x000fe4000001ff00 */
[C---:B--2---:R-:W-:Y:S01]  /*8c70*/  ISETP.GE.AND P3, PT, R51.reuse, UR4, PT ;  /* 0x0000000433007c0c */ /* 0x044fe2000bf66270 */
[----:B------:R-:W-:Y:S01]  /*8c80*/  IMAD.SHL.U32 R24, R51, 0x2, RZ ;  /* 0x0000000233187824 */ /* 0x000fe200078e00ff */
[----:B------:R-:W-:Y:S02]  /*8c90*/  SHF.R.S32.HI R5, RZ, 0x1f, R51 ;  /* 0x0000001fff057819 */ /* 0x000fe40000011433 */
[C---:B---3--:R-:W-:Y:S01]  /*8ca0*/  ISETP.GE.AND P2, PT, R49.reuse, UR4, PT ;  /* 0x0000000431007c0c */ /* 0x048fe2000bf46270 */
[----:B------:R-:W-:Y:S01]  /*8cb0*/  IMAD.SHL.U32 R14, R49, 0x2, RZ ;  /* 0x00000002310e7824 */ /* 0x000fe200078e00ff */
[----:B------:R-:W-:-:S02]  /*8cc0*/  SHF.L.U64.HI R5, R51, 0x1, R5 ;  /* 0x0000000133057819 */ /* 0x000fc40000010205 */
[C---:B----4-:R-:W-:Y:S01]  /*8cd0*/  ISETP.GE.AND P1, PT, R48.reuse, UR4, PT ;  /* 0x0000000430007c0c */ /* 0x050fe2000bf26270 */
[----:B------:R-:W-:Y:S01]  /*8ce0*/  IMAD.SHL.U32 R10, R48, 0x2, RZ ;  /* 0x00000002300a7824 */ /* 0x000fe200078e00ff */
[----:B------:R-:W-:Y:S02]  /*8cf0*/  SHF.R.S32.HI R4, RZ, 0x1f, R49 ;  /* 0x0000001fff047819 */ /* 0x000fe40000011431 */
[C---:B------:R-:W-:Y:S01]  /*8d00*/  ISETP.GE.AND P0, PT, R45.reuse, UR4, PT ;  /* 0x000000042d007c0c */ /* 0x040fe2000bf06270 */
[----:B------:R-:W-:Y:S01]  /*8d10*/  IMAD.SHL.U32 R28, R45, 0x2, RZ ;  /* 0x000000022d1c7824 */ /* 0x000fe200078e00ff */
[CC--:B------:R-:W-:Y:S02]  /*8d20*/  @!P3 IADD3 R26, P4, R38.reuse, R24.reuse, RZ ;  /* 0x00000018261ab210 */ /* 0x0c0fe40007f9e0ff */
[----:B------:R-:W-:Y:S02]  /*8d30*/  @!P3 IADD3 R24, P5, R39, R24, RZ ;  /* 0x000000182718b210 */ /* 0x000fe40007fbe0ff */
[----:B------:R-:W-:Y:S01]  /*8d40*/  SHF.L.U64.HI R4, R49, 0x1, R4 ;  /* 0x0000000131047819 */ /* 0x000fe20000010204 */
[--C-:B------:R-:W-:Y:S01]  /*8d50*/  @!P3 IMAD.X R27, R3, 0x1, R5.reuse, P4 ;  /* 0x00000001031bb824 */ /* 0x100fe200020e0605 */
[-C--:B------:R-:W-:Y:S01]  /*8d60*/  @!P2 IADD3 R20, P4, R38, R14.reuse, RZ ;  /* 0x0000000e2614a210 */ /* 0x080fe20007f9e0ff */
[----:B------:R-:W-:Y:S01]  /*8d70*/  @!P3 IMAD.X R25, R0, 0x1, R5, P5 ;  /* 0x000000010019b824 */ /* 0x000fe200028e0605 */
[----:B------:R-:W-:Y:S01]  /*8d80*/  @!P2 IADD3 R14, P5, R39, R14, RZ ;  /* 0x0000000e270ea210 */ /* 0x000fe20007fbe0ff */
[----:B------:R-:W-:Y:S01]  /*8d90*/  IMAD.SHL.U32 R31, R43, 0x2, RZ ;  /* 0x000000022b1f7824 */ /* 0x000fe200078e00ff */
[----:B------:R-:W-:Y:S01]  /*8da0*/  SHF.R.S32.HI R7, RZ, 0x1f, R48 ;  /* 0x0000001fff077819 */ /* 0x000fe20000011430 */
[--C-:B------:R-:W-:Y:S01]  /*8db0*/  @!P2 IMAD.X R21, R3, 0x1, R4.reuse, P4 ;  /* 0x000000010315a824 */ /* 0x100fe200020e0604 */
[-C--:B------:R-:W-:Y:S01]  /*8dc0*/  @!P1 IADD3 R12, P4, R38, R10.reuse, RZ ;  /* 0x0000000a260c9210 */ /* 0x080fe20007f9e0ff */
[----:B------:R-:W-:Y:S01]  /*8dd0*/  @!P2 IMAD.X R15, R0, 0x1, R4, P5 ;  /* 0x00000001000fa824 */ /* 0x000fe200028e0604 */
[----:B------:R-:W-:Y:S01]  /*8de0*/  SHF.L.U64.HI R7, R48, 0x1, R7 ;  /* 0x0000000130077819 */ /* 0x000fe20000010207 */
[----:B------:R-:W5:Y:S01]  /*8df0*/  @!P3 LD.E.64 R32, desc[UR54][R26.64] ;  /* 0x000000361a20b980 */ /* 0x000f62000c101b00 */
        /* <DEDUP_REMOVED lines=21> */
[----:B0-----:R-:W-:-:S05]  /*8f50*/  @!P5 IADD3 R6, P4, R38, R31, RZ ;  /* 0x0000001f2606d210 */ /* 0x001fca0007f9e0ff */
[--C-:B------:R-:W-:Y:S01]  /*8f60*/  @!P5 IMAD.X R7, R3, 0x1, R30.reuse, P4 ;  /* 0x000000010307d824 */ /* 0x100fe200020e061e */
        /* <DEDUP_REMOVED lines=20> */
.L_x_1472:
[----:B------:R-:W-:Y:S05]  /*90b0*/  BSYNC B1 ;  /* 0x0000000000017941 */ /* 0x000fea0003800000 */
.L_x_1471:
[----:B------:R-:W-:Y:S01]  /*90c0*/  ULEA.HI UR4, UR37, UR37, URZ, 0x1 ;  /* 0x0000002525047291 */ /* 0x000fe2000f8f083f */
[----:B--2--5:R-:W-:Y:S01]  /*90d0*/  IMAD.MOV.U32 R3, RZ, RZ, R35 ;  /* 0x000000ffff037224 */ /* 0x024fe200078e0023 */
[----:B------:R-:W-:Y:S01]  /*90e0*/  VIMNMX R42, R42, 0xc0, PT ;  /* 0x000000c02a2a7848 */ /* 0x000fe20003fe0100 */
[----:B----4-:R-:W-:Y:S01]  /*90f0*/  IMAD.MOV.U32 R0, RZ, RZ, R34 ;  /* 0x000000ffff007224 */ /* 0x010fe200078e0022 */
[----:B------:R-:W-:Y:S01]  /*9100*/  ULOP3.LUT UR4, UR4, 0xfffffffe, URZ, 0xc0, !UPT ;  /* 0xfffffffe04047892 */ /* 0x000fe2000f8ec03f */
[----:B0-----:R-:W-:Y:S01]  /*9110*/  IMAD.MOV.U32 R4, RZ, RZ, R30 ;  /* 0x000000ffff047224 */ /* 0x001fe200078e001e */
        /* <DEDUP_REMOVED lines=8> */
[----:B------:R-:W-:Y:S01]  /*91a0*/  IMAD.U32 R3, RZ, RZ, UR4 ;  /* 0x00000004ff037e24 */ /* 0x000fe2000f8e00ff */
[----:B------:R-:W-:Y:S01]  /*91b0*/  PRMT R49, R0, 0x7610, R49 ;  /* 0x0000761000317816 */ /* 0x000fe20000000031 */
[----:B------:R-:W-:Y:S01]  /*91c0*/  IMAD.MOV.U32 R0, RZ, RZ, R20 ;  /* 0x000000ffff007224 */ /* 0x000fe200078e0014 */
[----:B------:R-:W-:Y:S01]  /*91d0*/  PRMT R48, R4, 0x7610, R48 ;  /* 0x0000761004307816 */ /* 0x000fe20000000030 */
[----:B------:R-:W-:Y:S01]  /*91e0*/  IMAD.MOV.U32 R4, RZ, RZ, R21 ;  /* 0x000000ffff047224 */ /* 0x000fe200078e0015 */
[----:B------:R-:W-:Y:S01]  /*91f0*/  SHF.L.U32 R3, R3, 0x1f, RZ ;  /* 0x0000001f03037819 */ /* 0x000fe200000006ff */
[----:B------:R-:W-:Y:S01]  /*9200*/  IMAD.MOV.U32 R5, RZ, RZ, R12 ;  /* 0x000000ffff057224 */ /* 0x000fe200078e000c */
[----:B------:R-:W-:Y:S01]  /*9210*/  ISETP.GE.AND P1, PT, R50, R42, PT ;  /* 0x0000002a3200720c */ /* 0x000fe20003f26270 */
[----:B------:R-:W-:Y:S01]  /*9220*/  IMAD.MOV.U32 R6, RZ, RZ, R13 ;  /* 0x000000ffff067224 */ /* 0x000fe200078e000d */
[----:B------:R-:W0:Y:S01]  /*9230*/  SYNCS.PHASECHK.TRANS64.TRYWAIT P0, [R2+URZ+0x2d800], R3 ;  /* 0x02d80003020075a7 */ /* 0x000e22000800017f */
[----:B------:R-:W-:Y:S01]  /*9240*/  PRMT R45, R0, 0x5410, R4 ;  /* 0x00005410002d7816 */ /* 0x000fe20000000004 */
[----:B------:R-:W-:Y:S01]  /*9250*/  IMAD.MOV.U32 R0, RZ, RZ, R8 ;  /* 0x000000ffff007224 */ /* 0x000fe200078e0008 */
[----:B------:R-:W-:Y:S01]  /*9260*/  MOV R4, R9 ;  /* 0x0000000900047202 */ /* 0x000fe20000000f00 */
[----:B------:R-:W-:Y:S01]  /*9270*/  BSSY B1, `(.L_x_1473) ;  /* 0x0000017000017945 */ /* 0x000fe20003800000 */
[----:B------:R-:W-:Y:S01]  /*9280*/  PRMT R42, R5, 0x5410, R6 ;  /* 0x00005410052a7816 */ /* 0x000fe20000000006 */
[----:B------:R-:W-:Y:S01]  /*9290*/  IMAD.MOV.U32 R5, RZ, RZ, R36 ;  /* 0x000000ffff057224 */ /* 0x000fe200078e0024 */
[----:B---3--:R-:W-:Y:S01]  /*92a0*/  PRMT R38, R0, 0x5410, R4 ;  /* 0x0000541000267816 */ /* 0x008fe20000000004 */
[----:B------:R-:W-:-:S02]  /*92b0*/  IMAD.MOV.U32 R6, RZ, RZ, R37 ;  /* 0x000000ffff067224 */ /* 0x000fc400078e0025 */
[----:B------:R-:W-:Y:S01]  /*92c0*/  IMAD.MOV.U32 R0, RZ, RZ, R32 ;  /* 0x000000ffff007224 */ /* 0x000fe200078e0020 */
[----:B------:R-:W-:Y:S01]  /*92d0*/  PRMT R51, R51, 0x5410, R5 ;  /* 0x0000541033337816 */ /* 0x000fe20000000005 */
[----:B------:R-:W-:Y:S01]  /*92e0*/  IMAD.MOV.U32 R4, RZ, RZ, R33 ;  /* 0x000000ffff047224 */ /* 0x000fe200078e0021 */
[----:B------:R-:W-:Y:S01]  /*92f0*/  PRMT R56, R56, 0x5410, R6 ;  /* 0x0000541038387816 */ /* 0x000fe20000000006 */
[----:B------:R-:W-:Y:S02]  /*9300*/  IMAD.MOV.U32 R5, RZ, RZ, R28 ;  /* 0x000000ffff057224 */ /* 0x000fe400078e001c */
[----:B------:R-:W-:Y:S01]  /*9310*/  IMAD.MOV.U32 R6, RZ, RZ, R29 ;  /* 0x000000ffff067224 */ /* 0x000fe200078e001d */
[----:B------:R-:W-:Y:S01]  /*9320*/  PRMT R57, R0, 0x5410, R4 ;  /* 0x0000541000397816 */ /* 0x000fe20000000004 */
[----:B------:R-:W-:Y:S01]  /*9330*/  IMAD.MOV.U32 R0, RZ, RZ, R24 ;  /* 0x000000ffff007224 */ /* 0x000fe200078e0018 */
[----:B------:R-:W-:Y:S01]  /*9340*/  PRMT R48, R48, 0x5410, R5 ;  /* 0x0000541030307816 */ /* 0x000fe20000000005 */
[----:B------:R-:W-:Y:S01]  /*9350*/  IMAD.MOV.U32 R4, RZ, RZ, R25 ;  /* 0x000000ffff047224 */ /* 0x000fe200078e0019 */
[----:B------:R-:W-:Y:S01]  /*9360*/  PRMT R47, R6, 0x7610, R47 ;  /* 0x00007610062f7816 */ /* 0x000fe2000000002f */
[----:B------:R-:W-:-:S02]  /*9370*/  IMAD.MOV.U32 R5, RZ, RZ, R14 ;  /* 0x000000ffff057224 */ /* 0x000fc400078e000e */
[----:B------:R-:W-:Y:S01]  /*9380*/  IMAD.MOV.U32 R6, RZ, RZ, R15 ;  /* 0x000000ffff067224 */ /* 0x000fe200078e000f */
[----:B------:R-:W-:Y:S01]  /*9390*/  PRMT R46, R0, 0x5410, R4 ;  /* 0x00005410002e7816 */ /* 0x000fe20000000004 */
[----:B------:R-:W-:Y:S02]  /*93a0*/  IMAD.MOV.U32 R0, RZ, RZ, R10 ;  /* 0x000000ffff007224 */ /* 0x000fe400078e000a */
[----:B------:R-:W-:Y:S01]  /*93b0*/  IMAD.MOV.U32 R4, RZ, RZ, R11 ;  /* 0x000000ffff047224 */ /* 0x000fe200078e000b */
[----:B------:R-:W-:Y:S01]  /*93c0*/  PRMT R43, R5, 0x5410, R6 ;  /* 0x00005410052b7816 */ /* 0x000fe20000000006 */
[----:B0-----:R-:W-:Y:S06]  /*93d0*/  @!P0 BRA `(.L_x_1474) ;  /* 0x000001dc006c8947 */ /* 0x001fec0003800000 */
.L_x_1764:
[----:B------:R-:W-:Y:S05]  /*93e0*/  BSYNC B1 ;  /* 0x0000000000017941 */ /* 0x000fea0003800000 */
.L_x_1473:
[----:B------:R-:W-:Y:S01]  /*93f0*/  PRMT R39, R0, 0x5410, R4 ;  /* 0x0000541000277816 */ /* 0x000fe20000000004 */
[----:B------:R-:W-:Y:S06]  /*9400*/  @P1 BRA `(.L_x_1475) ;  /* 0x0000003000181947 */ /* 0x000fec0003800000 */
[----:B------:R-:W2:Y:S01]  /*9410*/  LDL.64 R54, [R1+0x60] ;  /* 0x0000600001367983 */ /* 0x000ea20000100a00 */
[----:B------:R-:W2:Y:S03]  /*9420*/  LDC R4, c[0x0][0x3f4] ;  /* 0x0000fd00ff047b82 */ /* 0x000ea60000000800 */
[----:B------:R-:W3:Y:S04]  /*9430*/  LDL R58, [R1+0xa4] ;  /* 0x0000a400013a7983 */ /* 0x000ee80000100800 */
[----:B------:R-:W4:Y:S04]  /*9440*/  LDL R53, [R1+0x90] ;  /* 0x0000900001357983 */ /* 0x000f280000100800 */
[----:B------:R-:W5:Y:S04]  /*9450*/  LDL R52, [R1+0x88] ;  /* 0x0000880001347983 */ /* 0x000f680000100800 */
[----:B------:R-:W5:Y:S04]  /*9460*/  LDL R50, [R1+0x8c] ;  /* 0x00008c0001327983 */ /* 0x000f680000100800 */
[----:B------:R-:W5:Y:S04]  /*9470*/  LDL R7, [R1+0x84] ;  /* 0x0000840001077983 */ /* 0x000f680000100800 */
[----:B------:R-:W5:Y:S01]  /*9480*/  LDL R6, [R1+0x98] ;  /* 0x0000980001067983 */ /* 0x000f620000100800 */
[----:B------:R-:W-:-:S04]  /*9490*/  LEA.HI R40, R41, R40, RZ, 0x2 ;  /* 0x0000002829287211 */ /* 0x000fc800078f10ff */
[--C-:B------:R-:W-:Y:S02]  /*94a0*/  SHF.R.S32.HI R0, RZ, 0x2, R40.reuse ;  /* 0x00000002ff007819 */ /* 0x100fe40000011428 */
[----:B0-----:R-:W-:-:S04]  /*94b0*/  SHF.R.S32.HI R3, RZ, 0x1f, R40 ;  /* 0x0000001fff037819 */ /* 0x001fc80000011428 */
[----:B------:R-:W-:-:S04]  /*94c0*/  LEA.HI R3, R3, R0, RZ, 0x2 ;  /* 0x0000000003037211 */ /* 0x000fc800078f10ff */
[----:B------:R-:W-:Y:S01]  /*94d0*/  LOP3.LUT R5, R3, 0xfffffffc, RZ, 0xc0, !PT ;  /* 0xfffffffc03057812 */ /* 0x000fe200078ec0ff */
[----:B------:R-:W-:Y:S04]  /*94e0*/  BSSY B1, `(.L_x_1476) ;  /* 0x0000036000017945 */ /* 0x000fe80003800000 */
[----:B------:R-:W-:-:S05]  /*94f0*/  IMAD.IADD R5, R0, 0x1, -R5 ;  /* 0x0000000100057824 */ /* 0x000fca00078e0a05 */
[----:B------:R-:W-:Y:S02]  /*9500*/  LOP3.LUT P0, RZ, R5, 0x2, RZ, 0xc0, !PT ;  /* 0x0000000205ff7812 */ /* 0x000fe4000780c0ff */
[----:B--2---:R-:W-:Y:S01]  /*9510*/  ISETP.GE.AND P6, PT, R54, R4, PT ;  /* 0x000000043600720c */ /* 0x004fe20003fc6270 */
[----:B---3--:R-:W-:-:S04]  /*9520*/  IMAD R3, R58, 0x2, R2 ;  /* 0x000000023a037824 */ /* 0x008fc800078e0202 */
[----:B------:R-:W-:Y:S01]  /*9530*/  VIADD R0, R3, 0x20 ;  /* 0x0000002003007836 */ /* 0x000fe20000000000 */
[-C--:B----4-:R-:W-:Y:S02]  /*9540*/  ISETP.GE.AND P1, PT, R53, R4.reuse, PT ;  /* 0x000000043500720c */ /* 0x090fe40003f26270 */
[-C--:B-----5:R-:W-:Y:S02]  /*9550*/  ISETP.GE.AND P2, PT, R52, R4.reuse, PT ;  /* 0x000000043400720c */ /* 0x0a0fe40003f46270 */
[-C--:B------:R-:W-:Y:S02]  /*9560*/  ISETP.GE.AND P3, PT, R50, R4.reuse, PT ;  /* 0x000000043200720c */ /* 0x080fe40003f66270 */
        /* <DEDUP_REMOVED lines=12> */
[----:B------:R-:W-:-:S02]  /*9630*/  HADD2.F32 R36, -RZ, R36.H0_H0 ;  /* 0x20000024ff247230 */ /* 0x000fc40000004100 */
[--C-:B0-----:R-:W-:Y:S02]  /*9640*/  HADD2.F32 R37, -RZ, R7.reuse.H0_H0 ;  /* 0x20000007ff257230 */ /* 0x101fe40000004100 */
[----:B------:R-:W-:Y:S02]  /*9650*/  HADD2.F32 R40, -RZ, R7.H1_H1 ;  /* 0x30000007ff287230 */ /* 0x000fe40000004100 */
[--C-:B------:R-:W-:Y:S02]  /*9660*/  HADD2.F32 R7, -RZ, R4.reuse.H0_H0 ;  /* 0x20000004ff077230 */ /* 0x100fe40000004100 */
[----:B------:R-:W-:Y:S02]  /*9670*/  HADD2.F32 R4, -RZ, R4.H1_H1 ;  /* 0x30000004ff047230 */ /* 0x000fe40000004100 */
[C---:B------:R-:W-:Y:S01]  /*9680*/  FMUL.FTZ R54, R40.reuse, R52 ;  /* 0x0000003428367220 */ /* 0x040fe20000410000 */
[----:B------:R-:W-:Y:S01]  /*9690*/  FMUL.FTZ R53, R40, R50 ;  /* 0x0000003228357220 */ /* 0x000fe20000410000 */
[----:B------:R-:W-:-:S02]  /*96a0*/  HADD2.F32 R34, -RZ, R6.H0_H0 ;  /* 0x20000006ff227230 */ /* 0x000fc40000004100 */
[C---:B------:R-:W-:Y:S01]  /*96b0*/  FMUL.FTZ R40, R4.reuse, R51 ;  /* 0x0000003304287220 */ /* 0x040fe20000410000 */
[----:B------:R-:W-:Y:S01]  /*96c0*/  FFMA.FTZ R54, R37, R50, -R54 ;  /* 0x0000003225367223 */ /* 0x000fe20000010836 */
[-C--:B------:R-:W-:Y:S01]  /*96d0*/  FMUL.FTZ R50, R4, R41.reuse ;  /* 0x0000002904327220 */ /* 0x080fe20000410000 */
[----:B------:R-:W-:Y:S02]  /*96e0*/  HADD2.F32 R35, -RZ, R6.H1_H1 ;  /* 0x30000006ff237230 */ /* 0x000fe40000004100 */
[----:B------:R-:W-:Y:S01]  /*96f0*/  FFMA.FTZ R41, R7, R41, -R40 ;  /* 0x0000002907297223 */ /* 0x000fe20000010828 */
[----:B------:R-:W-:Y:S02]  /*9700*/  HADD2.F32 R6, -RZ, R5.H0_H0 ;  /* 0x20000005ff067230 */ /* 0x000fe40000004100 */
[----:B------:R-:W-:Y:S01]  /*9710*/  FFMA.FTZ R53, R37, R52, R53 ;  /* 0x0000003425357223 */ /* 0x000fe20000010035 */
[----:B------:R-:W-:Y:S02]  /*9720*/  HADD2.F32 R40, -RZ, R49.H1_H1 ;  /* 0x30000031ff287230 */ /* 0x000fe40000004100 */
[----:B------:R-:W-:Y:S01]  /*9730*/  FFMA.FTZ R50, R7, R51, R50 ;  /* 0x0000003307327223 */ /* 0x000fe20000010032 */
[----:B------:R-:W-:-:S02]  /*9740*/  HADD2.F32 R5, -RZ, R5.H1_H1 ;  /* 0x30000005ff057230 */ /* 0x000fc40000004100 */
[----:B------:R-:W-:Y:S02]  /*9750*/  HADD2.F32 R4, -RZ, R56.H1_H1 ;  /* 0x30000038ff047230 */ /* 0x000fe40000004100 */
[----:B------:R-:W-:Y:S01]  /*9760*/  FMUL.FTZ R51, R35, R40 ;  /* 0x0000002823337220 */ /* 0x000fe20000410000 */
[----:B------:R-:W-:Y:S02]  /*9770*/  HADD2.F32 R37, -RZ, R55.H0_H0 ;  /* 0x20000037ff257230 */ /* 0x000fe40000004100 */
[----:B------:R-:W-:Y:S01]  /*9780*/  FMUL.FTZ R52, R5, R36 ;  /* 0x0000002405347220 */ /* 0x000fe20000410000 */
[-C--:B------:R-:W-:Y:S01]  /*9790*/  FMUL.FTZ R35, R35, R4.reuse ;  /* 0x0000000423237220 */ /* 0x080fe20000410000 */
[----:B------:R-:W-:Y:S01]  /*97a0*/  FFMA.FTZ R51, R34, R4, -R51 ;  /* 0x0000000422337223 */ /* 0x000fe20000010833 */
[-C--:B------:R-:W-:Y:S01]  /*97b0*/  FMUL.FTZ R7, R5, R37.reuse ;  /* 0x0000002505077220 */ /* 0x080fe20000410000 */
[----:B------:R-:W-:Y:S01]  /*97c0*/  FFMA.FTZ R52, R6, R37, R52 ;  /* 0x0000002506347223 */ /* 0x000fe20000010034 */
[----:B------:R-:W-:Y:S01]  /*97d0*/  FFMA.FTZ R34, R34, R40, R35 ;  /* 0x0000002822227223 */ /* 0x000fe20000010023 */
[----:B------:R-:W-:Y:S01]  /*97e0*/  F2FP.F16.F32.PACK_AB R4, R50, R41 ;  /* 0x000000293204723e */ /* 0x000fe200000000ff */
[----:B------:R-:W-:Y:S01]  /*97f0*/  FFMA.FTZ R5, R6, R36, -R7 ;  /* 0x0000002406057223 */ /* 0x000fe20000010807 */
[----:B------:R-:W-:-:S02]  /*9800*/  F2FP.F16.F32.PACK_AB R7, R53, R54 ;  /* 0x000000363507723e */ /* 0x000fc400000000ff */
[----:B------:R-:W-:Y:S02]  /*9810*/  F2FP.F16.F32.PACK_AB R6, R34, R51 ;  /* 0x000000332206723e */ /* 0x000fe400000000ff */
[----:B------:R-:W-:-:S05]  /*9820*/  F2FP.F16.F32.PACK_AB R5, R52, R5 ;  /* 0x000000053405723e */ /* 0x000fca00000000ff */
[----:B------:R0:W-:Y:S02]  /*9830*/  STS.128 [R3+0xc400], R4 ;  /* 0x00c4000403007388 */ /* 0x0001e40000000c00 */
.L_x_1477:
[----:B------:R-:W-:Y:S05]  /*9840*/  BSYNC B1 ;  /* 0x0000000000017941 */ /* 0x000fea0003800000 */
.L_x_1476:
[----:B------:R-:W-:Y:S01]  /*9850*/  BSSY B1, `(.L_x_1478) ;  /* 0x000002d000017945 */ /* 0x000fe20003800000 */
[----:B------:R-:W-:-:S03]  /*9860*/  @P0 VIADD R0, R3, 0xffffffe0 ;  /* 0xffffffe003000836 */ /* 0x000fc60000000000 */
[----:B------:R-:W-:Y:S05]  /*9870*/  @P1 BRA `(.L_x_1479) ;  /* 0x0000000000a81947 */ /* 0x000fea0003800000 */
[----:B0-----:R-:W0:Y:S01]  /*9880*/  LDS.128 R4, [R0+0xc400] ;  /* 0x00c4000000047984 */ /* 0x001e220000000c00 */
        /* <DEDUP_REMOVED lines=8> */
[----:B------:R-:W-:-:S02]  /*9910*/  HADD2.F32 R49, -RZ, R49.H0_H0 ;  /* 0x20000031ff317230 */ /* 0x000fc40000004100 */
        /* <DEDUP_REMOVED lines=32> */
.L_x_1479:
[----:B------:R-:W-:Y:S05]  /*9b20*/  BSYNC B1 ;  /* 0x0000000000017941 */ /* 0x000fea0003800000 */
.L_x_1478:
        /* <DEDUP_REMOVED lines=44> */
.L_x_1481:
[----:B------:R-:W-:Y:S05]  /*9df0*/  BSYNC B1 ;  /* 0x0000000000017941 */ /* 0x000fea0003800000 */
.L_x_1480:
        /* <DEDUP_REMOVED lines=44> */
.L_x_1483:
[----:B------:R-:W-:Y:S05]  /*a0c0*/  BSYNC B1 ;  /* 0x0000000000017941 */ /* 0x000fea0003800000 */
.L_x_1482:
        /* <DEDUP_REMOVED lines=44> */
.L_x_1485:
[----:B------:R-:W-:Y:S05]  /*a390*/  BSYNC B1 ;  /* 0x0000000000017941 */ /* 0x000fea0003800000 */
.L_x_1484:
        /* <DEDUP_REMOVED lines=44> */
.L_x_1469:
[----:B------:R-:W1:Y:S01]  /*a660*/  LDC R7, c[0x0][0x448] ;  /* 0x00011200ff077b82 */ /* 0x000e620000000800 */
[----:B------:R-:W-:Y:S01]  /*a670*/  ULDC.64 UR4, c[0x0][0x3f8] ;  /* 0x0000fe0000047ab9 */ /* 0x000fe20000000a00 */
[----:B------:R-:W-:Y:S01]  /*a680*/  ULDC.64 UR6, c[0x0][0x408] ;  /* 0x0001020000067ab9 */ /* 0x000fe20000000a00 */
[----:B------:R-:W-:Y:S01]  /*a690*/  MOV R25, R29 ;  /* 0x0000001d00197202 */ /* 0x000fe20000000f00 */
[----:B------:R-:W-:Y:S01]  /*a6a0*/  IMAD.MOV.U32 R27, RZ, RZ, R31 ;  /* 0x000000ffff1b7224 */ /* 0x000fe200078e001f */
[----:B-1----:R-:W-:-:S13]  /*a6b0*/  ISETP.NE.AND P0, PT, R7, 0x1, PT ;  /* 0x000000010700780c */ /* 0x002fda0003f05270 */
[----:B------:R-:W1:Y:S08]  /*a6c0*/  @P0 LDC R3, c[0x0][0x44c] ;  /* 0x00011300ff030b82 */ /* 0x000e700000000800 */
[----:B------:R-:W2:Y:S01]  /*a6d0*/  @P0 LDC R5, c[0x0][0x450] ;  /* 0x00011400ff050b82 */ /* 0x000ea20000000800 */
[----:B-1----:R-:W-:-:S04]  /*a6e0*/  @P0 IMAD.HI.U32 R0, R6, R3, RZ ;  /* 0x0000000306000227 */ /* 0x002fc800078e00ff */
[----:B------:R-:W-:Y:S01]  /*a6f0*/  IMAD.MOV.U32 R3, RZ, RZ, R6 ;  /* 0x000000ffff037224 */ /* 0x000fe200078e0006 */
[----:B--2---:R-:W-:-:S04]  /*a700*/  @P0 SHF.R.U32.HI R3, RZ, R5, R0 ;  /* 0x00000005ff030219 */ /* 0x004fc80000011600 */
[----:B------:R-:W-:Y:S01]  /*a710*/  SHF.R.S32.HI R0, RZ, 0x1f, R3 ;  /* 0x0000001fff007819 */ /* 0x000fe20000011403 */
[----:B------:R-:W-:-:S04]  /*a720*/  IMAD.WIDE.U32 R24, R3, UR4, R24 ;  /* 0x0000000403187c25 */ /* 0x000fc8000f8e0018 */
[C---:B------:R-:W-:Y:S02]  /*a730*/  IMAD R4, R0.reuse, UR4, RZ ;  /* 0x0000000400047c24 */ /* 0x040fe4000f8e02ff */
[----:B------:R-:W-:Y:S02]  /*a740*/  IMAD R0, R0, UR6, RZ ;  /* 0x0000000600007c24 */ /* 0x000fe4000f8e02ff */
[C---:B------:R-:W-:Y:S01]  /*a750*/  IMAD R13, R3.reuse, UR5, R4 ;  /* 0x00000005030d7c24 */ /* 0x040fe2000f8e0204 */
[----:B------:R-:W-:Y:S01]  /*a760*/  ULDC.64 UR4, c[0x0][0x3e8] ;  /* 0x0000fa0000047ab9 */ /* 0x000fe20000000a00 */
[----:B------:R-:W-:-:S04]  /*a770*/  IMAD.WIDE.U32 R26, R3, UR6, R26 ;  /* 0x00000006031a7c25 */ /* 0x000fc8000f8e001a */
[----:B------:R-:W-:Y:S01]  /*a780*/  IMAD R5, R3, UR7, R0 ;  /* 0x0000000703057c24 */ /* 0x000fe2000f8e0200 */
[----:B------:R-:W-:Y:S01]  /*a790*/  ULDC.64 UR6, c[0x0][0x400] ;  /* 0x0001000000067ab9 */ /* 0x000fe20000000a00 */
[----:B------:R-:W-:Y:S01]  /*a7a0*/  IMAD.IADD R13, R25, 0x1, R13 ;  /* 0x00000001190d7824 */ /* 0x000fe200078e020d */
[----:B------:R-:W-:Y:S01]  /*a7b0*/  LEA R3, P0, R24, UR4, 0x1 ;  /* 0x0000000418037c11 */ /* 0x000fe2000f8008ff */
[----:B------:R-:W-:Y:S01]  /*a7c0*/  IMAD.IADD R5, R27, 0x1, R5 ;  /* 0x000000011b057824 */ /* 0x000fe200078e0205 */
[----:B------:R-:W-:Y:S01]  /*a7d0*/  LEA R38, P1, R26, UR6, 0x1 ;  /* 0x000000061a267c11 */ /* 0x000fe2000f8208ff */
[----:B------:R-:W-:Y:S01]  /*a7e0*/  UMOV UR4, 0xffffffff ;  /* 0xffffffff00047882 */ /* 0x000fe20000000000 */
[----:B------:R-:W-:Y:S02]  /*a7f0*/  LEA.HI.X R13, R24, UR5, R13, 0x1, P0 ;  /* 0x00000005180d7c11 */ /* 0x000fe400080f0c0d */
[----:B------:R-:W-:Y:S01]  /*a800*/  LEA.HI.X R26, R26, UR7, R5, 0x1, P1 ;  /* 0x000000071a1a7c11 */ /* 0x000fe200088f0c05 */
[----:B------:R-:W-:Y:S08]  /*a810*/  BRA.DIV UR4, `(.L_x_1486) ;  /* 0x000001ca04707947 */ /* 0x000ff0000b800000 */
[----:B------:R1:W2:Y:S04]  /*a820*/  SHFL.IDX PT, R0, R13, RZ, 0x1e1f ;  /* 0x001e1fff0d007589 */ /* 0x0002a800000e0000 */
[----:B------:R-:W3:Y:S04]  /*a830*/  SHFL.IDX PT, R3, R3, RZ, 0x1e1f ;  /* 0x001e1fff03037589 */ /* 0x000ee800000e0000 */
[----:B------:R1:W4:Y:S04]  /*a840*/  SHFL.IDX PT, R37, R26, RZ, 0x1e1f ;  /* 0x001e1fff1a257589 */ /* 0x00032800000e0000 */
[----:B------:R-:W0:Y:S02]  /*a850*/  SHFL.IDX PT, R38, R38, RZ, 0x1e1f ;  /* 0x001e1fff26267589 */ /* 0x000e2400000e0000 */
.L_x_1770:
[----:B------:R-:W-:Y:S01]  /*a860*/  IMAD R7, R154, R7, RZ ;  /* 0x000000079a077224 */ /* 0x000fe200078e02ff */
[----:B------:R-:W-:Y:S01]  /*a870*/  BSSY B1, `(.L_x_1487) ;  /* 0x000003a000017945 */ /* 0x000fe20003800000 */
[----:B------:R-:W-:Y:S02]  /*a880*/  CS2R R4, SRZ ;  /* 0x0000000000047805 */ /* 0x000fe4000001ff00 */
[----:B------:R-:W-:Y:S01]  /*a890*/  CS2R R8, SRZ ;  /* 0x0000000000087805 */ /* 0x000fe2000001ff00 */
[----:B------:R-:W-:Y:S01]  /*a8a0*/  IMAD R40, R33, -0xc0, R7 ;  /* 0xffffff4021287824 */ /* 0x000fe200078e0207 */
[----:B------:R-:W-:Y:S02]  /*a8b0*/  ISETP.GE.AND P0, PT, R6, R7, PT ;  /* 0x000000070600720c */ /* 0x000fe40003f06270 */
[----:B------:R-:W-:Y:S02]  /*a8c0*/  CS2R R6, SRZ ;  /* 0x0000000000067805 */ /* 0x000fe4000001ff00 */
[----:B------:R-:W-:-:S02]  /*a8d0*/  CS2R R10, SRZ ;  /* 0x00000000000a7805 */ /* 0x000fc4000001ff00 */
[----:B-1----:R-:W-:Y:S02]  /*a8e0*/  CS2R R12, SRZ ;  /* 0x00000000000c7805 */ /* 0x002fe4000001ff00 */
[----:B0-----:R-:W-:Y:S02]  /*a8f0*/  CS2R R14, SRZ ;  /* 0x00000000000e7805 */ /* 0x001fe4000001ff00 */
[----:B------:R-:W-:Y:S02]  /*a900*/  CS2R R24, SRZ ;  /* 0x0000000000187805 */ /* 0x000fe4000001ff00 */
[----:B------:R-:W-:Y:S02]  /*a910*/  CS2R R26, SRZ ;  /* 0x00000000001a7805 */ /* 0x000fe4000001ff00 */
[----:B------:R-:W-:Y:S02]  /*a920*/  CS2R R28, SRZ ;  /* 0x00000000001c7805 */ /* 0x000fe4000001ff00 */
[----:B------:R-:W-:-:S02]  /*a930*/  CS2R R30, SRZ ;  /* 0x00000000001e7805 */ /* 0x000fc4000001ff00 */
[----:B------:R-:W-:Y:S02]  /*a940*/  CS2R R32, SRZ ;  /* 0x0000000000207805 */ /* 0x000fe4000001ff00 */
[----:B------:R-:W-:Y:S01]  /*a950*/  CS2R R34, SRZ ;  /* 0x0000000000227805 */ /* 0x000fe2000001ff00 */
[----:B------:R-:W-:Y:S06]  /*a960*/  @P0 BRA `(.L_x_1488) ;  /* 0x0000000000a80947 */ /* 0x000fec0003800000 */
[----:B------:R-:W4:Y:S04]  /*a970*/  LDL R21, [R1+0x68] ;  /* 0x0000680001157983 */ /* 0x000f280000100800 */
[----:B------:R-:W4:Y:S01]  /*a980*/  LDL R20, [R1+0x6c] ;  /* 0x00006c0001147983 */ /* 0x000f220000100800 */
[C---:B------:R-:W-:Y:S01]  /*a990*/  VIADD R4, R18.reuse, 0x10 ;  /* 0x0000001012047836 */ /* 0x040fe20000000000 */
[----:B------:R-:W-:Y:S01]  /*a9a0*/  ULDC UR4, c[0x0][0x3f4] ;  /* 0x0000fd0000047ab9 */ /* 0x000fe20000000800 */
[C---:B------:R-:W-:Y:S01]  /*a9b0*/  VIADD R5, R18.reuse, 0x20 ;  /* 0x0000002012057836 */ /* 0x040fe20000000000 */
[----:B------:R-:W-:Y:S01]  /*a9c0*/  ISETP.GE.AND P2, PT, R18, UR4, PT ;  /* 0x0000000412007c0c */ /* 0x000fe2000bf46270 */
[----:B---3--:R-:W-:Y:S01]  /*a9d0*/  IMAD.MOV.U32 R6, RZ, RZ, R3 ;  /* 0x000000ffff067224 */ /* 0x008fe200078e0003 */
[----:B------:R-:W-:Y:S01]  /*a9e0*/  ISETP.GE.AND P3, PT, R4, UR4, PT ;  /* 0x0000000404007c0c */ /* 0x000fe2000bf66270 */
[----:B--2---:R-:W-:Y:S01]  /*a9f0*/  IMAD.MOV.U32 R7, RZ, RZ, R0 ;  /* 0x000000ffff077224 */ /* 0x004fe200078e0000 */
[----:B------:R-:W-:Y:S01]  /*aa00*/  ISETP.GE.AND P4, PT, R5, UR4, PT ;  /* 0x0000000405007c0c */ /* 0x000fe2000bf86270 */
[----:B------:R-:W-:Y:S01]  /*aa10*/  IMAD.MOV.U32 R8, RZ, RZ, R38 ;  /* 0x000000ffff087224 */ /* 0x000fe200078e0026 */
[----:B------:R-:W-:Y:S01]  /*aa20*/  CS2R R28, SRZ ;  /* 0x00000000001c7805 */ /* 0x000fe2000001ff00 */
[----:B----4-:R-:W-:Y:S01]  /*aa30*/  IMAD.MOV.U32 R9, RZ, RZ, R37 ;  /* 0x000000ffff097224 */ /* 0x010fe200078e0025 */
[----:B------:R-:W-:-:S02]  /*aa40*/  CS2R R30, SRZ ;  /* 0x00000000001e7805 */ /* 0x000fc4000001ff00 */
[----:B------:R-:W-:Y:S02]  /*aa50*/  CS2R R10, SRZ ;  /* 0x00000000000a7805 */ /* 0x000fe4000001ff00 */
[----:B------:R-:W-:Y:S02]  /*aa60*/  CS2R R32, SRZ ;  /* 0x0000000000207805 */ /* 0x000fe4000001ff00 */
[----:B------:R-:W-:Y:S01]  /*aa70*/  CS2R R34, SRZ ;  /* 0x0000000000227805 */ /* 0x000fe2000001ff00 */
[----:B------:R-:W-:Y:S01]  /*aa80*/  @!P2 IMAD.SHL.U32 R36, R18, 0x2, RZ ;  /* 0x000000021224a824 */ /* 0x000fe200078e00ff */
[----:B------:R-:W-:Y:S02]  /*aa90*/  CS2R R14, SRZ ;  /* 0x00000000000e7805 */ /* 0x000fe4000001ff00 */
[----:B------:R-:W-:Y:S02]  /*aaa0*/  CS2R R24, SRZ ;  /* 0x0000000000187805 */ /* 0x000fe4000001ff00 */
[----:B------:R-:W-:Y:S01]  /*aab0*/  CS2R R26, SRZ ;  /* 0x00000000001a7805 */ /* 0x000fe2000001ff00 */
[----:B------:R-:W-:-:S02]  /*aac0*/  @!P3 IMAD.SHL.U32 R13, R21, 0x8, RZ ;  /* 0x00000008150db824 */ /* 0x000fc400078e00ff */
[----:B------:R-:W-:Y:S01]  /*aad0*/  @!P4 IMAD.SHL.U32 R39, R20, 0x8, RZ ;  /* 0x000000081427c824 */ /* 0x000fe200078e00ff */
[-C--:B------:R-:W-:Y:S01]  /*aae0*/  @!P2 IADD3 R20, P0, R3, R36.reuse, RZ ;  /* 0x000000240314a210 */ /* 0x080fe20007f1e0ff */
[----:B------:R-:W-:Y:S01]  /*aaf0*/  @!P3 IMAD.WIDE R4, R13, 0x2, R6 ;  /* 0x000000020d04b825 */ /* 0x000fe200078e0206 */
[----:B------:R-:W-:Y:S02]  /*ab00*/  @!P2 IADD3 R36, P1, R38, R36, RZ ;  /* 0x000000242624a210 */ /* 0x000fe40007f3e0ff */
[----:B------:R-:W-:Y:S01]  /*ab10*/  @!P2 SHF.L.U64.HI R3, R18, 0x1, R19 ;  /* 0x000000011203a819 */ /* 0x000fe20000010213 */
[----:B------:R-:W-:Y:S01]  /*ab20*/  @!P4 IMAD.WIDE R6, R39, 0x2, R6 ;  /* 0x000000022706c825 */ /* 0x000fe200078e0206 */
[----:B------:R0:W5:Y:S03]  /*ab30*/  @!P3 LD.E.128 R28, desc[UR54][R4.64] ;  /* 0x00000036041cb980 */ /* 0x000166000c101d00 */
[--C-:B------:R-:W-:Y:S01]  /*ab40*/  @!P3 IMAD.WIDE R12, R13, 0x2, R8.reuse ;  /* 0x000000020d0cb825 */ /* 0x100fe200078e0208 */
[----:B------:R1:W5:Y:S03]  /*ab50*/  @!P4 LD.E.128 R32, desc[UR54][R6.64] ;  /* 0x000000360620c980 */ /* 0x000366000c101d00 */
[----:B------:R-:W-:Y:S01]  /*ab60*/  @!P4 IMAD.WIDE R38, R39, 0x2, R8 ;  /* 0x000000022726c825 */ /* 0x000fe200078e0208 */
[----:B------:R-:W-:-:S02]  /*ab70*/  CS2R R8, SRZ ;  /* 0x0000000000087805 */ /* 0x000fc4000001ff00 */
[----:B0-----:R-:W-:Y:S01]  /*ab80*/  CS2R R4, SRZ ;  /* 0x0000000000047805 */ /* 0x001fe2000001ff00 */
[--C-:B------:R-:W-:Y:S02]  /*ab90*/  @!P2 IMAD.X R21, R0, 0x1, R3.reuse, P0 ;  /* 0x000000010015a824 */ /* 0x100fe400000e0603 */
[----:B------:R-:W-:Y:S01]  /*aba0*/  @!P2 IMAD.X R37, R37, 0x1, R3, P1 ;  /* 0x000000012525a824 */ /* 0x000fe200008e0603 */
[----:B------:R0:W5:Y:S01]  /*abb0*/  @!P3 LD.E.128 R8, desc[UR54][R12.64] ;  /* 0x000000360c08b980 */ /* 0x000162000c101d00 */
[----:B-1----:R-:W-:-:S03]  /*abc0*/  CS2R R6, SRZ ;  /* 0x0000000000067805 */ /* 0x002fc6000001ff00 */
[----:B------:R1:W5:Y:S04]  /*abd0*/  @!P2 LD.E.128 R24, desc[UR54][R20.64] ;  /* 0x000000361418a980 */ /* 0x000368000c101d00 */
[----:B------:R1:W5:Y:S01]  /*abe0*/  @!P2 LD.E.128 R4, desc[UR54][R36.64] ;  /* 0x000000362404a980 */ /* 0x000362000c101d00 */
[----:B0-----:R-:W-:-:S06]  /*abf0*/  CS2R R12, SRZ ;  /* 0x00000000000c7805 */ /* 0x001fcc000001ff00 */
[----:B------:R1:W5:Y:S02]  /*ac00*/  @!P4 LD.E.128 R12, desc[UR54][R38.64] ;  /* 0x00000036260cc980 */ /* 0x000364000c101d00 */
.L_x_1488:
[----:B------:R-:W-:Y:S05]  /*ac10*/  BSYNC B1 ;  /* 0x0000000000017941 */ /* 0x000fea0003800000 */
.L_x_1487:
[----:B---3--:R-:W0:Y:S01]  /*ac20*/  S2R R3, SR_TID.X ;  /* 0x0000000000037919 */ /* 0x008e220000002100 */
[----:B------:R-:W-:Y:S01]  /*ac30*/  ULEA.HI UR4, UR37, UR37, URZ, 0x1 ;  /* 0x0000002525047291 */ /* 0x000fe2000f8f083f */
[----:B--2--5:R-:W-:Y:S01]  /*ac40*/  IMAD.MOV.U32 R0, RZ, RZ, R4 ;  /* 0x000000ffff007224 */ /* 0x024fe200078e0004 */
[----:B------:R-:W-:Y:S01]  /*ac50*/  VIMNMX R40, R40, 0xc0, PT ;  /* 0x000000c028287848 */ /* 0x000fe20003fe0100 */
[----:B-1----:R-:W-:Y:S01]  /*ac60*/  IMAD.MOV.U32 R20, RZ, RZ, R6 ;  /* 0x000000ffff147224 */ /* 0x002fe200078e0006 */
[----:B------:R-:W-:Y:S01]  /*ac70*/  ULOP3.LUT UR4, UR4, 0xfffffffe, URZ, 0xc0, !UPT ;  /* 0xfffffffe04047892 */ /* 0x000fe2000f8ec03f */
[----:B----4-:R-:W-:Y:S01]  /*ac80*/  IMAD.MOV.U32 R37, RZ, RZ, R25 ;  /* 0x000000ffff257224 */ /* 0x010fe200078e0019 */
        /* <DEDUP_REMOVED lines=9> */
[----:B------:R-:W-:Y:S01]  /*ad20*/  PRMT R50, R50, 0x5410, R20 ;  /* 0x0000541032327816 */ /* 0x000fe20000000014 */
[----:B------:R-:W-:Y:S01]  /*ad30*/  IMAD.MOV.U32 R20, RZ, RZ, R11 ;  /* 0x000000ffff147224 */ /* 0x000fe200078e000b */
[----:B------:R-:W-:Y:S02]  /*ad40*/  BSSY B1, `(.L_x_1489) ;  /* 0x0000028000017945 */ /* 0x000fe40003800000 */
[----:B------:R-:W-:Y:S01]  /*ad50*/  PRMT R49, R49, 0x5410, R0 ;  /* 0x0000541031317816 */ /* 0x000fe20000000000 */
[----:B------:R-:W-:Y:S01]  /*ad60*/  IMAD.MOV.U32 R0, RZ, RZ, R14 ;  /* 0x000000ffff007224 */ /* 0x000fe200078e000e */
[----:B------:R-:W-:Y:S01]  /*ad70*/  PRMT R48, R20, 0x7610, R48 ;  /* 0x0000761014307816 */ /* 0x000fe20000000030 */
[----:B------:R-:W-:-:S05]  /*ad80*/  IMAD.MOV.U32 R20, RZ, RZ, R15 ;  /* 0x000000ffff147224 */ /* 0x000fca00078e000f */
[----:B------:R-:W-:Y:S01]  /*ad90*/  PRMT R45, R0, 0x5410, R20 ;  /* 0x00005410002d7816 */ /* 0x000fe20000000014 */
[----:B------:R-:W-:Y:S02]  /*ada0*/  IMAD.MOV.U32 R20, RZ, RZ, R27 ;  /* 0x000000ffff147224 */ /* 0x000fe400078e001b */
[----:B------:R-:W-:Y:S02]  /*adb0*/  IMAD.MOV.U32 R0, RZ, RZ, R26 ;  /* 0x000000ffff007224 */ /* 0x000fe400078e001a */
[C---:B0-----:R-:W-:Y:S01]  /*adc0*/  VIADD R36, R3.reuse, 0xffffff80 ;  /* 0xffffff8003247836 */ /* 0x041fe20000000000 */
[----:B------:R-:W-:Y:S01]  /*add0*/  PRMT R67, R20, 0x7610, R67 ;  /* 0x0000761014437816 */ /* 0x000fe20000000043 */
[----:B------:R-:W-:Y:S01]  /*ade0*/  VIADD R21, R3, 0xffffff80 ;  /* 0xffffff8003157836 */ /* 0x000fe20000000000 */
[----:B------:R-:W-:Y:S01]  /*adf0*/  MOV R3, R5 ;  /* 0x0000000500037202 */ /* 0x000fe20000000f00 */
[----:B------:R-:W-:Y:S01]  /*ae00*/  IMAD.MOV.U32 R20, RZ, RZ, R31 ;  /* 0x000000ffff147224 */ /* 0x000fe200078e001f */
[----:B------:R-:W-:-:S02]  /*ae10*/  PRMT R66, R66, 0x5410, R0 ;  /* 0x0000541042427816 */ /* 0x000fc40000000000 */
[----:B------:R-:W-:Y:S01]  /*ae20*/  PRMT R61, R3, 0x7610, R61 ;  /* 0x00007610033d7816 */ /* 0x000fe2000000003d */
[----:B------:R-:W-:Y:S01]  /*ae30*/  IMAD.U32 R3, RZ, RZ, UR4 ;  /* 0x00000004ff037e24 */ /* 0x000fe2000f8e00ff */
[----:B------:R-:W-:Y:S01]  /*ae40*/  LEA.HI R21, R21, R36, RZ, 0x1 ;  /* 0x0000002415157211 */ /* 0x000fe200078f08ff */
[----:B------:R-:W-:Y:S01]  /*ae50*/  IMAD.MOV.U32 R36, RZ, RZ, R13 ;  /* 0x000000ffff247224 */ /* 0x000fe200078e000d */
[----:B------:R-:W-:Y:S02]  /*ae60*/  MOV R0, R30 ;  /* 0x0000001e00007202 */ /* 0x000fe40000000f00 */
[----:B------:R-:W-:Y:S02]  /*ae70*/  SHF.L.U32 R3, R3, 0x1f, RZ ;  /* 0x0000001f03037819 */ /* 0x000fe400000006ff */
[----:B------:R-:W-:Y:S02]  /*ae80*/  SHF.R.S32.HI R21, RZ, 0x1, R21 ;  /* 0x00000001ff157819 */ /* 0x000fe40000011415 */
[----:B------:R-:W0:Y:S01]  /*ae90*/  SYNCS.PHASECHK.TRANS64.TRYWAIT P0, [R2+URZ+0x2d800], R3 ;  /* 0x02d80003020075a7 */ /* 0x000e22000800017f */
[----:B------:R-:W-:Y:S01]  /*aea0*/  PRMT R48, R48, 0x5410, R0 ;  /* 0x0000541030307816 */ /* 0x000fe20000000000 */
[----:B------:R-:W-:Y:S01]  /*aeb0*/  IMAD.MOV.U32 R0, RZ, RZ, R34 ;  /* 0x000000ffff007224 */ /* 0x000fe200078e0022 */
[----:B------:R-:W-:Y:S01]  /*aec0*/  ISETP.GE.AND P1, PT, R21, R40, PT ;  /* 0x000000281500720c */ /* 0x000fe20003f26270 */
[----:B------:R-:W-:Y:S01]  /*aed0*/  IMAD.MOV.U32 R21, RZ, RZ, R9 ;  /* 0x000000ffff157224 */ /* 0x000fe200078e0009 */
[----:B------:R-:W-:Y:S01]  /*aee0*/  PRMT R49, R20, 0x7610, R49 ;  /* 0x0000761014317816 */ /* 0x000fe20000000031 */
[----:B------:R-:W-:-:S03]  /*aef0*/  IMAD.MOV.U32 R20, RZ, RZ, R35 ;  /* 0x000000ffff147224 */ /* 0x000fc600078e0023 */
[----:B------:R-:W-:Y:S01]  /*af00*/  PRMT R53, R21, 0x7610, R53 ;  /* 0x0000761015357816 */ /* 0x000fe20000000035 */
[----:B------:R-:W-:-:S03]  /*af10*/  IMAD.MOV.U32 R21, RZ, RZ, R12 ;  /* 0x000000ffff157224 */ /* 0x000fc600078e000c */
[----:B------:R-:W-:Y:S01]  /*af20*/  PRMT R53, R53, 0x5410, R37 ;  /* 0x0000541035357816 */ /* 0x000fe20000000025 */
[----:B------:R-:W-:Y:S01]  /*af30*/  IMAD.MOV.U32 R37, RZ, RZ, R33 ;  /* 0x000000ffff257224 */ /* 0x000fe200078e0021 */
[----:B------:R-:W-:Y:S01]  /*af40*/  PRMT R21, R21, 0x5410, R36 ;  /* 0x0000541015157816 */ /* 0x000fe20000000024 */
[----:B------:R-:W-:-:S05]  /*af50*/  IMAD.MOV.U32 R36, RZ, RZ, R24 ;  /* 0x000000ffff247224 */ /* 0x000fca00078e0018 */
[----:B------:R-:W-:Y:S01]  /*af60*/  PRMT R62, R62, 0x5410, R36 ;  /* 0x000054103e3e7816 */ /* 0x000fe20000000024 */
[----:B------:R-:W-:-:S05]  /*af70*/  IMAD.MOV.U32 R36, RZ, RZ, R28 ;  /* 0x000000ffff247224 */ /* 0x000fca00078e001c */
[----:B------:R-:W-:Y:S01]  /*af80*/  PRMT R50, R36, 0x7610, R50 ;  /* 0x0000761024327816 */ /* 0x000fe20000000032 */
[----:B------:R-:W-:-:S05]  /*af90*/  IMAD.MOV.U32 R36, RZ, RZ, R32 ;  /* 0x000000ffff247224 */ /* 0x000fca00078e0020 */
[----:B------:R-:W-:Y:S01]  /*afa0*/  PRMT R46, R36, 0x5410, R37 ;  /* 0x00005410242e7816 */ /* 0x000fe20000000025 */
[----:B0-----:R-:W-:Y:S06]  /*afb0*/  @!P0 BRA `(.L_x_1490) ;  /* 0x000001c000f88947 */ /* 0x001fec0003800000 */
.L_x_1771:
[----:B------:R-:W-:Y:S05]  /*afc0*/  BSYNC B1 ;  /* 0x0000000000017941 */ /* 0x000fea0003800000 */
.L_x_1489:
[----:B------:R-:W-:Y:S01]  /*afd0*/  PRMT R47, R0, 0x5410, R20 ;  /* 0x00005410002f7816 */ /* 0x000fe20000000014 */
[----:B------:R-:W-:Y:S06]  /*afe0*/  @P1 BRA `(.L_x_1475) ;  /* 0x0000001400201947 */ /* 0x000fec0003800000 */
[----:B------:R1:W5:Y:S01]  /*aff0*/  LDL R70, [R1+0x50] ;  /* 0x0000500001467983 */ /* 0x0003620000100800 */
[----:B0-----:R-:W0:Y:S03]  /*b000*/  LDC R3, c[0x0][0x3f4] ;  /* 0x0000fd00ff037b82 */ /* 0x001e260000000800 */
[----:B------:R1:W5:Y:S04]  /*b010*/  LDL R69, [R1+0x58] ;  /* 0x0000580001457983 */ /* 0x0003680000100800 */
[----:B------:R1:W5:Y:S01]  /*b020*/  LDL R68, [R1+0x54] ;  /* 0x0000540001447983 */ /* 0x0003620000100800 */
[C---:B------:R-:W-:Y:S01]  /*b030*/  VIADD R0, R18.reuse, 0x10 ;  /* 0x0000001012007836 */ /* 0x040fe20000000000 */
[----:B------:R-:W-:Y:S01]  /*b040*/  BSSY B1, `(.L_x_1491) ;  /* 0x0000066000017945 */ /* 0x000fe20003800000 */
[C---:B------:R-:W-:Y:S01]  /*b050*/  VIADD R20, R18.reuse, 0x20 ;  /* 0x0000002012147836 */ /* 0x040fe20000000000 */
[----:B0-----:R-:W-:-:S02]  /*b060*/  ISETP.GE.AND P0, PT, R18, R3, PT ;  /* 0x000000031200720c */ /* 0x001fc40003f06270 */
[-C--:B------:R-:W-:Y:S02]  /*b070*/  ISETP.GE.AND P1, PT, R0, R3.reuse, PT ;  /* 0x000000030000720c */ /* 0x080fe40003f26270 */
[----:B------:R-:W-:-:S09]  /*b080*/  ISETP.GE.AND P2, PT, R20, R3, PT ;  /* 0x000000031400720c */ /* 0x000fd20003f46270 */
[----:B-1----:R-:W-:Y:S05]  /*b090*/  @P0 BRA `(.L_x_1492) ;  /* 0x0000000400800947 */ /* 0x002fea0003800000 */
[----:B------:R-:W2:Y:S04]  /*b0a0*/  LDL R36, [R1+0xb4] ;  /* 0x0000b40001247983 */ /* 0x000ea80000100800 */
[----:B------:R-:W3:Y:S01]  /*b0b0*/  LDL R71, [R1+0xbc] ;  /* 0x0000bc0001477983 */ /* 0x000ee20000100800 */
[--C-:B------:R-:W-:Y:S01]  /*b0c0*/  SHF.R.U64 R4, R4, 0x10, R5.reuse ;  /* 0x0000001004047819 */ /* 0x100fe20000001205 */
[----:B------:R-:W-:Y:S01]  /*b0d0*/  HADD2.F32 R61, -RZ, R61.H0_H0 ;  /* 0x2000003dff3d7230 */ /* 0x000fe20000004100 */
[----:B------:R-:W-:Y:S01]  /*b0e0*/  SHF.R.U32.HI R58, RZ, 0x10, R5 ;  /* 0x00000010ff3a7819 */ /* 0x000fe20000011605 */
[----:B------:R-:W-:Y:S01]  /*b0f0*/  HADD2.F32 R60, -RZ, R60.H0_H0 ;  /* 0x2000003cff3c7230 */ /* 0x000fe20000004100 */
[--C-:B------:R-:W-:Y:S02]  /*b100*/  SHF.R.U64 R5, R26, 0x10, R27.reuse ;  /* 0x000000101a057819 */ /* 0x100fe4000000121b */
[----:B------:R-:W-:Y:S01]  /*b110*/  SHF.R.U32.HI R26, RZ, 0x10, R27 ;  /* 0x00000010ff1a7819 */ /* 0x000fe2000001161b */
[----:B------:R-:W-:Y:S01]  /*b120*/  HADD2.F32 R58, -RZ, R58.H0_H0 ;  /* 0x2000003aff3a7230 */ /* 0x000fe20000004100 */
[----:B------:R-:W-:Y:S01]  /*b130*/  SHF.R.U32.HI R52, RZ, 0x10, R25 ;  /* 0x00000010ff347819 */ /* 0x000fe20000011619 */
[----:B------:R-:W-:Y:S01]  /*b140*/  HADD2.F32 R5, -RZ, R5.H0_H0 ;  /* 0x20000005ff057230 */ /* 0x000fe20000004100 */
[----:B------:R-:W-:-:S02]  /*b150*/  SHF.R.U64 R6, R6, 0x10, R7 ;  /* 0x0000001006067819 */ /* 0x000fc40000001207 */
[----:B------:R-:W-:Y:S01]  /*b160*/  SHF.R.U32.HI R7, RZ, 0x10, R7 ;  /* 0x00000010ff077819 */ /* 0x000fe20000011607 */
[----:B------:R-:W-:Y:S01]  /*b170*/  HADD2.F32 R52, -RZ, R52.H0_H0 ;  /* 0x20000034ff347230 */ /* 0x000fe20000004100 */
[----:B--2---:R-:W-:-:S04]  /*b180*/  LEA.HI R0, R3, R36, RZ, 0x1d ;  /* 0x0000002403007211 */ /* 0x004fc800078fe8ff */
[----:B------:R-:W-:-:S04]  /*b190*/  SHF.R.S32.HI R37, RZ, 0x1f, R0 ;  /* 0x0000001fff257819 */ /* 0x000fc80000011400 */
[----:B------:R-:W-:Y:S01]  /*b1a0*/  LEA.HI R37, R37, R0, RZ, 0x2 ;  /* 0x0000000025257211 */ /* 0x000fe200078f10ff */
[----:B------:R-:W-:-:S03]  /*b1b0*/  IMAD.SHL.U32 R0, R0, 0x8, RZ ;  /* 0x0000000800007824 */ /* 0x000fc600078e00ff */
[----:B------:R-:W-:Y:S02]  /*b1c0*/  SHF.R.S32.HI R37, RZ, 0x2, R37 ;  /* 0x00000002ff257819 */ /* 0x000fe40000011425 */
[----:B-----5:R-:W-:-:S03]  /*b1d0*/  LOP3.LUT R0, R70, 0x18, R0, 0xf8, !PT ;  /* 0x0000001846007812 */ /* 0x020fc600078ef800 */
[----:B------:R-:W-:Y:S01]  /*b1e0*/  IMAD R20, R37, 0x1800, R69 ;  /* 0x0000180025147824 */ /* 0x000fe200078e0245 */
[----:B------:R-:W-:Y:S01]  /*b1f0*/  LOP3.LUT R41, R0, R68, RZ, 0x3c, !PT ;  /* 0x0000004400297212 */ /* 0x000fe200078e3cff */
[----:B---3--:R-:W0:Y:S04]  /*b200*/  LDS.128 R36, [R71] ;  /* 0x0000000047247984 */ /* 0x008e280000000c00 */
[----:B------:R-:W-:Y:S01]  /*b210*/  IMAD.IADD R41, R20, 0x1, R41 ;  /* 0x0000000114297824 */ /* 0x000fe200078e0229 */
[----:B------:R-:W-:-:S03]  /*b220*/  SHF.R.U64 R20, R24, 0x10, R25 ;  /* 0x0000001018147819 */ /* 0x000fc60000001219 */
[----:B------:R-:W-:-:S05]  /*b230*/  IMAD R0, R41, 0x2, R2 ;  /* 0x0000000229007824 */ /* 0x000fca00078e0202 */
[----:B------:R-:W1:Y:S01]  /*b240*/  LDS.128 R40, [R0+0xc400] ;  /* 0x00c4000000287984 */ /* 0x000e620000000c00 */
[--C-:B0-----:R-:W-:Y:S02]  /*b250*/  HADD2.F32 R56, -RZ, R37.reuse.H0_H0 ;  /* 0x20000025ff387230 */ /* 0x101fe40000004100 */
[----:B------:R-:W-:Y:S02]  /*b260*/  HADD2.F32 R54, -RZ, R37.H1_H1 ;  /* 0x30000025ff367230 */ /* 0x000fe40000004100 */
[----:B------:R-:W-:Y:S02]  /*b270*/  HADD2.F32 R37, -RZ, R55.H0_H0 ;  /* 0x20000037ff257230 */ /* 0x000fe40000004100 */
[----:B------:R-:W-:Y:S02]  /*b280*/  HADD2.F32 R51, -RZ, R36.H0_H0 ;  /* 0x20000024ff337230 */ /* 0x000fe40000004100 */
[----:B------:R-:W-:Y:S02]  /*b290*/  HADD2.F32 R25, -RZ, R38.H0_H0 ;  /* 0x20000026ff197230 */ /* 0x000fe40000004100 */
[----:B------:R-:W-:-:S02]  /*b2a0*/  HADD2.F32 R24, -RZ, R39.H0_H0 ;  /* 0x20000027ff187230 */ /* 0x000fc40000004100 */
[----:B------:R-:W-:Y:S02]  /*b2b0*/  HADD2.F32 R39, -RZ, R39.H1_H1 ;  /* 0x30000027ff277230 */ /* 0x000fe40000004100 */
[--C-:B-1----:R-:W-:Y:S02]  /*b2c0*/  HADD2.F32 R27, -RZ, R41.reuse.H0_H0 ;  /* 0x20000029ff1b7230 */ /* 0x102fe40000004100 */
[----:B------:R-:W-:Y:S02]  /*b2d0*/  HADD2.F32 R59, -RZ, R41.H1_H1 ;  /* 0x30000029ff3b7230 */ /* 0x000fe40000004100 */
[----:B------:R-:W-:Y:S02]  /*b2e0*/  HADD2.F32 R57, -RZ, R40.H0_H0 ;  /* 0x20000028ff397230 */ /* 0x000fe40000004100 */
[C---:B------:R-:W-:Y:S01]  /*b2f0*/  FMUL.FTZ R63, R27.reuse, R61 ;  /* 0x0000003d1b3f7220 */ /* 0x040fe20000410000 */
[----:B------:R-:W-:Y:S01]  /*b300*/  FMUL.FTZ R65, R27, R37 ;  /* 0x000000251b417220 */ /* 0x000fe20000410000 */
[----:B------:R-:W-:-:S02]  /*b310*/  HADD2.F32 R55, -RZ, R42.H0_H0 ;  /* 0x2000002aff377230 */ /* 0x000fc40000004100 */
[C---:B------:R-:W-:Y:S01]  /*b320*/  FFMA.FTZ R27, R56.reuse, R37, -R63 ;  /* 0x00000025381b7223 */ /* 0x040fe2000001083f */
[----:B------:R-:W-:Y:S01]  /*b330*/  FFMA.FTZ R37, R56, R61, R65 ;  /* 0x0000003d38257223 */ /* 0x000fe20000010041 */
[--C-:B------:R-:W-:Y:S02]  /*b340*/  HADD2.F32 R56, -RZ, R62.reuse.H1_H1 ;  /* 0x3000003eff387230 */ /* 0x100fe40000004100 */
[C---:B------:R-:W-:Y:S01]  /*b350*/  FMUL.FTZ R63, R59.reuse, R58 ;  /* 0x0000003a3b3f7220 */ /* 0x040fe20000410000 */
[----:B------:R-:W-:Y:S01]  /*b360*/  FMUL.FTZ R59, R59, R52 ;  /* 0x000000343b3b7220 */ /* 0x000fe20000410000 */
[C---:B------:R-:W-:Y:S01]  /*b370*/  FMUL.FTZ R64, R57.reuse, R60 ;  /* 0x0000003c39407220 */ /* 0x040fe20000410000 */
[----:B------:R-:W-:Y:S02]  /*b380*/  HADD2.F32 R62, -RZ, R62.H0_H0 ;  /* 0x2000003eff3e7230 */ /* 0x000fe40000004100 */
[----:B------:R-:W-:Y:S01]  /*b390*/  FMUL.FTZ R57, R57, R56 ;  /* 0x0000003839397220 */ /* 0x000fe20000410000 */
[C---:B------:R-:W-:Y:S01]  /*b3a0*/  FFMA.FTZ R52, R54.reuse, R52, -R63 ;  /* 0x0000003436347223 */ /* 0x040fe2000001083f */
[----:B------:R-:W-:Y:S01]  /*b3b0*/  FFMA.FTZ R54, R54, R58, R59 ;  /* 0x0000003a36367223 */ /* 0x000fe2000001003b */
[----:B------:R-:W-:Y:S01]  /*b3c0*/  FFMA.FTZ R56, R51, R56, -R64 ;  /* 0x0000003833387223 */ /* 0x000fe20000010840 */
[----:B------:R-:W-:-:S02]  /*b3d0*/  HADD2.F32 R58, -RZ, R66.H1_H1 ;  /* 0x30000042ff3a7230 */ /* 0x000fc40000004100 */
[----:B------:R-:W-:Y:S01]  /*b3e0*/  FFMA.FTZ R51, R51, R60, R57 ;  /* 0x0000003c33337223 */ /* 0x000fe20000010039 */
[C---:B------:R-:W-:Y:S01]  /*b3f0*/  FMUL.FTZ R60, R55.reuse, R62 ;  /* 0x0000003e373c7220 */ /* 0x040fe20000410000 */
[----:B------:R-:W-:Y:S02]  /*b400*/  HADD2.F32 R41, -RZ, R43.H0_H0 ;  /* 0x2000002bff297230 */ /* 0x000fe40000004100 */
[----:B------:R-:W-:Y:S02]  /*b410*/  HADD2.F32 R57, -RZ, R67.H0_H0 ;  /* 0x20000043ff397230 */ /* 0x000fe40000004100 */
[-C--:B------:R-:W-:Y:S01]  /*b420*/  FMUL.FTZ R64, R55, R58.reuse ;  /* 0x0000003a37407220 */ /* 0x080fe20000410000 */
[----:B------:R-:W-:Y:S02]  /*b430*/  HADD2.F32 R59, -RZ, R66.H0_H0 ;  /* 0x20000042ff3b7230 */ /* 0x000fe40000004100 */
[----:B------:R-:W-:Y:S01]  /*b440*/  FFMA.FTZ R55, R25, R58, -R60 ;  /* 0x0000003a19377223 */ /* 0x000fe2000001083c */
[----:B------:R-:W-:-:S02]  /*b450*/  HADD2.F32 R60, -RZ, R7.H0_H0 ;  /* 0x20000007ff3c7230 */ /* 0x000fc40000004100 */
[C---:B------:R-:W-:Y:S01]  /*b460*/  FMUL.FTZ R66, R41.reuse, R57 ;  /* 0x0000003929427220 */ /* 0x040fe20000410000 */
[----:B------:R-:W-:Y:S02]  /*b470*/  HADD2.F32 R43, -RZ, R43.H1_H1 ;  /* 0x3000002bff2b7230 */ /* 0x000fe40000004100 */
[-C--:B------:R-:W-:Y:S01]  /*b480*/  FMUL.FTZ R7, R41, R59.reuse ;  /* 0x0000003b29077220 */ /* 0x080fe20000410000 */
[----:B------:R-:W-:Y:S02]  /*b490*/  HADD2.F32 R58, -RZ, R26.H0_H0 ;  /* 0x2000001aff3a7230 */ /* 0x000fe40000004100 */
[----:B------:R-:W-:Y:S01]  /*b4a0*/  FFMA.FTZ R26, R25, R62, R64 ;  /* 0x0000003e191a7223 */ /* 0x000fe20000010040 */
[C---:B------:R-:W-:Y:S01]  /*b4b0*/  FFMA.FTZ R66, R24.reuse, R59, R66 ;  /* 0x0000003b18427223 */ /* 0x040fe20000010042 */
[----:B------:R-:W-:Y:S01]  /*b4c0*/  FFMA.FTZ R57, R24, R57, -R7 ;  /* 0x0000003918397223 */ /* 0x000fe20000010807 */
[----:B------:R-:W-:Y:S02]  /*b4d0*/  HADD2.F32 R40, -RZ, R40.H1_H1 ;  /* 0x30000028ff287230 */ /* 0x000fe40000004100 */
[----:B------:R-:W-:Y:S01]  /*b4e0*/  FMUL.FTZ R62, R43, R60 ;  /* 0x0000003c2b3e7220 */ /* 0x000fe20000410000 */
[----:B------:R-:W-:-:S02]  /*b4f0*/  HADD2.F32 R42, -RZ, R42.H1_H1 ;  /* 0x3000002aff2a7230 */ /* 0x000fc40000004100 */
        /* <DEDUP_REMOVED lines=21> */
[----:B------:R-:W-:Y:S01]  /*b650*/  F2FP.F16.F32.PACK_AB R25, R54, R37 ;  /* 0x000000253619723e */ /* 0x000fe200000000ff */
[----:B------:R0:W-:Y:S01]  /*b660*/  STS.128 [R71], R4 ;  /* 0x0000000447007388 */ /* 0x0001e20000000c00 */
[----:B------:R-:W-:Y:S02]  /*b670*/  F2FP.F16.F32.PACK_AB R24, R24, R51 ;  /* 0x000000331818723e */ /* 0x000fe400000000ff */
[----:B------:R-:W-:-:S05]  /*b680*/  F2FP.F16.F32.PACK_AB R26, R41, R26 ;  /* 0x0000001a291a723e */ /* 0x000fca00000000ff */
[----:B------:R0:W-:Y:S02]  /*b690*/  STS.128 [R0+0xc400], R24 ;  /* 0x00c4001800007388 */ /* 0x0001e40000000c00 */
.L_x_1492:
[----:B------:R-:W-:Y:S05]  /*b6a0*/  BSYNC B1 ;  /* 0x0000000000017941 */ /* 0x000fea0003800000 */
.L_x_1491:
[----:B------:R-:W-:Y:S04]  /*b6b0*/  BSSY B1, `(.L_x_1493) ;  /* 0x000006d000017945 */ /* 0x000fe80003800000 */
[----:B------:R-:W-:Y:S05]  /*b6c0*/  @P1 BRA `(.L_x_1494) ;  /* 0x0000000400ac1947 */ /* 0x000fea0003800000 */
[----:B0-----:R-:W2:Y:S04]  /*b6d0*/  LDL R6, [R1+0x88] ;  /* 0x0000880001067983 */ /* 0x001ea80000100800 */
[----:B------:R-:W2:Y:S04]  /*b6e0*/  LDL.64 R4, [R1+0x60] ;  /* 0x0000600001047983 */ /* 0x000ea80000100a00 */
[----:B------:R-:W3:Y:S01]  /*b6f0*/  LDL R0, [R1+0x68] ;  /* 0x0000680001007983 */ /* 0x000ee20000100800 */
[--C-:B------:R-:W-:Y:S01]  /*b700*/  HADD2.F32 R51, -RZ, R53.reuse.H1_H1 ;  /* 0x30000035ff337230 */ /* 0x100fe20000004100 */
[----:B------:R-:W-:Y:S01]  /*b710*/  SHF.R.U32.HI R54, RZ, 0x10, R9 ;  /* 0x00000010ff367819 */ /* 0x000fe20000011609 */
[----:B------:R-:W-:Y:S01]  /*b720*/  HADD2.F32 R53, -RZ, R53.H0_H0 ;  /* 0x20000035ff357230 */ /* 0x000fe20000004100 */
[----:B------:R-:W-:-:S02]  /*b730*/  SHF.R.U64 R28, R28, 0x10, R29 ;  /* 0x000000101c1c7819 */ /* 0x000fc4000000121d */
[----:B------:R-:W-:Y:S01]  /*b740*/  SHF.R.U32.HI R52, RZ, 0x10, R29 ;  /* 0x00000010ff347819 */ /* 0x000fe2000001161d */
[----:B------:R-:W-:Y:S01]  /*b750*/  HADD2.F32 R54, -RZ, R54.H0_H0 ;  /* 0x20000036ff367230 */ /* 0x000fe20000004100 */
[----:B------:R-:W-:Y:S02]  /*b760*/  SHF.R.U64 R29, R8, 0x10, R9 ;  /* 0x00000010081d7819 */ /* 0x000fe40000001209 */
[--C-:B------:R-:W-:Y:S02]  /*b770*/  SHF.R.U64 R8, R30, 0x10, R31.reuse ;  /* 0x000000101e087819 */ /* 0x100fe4000000121f */
[----:B------:R-:W-:Y:S01]  /*b780*/  SHF.R.U32.HI R30, RZ, 0x10, R31 ;  /* 0x00000010ff1e7819 */ /* 0x000fe2000001161f */
[----:B------:R-:W-:Y:S01]  /*b790*/  HADD2.F32 R29, -RZ, R29.H0_H0 ;  /* 0x2000001dff1d7230 */ /* 0x000fe20000004100 */
[--C-:B------:R-:W-:Y:S02]  /*b7a0*/  SHF.R.U64 R9, R10, 0x10, R11.reuse ;  /* 0x000000100a097819 */ /* 0x100fe4000000120b */
[----:B------:R-:W-:Y:S01]  /*b7b0*/  SHF.R.U32.HI R10, RZ, 0x10, R11 ;  /* 0x00000010ff0a7819 */ /* 0x000fe2000001160b */
[----:B------:R-:W-:-:S04]  /*b7c0*/  HADD2.F32 R30, -RZ, R30.H0_H0 ;  /* 0x2000001eff1e7230 */ /* 0x000fc80000004100 */
[----:B------:R-:W-:Y:S02]  /*b7d0*/  HADD2.F32 R10, -RZ, R10.H0_H0 ;  /* 0x2000000aff0a7230 */ /* 0x000fe40000004100 */
[----:B--2---:R-:W-:Y:S01]  /*b7e0*/  IMAD.IADD R4, R4, 0x1, R6 ;  /* 0x0000000104047824 */ /* 0x004fe200078e0206 */
[----:B---3--:R-:W-:-:S04]  /*b7f0*/  LEA.HI R0, R3, R0, RZ, 0x1d ;  /* 0x0000000003007211 */ /* 0x008fc800078fe8ff */
[----:B------:R-:W-:-:S04]  /*b800*/  SHF.R.S32.HI R5, RZ, 0x1f, R4 ;  /* 0x0000001fff057819 */ /* 0x000fc80000011404 */
[CC--:B------:R-:W-:Y:S02]  /*b810*/  LEA.HI R6, R5.reuse, R4.reuse, RZ, 0x5 ;  /* 0x0000000405067211 */ /* 0x0c0fe400078f28ff */
[----:B------:R-:W-:Y:S02]  /*b820*/  LEA.HI R4, R5, R4, RZ, 0x3 ;  /* 0x0000000405047211 */ /* 0x000fe400078f18ff */
[----:B------:R-:W-:Y:S02]  /*b830*/  SHF.R.S32.HI R5, RZ, 0x1f, R0 ;  /* 0x0000001fff057819 */ /* 0x000fe40000011400 */
[----:B-----5:R-:W-:Y:S02]  /*b840*/  LOP3.LUT R4, R70, 0x18, R4, 0xf8, !PT ;  /* 0x0000001846047812 */ /* 0x020fe400078ef804 */
[----:B------:R-:W-:Y:S01]  /*b850*/  LEA.HI R5, R5, R0, RZ, 0x2 ;  /* 0x0000000005057211 */ /* 0x000fe200078f10ff */
[----:B------:R-:W-:Y:S01]  /*b860*/  IMAD.SHL.U32 R0, R0, 0x8, RZ ;  /* 0x0000000800007824 */ /* 0x000fe200078e00ff */
[----:B------:R-:W-:-:S02]  /*b870*/  LOP3.LUT R7, R4, R68, RZ, 0x3c, !PT ;  /* 0x0000004404077212 */ /* 0x000fc400078e3cff */
[----:B------:R-:W-:Y:S02]  /*b880*/  SHF.R.S32.HI R5, RZ, 0x2, R5 ;  /* 0x00000002ff057819 */ /* 0x000fe40000011405 */
[----:B------:R-:W-:Y:S02]  /*b890*/  LOP3.LUT R4, R70, 0x18, R0, 0xf8, !PT ;  /* 0x0000001846047812 */ /* 0x000fe400078ef800 */
[----:B------:R-:W-:Y:S01]  /*b8a0*/  SHF.R.S32.HI R6, RZ, 0x5, R6 ;  /* 0x00000005ff067819 */ /* 0x000fe20000011406 */
[----:B------:R-:W-:Y:S01]  /*b8b0*/  IMAD R20, R5, 0x1800, R69 ;  /* 0x0000180005147824 */ /* 0x000fe200078e0245 */
[----:B------:R-:W-:-:S03]  /*b8c0*/  LOP3.LUT R25, R4, R68, RZ, 0x3c, !PT ;  /* 0x0000004404197212 */ /* 0x000fc600078e3cff */
[----:B------:R-:W-:Y:S02]  /*b8d0*/  IMAD R6, R6, 0x1800, R69 ;  /* 0x0000180006067824 */ /* 0x000fe400078e0245 */
[----:B------:R-:W-:Y:S02]  /*b8e0*/  IMAD.IADD R25, R20, 0x1, R25 ;  /* 0x0000000114197824 */ /* 0x000fe400078e0219 */
[----:B------:R-:W-:Y:S02]  /*b8f0*/  IMAD.IADD R6, R6, 0x1, R7 ;  /* 0x0000000106067824 */ /* 0x000fe400078e0207 */
[----:B------:R-:W-:-:S03]  /*b900*/  IMAD R20, R25, 0x2, R2 ;  /* 0x0000000219147824 */ /* 0x000fc600078e0202 */
[----:B------:R-:W-:Y:S02]  /*b910*/  LEA R0, R6, UR40, 0x1 ;  /* 0x0000002806007c11 */ /* 0x000fe4000f8e08ff */
[----:B------:R-:W0:Y:S04]  /*b920*/  LDS.128 R24, [R20+0xc400] ;  /* 0x00c4000014187984 */ /* 0x000e280000000c00 */
[----:B------:R-:W1:Y:S01]  /*b930*/  LDS.128 R4, [R0] ;  /* 0x0000000000047984 */ /* 0x000e620000000c00 */
[--C-:B0-----:R-:W-:Y:S02]  /*b940*/  HADD2.F32 R40, -RZ, R25.reuse.H0_H0 ;  /* 0x20000019ff287230 */ /* 0x101fe40000004100 */
[----:B------:R-:W-:Y:S02]  /*b950*/  HADD2.F32 R41, -RZ, R25.H1_H1 ;  /* 0x30000019ff297230 */ /* 0x000fe40000004100 */
[----:B-1----:R-:W-:-:S02]  /*b960*/  HADD2.F32 R36, -RZ, R5.H0_H0 ;  /* 0x20000005ff247230 */ /* 0x002fc40000004100 */
[C---:B------:R-:W-:Y:S01]  /*b970*/  FMUL.FTZ R25, R40.reuse, R53 ;  /* 0x0000003528197220 */ /* 0x040fe20000410000 */
[--C-:B------:R-:W-:Y:S02]  /*b980*/  HADD2.F32 R43, -RZ, R27.reuse.H0_H0 ;  /* 0x2000001bff2b7230 */ /* 0x100fe40000004100 */
[----:B------:R-:W-:Y:S02]  /*b990*/  HADD2.F32 R31, -RZ, R27.H1_H1 ;  /* 0x3000001bff1f7230 */ /* 0x000fe40000004100 */
[-C--:B------:R-:W-:Y:S01]  /*b9a0*/  FMUL.FTZ R27, R40, R51.reuse ;  /* 0x00000033281b7220 */ /* 0x080fe20000410000 */
[----:B------:R-:W-:Y:S02]  /*b9b0*/  HADD2.F32 R38, -RZ, R5.H1_H1 ;  /* 0x30000005ff267230 */ /* 0x000fe40000004100 */
[----:B------:R-:W-:Y:S01]  /*b9c0*/  FFMA.FTZ R25, R36, R51, -R25 ;  /* 0x0000003324197223 */ /* 0x000fe20000010819 */
[----:B------:R-:W-:Y:S02]  /*b9d0*/  HADD2.F32 R40, -RZ, R52.H0_H0 ;  /* 0x20000034ff287230 */ /* 0x000fe40000004100 */
[----:B------:R-:W-:Y:S01]  /*b9e0*/  FMUL.FTZ R51, R41, R54 ;  /* 0x0000003629337220 */ /* 0x000fe20000410000 */
[----:B------:R-:W-:-:S02]  /*b9f0*/  HADD2.F32 R37, -RZ, R24.H0_H0 ;  /* 0x20000018ff257230 */ /* 0x000fc40000004100 */
[----:B------:R-:W-:Y:S01]  /*ba00*/  FFMA.FTZ R27, R36, R53, R27 ;  /* 0x00000035241b7223 */ /* 0x000fe2000001001b */
[--C-:B------:R-:W-:Y:S02]  /*ba10*/  HADD2.F32 R52, -RZ, R50.reuse.H1_H1 ;  /* 0x30000032ff347230 */ /* 0x100fe40000004100 */
[-C--:B------:R-:W-:Y:S01]  /*ba20*/  FMUL.FTZ R53, R41, R40.reuse ;  /* 0x0000002829357220 */ /* 0x080fe20000410000 */
[----:B------:R-:W-:Y:S02]  /*ba30*/  HADD2.F32 R50, -RZ, R50.H0_H0 ;  /* 0x20000032ff327230 */ /* 0x000fe40000004100 */
[----:B------:R-:W-:Y:S01]  /*ba40*/  FFMA.FTZ R36, R38, R40, -R51 ;  /* 0x0000002826247223 */ /* 0x000fe20000010833 */
[----:B------:R-:W-:Y:S02]  /*ba50*/  HADD2.F32 R39, -RZ, R4.H0_H0 ;  /* 0x20000004ff277230 */ /* 0x000fe40000004100 */
[----:B------:R-:W-:Y:S01]  /*ba60*/  FMUL.FTZ R40, R37, R52 ;  /* 0x0000003425287220 */ /* 0x000fe20000410000 */
[----:B------:R-:W-:-:S02]  /*ba70*/  HADD2.F32 R42, -RZ, R26.H0_H0 ;  /* 0x2000001aff2a7230 */ /* 0x000fc40000004100 */
[-C--:B------:R-:W-:Y:S01]  /*ba80*/  FMUL.FTZ R51, R37, R50.reuse ;  /* 0x0000003225337220 */ /* 0x080fe20000410000 */
[----:B------:R-:W-:Y:S02]  /*ba90*/  HADD2.F32 R41, -RZ, R49.H1_H1 ;  /* 0x30000031ff297230 */ /* 0x000fe40000004100 */
[C---:B------:R-:W-:Y:S01]  /*baa0*/  FFMA.FTZ R37, R39.reuse, R50, -R40 ;  /* 0x0000003227257223 */ /* 0x040fe20000010828 */
[----:B------:R-:W-:Y:S02]  /*bab0*/  HADD2.F32 R5, -RZ, R6.H0_H0 ;  /* 0x20000006ff057230 */ /* 0x000fe40000004100 */
[----:B------:R-:W-:Y:S01]  /*bac0*/  FFMA.FTZ R51, R39, R52, R51 ;  /* 0x0000003427337223 */ /* 0x000fe20000010033 */
[--C-:B------:R-:W-:Y:S02]  /*bad0*/  HADD2.F32 R40, -RZ, R48.reuse.H1_H1 ;  /* 0x30000030ff287230 */ /* 0x100fe40000004100 */
[----:B------:R-:W-:Y:S01]  /*bae0*/  FMUL.FTZ R52, R42, R41 ;  /* 0x000000292a347220 */ /* 0x000fe20000410000 */
[----:B------:R-:W-:-:S02]  /*baf0*/  HADD2.F32 R48, -RZ, R48.H0_H0 ;  /* 0x20000030ff307230 */ /* 0x000fc40000004100 */
[----:B------:R-:W-:Y:S01]  /*bb00*/  FFMA.FTZ R38, R38, R54, R53 ;  /* 0x0000003626267223 */ /* 0x000fe20000010035 */
[----:B------:R-:W-:Y:S02]  /*bb10*/  HADD2.F32 R50, -RZ, R49.H0_H0 ;  /* 0x20000031ff327230 */ /* 0x000fe40000004100 */
[-C--:B------:R-:W-:Y:S01]  /*bb20*/  FMUL.FTZ R42, R42, R40.reuse ;  /* 0x000000282a2a7220 */ /* 0x080fe20000410000 */
[----:B------:R-:W-:Y:S01]  /*bb30*/  FFMA.FTZ R52, R5, R40, -R52 ;  /* 0x0000002805347223 */ /* 0x000fe20000010834 */
[--C-:B------:R-:W-:Y:S02]  /*bb40*/  HADD2.F32 R11, -RZ, R7.reuse.H0_H0 ;  /* 0x20000007ff0b7230 */ /* 0x100fe40000004100 */
[C---:B------:R-:W-:Y:S01]  /*bb50*/  FMUL.FTZ R40, R43.reuse, R48 ;  /* 0x000000302b287220 */ /* 0x040fe20000410000 */
[----:B------:R-:W-:Y:S01]  /*bb60*/  FMUL.FTZ R43, R43, R50 ;  /* 0x000000322b2b7220 */ /* 0x000fe20000410000 */
[----:B------:R-:W-:Y:S02]  /*bb70*/  HADD2.F32 R7, -RZ, R7.H1_H1 ;  /* 0x30000007ff077230 */ /* 0x000fe40000004100 */
[----:B------:R-:W-:Y:S01]  /*bb80*/  FFMA.FTZ R42, R5, R41, R42 ;  /* 0x00000029052a7223 */ /* 0x000fe2000001002a */
[----:B------:R-:W-:-:S02]  /*bb90*/  HADD2.F32 R24, -RZ, R24.H1_H1 ;  /* 0x30000018ff187230 */ /* 0x000fc40000004100 */
[----:B------:R-:W-:Y:S01]  /*bba0*/  FFMA.FTZ R43, R11, R48, R43 ;  /* 0x000000300b2b7223 */ /* 0x000fe2000001002b */
[----:B------:R-:W-:Y:S01]  /*bbb0*/  FMUL.FTZ R54, R31, R10 ;  /* 0x0000000a1f367220 */ /* 0x000fe20000410000 */
[----:B------:R-:W-:Y:S01]  /*bbc0*/  FFMA.FTZ R40, R11, R50, -R40 ;  /* 0x000000320b287223 */ /* 0x000fe20000010828 */
[-C--:B------:R-:W-:Y:S01]  /*bbd0*/  FMUL.FTZ R48, R31, R30.reuse ;  /* 0x0000001e1f307220 */ /* 0x080fe20000410000 */
[----:B------:R-:W-:Y:S02]  /*bbe0*/  HADD2.F32 R26, -RZ, R26.H1_H1 ;  /* 0x3000001aff1a7230 */ /* 0x000fe40000004100 */
[C---:B------:R-:W-:Y:S01]  /*bbf0*/  FFMA.FTZ R39, R7.reuse, R30, -R54 ;  /* 0x0000001e07277223 */ /* 0x040fe20000010836 */
[----:B------:R-:W-:Y:S02]  /*bc00*/  HADD2.F32 R5, -RZ, R28.H0_H0 ;  /* 0x2000001cff057230 */ /* 0x000fe40000004100 */
[----:B------:R-:W-:Y:S01]  /*bc10*/  FFMA.FTZ R48, R7, R10, R48 ;  /* 0x0000000a07307223 */ /* 0x000fe20000010030 */
[----:B------:R-:W-:-:S02]  /*bc20*/  HADD2.F32 R11, -RZ, R9.H0_H0 ;  /* 0x20000009ff0b7230 */ /* 0x000fc40000004100 */
[C---:B------:R-:W-:Y:S01]  /*bc30*/  FMUL.FTZ R7, R24.reuse, R29 ;  /* 0x0000001d18077220 */ /* 0x040fe20000410000 */
[----:B------:R-:W-:Y:S02]  /*bc40*/  HADD2.F32 R9, -RZ, R8.H0_H0 ;  /* 0x20000008ff097230 */ /* 0x000fe40000004100 */
[----:B------:R-:W-:Y:S01]  /*bc50*/  FMUL.FTZ R24, R24, R5 ;  /* 0x0000000518187220 */ /* 0x000fe20000410000 */
[----:B------:R-:W-:Y:S02]  /*bc60*/  HADD2.F32 R4, -RZ, R4.H1_H1 ;  /* 0x30000004ff047230 */ /* 0x000fe40000004100 */
[C---:B------:R-:W-:Y:S01]  /*bc70*/  FMUL.FTZ R31, R26.reuse, R11 ;  /* 0x0000000b1a1f7220 */ /* 0x040fe20000410000 */
        /* <DEDUP_REMOVED lines=16> */
.L_x_1494:
[----:B------:R-:W-:Y:S05]  /*bd80*/  BSYNC B1 ;  /* 0x0000000000017941 */ /* 0x000fea0003800000 */
.L_x_1493:
[----:B------:R-:W-:Y:S05]  /*bd90*/  @P2 BRA `(.L_x_1475) ;  /* 0x0000000400b42947 */ /* 0x000fea0003800000 */
[----:B01----:R-:W2:Y:S04]  /*bda0*/  LDL.64 R4, [R1+0x60] ;  /* 0x0000600001047983 */ /* 0x003ea80000100a00 */
[----:B------:R-:W3:Y:S01]  /*bdb0*/  LDL R0, [R1+0x84] ;  /* 0x0000840001007983 */ /* 0x000ee20000100800 */
[----:B--2---:R-:W-:-:S03]  /*bdc0*/  IMAD.MOV.U32 R6, RZ, RZ, R4 ;  /* 0x000000ffff067224 */ /* 0x004fc600078e0004 */
[----:B------:R-:W2:Y:S01]  /*bdd0*/  LDL R4, [R1+0x6c] ;  /* 0x00006c0001047983 */ /* 0x000ea20000100800 */
[----:B------:R-:W-:Y:S01]  /*bde0*/  IMAD.MOV.U32 R7, RZ, RZ, R5 ;  /* 0x000000ffff077224 */ /* 0x000fe200078e0005 */
[----:B---3--:R-:W-:-:S04]  /*bdf0*/  IADD3 R0, R6, R0, RZ ;  /* 0x0000000006007210 */ /* 0x008fc80007ffe0ff */
[----:B------:R-:W-:Y:S01]  /*be00*/  SHF.R.S32.HI R5, RZ, 0x1f, R0 ;  /* 0x0000001fff057819 */ /* 0x000fe20000011400 */
[----:B------:R-:W-:Y:S01]  /*be10*/  HADD2.F32 R31, -RZ, R46.H1_H1 ;  /* 0x3000002eff1f7230 */ /* 0x000fe20000004100 */
[--C-:B------:R-:W-:Y:S02]  /*be20*/  SHF.R.U64 R20, R32, 0x10, R33.reuse ;  /* 0x0000001020147819 */ /* 0x100fe40000001221 */
[----:B------:R-:W-:Y:S01]  /*be30*/  SHF.R.U32.HI R36, RZ, 0x10, R33 ;  /* 0x00000010ff247819 */ /* 0x000fe20000011621 */
[----:B------:R-:W-:Y:S01]  /*be40*/  HADD2.F32 R33, -RZ, R21.H1_H1 ;  /* 0x30000015ff217230 */ /* 0x000fe20000004100 */
[--C-:B------:R-:W-:Y:S02]  /*be50*/  SHF.R.U32.HI R32, RZ, 0x10, R13.reuse ;  /* 0x00000010ff207819 */ /* 0x100fe4000001160d */
[----:B------:R-:W-:Y:S02]  /*be60*/  SHF.R.U64 R24, R12, 0x10, R13 ;  /* 0x000000100c187819 */ /* 0x000fe4000000120d */
[--C-:B------:R-:W-:Y:S01]  /*be70*/  SHF.R.U64 R12, R34, 0x10, R35.reuse ;  /* 0x00000010220c7819 */ /* 0x100fe20000001223 */
[----:B------:R-:W-:Y:S01]  /*be80*/  HADD2.F32 R34, -RZ, R32.H0_H0 ;  /* 0x20000020ff227230 */ /* 0x000fe20000004100 */
[----:B------:R-:W-:-:S02]  /*be90*/  SHF.R.U32.HI R40, RZ, 0x10, R35 ;  /* 0x00000010ff287819 */ /* 0x000fc40000011623 */
[--C-:B------:R-:W-:Y:S01]  /*bea0*/  SHF.R.U64 R13, R14, 0x10, R15.reuse ;  /* 0x000000100e0d7819 */ /* 0x100fe2000000120f */
[----:B------:R-:W-:Y:S01]  /*beb0*/  HADD2.F32 R32, -RZ, R21.H0_H0 ;  /* 0x20000015ff207230 */ /* 0x000fe20000004100 */
[----:B------:R-:W-:Y:S01]  /*bec0*/  SHF.R.U32.HI R39, RZ, 0x10, R15 ;  /* 0x00000010ff277819 */ /* 0x000fe2000001160f */
[----:B------:R-:W-:Y:S02]  /*bed0*/  HADD2.F32 R46, -RZ, R46.H0_H0 ;  /* 0x2000002eff2e7230 */ /* 0x000fe40000004100 */
[----:B------:R-:W-:Y:S01]  /*bee0*/  HADD2.F32 R13, -RZ, R13.H0_H0 ;  /* 0x2000000dff0d7230 */ /* 0x000fe20000004100 */
[----:B--2---:R-:W-:Y:S02]  /*bef0*/  LEA.HI R3, R3, R4, RZ, 0x1d ;  /* 0x0000000403037211 */ /* 0x004fe400078fe8ff */
[CC--:B------:R-:W-:Y:S02]  /*bf00*/  LEA.HI R4, R5.reuse, R0.reuse, RZ, 0x5 ;  /* 0x0000000005047211 */ /* 0x0c0fe400078f28ff */
[----:B------:R-:W-:-:S02]  /*bf10*/  LEA.HI R5, R5, R0, RZ, 0x3 ;  /* 0x0000000005057211 */ /* 0x000fc400078f18ff */
[----:B------:R-:W-:Y:S02]  /*bf20*/  SHF.R.S32.HI R0, RZ, 0x1f, R3 ;  /* 0x0000001fff007819 */ /* 0x000fe40000011403 */
[----:B------:R-:W-:Y:S02]  /*bf30*/  SHF.R.S32.HI R4, RZ, 0x5, R4 ;  /* 0x00000005ff047819 */ /* 0x000fe40000011404 */
[----:B------:R-:W-:Y:S01]  /*bf40*/  LEA.HI R0, R0, R3, RZ, 0x2 ;  /* 0x0000000300007211 */ /* 0x000fe200078f10ff */
[----:B------:R-:W-:Y:S02]  /*bf50*/  IMAD.SHL.U32 R3, R3, 0x8, RZ ;  /* 0x0000000803037824 */ /* 0x000fe400078e00ff */
[----:B-----5:R-:W-:Y:S01]  /*bf60*/  IMAD R6, R4, 0x1800, R69 ;  /* 0x0000180004067824 */ /* 0x020fe200078e0245 */
[----:B------:R-:W-:Y:S02]  /*bf70*/  SHF.R.S32.HI R4, RZ, 0x2, R0 ;  /* 0x00000002ff047819 */ /* 0x000fe40000011400 */
[----:B------:R-:W-:-:S02]  /*bf80*/  LOP3.LUT R3, R70, 0x18, R3, 0xf8, !PT ;  /* 0x0000001846037812 */ /* 0x000fc400078ef803 */
[----:B------:R-:W-:Y:S01]  /*bf90*/  LOP3.LUT R5, R70, 0x18, R5, 0xf8, !PT ;  /* 0x0000001846057812 */ /* 0x000fe200078ef805 */
[----:B------:R-:W-:Y:S01]  /*bfa0*/  IMAD R8, R4, 0x1800, R69 ;  /* 0x0000180004087824 */ /* 0x000fe200078e0245 */
[-C--:B------:R-:W-:Y:S02]  /*bfb0*/  LOP3.LUT R3, R3, R68.reuse, RZ, 0x3c, !PT ;  /* 0x0000004403037212 */ /* 0x080fe400078e3cff */
[----:B------:R-:W-:-:S03]  /*bfc0*/  LOP3.LUT R5, R5, R68, RZ, 0x3c, !PT ;  /* 0x0000004405057212 */ /* 0x000fc600078e3cff */
        /* <DEDUP_REMOVED lines=10> */
[-C--:B------:R-:W-:Y:S01]  /*c070*/  FMUL.FTZ R37, R27, R31.reuse ;  /* 0x0000001f1b257220 */ /* 0x080fe20000410000 */
[----:B------:R-:W-:Y:S02]  /*c080*/  HADD2.F32 R9, -RZ, R8.H0_H0 ;  /* 0x20000008ff097230 */ /* 0x000fe40000004100 */
[----:B------:R-:W-:Y:S02]  /*c090*/  HADD2.F32 R27, -RZ, R36.H0_H0 ;  /* 0x20000024ff1b7230 */ /* 0x000fe40000004100 */
[C---:B------:R-:W-:Y:S01]  /*c0a0*/  FFMA.FTZ R35, R14.reuse, R31, -R35 ;  /* 0x0000001f0e237223 */ /* 0x040fe20000010823 */
[----:B------:R-:W-:Y:S02]  /*c0b0*/  HADD2.F32 R15, -RZ, R5.H1_H1 ;  /* 0x30000005ff0f7230 */ /* 0x000fe40000004100 */
[----:B------:R-:W-:Y:S01]  /*c0c0*/  FFMA.FTZ R37, R14, R33, R37 ;  /* 0x000000210e257223 */ /* 0x000fe20000010025 */
[----:B------:R-:W-:-:S02]  /*c0d0*/  HADD2.F32 R5, -RZ, R4.H0_H0 ;  /* 0x20000004ff057230 */ /* 0x000fc40000004100 */
[C---:B------:R-:W-:Y:S01]  /*c0e0*/  FMUL.FTZ R36, R28.reuse, R34 ;  /* 0x000000221c247220 */ /* 0x040fe20000410000 */
[-C--:B------:R-:W-:Y:S01]  /*c0f0*/  FMUL.FTZ R38, R28, R27.reuse ;  /* 0x0000001b1c267220 */ /* 0x080fe20000410000 */
[C---:B------:R-:W-:Y:S01]  /*c100*/  FMUL.FTZ R14, R9.reuse, R32 ;  /* 0x00000020090e7220 */ /* 0x040fe20000410000 */
[----:B------:R-:W-:Y:S02]  /*c110*/  HADD2.F32 R29, -RZ, R10.H0_H0 ;  /* 0x2000000aff1d7230 */ /* 0x000fe40000004100 */
[----:B------:R-:W-:Y:S01]  /*c120*/  FMUL.FTZ R9, R9, R46 ;  /* 0x0000002e09097220 */ /* 0x000fe20000410000 */
[----:B------:R-:W-:Y:S02]  /*c130*/  HADD2.F32 R28, -RZ, R45.H0_H0 ;  /* 0x2000002dff1c7230 */ /* 0x000fe40000004100 */
[C---:B------:R-:W-:Y:S01]  /*c140*/  FFMA.FTZ R36, R15.reuse, R27, -R36 ;  /* 0x0000001b0f247223 */ /* 0x040fe20000010824 */
[----:B------:R-:W-:Y:S01]  /*c150*/  FFMA.FTZ R38, R15, R34, R38 ;  /* 0x000000220f267223 */ /* 0x000fe20000010026 */
[----:B------:R-:W-:Y:S01]  /*c160*/  FFMA.FTZ R46, R5, R46, -R14 ;  /* 0x0000002e052e7223 */ /* 0x000fe2000001080e */
[----:B------:R-:W-:-:S02]  /*c170*/  HADD2.F32 R25, -RZ, R6.H0_H0 ;  /* 0x20000006ff197230 */ /* 0x000fc40000004100 */
[----:B------:R-:W-:Y:S01]  /*c180*/  FFMA.FTZ R15, R5, R32, R9 ;  /* 0x00000020050f7223 */ /* 0x000fe20000010009 */
[----:B------:R-:W-:Y:S02]  /*c190*/  HADD2.F32 R30, -RZ, R11.H0_H0 ;  /* 0x2000000bff1e7230 */ /* 0x000fe40000004100 */
[C---:B------:R-:W-:Y:S01]  /*c1a0*/  FMUL.FTZ R32, R29.reuse, R28 ;  /* 0x0000001c1d207220 */ /* 0x040fe20000410000 */
[----:B------:R-:W-:Y:S02]  /*c1b0*/  HADD2.F32 R14, -RZ, R47.H0_H0 ;  /* 0x2000002fff0e7230 */ /* 0x000fe40000004100 */
        /* <DEDUP_REMOVED lines=9> */
[----:B------:R-:W-:Y:S02]  /*c250*/  HADD2.F32 R14, -RZ, R40.H0_H0 ;  /* 0x20000028ff0e7230 */ /* 0x000fe40000004100 */
[----:B------:R-:W-:Y:S01]  /*c260*/  FFMA.FTZ R34, R25, R28, R34 ;  /* 0x0000001c19227223 */ /* 0x000fe20000010022 */
[C---:B------:R-:W-:Y:S01]  /*c270*/  FFMA.FTZ R47, R26.reuse, R47, -R5 ;  /* 0x0000002f1a2f7223 */ /* 0x040fe20000010805 */
[----:B------:R-:W-:Y:S01]  /*c280*/  FFMA.FTZ R30, R26, R45, R30 ;  /* 0x0000002d1a1e7223 */ /* 0x000fe2000001001e */
[----:B------:R-:W-:-:S02]  /*c290*/  HADD2.F32 R7, -RZ, R7.H1_H1 ;  /* 0x30000007ff077230 */ /* 0x000fc40000004100 */
[C---:B------:R-:W-:Y:S01]  /*c2a0*/  FMUL.FTZ R28, R11.reuse, R32 ;  /* 0x000000200b1c7220 */ /* 0x040fe20000410000 */
[----:B------:R-:W-:Y:S01]  /*c2b0*/  FMUL.FTZ R26, R11, R14 ;  /* 0x0000000e0b1a7220 */ /* 0x000fe20000410000 */
[----:B------:R-:W-:Y:S02]  /*c2c0*/  HADD2.F32 R8, -RZ, R8.H1_H1 ;  /* 0x30000008ff087230 */ /* 0x000fe40000004100 */
[----:B------:R-:W-:Y:S02]  /*c2d0*/  HADD2.F32 R10, -RZ, R10.H1_H1 ;  /* 0x3000000aff0a7230 */ /* 0x000fe40000004100 */
[----:B------:R-:W-:Y:S02]  /*c2e0*/  HADD2.F32 R11, -RZ, R24.H0_H0 ;  /* 0x20000018ff0b7230 */ /* 0x000fe40000004100 */
[----:B------:R-:W-:Y:S02]  /*c2f0*/  HADD2.F32 R5, -RZ, R20.H0_H0 ;  /* 0x20000014ff057230 */ /* 0x000fe40000004100 */
[----:B------:R-:W-:-:S02]  /*c300*/  HADD2.F32 R9, -RZ, R12.H0_H0 ;  /* 0x2000000cff097230 */ /* 0x000fc40000004100 */
[C---:B------:R-:W-:Y:S01]  /*c310*/  FFMA.FTZ R28, R7.reuse, R14, -R28 ;  /* 0x0000000e071c7223 */ /* 0x040fe2000001081c */
[----:B------:R-:W-:Y:S02]  /*c320*/  HADD2.F32 R4, -RZ, R4.H1_H1 ;  /* 0x30000004ff047230 */ /* 0x000fe40000004100 */
[----:B------:R-:W-:Y:S01]  /*c330*/  FFMA.FTZ R29, R7, R32, R26 ;  /* 0x00000020071d7223 */ /* 0x000fe2000001001a */
[----:B------:R-:W-:Y:S02]  /*c340*/  HADD2.F32 R6, -RZ, R6.H1_H1 ;  /* 0x30000006ff067230 */ /* 0x000fe40000004100 */
[----:B------:R-:W-:Y:S01]  /*c350*/  FMUL.FTZ R7, R8, R11 ;  /* 0x0000000b08077220 */ /* 0x000fe20000410000 */
[----:B------:R-:W-:Y:S01]  /*c360*/  FMUL.FTZ R25, R10, R13 ;  /* 0x0000000d0a197220 */ /* 0x000fe20000410000 */
[----:B------:R-:W-:Y:S01]  /*c370*/  FMUL.FTZ R8, R8, R5 ;  /* 0x0000000508087220 */ /* 0x000fe20000410000 */
[----:B------:R-:W-:Y:S01]  /*c380*/  FMUL.FTZ R12, R10, R9 ;  /* 0x000000090a0c7220 */ /* 0x000fe20000410000 */
[----:B------:R-:W-:Y:S01]  /*c390*/  FFMA.FTZ R21, R4, R5, -R7 ;  /* 0x0000000504157223 */ /* 0x000fe20000010807 */
        /* <DEDUP_REMOVED lines=11> */
[----:B------:R0:W-:Y:S04]  /*c450*/  STS.128 [R0], R4 ;  /* 0x0000000400007388 */ /* 0x0001e80000000c00 */
[----:B------:R0:W-:Y:S02]  /*c460*/  STS.128 [R3+0xc400], R8 ;  /* 0x00c4000803007388 */ /* 0x0001e40000000c00 */
.L_x_1475:
[----:B------:R-:W-:Y:S05]  /*c470*/  BSYNC B0 ;  /* 0x0000000000007941 */ /* 0x000fea0003800000 */
.L_x_1468:
[----:B------:R-:W-:Y:S01]  /*c480*/  @!PT LDS RZ, [RZ] ;  /* 0x00000000fffff984 */ /* 0x000fe20000000800 */
[----:B------:R-:W-:Y:S01]  /*c490*/  @!PT LDS RZ, [RZ] ;  /* 0x00000000fffff984 */ /* 0x000fe20000000800 */
[----:B------:R-:W-:Y:S01]  /*c4a0*/  @!PT LDS RZ, [RZ] ;  /* 0x00000000fffff984 */ /* 0x000fe20000000800 */
[----:B------:R-:W-:Y:S01]  /*c4b0*/  @!PT LDS RZ, [RZ] ;  /* 0x00000000fffff984 */ /* 0x000fe20000000800 */
[----:B------:R1:W-:Y:S06]  /*c4c0*/  MEMBAR.ALL.CTA ;  /* 0x0000000000007992 */ /* 0x0003ec0000008000 */
[----:B-1----:R-:W1:Y:S01]  /*c4d0*/  FENCE.VIEW.ASYNC.S ;  /* 0x00000000000073c6 */ /* 0x002e620000000000 */
[----:B------:R-:W-:Y:S05]  /*c4e0*/  WARPSYNC.ALL ;  /* 0x0000000000007948 */ /* 0x000fea0003800000 */
[----:B-1----:R-:W-:Y:S06]  /*c4f0*/  BAR.SYNC.DEFER_BLOCKING 0xd, 0x180 ;  /* 0x0346000000007b1d */ /* 0x002fec0000010000 */
.L_x_1466:
[----:B0--3--:R-:W-:-:S05]  /*c500*/  IMAD.U32 R0, RZ, RZ, UR39 ;  /* 0x00000027ff007e24 */ /* 0x009fca000f8e00ff */
[----:B------:R-:W-:-:S13]  /*c510*/  ISETP.NE.AND P0, PT, R0, 0x3, PT ;  /* 0x000000030000780c */ /* 0x000fda0003f05270 */
[----:B------:R-:W-:Y:S05]  /*c520*/  @!P0 BRA `(.L_x_1495) ;  /* 0x0000000000048947 */ /* 0x000fea0003800000 */
[----:B------:R-:W-:Y:S01]  /*c530*/  BPT.TRAP 0x1 ;  /* 0x000000040000795c */ /* 0x000fe20000300000 */
.L_x_1495:
[----:B------:R-:W-:Y:S01]  /*c540*/  IMAD R0, R17, 0x8, R2 ;  /* 0x0000000811007824 */ /* 0x000fe200078e0202 */
[----:B--2-4-:R-:W-:-:S04]  /*c550*/  SHF.L.U32 R5, R23, 0x1f, RZ ;  /* 0x0000001f17057819 */ /* 0x014fc800000006ff */
[----:B------:R0:W2:Y:S01]  /*c560*/  SYNCS.PHASECHK.TRANS64.TRYWAIT P1, [R0+URZ+0x2d830], R5 ;  /* 0x02d83005000075a7 */ /* 0x0000a2000802017f */
[----:B------:R-:W-:Y:S05]  /*c570*/  @!P0 BRA `(.L_x_1496) ;  /* 0x0000000000048947 */ /* 0x000fea0003800000 */
[----:B------:R-:W-:Y:S01]  /*c580*/  BPT.TRAP 0x1 ;  /* 0x000000040000795c */ /* 0x000fe20000300000 */
.L_x_1496:
[----:B-1----:R-:W-:Y:S01]  /*c590*/  VIADD R3, R2, 0x15400 ;  /* 0x0001540002037836 */ /* 0x002fe20000000000 */
[----:B------:R-:W-:Y:S01]  /*c5a0*/  LOP3.LUT R6, R44, 0x10000, RZ, 0xfc, !PT ;  /* 0x000100002c067812 */ /* 0x000fe200078efcff */
[----:B------:R-:W-:-:S03]  /*c5b0*/  IMAD.MOV.U32 R7, RZ, RZ, -0x7fffffe0 ;  /* 0x80000020ff077424 */ /* 0x000fc600078e00ff */
[----:B------:R-:W-:Y:S02]  /*c5c0*/  SHF.R.U32.HI R3, RZ, 0x4, R3 ;  /* 0x00000004ff037819 */ /* 0x000fe40000011603 */
[----:B------:R1:W-:Y:S02]  /*c5d0*/  STL.64 [R1+0x10], R6 ;  /* 0x0000100601007387 */ /* 0x0003e40000100a00 */
[----:B------:R-:W-:-:S04]  /*c5e0*/  LOP3.LUT R3, R3, 0x3fff, RZ, 0xc0, !PT ;  /* 0x00003fff03037812 */ /* 0x000fc800078ec0ff */
[----:B------:R-:W-:-:S05]  /*c5f0*/  LOP3.LUT R3, R3, 0x10000, RZ, 0xfc, !PT ;  /* 0x0001000003037812 */ /* 0x000fca00078efcff */
[----:B------:R1:W-:Y:S01]  /*c600*/  STL [R1+0x4c], R3 ;  /* 0x00004c0301007387 */ /* 0x0003e20000100800 */
[----:B--2---:R-:W-:Y:S05]  /*c610*/  @P1 BRA `(.L_x_1497) ;  /* 0x0000000000081947 */ /* 0x004fea0003800000 */
[----:B------:R-:W2:Y:S02]  /*c620*/  SYNCS.PHASECHK.TRANS64.TRYWAIT P1, [R0+URZ+0x2d830], R5 ;  /* 0x02d83005000075a7 */ /* 0x000ea4000802017f */
[----:B--2---:R-:W-:Y:S05]  /*c630*/  @!P1 BRA `(.L_x_1498) ;  /* 0x000001ac006c9947 */ /* 0x004fea0003800000 */
.L_x_1497:
[----:B-1----:R-:W3:Y:S04]  /*c640*/  LDL R3, [R1+0x4c] ;  /* 0x00004c0001037983 */ /* 0x002ee80000100800 */
[----:B------:R-:W4:Y:S01]  /*c650*/  LDL.64 R8, [R1+0x10] ;  /* 0x0000100001087983 */ /* 0x000f220000100a00 */
[----:B0-2---:R-:W-:Y:S01]  /*c660*/  IMAD.MOV.U32 R5, RZ, RZ, -0x7fffffe0 ;  /* 0x80000020ff057424 */ /* 0x005fe200078e00ff */
[----:B------:R-:W-:Y:S05]  /*c670*/  WARPSYNC.ALL ;  /* 0x0000000000007948 */ /* 0x000fea0003800000 */
[----:B------:R-:W-:Y:S01]  /*c680*/  R2UR UR7, R5 ;  /* 0x00000000050772ca */ /* 0x000fe200000e0000 */
[----:B-----5:R-:W-:Y:S01]  /*c690*/  WARPGROUP.ARRIVE ;  /* 0x00000000000079c5 */ /* 0x020fe20000000000 */
[----:B------:R-:W-:-:S02]  /*c6a0*/  IMAD.MOV.U32 R7, RZ, RZ, -0x7fffffe0 ;  /* 0x80000020ff077424 */ /* 0x000fc400078e00ff */
[----:B------:R-:W-:Y:S02]  /*c6b0*/  IMAD.MOV.U32 R21, RZ, RZ, -0x7fffffe0 ;  /* 0x80000020ff157424 */ /* 0x000fe400078e00ff */
[----:B------:R-:W-:Y:S02]  /*c6c0*/  IMAD.MOV.U32 R15, RZ, RZ, -0x7fffffe0 ;  /* 0x80000020ff0f7424 */ /* 0x000fe400078e00ff */
[----:B------:R-:W-:Y:S02]  /*c6d0*/  IMAD.MOV.U32 R13, RZ, RZ, -0x7fffffe0 ;  /* 0x80000020ff0d7424 */ /* 0x000fe400078e00ff */
[----:B------:R-:W-:Y:S02]  /*c6e0*/  IMAD.MOV.U32 R11, RZ, RZ, -0x7fffffe0 ;  /* 0x80000020ff0b7424 */ /* 0x000fe400078e00ff */
[----:B------:R-:W-:Y:S02]  /*c6f0*/  IMAD.MOV.U32 R5, RZ, RZ, -0x7fffffe0 ;  /* 0x80000020ff057424 */ /* 0x000fe400078e00ff */
[----:B---3--:R-:W-:Y:S01]  /*c700*/  IMAD R4, R17, 0x600, R3 ;  /* 0x0000060011047824 */ /* 0x008fe200078e0203 */
[----:B----4-:R-:W-:-:S03]  /*c710*/  R2UR UR4, R8 ;  /* 0x00000000080472ca */ /* 0x010fc600000e0000 */
[----:B------:R-:W-:Y:S01]  /*c720*/  VIADD R6, R4, 0x2 ;  /* 0x0000000204067836 */ /* 0x000fe20000000000 */
[----:B------:R-:W-:Y:S01]  /*c730*/  R2UR UR5, R9 ;  /* 0x00000000090572ca */ /* 0x000fe200000e0000 */
[----:B------:R-:W-:Y:S01]  /*c740*/  VIADD R20, R8, 0x2 ;  /* 0x0000000208147836 */ /* 0x000fe20000000000 */
[----:B------:R-:W-:Y:S01]  /*c750*/  R2UR UR6, R4 ;  /* 0x00000000040672ca */ /* 0x000fe200000e0000 */
[C---:B------:R-:W-:Y:S02]  /*c760*/  VIADD R14, R8.reuse, 0x300 ;  /* 0x00000300080e7836 */ /* 0x040fe40000000000 */
[C---:B------:R-:W-:Y:S01]  /*c770*/  VIADD R12, R8.reuse, 0x302 ;  /* 0x00000302080c7836 */ /* 0x040fe20000000000 */
[----:B------:R0:W-:Y:S01]  /*c780*/  STL.64 [R1+0x38], R20 ;  /* 0x0000381401007387 */ /* 0x0001e20000100a00 */
[----:B------:R-:W-:-:S03]  /*c790*/  VIADD R10, R8, 0x600 ;  /* 0x00000600080a7836 */ /* 0x000fc60000000000 */
[----:B------:R0:W-:Y:S04]  /*c7a0*/  STL.64 [R1+0x30], R14 ;  /* 0x0000300e01007387 */ /* 0x0001e80000100a00 */
[----:B------:R0:W-:Y:S01]  /*c7b0*/  STL.64 [R1+0x28], R12 ;  /* 0x0000280c01007387 */ /* 0x0001e20000100a00 */
[----:B------:R-:W-:Y:S01]  /*c7c0*/  HGMMA.64x128x16.F32 R24, gdesc[UR4], RZ, !UPT, gsb0 ;  /* 0x01e00000041879f0 */ /* 0x000fe2000c0008ff */
[----:B------:R-:W-:Y:S01]  /*c7d0*/  R2UR UR6, R6 ;  /* 0x00000000060672ca */ /* 0x000fe200000e0000 */
[----:B------:R-:W-:Y:S01]  /*c7e0*/  VIADD R6, R4, 0x200 ;  /* 0x0000020004067836 */ /* 0x000fe20000000000 */
[----:B------:R-:W-:Y:S01]  /*c7f0*/  R2UR UR7, R7 ;  /* 0x00000000070772ca */ /* 0x000fe200000e0000 */
[----:B------:R-:W-:Y:S01]  /*c800*/  IMAD.MOV.U32 R7, RZ, RZ, -0x7fffffe0 ;  /* 0x80000020ff077424 */ /* 0x000fe200078e00ff */
[----:B------:R-:W-:Y:S01]  /*c810*/  R2UR UR4, R20 ;  /* 0x00000000140472ca */ /* 0x000fe200000e0000 */
[----:B------:R0:W-:Y:S01]  /*c820*/  STL.64 [R1+0x20], R10 ;  /* 0x0000200a01007387 */ /* 0x0001e20000100a00 */
[----:B------:R-:W-:Y:S01]  /*c830*/  R2UR UR5, R21 ;  /* 0x00000000150572ca */ /* 0x000fe200000e0000 */
[----:B------:R-:W-:-:S02]  /*c840*/  WARPGROUP.DEPBAR.LE gsb0, 0x0 ;  /* 0x00008000000079c5 */ /* 0x000fc40000010000 */
[----:B------:R-:W-:-:S10]  /*c850*/  WARPGROUP.ARRIVE ;  /* 0x00000000000079c5 */ /* 0x000fd40000000000 */
[----:B------:R-:W-:Y:S01]  /*c860*/  HGMMA.64x128x16.F32 R24, gdesc[UR4], R24, gsb0 ;  /* 0x01e00000041879f0 */ /* 0x000fe20008000818 */
[----:B------:R-:W-:Y:S02]  /*c870*/  R2UR UR6, R6 ;  /* 0x00000000060672ca */ /* 0x000fe400000e0000 */
        /* <DEDUP_REMOVED lines=12> */
[----:B------:R-:W-:Y:S01]  /*c940*/  R2UR UR4, R12 ;  /* 0x000000000c0472ca */ /* 0x000fe200000e0000 */
[----:B------:R-:W-:Y:S01]  /*c950*/  VIADD R4, R4, 0x402 ;  /* 0x0000040204047836 */ /* 0x000fe20000000000 */
        /* <DEDUP_REMOVED lines=24> */
.L_x_1499:
[----:B------:R-:W2:Y:S01]  /*cae0*/  LDL R3, [R1+0x9c] ;  /* 0x00009c0001037983 */ /* 0x000ea20000100800 */
[----:B------:R-:W0:Y:S01]  /*caf0*/  LDC R142, c[0x0][0x448] ;  /* 0x00011200ff8e7b82 */ /* 0x000e220000000800 */
[----:B------:R-:W-:Y:S02]  /*cb00*/  ULDC UR4, c[0x0][0x9d8] ;  /* 0x0002760000047ab9 */ /* 0x000fe40000000800 */
[----:B------:R-:W2:Y:S01]  /*cb10*/  LDL R88, [R1+0x5c] ;  /* 0x00005c0001587983 */ /* 0x000ea20000100800 */
[----:B------:R-:W-:Y:S01]  /*cb20*/  FMUL.FTZ R9, R29, UR4 ;  /* 0x000000041d097c20 */ /* 0x000fe20008410000 */
[----:B------:R-:W-:Y:S01]  /*cb30*/  FMUL.FTZ R29, R43, UR4 ;  /* 0x000000042b1d7c20 */ /* 0x000fe20008410000 */
[----:B------:R-:W-:Y:S01]  /*cb40*/  FMUL.FTZ R43, R57, UR4 ;  /* 0x00000004392b7c20 */ /* 0x000fe20008410000 */
[----:B------:R-:W-:Y:S01]  /*cb50*/  FMUL.FTZ R57, R71, UR4 ;  /* 0x0000000447397c20 */ /* 0x000fe20008410000 */
[----:B------:R-:W-:Y:S01]  /*cb60*/  FMUL.FTZ R11, R31, UR4 ;  /* 0x000000041f0b7c20 */ /* 0x000fe20008410000 */
[----:B------:R-:W-:Y:S01]  /*cb70*/  FMUL.FTZ R12, R32, UR4 ;  /* 0x00000004200c7c20 */ /* 0x000fe20008410000 */
[----:B------:R-:W-:-:S02]  /*cb80*/  VIADD R0, R0, 0x2d840 ;  /* 0x0002d84000007836 */ /* 0x000fc40000000000 */
[----:B------:R-:W-:Y:S01]  /*cb90*/  FMUL.FTZ R31, R45, UR4 ;  /* 0x000000042d1f7c20 */ /* 0x000fe20008410000 */
[----:B------:R-:W-:Y:S02]  /*cba0*/  IMAD.U32 R71, RZ, RZ, UR38 ;  /* 0x00000026ff477e24 */ /* 0x000fe4000f8e00ff */
[----:B------:R-:W-:Y:S01]  /*cbb0*/  FMUL.FTZ R32, R46, UR4 ;  /* 0x000000042e207c20 */ /* 0x000fe20008410000 */
[----:B------:R-:W-:Y:S01]  /*cbc0*/  FMUL.FTZ R45, R59, UR4 ;  /* 0x000000043b2d7c20 */ /* 0x000fe20008410000 */
[----:B------:R-:W-:Y:S01]  /*cbd0*/  FMUL.FTZ R46, R60, UR4 ;  /* 0x000000043c2e7c20 */ /* 0x000fe20008410000 */
[----:B------:R-:W-:Y:S01]  /*cbe0*/  FMUL.FTZ R59, R73, UR4 ;  /* 0x00000004493b7c20 */ /* 0x000fe20008410000 */
[----:B------:R-:W-:Y:S01]  /*cbf0*/  FMUL.FTZ R60, R74, UR4 ;  /* 0x000000044a3c7c20 */ /* 0x000fe20008410000 */
[----:B------:R-:W-:Y:S01]  /*cc00*/  IMAD.MOV.U32 R73, RZ, RZ, -0x80 ;  /* 0xffffff80ff497424 */ /* 0x000fe200078e00ff */
[----:B------:R-:W-:Y:S01]  /*cc10*/  PRMT R0, R71, 0x654, R0 ;  /* 0x0000065447007816 */ /* 0x000fe20000000000 */
[----:B------:R-:W-:Y:S01]  /*cc20*/  ULDC.64 UR6, c[0x0][0x9e0] ;  /* 0x0002780000067ab9 */ /* 0x000fe20000000a00 */
[----:B------:R-:W-:Y:S01]  /*cc30*/  FMUL.FTZ R6, R26, UR4 ;  /* 0x000000041a067c20 */ /* 0x000fe20008410000 */
[----:B------:R-:W-:Y:S01]  /*cc40*/  FMUL.FTZ R7, R27, UR4 ;  /* 0x000000041b077c20 */ /* 0x000fe20008410000 */
[----:B------:R-:W-:Y:S01]  /*cc50*/  FMUL.FTZ R8, R28, UR4 ;  /* 0x000000041c087c20 */ /* 0x000fe20008410000 */
[----:B0-----:R-:W-:Y:S01]  /*cc60*/  ISETP.NE.AND P1, PT, R142, 0x1, PT ;  /* 0x000000018e00780c */ /* 0x001fe20003f25270 */
        /* <DEDUP_REMOVED lines=10> */
[----:B------:R-:W-:Y:S01]  /*cd10*/  UISETP.GE.AND UP0, UPT, UR7, 0x1, UPT ;  /* 0x000000010700788c */ /* 0x000fe2000bf06270 */
[----:B------:R-:W-:Y:S01]  /*cd20*/  LOP3.LUT R16, R16, 0xffffffdf, RZ, 0xc0, !PT ;  /* 0xffffffdf10107812 */ /* 0x000fe200078ec0ff */
[----:B------:R-:W0:Y:S01]  /*cd30*/  @P1 LDC R5, c[0x0][0x44c] ;  /* 0x00011300ff051b82 */ /* 0x000e220000000800 */
[----:B------:R-:W-:Y:S01]  /*cd40*/  FMUL.FTZ R33, R47, UR4 ;  /* 0x000000042f217c20 */ /* 0x000fe20008410000 */
[----:B------:R-:W-:Y:S01]  /*cd50*/  FMUL.FTZ R34, R48, UR4 ;  /* 0x0000000430227c20 */ /* 0x000fe20008410000 */
[----:B------:R-:W-:Y:S01]  /*cd60*/  FMUL.FTZ R35, R49, UR4 ;  /* 0x0000000431237c20 */ /* 0x000fe20008410000 */
[----:B------:R-:W-:Y:S01]  /*cd70*/  FMUL.FTZ R36, R50, UR4 ;  /* 0x0000000432247c20 */ /* 0x000fe20008410000 */
[----:B------:R-:W-:Y:S01]  /*cd80*/  FMUL.FTZ R37, R51, UR4 ;  /* 0x0000000433257c20 */ /* 0x000fe20008410000 */
[----:B------:R-:W-:Y:S01]  /*cd90*/  FMUL.FTZ R40, R54, UR4 ;  /* 0x0000000436287c20 */ /* 0x000fe20008410000 */
[----:B------:R-:W-:Y:S01]  /*cda0*/  FMUL.FTZ R41, R55, UR4 ;  /* 0x0000000437297c20 */ /* 0x000fe20008410000 */
[----:B------:R-:W1:Y:S01]  /*cdb0*/  @P1 LDC R4, c[0x0][0x450] ;  /* 0x00011400ff041b82 */ /* 0x000e620000000800 */
        /* <DEDUP_REMOVED lines=12> */
[----:B------:R3:W-:Y:S01]  /*ce80*/  SYNCS.ARRIVE.TRANS64.RED.A1T0 RZ, [R0+URZ], RZ ;  /* 0x000000ff00ff79a7 */ /* 0x0007e2000810043f */
        /* <DEDUP_REMOVED lines=9> */
[----:B---3--:R-:W-:Y:S01]  /*cf20*/  FMUL.FTZ R0, R86, UR4 ;  /* 0x0000000456007c20 */ /* 0x008fe20008410000 */
[----:B------:R-:W-:Y:S01]  /*cf30*/  FMUL.FTZ R71, R87, UR4 ;  /* 0x0000000457477c20 */ /* 0x000fe20008410000 */
[----:B------:R-:W-:Y:S01]  /*cf40*/  @P1 LOP3.LUT R16, R16, 0x20, RZ, 0xfc, !PT ;  /* 0x0000002010101812 */ /* 0x000fe200078efcff */
[----:B------:R-:W-:Y:S01]  /*cf50*/  ULDC UR52, c[0x0][0x9dc] ;  /* 0x0002770000347ab9 */ /* 0x000fe20000000800 */
[C-C-:B------:R-:W-:Y:S01]  /*cf60*/  IADD3 R79, -R156.reuse, 0x1, R73.reuse ;  /* 0x000000019c4f7810 */ /* 0x140fe20007ffe149 */
[----:B------:R-:W3:Y:S01]  /*cf70*/  MUFU.TANH R6, R6 ;  /* 0x0000000600067308 */ /* 0x000ee20000002400 */
[----:B------:R-:W-:Y:S01]  /*cf80*/  ULOP3.LUT UR52, URZ, UR52, URZ, 0x33, !UPT ;  /* 0x000000343f347292 */ /* 0x000fe2000f8e333f */
[----:B------:R-:W-:-:S02]  /*cf90*/  IADD3 R78, -R156, R157, R73 ;  /* 0x0000009d9c4e7210 */ /* 0x000fc40007ffe149 */
[----:B------:R-:W-:Y:S02]  /*cfa0*/  IADD3 R79, -R154, R79, R157 ;  /* 0x0000004f9a4f7210 */ /* 0x000fe40007ffe19d */
[----:B------:R-:W-:Y:S02]  /*cfb0*/  LEA R77, R97, 0xffffff80, 0x7 ;  /* 0xffffff80614d7811 */ /* 0x000fe400078e38ff */
        /* <DEDUP_REMOVED lines=27> */
[----:B------:R-:W3:Y:S01]  /*d170*/  MUFU.TANH R44, R44 ;  /* 0x0000002c002c7308 */ /* 0x000ee20000002400 */
[----:B--2---:R-:W-:-:S07]  /*d180*/  IMAD.IADD R3, R3, 0x1, R88 ;  /* 0x0000000103037824 */ /* 0x004fce00078e0258 */
[----:B------:R-:W2:Y:S01]  /*d190*/  MUFU.TANH R45, R45 ;  /* 0x0000002d002d7308 */ /* 0x000ea20000002400 */
[----:B0-----:R-:W-:-:S05]  /*d1a0*/  @P1 IMAD.HI.U32 R5, R3, R5, RZ ;  /* 0x0000000503051227 */ /* 0x001fca00078e00ff */
[----:B-1----:R-:W-:Y:S01]  /*d1b0*/  @P1 SHF.R.U32.HI R3, RZ, R4, R5 ;  /* 0x00000004ff031219 */ /* 0x002fe20000011605 */
        /* <DEDUP_REMOVED lines=11> */
[----:B------:R-:W-:Y:S01]  /*d270*/  PLOP3.LUT P1, PT, PT, PT, UP0, 0x40, 0x0 ;  /* 0x000000000000781c */ /* 0x000fe20003f2e808 */
[----:B------:R-:W1:Y:S01]  /*d280*/  MUFU.TANH R4, R4 ;  /* 0x0000000400047308 */ /* 0x000e620000002400 */
[----:B------:R-:W-:-:S02]  /*d290*/  VIADD R80, R79, UR6 ;  /* 0x000000064f507c36 */ /* 0x000fc40008000000 */
[----:B------:R-:W-:-:S05]  /*d2a0*/  VIADD R79, R79, UR52 ;  /* 0x000000344f4f7c36 */ /* 0x000fca0008000000 */
[----:B------:R-:W1:Y:S08]  /*d2b0*/  MUFU.TANH R5, R5 ;  /* 0x0000000500057308 */ /* 0x000e700000002400 */
[----:B------:R-:W1:Y:S01]  /*d2c0*/  MUFU.TANH R24, R24 ;  /* 0x0000001800187308 */ /* 0x000e620000002400 */
[----:B0-----:R-:W-:Y:S02]  /*d2d0*/  VIADDMNMX R76, R74, R80, R78, PT ;  /* 0x000000504a4c7246 */ /* 0x001fe4000380014e */
[----:B------:R-:W-:-:S05]  /*d2e0*/  IADD3 R75, R79, R74, RZ ;  /* 0x0000004a4f4b7210 */ /* 0x000fca0007ffe0ff */
        /* <DEDUP_REMOVED lines=32> */
[----:B------:R-:W-:Y:S01]  /*d4f0*/  IADD3 R74, -R154, R157, R74 ;  /* 0x0000009d9a4a7210 */ /* 0x000fe20007ffe14a */
[----:B------:R-:W-:Y:S03]  /*d500*/  BSSY B0, `(.L_x_1501) ;  /* 0x0000010000007945 */ /* 0x000fe60003800000 */
[----:B------:R-:W-:-:S13]  /*d510*/  ISETP.GT.AND P1, PT, R74, -0x1, PT ;  /* 0xffffffff4a00780c */ /* 0x000fda0003f24270 */
[----:B------:R-:W-:Y:S05]  /*d520*/  @P1 BRA `(.L_x_1502) ;  /* 0x0000000000201947 */ /* 0x000fea0003800000 */
[----:B------:R-:W-:Y:S01]  /*d530*/  UISETP.NE.AND UP1, UPT, UR7, 0x1, UPT ;  /* 0x000000010700788c */ /* 0x000fe2000bf25270 */
[----:B------:R-:W-:-:S05]  /*d540*/  LOP3.LUT R74, RZ, R74, RZ, 0x33, !PT ;  /* 0x0000004aff4a7212 */ /* 0x000fca00078e33ff */
[----:B------:R-:W-:-:S05]  /*d550*/  PLOP3.LUT P1, PT, PT, PT, UP1, 0x80, 0x0 ;  /* 0x000000000000781c */ /* 0x000fca0003f2f018 */
[----:B------:R-:W-:-:S08]  /*d560*/  @UP1 ULDC.64 UR4, c[0x0][0x9e8] ;  /* 0x00027a0000041ab9 */ /* 0x000fd00000000a00 */
[----:B------:R-:W-:-:S05]  /*d570*/  @P1 IMAD.HI.U32 R81, R74, UR4, RZ ;  /* 0x000000044a511c27 */ /* 0x000fca000f8e00ff */
[----:B------:R-:W-:-:S04]  /*d580*/  @P1 SHF.R.U32.HI R74, RZ, UR5, R81 ;  /* 0x00000005ff4a1c19 */ /* 0x000fc80008011651 */
[----:B------:R-:W-:Y:S01]  /*d590*/  LOP3.LUT R74, RZ, R74, RZ, 0x33, !PT ;  /* 0x0000004aff4a7212 */ /* 0x000fe200078e33ff */
[----:B------:R-:W-:Y:S06]  /*d5a0*/  BRA `(.L_x_1503) ;  /* 0x0000000000147947 */ /* 0x000fec0003800000 */
.L_x_1502:
[----:B------:R-:W-:-:S06]  /*d5b0*/  UISETP.NE.AND UP1, UPT, UR7, 0x1, UPT ;  /* 0x000000010700788c */ /* 0x000fcc000bf25270 */
[----:B------:R-:W-:-:S05]  /*d5c0*/  PLOP3.LUT P1, PT, PT, PT, UP1, 0x80, 0x0 ;  /* 0x000000000000781c */ /* 0x000fca0003f2f018 */
[----:B------:R-:W-:-:S08]  /*d5d0*/  @UP1 ULDC.64 UR4, c[0x0][0x9e8] ;  /* 0x00027a0000041ab9 */ /* 0x000fd00000000a00 */
[----:B------:R-:W-:-:S05]  /*d5e0*/  @P1 IMAD.HI.U32 R81, R74, UR4, RZ ;  /* 0x000000044a511c27 */ /* 0x000fca000f8e00ff */
[----:B------:R-:W-:-:S07]  /*d5f0*/  @P1 SHF.R.U32.HI R74, RZ, UR5, R81 ;  /* 0x00000005ff4a1c19 */ /* 0x000fce0008011651 */
.L_x_1503:
[----:B------:R-:W-:Y:S05]  /*d600*/  BSYNC B0 ;  /* 0x0000000000007941 */ /* 0x000fea0003800000 */
.L_x_1501:
[----:B------:R-:W-:-:S04]  /*d610*/  IMAD R74, R74, UR7, -R77 ;  /* 0x000000074a4a7c24 */ /* 0x000fc8000f8e0a4d */
[----:B------:R-:W-:-:S05]  /*d620*/  IMAD.IADD R74, R74, 0x1, -R156 ;  /* 0x000000014a4a7824 */ /* 0x000fca00078e0a9c */
[----:B------:R-:W-:Y:S02]  /*d630*/  VIMNMX R75, R75, R74, !PT ;  /* 0x0000004a4b4b7248 */ /* 0x000fe40007fe0100 */
[----:B------:R-:W-:-:S07]  /*d640*/  VIADDMNMX R76, R74, UR7, R76, PT ;  /* 0x000000074a4c7c46 */ /* 0x000fce000b80014c */
.L_x_1500:
[C---:B------:R-:W-:Y:S01]  /*d650*/  ISETP.GE.AND P2, PT, R73.reuse, 0x9, PT ;  /* 0x000000094900780c */ /* 0x040fe20003f46270 */
[----:B------:R-:W1:Y:S01]  /*d660*/  SHFL.IDX PT, R3, R3, 0x1, 0x1c1f ;  /* 0x003c1f0003037f89 */ /* 0x000e6200000e0000 */
[----:B------:R-:W-:Y:S02]  /*d670*/  ISETP.GE.AND P1, PT, R73, 0x2, PT ;  /* 0x000000024900780c */ /* 0x000fe40003f26270 */
[----:B------:R-:W-:Y:S02]  /*d680*/  LOP3.LUT R16, R16, 0xfffffffe, RZ, 0xc0, !PT ;  /* 0xfffffffe10107812 */ /* 0x000fe400078ec0ff */
[----:B------:R-:W-:Y:S02]  /*d690*/  ISETP.GT.AND P3, PT, R75, 0x1, !P1 ;  /* 0x000000014b00780c */ /* 0x000fe40004f64270 */
[----:B------:R-:W-:Y:S02]  /*d6a0*/  ISETP.GE.AND P4, PT, R73, 0xa, PT ;  /* 0x0000000a4900780c */ /* 0x000fe40003f86270 */
[----:B------:R-:W-:-:S02]  /*d6b0*/  ISETP.LT.OR P3, PT, R76, 0x2, P3 ;  /* 0x000000024c00780c */ /* 0x000fc40001f61670 */
[----:B------:R-:W-:Y:S02]  /*d6c0*/  ISETP.GE.AND P6, PT, R73, 0x1, PT ;  /* 0x000000014900780c */ /* 0x000fe40003fc6270 */
[----:B------:R-:W-:Y:S02]  /*d6d0*/  @P2 LOP3.LUT R16, R16, 0x1, RZ, 0xfc, !PT ;  /* 0x0000000110102812 */ /* 0x000fe400078efcff */
[----:B------:R-:W-:Y:S02]  /*d6e0*/  ISETP.GT.AND P2, PT, R75, 0x8, !P2 ;  /* 0x000000084b00780c */ /* 0x000fe40005744270 */
[----:B------:R-:W-:Y:S02]  /*d6f0*/  FSEL R74, R5, -INF , !P3 ;  /* 0xff800000054a7808 */ /* 0x000fe40005800000 */
[----:B------:R-:W-:Y:S02]  /*d700*/  ISETP.LT.OR P2, PT, R76, 0x9, P2 ;  /* 0x000000094c00780c */ /* 0x000fe40001741670 */
[----:B------:R-:W-:-:S02]  /*d710*/  ISETP.GE.AND P3, PT, R73, 0x11, PT ;  /* 0x000000114900780c */ /* 0x000fc40003f66270 */
[----:B------:R-:W-:Y:S01]  /*d720*/  LOP3.LUT R16, R16, 0xfffffffd, RZ, 0xc0, !PT ;  /* 0xfffffffd10107812 */ /* 0x000fe200078ec0ff */
[----:B-1----:R-:W-:Y:S01]  /*d730*/  IMAD.IADD R79, R79, 0x1, R3 ;  /* 0x000000014f4f7824 */ /* 0x002fe200078e0203 */
[----:B------:R-:W-:Y:S02]  /*d740*/  FSEL R8, R8, -INF , !P2 ;  /* 0xff80000008087808 */ /* 0x000fe40005000000 */
[----:B------:R-:W-:Y:S02]  /*d750*/  ISETP.GT.AND P2, PT, R75, 0x9, !P4 ;  /* 0x000000094b00780c */ /* 0x000fe40006744270 */
[----:B------:R-:W-:Y:S02]  /*d760*/  @P4 LOP3.LUT R16, R16, 0x2, RZ, 0xfc, !PT ;  /* 0x0000000210104812 */ /* 0x000fe400078efcff */
[----:B------:R-:W-:Y:S02]  /*d770*/  ISETP.LT.OR P2, PT, R76, 0xa, P2 ;  /* 0x0000000a4c00780c */ /* 0x000fe40001741670 */
[----:B------:R-:W-:-:S02]  /*d780*/  LOP3.LUT R16, R16, 0xfffffffb, RZ, 0xc0, !PT ;  /* 0xfffffffb10107812 */ /* 0x000fc400078ec0ff */
[----:B------:R-:W-:Y:S02]  /*d790*/  FSEL R9, R9, -INF , !P2 ;  /* 0xff80000009097808 */ /* 0x000fe40005000000 */
[----:B------:R-:W-:Y:S02]  /*d7a0*/  @P3 LOP3.LUT R16, R16, 0x4, RZ, 0xfc, !PT ;  /* 0x0000000410103812 */ /* 0x000fe400078efcff */
[----:B------:R-:W-:Y:S02]  /*d7b0*/  ISETP.GT.AND P2, PT, R75, 0x10, !P3 ;  /* 0x000000104b00780c */ /* 0x000fe40005f44270 */
[----:B------:R-:W-:Y:S02]  /*d7c0*/  ISETP.GE.AND P3, PT, R73, 0x12, PT ;  /* 0x000000124900780c */ /* 0x000fe40003f66270 */
[----:B------:R-:W-:Y:S02]  /*d7d0*/  ISETP.LT.OR P2, PT, R76, 0x11, P2 ;  /* 0x000000114c00780c */ /* 0x000fe40001741670 */
[----:B------:R-:W-:-:S02]  /*d7e0*/  LOP3.LUT R16, R16, 0xfdffffff, RZ, 0xc0, !PT ;  /* 0xfdffffff10107812 */ /* 0x000fc400078ec0ff */
[----:B------:R-:W-:Y:S02]  /*d7f0*/  FSEL R12, R12, -INF , !P2 ;  /* 0xff8000000c0c7808 */ /* 0x000fe40005000000 */
[----:B------:R-:W-:Y:S02]  /*d800*/  ISETP.GT.AND P2, PT, R75, 0x11, !P3 ;  /* 0x000000114b00780c */ /* 0x000fe40005f44270 */
[----:B------:R-:W-:Y:S02]  /*d810*/  VIADDMNMX R78, R3, R80, R78, PT ;  /* 0x00000050034e7246 */ /* 0x000fe4000380014e */
[----:B------:R-:W-:Y:S02]  /*d820*/  ISETP.LT.OR P2, PT, R76, 0x12, P2 ;  /* 0x000000124c00780c */ /* 0x000fe40001741670 */
[----:B------:R-:W-:Y:S02]  /*d830*/  @P3 LOP3.LUT R16, R16, 0x2000000, RZ, 0xfc, !PT ;  /* 0x0200000010103812 */ /* 0x000fe400078efcff */
[----:B------:R-:W-:-:S02]  /*d840*/  ISETP.GE.AND P3, PT, R73, 0x19, PT ;  /* 0x000000194900780c */ /* 0x000fc40003f66270 */
        /* <DEDUP_REMOVED lines=55> */
[----:B0-----:R-:W-:Y:S02]  /*dbc0*/  FSEL R38, R38, -INF , !P2 ;  /* 0xff80000026267808 */ /* 0x001fe40005000000 */
        /* <DEDUP_REMOVED lines=88> */
[----:B------:R-:W-:Y:S02]  /*e150*/  FSEL R70, R70, -INF , !P5 ;  /* 0xff80000046467808 */ /* 0x000fe40006800000 */
[----:B------:R-:W-:-:S04]  /*e160*/  ISETP.GT.AND P5, PT, R75, RZ, !P6 ;  /* 0x000000ff4b00720c */ /* 0x000fc800077a4270 */
        /* <DEDUP_REMOVED lines=17> */
[----:B------:R-:W-:Y:S01]  /*e280*/  @P5 IMAD.HI.U32 R5, R3, UR4, RZ ;  /* 0x0000000403055c27 */ /* 0x000fe2000f8e00ff */
[----:B------:R-:W-:-:S13]  /*e290*/  PLOP3.LUT P5, PT, PT, PT, UP1, 0x80, 0x0 ;  /* 0x000000000000781c */ /* 0x000fda0003faf018 */
[----:B------:R-:W-:-:S04]  /*e2a0*/  @P5 SHF.R.U32.HI R3, RZ, UR5, R5 ;  /* 0x00000005ff035c19 */ /* 0x000fc80008011605 */
[----:B------:R-:W-:Y:S01]  /*e2b0*/  LOP3.LUT R3, RZ, R3, RZ, 0x33, !PT ;  /* 0x00000003ff037212 */ /* 0x000fe200078e33ff */
[----:B------:R-:W-:Y:S06]  /*e2c0*/  BRA `(.L_x_1507) ;  /* 0x0000000000187947 */ /* 0x000fec0003800000 */
.L_x_1506:
[----:B------:R-:W-:-:S06]  /*e2d0*/  UISETP.NE.AND UP1, UPT, UR7, 0x1, UPT ;  /* 0x000000010700788c */ /* 0x000fcc000bf25270 */
[----:B------:R-:W-:-:S05]  /*e2e0*/  PLOP3.LUT P5, PT, PT, PT, UP1, 0x80, 0x0 ;  /* 0x000000000000781c */ /* 0x000fca0003faf018 */
[----:B------:R-:W-:-:S08]  /*e2f0*/  @UP1 ULDC.64 UR4, c[0x0][0x9e8] ;  /* 0x00027a0000041ab9 */ /* 0x000fd00000000a00 */
[----:B------:R-:W-:Y:S01]  /*e300*/  @P5 IMAD.HI.U32 R5, R3, UR4, RZ ;  /* 0x0000000403055c27 */ /* 0x000fe2000f8e00ff */
[----:B------:R-:W-:-:S13]  /*e310*/  PLOP3.LUT P5, PT, PT, PT, UP1, 0x80, 0x0 ;  /* 0x000000000000781c */ /* 0x000fda0003faf018 */
[----:B------:R-:W-:-:S07]  /*e320*/  @P5 SHF.R.U32.HI R3, RZ, UR5, R5 ;  /* 0x00000005ff035c19 */ /* 0x000fce0008011605 */
.L_x_1507:
[----:B------:R-:W-:Y:S05]  /*e330*/  BSYNC B0 ;  /* 0x0000000000007941 */ /* 0x000fea0003800000 */
.L_x_1505:
[----:B------:R-:W-:-:S04]  /*e340*/  IMAD R3, R3, UR7, -R77 ;  /* 0x0000000703037c24 */ /* 0x000fc8000f8e0a4d */
[----:B------:R-:W-:-:S05]  /*e350*/  IMAD.IADD R3, R3, 0x1, -R156 ;  /* 0x0000000103037824 */ /* 0x000fca00078e0a9c */
[----:B------:R-:W-:Y:S02]  /*e360*/  VIMNMX R79, R79, R3, !PT ;  /* 0x000000034f4f7248 */ /* 0x000fe40007fe0100 */
[----:B------:R-:W-:-:S07]  /*e370*/  VIADDMNMX R78, R3, UR7, R78, PT ;  /* 0x00000007034e7c46 */ /* 0x000fce000b80014e */
.L_x_1504:
[----:B------:R-:W-:Y:S01]  /*e380*/  ISETP.GT.AND P1, PT, R79, 0x1, !P1 ;  /* 0x000000014f00780c */ /* 0x000fe20004f24270 */
[----:B------:R-:W-:Y:S01]  /*e390*/  ULDC UR51, c[0x0][0x988] ;  /* 0x0002620000337ab9 */ /* 0x000fe20000000800 */
[----:B------:R-:W2:Y:S02]  /*e3a0*/  LDL R82, [R1] ;  /* 0x0000000001527983 */ /* 0x000ea40000100800 */
[----:B------:R-:W-:Y:S02]  /*e3b0*/  ISETP.LT.OR P1, PT, R78, 0x2, P1 ;  /* 0x000000024e00780c */ /* 0x000fe40000f21670 */
[----:B------:R-:W3:Y:S02]  /*e3c0*/  LDL R83, [R1+0x70] ;  /* 0x0000700001537983 */ /* 0x000ee40000100800 */
[----:B------:R-:W-:Y:S02]  /*e3d0*/  FSEL R7, R7, -INF , !P1 ;  /* 0xff80000007077808 */ /* 0x000fe40004800000 */
[----:B------:R-:W-:Y:S01]  /*e3e0*/  LOP3.LUT P1, RZ, R16, 0x1, RZ, 0xc0, !PT ;  /* 0x0000000110ff7812 */ /* 0x000fe2000782c0ff */
[----:B------:R-:W4:Y:S03]  /*e3f0*/  LDL R81, [R1+0x8] ;  /* 0x0000080001517983 */ /* 0x000f260000100800 */
[----:B------:R-:W-:Y:S01]  /*e400*/  ISETP.GT.AND P1, PT, R79, 0x8, !P1 ;  /* 0x000000084f00780c */ /* 0x000fe20004f24270 */
[----:B------:R-:W5:Y:S03]  /*e410*/  LDL R80, [R1+0x4] ;  /* 0x0000040001507983 */ /* 0x000f660000100800 */
[----:B------:R-:W-:-:S04]  /*e420*/  ISETP.LT.OR P1, PT, R78, 0x9, P1 ;  /* 0x000000094e00780c */ /* 0x000fc80000f21670 */
[----:B------:R-:W-:Y:S02]  /*e430*/  FSEL R10, R10, -INF , !P1 ;  /* 0xff8000000a0a7808 */ /* 0x000fe40004800000 */
[----:B------:R-:W-:-:S04]  /*e440*/  LOP3.LUT P1, RZ, R16, 0x2, RZ, 0xc0, !PT ;  /* 0x0000000210ff7812 */ /* 0x000fc8000782c0ff */
[----:B------:R-:W-:Y:S02]  /*e450*/  ISETP.GT.AND P1, PT, R79, 0x9, !P1 ;  /* 0x000000094f00780c */ /* 0x000fe40004f24270 */
[----:B------:R-:W-:Y:S02]  /*e460*/  LOP3.LUT P5, RZ, R16, 0x4, RZ, 0xc0, !PT ;  /* 0x0000000410ff7812 */ /* 0x000fe400078ac0ff */
[----:B------:R-:W-:-:S04]  /*e470*/  ISETP.LT.OR P1, PT, R78, 0xa, P1 ;  /* 0x0000000a4e00780c */ /* 0x000fc80000f21670 */
[----:B------:R-:W-:Y:S02]  /*e480*/  FSEL R11, R11, -INF , !P1 ;  /* 0xff8000000b0b7808 */ /* 0x000fe40004800000 */
        /* <DEDUP_REMOVED lines=31> */
[----:B------:R-:W-:Y:S02]  /*e680*/  LOP3.LUT P1, RZ, R16, 0x40000, RZ, 0xc0, !PT ;  /* 0x0004000010ff7812 */ /* 0x000fe4000782c0ff */
[----:B------:R-:W-:Y:S02]  /*e690*/  FMNMX.FTZ R3, R4, R74, !PT ;  /* 0x0000004a04037209 */ /* 0x000fe40007810000 */
[----:B------:R-:W-:Y:S02]  /*e6a0*/  ISETP.GT.AND P1, PT, R79, 0x30, !P1 ;  /* 0x000000304f00780c */ /* 0x000fe40004f24270 */
[----:B------:R-:W-:Y:S02]  /*e6b0*/  FMNMX.FTZ R3, R8, R3, !PT ;  /* 0x0000000308037209 */ /* 0x000fe40007810000 */
        /* <DEDUP_REMOVED lines=15> */
[----:B------:R-:W-:Y:S02]  /*e7b0*/  LOP3.LUT P5, RZ, R16, 0x8000, RZ, 0xc0, !PT ;  /* 0x0000800010ff7812 */ /* 0x000fe400078ac0ff */
[----:B------:R-:W-:Y:S02]  /*e7c0*/  FMNMX.FTZ R3, R27, R3, !PT ;  /* 0x000000031b037209 */ /* 0x000fe40007810000 */
[----:B------:R-:W-:Y:S02]  /*e7d0*/  FSEL R40, R40, -INF , !P1 ;  /* 0xff80000028287808 */ /* 0x000fe40004800000 */
[----:B------:R-:W-:-:S02]  /*e7e0*/  ISETP.GT.AND P1, PT, R79, 0x39, !P5 ;  /* 0x000000394f00780c */ /* 0x000fc40006f24270 */
[----:B------:R-:W-:Y:S02]  /*e7f0*/  FMNMX.FTZ R3, R30, R3, !PT ;  /* 0x000000031e037209 */ /* 0x000fe40007810000 */
[----:B------:R-:W-:Y:S02]  /*e800*/  ISETP.LT.OR P1, PT, R78, 0x3a, P1 ;  /* 0x0000003a4e00780c */ /* 0x000fe40000f21670 */
[----:B------:R-:W-:Y:S02]  /*e810*/  FMNMX.FTZ R3, R31, R3, !PT ;  /* 0x000000031f037209 */ /* 0x000fe40007810000 */
[----:B------:R-:W-:Y:S02]  /*e820*/  FSEL R41, R41, -INF , !P1 ;  /* 0xff80000029297808 */ /* 0x000fe40004800000 */
[----:B------:R-:W-:Y:S02]  /*e830*/  FMNMX.FTZ R3, R34, R3, !PT ;  /* 0x0000000322037209 */ /* 0x000fe40007810000 */
        /* <DEDUP_REMOVED lines=43> */
[----:B------:R-:W-:Y:S01]  /*eaf0*/  LOP3.LUT P1, RZ, R16, 0x100, RZ, 0xc0, !PT ;  /* 0x0000010010ff7812 */ /* 0x000fe2000782c0ff */
[----:B------:R-:W0:Y:S03]  /*eb00*/  SHFL.BFLY PT, R5, R3, 0x2, 0x1f ;  /* 0x0c401f0003057f89 */ /* 0x000e2600000e0000 */
[----:B------:R-:W-:-:S04]  /*eb10*/  ISETP.GT.AND P1, PT, R79, 0x58, !P1 ;  /* 0x000000584f00780c */ /* 0x000fc80004f24270 */
[----:B------:R-:W-:-:S04]  /*eb20*/  ISETP.LT.OR P1, PT, R78, 0x59, P1 ;  /* 0x000000594e00780c */ /* 0x000fc80000f21670 */
[----:B------:R-:W-:Y:S02]  /*eb30*/  FSEL R56, R56, -INF , !P1 ;  /* 0xff80000038387808 */ /* 0x000fe40004800000 */
[----:B------:R-:W-:-:S04]  /*eb40*/  LOP3.LUT P1, RZ, R16, 0x80, RZ, 0xc0, !PT ;  /* 0x0000008010ff7812 */ /* 0x000fc8000782c0ff */
[----:B------:R-:W-:-:S04]  /*eb50*/  ISETP.GT.AND P1, PT, R79, 0x59, !P1 ;  /* 0x000000594f00780c */ /* 0x000fc80004f24270 */
[----:B------:R-:W-:Y:S02]  /*eb60*/  ISETP.LT.OR P1, PT, R78, 0x5a, P1 ;  /* 0x0000005a4e00780c */ /* 0x000fe40000f21670 */
[----:B0-----:R-:W-:Y:S02]  /*eb70*/  FMNMX.FTZ R5, R3, R5, !PT ;  /* 0x0000000503057209 */ /* 0x001fe40007810000 */
[----:B------:R-:W-:Y:S02]  /*eb80*/  FSEL R57, R57, -INF , !P1 ;  /* 0xff80000039397808 */ /* 0x000fe40004800000 */
[----:B------:R-:W-:Y:S01]  /*eb90*/  LOP3.LUT P1, RZ, R16, 0x40, RZ, 0xc0, !PT ;  /* 0x0000004010ff7812 */ /* 0x000fe2000782c0ff */
[----:B------:R-:W0:Y:S03]  /*eba0*/  SHFL.BFLY PT, R3, R5, 0x1, 0x1f ;  /* 0x0c201f0005037f89 */ /* 0x000e2600000e0000 */
[----:B------:R-:W-:-:S04]  /*ebb0*/  ISETP.GT.AND P1, PT, R79, 0x60, !P1 ;  /* 0x000000604f00780c */ /* 0x000fc80004f24270 */
[----:B------:R-:W-:-:S04]  /*ebc0*/  ISETP.LT.OR P1, PT, R78, 0x61, P1 ;  /* 0x000000614e00780c */ /* 0x000fc80000f21670 */
[----:B------:R-:W-:Y:S02]  /*ebd0*/  FSEL R60, R60, -INF , !P1 ;  /* 0xff8000003c3c7808 */ /* 0x000fe40004800000 */
[----:B------:R-:W-:-:S04]  /*ebe0*/  LOP3.LUT P1, RZ, R16, 0x10, RZ, 0xc0, !PT ;  /* 0x0000001010ff7812 */ /* 0x000fc8000782c0ff */
[----:B------:R-:W-:Y:S02]  /*ebf0*/  ISETP.GT.AND P1, PT, R79, 0x61, !P1 ;  /* 0x000000614f00780c */ /* 0x000fe40004f24270 */
[----:B------:R-:W-:Y:S02]  /*ec00*/  LOP3.LUT P5, RZ, R16, 0x8, RZ, 0xc0, !PT ;  /* 0x0000000810ff7812 */ /* 0x000fe400078ac0ff */
[----:B------:R-:W-:-:S04]  /*ec10*/  ISETP.LT.OR P1, PT, R78, 0x62, P1 ;  /* 0x000000624e00780c */ /* 0x000fc80000f21670 */
[----:B------:R-:W-:Y:S02]  /*ec20*/  FSEL R61, R61, -INF , !P1 ;  /* 0xff8000003d3d7808 */ /* 0x000fe40004800000 */
[----:B------:R-:W-:Y:S02]  /*ec30*/  ISETP.GT.AND P1, PT, R79, 0x68, !P5 ;  /* 0x000000684f00780c */ /* 0x000fe40006f24270 */
[----:B0-----:R-:W-:Y:S02]  /*ec40*/  FMNMX.FTZ R5, R5, R3, !PT ;  /* 0x0000000305057209 */ /* 0x001fe40007810000 */
[----:B------:R-:W-:-:S03]  /*ec50*/  ISETP.LT.OR P1, PT, R78, 0x69, P1 ;  /* 0x000000694e00780c */ /* 0x000fc60000f21670 */
[----:B------:R-:W-:Y:S01]  /*ec60*/  FMUL.FTZ R3, R5, UR51 ;  /* 0x0000003305037c20 */ /* 0x000fe20008410000 */
[----:B------:R-:W-:Y:S02]  /*ec70*/  FSEL R65, R65, -INF , !P1 ;  /* 0xff80000041417808 */ /* 0x000fe40004800000 */
[----:B------:R-:W-:Y:S02]  /*ec80*/  FSETP.NEU.FTZ.AND P1, PT, R5, -INF , PT ;  /* 0xff8000000500780b */ /* 0x000fe40003f3d000 */
[----:B------:R-:W-:Y:S02]  /*ec90*/  ISETP.GT.AND P6, PT, R79, RZ, !P6 ;  /* 0x000000ff4f00720c */ /* 0x000fe400077c4270 */
[----:B------:R-:W-:Y:S02]  /*eca0*/  FSEL R3, R3, RZ, P1 ;  /* 0x000000ff03037208 */ /* 0x000fe40000800000 */
[----:B------:R-:W-:-:S03]  /*ecb0*/  ISETP.LT.OR P6, PT, R78, 0x1, P6 ;  /* 0x000000014e00780c */ /* 0x000fc600037c1670 */
        /* <DEDUP_REMOVED lines=32> */
[----:B------:R-:W-:-:S04]  /*eec0*/  FSEL R72, R6, -INF , !P6 ;  /* 0xff80000006487808 */ /* 0x000fc80007000000 */
[----:B------:R-:W-:-:S04]  /*eed0*/  FMNMX.FTZ R75, R72, R7, !PT ;  /* 0x00000007484b7209 */ /* 0x000fc80007810000 */
        /* <DEDUP_REMOVED lines=20> */
[----:B------:R-:W-:Y:S02]  /*f020*/  FMNMX.FTZ R6, R56, R75, !PT ;  /* 0x0000004b38067209 */ /* 0x000fe40007810000 */
[----:B------:R-:W-:Y:S02]  /*f030*/  LOP3.LUT P5, RZ, R16, 0x4000000, RZ, 0xc0, !PT ;  /* 0x0400000010ff7812 */ /* 0x000fe400078ac0ff */
[----:B------:R-:W-:Y:S02]  /*f040*/  FMNMX.FTZ R75, R57, R6, !PT ;  /* 0x00000006394b7209 */ /* 0x000fe40007810000 */
[----:B------:R-:W-:Y:S02]  /*f050*/  ISETP.GT.AND P1, PT, R79, 0x69, !P5 ;  /* 0x000000694f00780c */ /* 0x000fe40006f24270 */
[----:B------:R-:W-:Y:S02]  /*f060*/  FMNMX.FTZ R6, R60, R75, !PT ;  /* 0x0000004b3c067209 */ /* 0x000fe40007810000 */
[----:B------:R-:W-:-:S02]  /*f070*/  ISETP.LT.OR P1, PT, R78, 0x6a, P1 ;  /* 0x0000006a4e00780c */ /* 0x000fc40000f21670 */
[----:B------:R-:W-:Y:S02]  /*f080*/  ISETP.GT.AND P2, PT, R79, 0x70, !P2 ;  /* 0x000000704f00780c */ /* 0x000fe40005744270 */
[----:B------:R-:W-:Y:S02]  /*f090*/  FMNMX.FTZ R6, R61, R6, !PT ;  /* 0x000000063d067209 */ /* 0x000fe40007810000 */
[----:B------:R-:W-:Y:S02]  /*f0a0*/  FSEL R64, R64, -INF , !P1 ;  /* 0xff80000040407808 */ /* 0x000fe40004800000 */
[----:B------:R-:W-:Y:S02]  /*f0b0*/  ISETP.GT.AND P3, PT, R79, 0x71, !P3 ;  /* 0x000000714f00780c */ /* 0x000fe40005f64270 */
[----:B------:R-:W-:Y:S02]  /*f0c0*/  ISETP.LT.OR P2, PT, R78, 0x71, P2 ;  /* 0x000000714e00780c */ /* 0x000fe40001741670 */
[----:B------:R-:W-:-:S02]  /*f0d0*/  FMNMX.FTZ R6, R65, R6, !PT ;  /* 0x0000000641067209 */ /* 0x000fc40007810000 */
[----:B------:R-:W-:Y:S02]  /*f0e0*/  LOP3.LUT P5, RZ, R16, 0x8000000, RZ, 0xc0, !PT ;  /* 0x0800000010ff7812 */ /* 0x000fe400078ac0ff */
[C---:B------:R-:W-:Y:S02]  /*f0f0*/  ISETP.GT.AND P4, PT, R79.reuse, 0x78, !P4 ;  /* 0x000000784f00780c */ /* 0x040fe40006784270 */
[----:B------:R-:W-:Y:S02]  /*f100*/  ISETP.LT.OR P3, PT, R78, 0x72, P3 ;  /* 0x000000724e00780c */ /* 0x000fe40001f61670 */
[----:B------:R-:W-:Y:S02]  /*f110*/  FSEL R66, R66, -INF , !P2 ;  /* 0xff80000042427808 */ /* 0x000fe40005000000 */
[----:B------:R-:W-:Y:S02]  /*f120*/  FMNMX.FTZ R6, R64, R6, !PT ;  /* 0x0000000640067209 */ /* 0x000fe40007810000 */
[----:B------:R-:W-:-:S02]  /*f130*/  ISETP.GT.AND P1, PT, R79, 0x79, !P5 ;  /* 0x000000794f00780c */ /* 0x000fc40006f24270 */
[----:B------:R-:W-:Y:S02]  /*f140*/  ISETP.LT.OR P4, PT, R78, 0x79, P4 ;  /* 0x000000794e00780c */ /* 0x000fe40002781670 */
[----:B------:R-:W-:Y:S02]  /*f150*/  FSEL R68, R68, -INF , !P3 ;  /* 0xff80000044447808 */ /* 0x000fe40005800000 */
[----:B------:R-:W-:Y:S02]  /*f160*/  FMNMX.FTZ R6, R66, R6, !PT ;  /* 0x0000000642067209 */ /* 0x000fe40007810000 */
[----:B------:R-:W-:Y:S02]  /*f170*/  ISETP.LT.OR P1, PT, R78, 0x7a, P1 ;  /* 0x0000007a4e00780c */ /* 0x000fe40000f21670 */
[----:B------:R-:W-:Y:S02]  /*f180*/  FSEL R0, R0, -INF , !P4 ;  /* 0xff80000000007808 */ /* 0x000fe40006000000 */
[----:B------:R-:W-:-:S02]  /*f190*/  FMNMX.FTZ R6, R68, R6, !PT ;  /* 0x0000000644067209 */ /* 0x000fc40007810000 */
[----:B------:R-:W-:Y:S02]  /*f1a0*/  FSEL R71, R71, -INF , !P1 ;  /* 0xff80000047477808 */ /* 0x000fe40004800000 */
[----:B------:R-:W-:-:S04]  /*f1b0*/  FMNMX.FTZ R6, R0, R6, !PT ;  /* 0x0000000600067209 */ /* 0x000fc80007810000 */
[----:B------:R-:W-:-:S05]  /*f1c0*/  FMNMX.FTZ R6, R71, R6, !PT ;  /* 0x0000000647067209 */ /* 0x000fca0007810000 */
[----:B------:R-:W0:Y:S01]  /*f1d0*/  SHFL.BFLY PT, R75, R6, 0x2, 0x1f ;  /* 0x0c401f00064b7f89 */ /* 0x000e2200000e0000 */
[----:B------:R-:W-:Y:S08]  /*f1e0*/  MUFU.EX2 R8, R4 ;  /* 0x0000000400087308 */ /* 0x000ff00000000800 */
[----:B------:R-:W1:Y:S01]  /*f1f0*/  MUFU.EX2 R74, R74 ;  /* 0x0000004a004a7308 */ /* 0x000e620000000800 */
[----:B0-----:R-:W-:Y:S01]  /*f200*/  FMNMX.FTZ R6, R6, R75, !PT ;  /* 0x0000004b06067209 */ /* 0x001fe20007810000 */
[----:B-1----:R-:W-:Y:S01]  /*f210*/  FADD.FTZ R4, R8, R74 ;  /* 0x0000004a08047221 */ /* 0x002fe20000010000 */
[----:B------:R-:W-:-:S05]  /*f220*/  F2FP.F16.F32.PACK_AB R8, R74, R8 ;  /* 0x000000084a08723e */ /* 0x000fca00000000ff */
[----:B------:R-:W-:Y:S08]  /*f230*/  MUFU.EX2 R74, R30 ;  /* 0x0000001e004a7308 */ /* 0x000ff00000000800 */
[----:B------:R0:W-:Y:S02]  /*f240*/  MUFU.EX2 R30, R38 ;  /* 0x00000026001e7308 */ /* 0x0001e40000000800 */
[----:B0-----:R-:W0:Y:S06]  /*f250*/  SHFL.BFLY PT, R38, R6, 0x1, 0x1f ;  /* 0x0c201f0006267f89 */ /* 0x001e2c00000e0000 */
[----:B------:R-:W1:Y:S08]  /*f260*/  MUFU.EX2 R73, R73 ;  /* 0x0000004900497308 */ /* 0x000e700000000800 */
[----:B------:R-:W2:Y:S01]  /*f270*/  MUFU.EX2 R9, R9 ;  /* 0x0000000900097308 */ /* 0x000ea20000000800 */
[----:B0-----:R-:W-:-:S04]  /*f280*/  FMNMX.FTZ R6, R6, R38, !PT ;  /* 0x0000002606067209 */ /* 0x001fc80007810000 */
[C---:B------:R-:W-:Y:S01]  /*f290*/  FSETP.NEU.FTZ.AND P1, PT, R6.reuse, -INF , PT ;  /* 0xff8000000600780b */ /* 0x040fe20003f3d000 */
[----:B------:R-:W-:Y:S02]  /*f2a0*/  FMUL.FTZ R75, R6, UR51 ;  /* 0x00000033064b7c20 */ /* 0x000fe40008410000 */
[----:B------:R-:W0:Y:S03]  /*f2b0*/  MUFU.EX2 R12, R12 ;  /* 0x0000000c000c7308 */ /* 0x000e260000000800 */
[----:B------:R-:W-:-:S05]  /*f2c0*/  FSEL R75, R75, RZ, P1 ;  /* 0x000000ff4b4b7208 */ /* 0x000fca0000800000 */
[----:B------:R-:W3:Y:S01]  /*f2d0*/  MUFU.EX2 R13, R13 ;  /* 0x0000000d000d7308 */ /* 0x000ee20000000800 */
[--C-:B------:R-:W-:Y:S01]  /*f2e0*/  FFMA.FTZ R72, R72, UR51, -R75.reuse ;  /* 0x0000003348487c23 */ /* 0x100fe2000801084b */
[--C-:B------:R-:W-:Y:S01]  /*f2f0*/  FFMA.FTZ R7, R7, UR51, -R75.reuse ;  /* 0x0000003307077c23 */ /* 0x100fe2000801084b */
[----:B-1----:R-:W-:Y:S01]  /*f300*/  FADD.FTZ R4, R73, R4 ;  /* 0x0000000449047221 */ /* 0x002fe20000010000 */
[----:B------:R-:W-:-:S04]  /*f310*/  FFMA.FTZ R10, R10, UR51, -R75 ;  /* 0x000000330a0a7c23 */ /* 0x000fc8000801084b */
[----:B------:R-:W1:Y:S01]  /*f320*/  MUFU.EX2 R20, R20 ;  /* 0x0000001400147308 */ /* 0x000e620000000800 */
[----:B------:R-:W-:Y:S01]  /*f330*/  FFMA.FTZ R11, R11, UR51, -R75 ;  /* 0x000000330b0b7c23 */ /* 0x000fe2000801084b */
[----:B--2---:R-:W-:-:S06]  /*f340*/  FADD.FTZ R4, R9, R4 ;  /* 0x0000000409047221 */ /* 0x004fcc0000010000 */
[----:B------:R-:W-:Y:S01]  /*f350*/  MUFU.EX2 R72, R72 ;  /* 0x0000004800487308 */ /* 0x000fe20000000800 */
[----:B0-----:R-:W-:-:S07]  /*f360*/  FADD.FTZ R4, R12, R4 ;  /* 0x000000040c047221 */ /* 0x001fce0000010000 */
[----:B------:R-:W0:Y:S01]  /*f370*/  MUFU.EX2 R7, R7 ;  /* 0x0000000700077308 */ /* 0x000e220000000800 */
[----:B------:R-:W-:-:S07]  /*f380*/  FFMA.FTZ R14, R14, UR51, -R75 ;  /* 0x000000330e0e7c23 */ /* 0x000fce000801084b */
[----:B------:R-:W2:Y:S01]  /*f390*/  MUFU.EX2 R21, R21 ;  /* 0x0000001500157308 */ /* 0x000ea20000000800 */
[----:B------:R-:W-:-:S07]  /*f3a0*/  FFMA.FTZ R15, R15, UR51, -R75 ;  /* 0x000000330f0f7c23 */ /* 0x000fce000801084b */
[----:B------:R4:W5:Y:S01]  /*f3b0*/  MUFU.EX2 R38, R10 ;  /* 0x0000000a00267308 */ /* 0x0009620000000800 */
[--C-:B------:R-:W-:Y:S01]  /*f3c0*/  FFMA.FTZ R24, R24, UR51, -R75.reuse ;  /* 0x0000003318187c23 */ /* 0x100fe2000801084b */
[--C-:B------:R-:W-:Y:S01]  /*f3d0*/  FFMA.FTZ R25, R25, UR51, -R75.reuse ;  /* 0x0000003319197c23 */ /* 0x100fe2000801084b */
[----:B------:R-:W-:-:S05]  /*f3e0*/  FFMA.FTZ R28, R28, UR51, -R75 ;  /* 0x000000331c1c7c23 */ /* 0x000fca000801084b */
[----:B------:R-:W5:Y:S01]  /*f3f0*/  MUFU.EX2 R26, R26 ;  /* 0x0000001a001a7308 */ /* 0x000f620000000800 */
[----:B----4-:R-:W-:Y:S01]  /*f400*/  F2FP.F16.F32.PACK_AB R10, R9, R73 ;  /* 0x00000049090a723e */ /* 0x010fe200000000ff */
[--C-:B------:R-:W-:Y:S01]  /*f410*/  FFMA.FTZ R29, R29, UR51, -R75.reuse ;  /* 0x000000331d1d7c23 */ /* 0x100fe2000801084b */
[--C-:B------:R-:W-:Y:S01]  /*f420*/  FFMA.FTZ R32, R32, UR51, -R75.reuse ;  /* 0x0000003320207c23 */ /* 0x100fe2000801084b */
[--C-:B------:R-:W-:Y:S01]  /*f430*/  FFMA.FTZ R33, R33, UR51, -R75.reuse ;  /* 0x0000003321217c23 */ /* 0x100fe2000801084b */
[----:B------:R-:W-:-:S03]  /*f440*/  FFMA.FTZ R36, R36, UR51, -R75 ;  /* 0x0000003324247c23 */ /* 0x000fc6000801084b */
[----:B------:R-:W4:Y:S01]  /*f450*/  MUFU.EX2 R11, R11 ;  /* 0x0000000b000b7308 */ /* 0x000f220000000800 */
[--C-:B------:R-:W-:Y:S01]  /*f460*/  FFMA.FTZ R37, R37, UR51, -R75.reuse ;  /* 0x0000003325257c23 */ /* 0x100fe2000801084b */
[--C-:B------:R-:W-:Y:S01]  /*f470*/  FFMA.FTZ R40, R40, UR51, -R75.reuse ;  /* 0x0000003328287c23 */ /* 0x100fe2000801084b */
[--C-:B------:R-:W-:Y:S01]  /*f480*/  FFMA.FTZ R41, R41, UR51, -R75.reuse ;  /* 0x0000003329297c23 */ /* 0x100fe2000801084b */
[--C-:B------:R-:W-:Y:S01]  /*f490*/  FFMA.FTZ R44, R44, UR51, -R75.reuse ;  /* 0x000000332c2c7c23 */ /* 0x100fe2000801084b */
[--C-:B------:R-:W-:Y:S01]  /*f4a0*/  FFMA.FTZ R45, R45, UR51, -R75.reuse ;  /* 0x000000332d2d7c23 */ /* 0x100fe2000801084b */
[--C-:B------:R-:W-:Y:S01]  /*f4b0*/  FFMA.FTZ R48, R48, UR51, -R75.reuse ;  /* 0x0000003330307c23 */ /* 0x100fe2000801084b */
[--C-:B------:R-:W-:Y:S01]  /*f4c0*/  FFMA.FTZ R49, R49, UR51, -R75.reuse ;  /* 0x0000003331317c23 */ /* 0x100fe2000801084b */
        /* <DEDUP_REMOVED lines=13> */
[C---:B---3--:R-:W-:Y:S01]  /*f5a0*/  FADD.FTZ R9, R13.reuse, R4 ;  /* 0x000000040d097221 */ /* 0x048fe20000010000 */
[----:B------:R3:W4:Y:S01]  /*f5b0*/  MUFU.EX2 R75, R14 ;  /* 0x0000000e004b7308 */ /* 0x0007220000000800 */
[----:B------:R-:W-:-:S02]  /*f5c0*/  F2FP.F16.F32.PACK_AB R12, R13, R12 ;  /* 0x0000000c0d0c723e */ /* 0x000fc400000000ff */
[----:B-1----:R-:W-:Y:S01]  /*f5d0*/  FADD.FTZ R4, R20, R9 ;  /* 0x0000000914047221 */ /* 0x002fe20000010000 */
[----:B0-----:R-:W-:-:S04]  /*f5e0*/  FADD.FTZ R13, R72, R7 ;  /* 0x00000007480d7221 */ /* 0x001fc80000010000 */
[----:B------:R-:W0:Y:S01]  /*f5f0*/  MUFU.EX2 R15, R15 ;  /* 0x0000000f000f7308 */ /* 0x000e220000000800 */
[C---:B--2---:R-:W-:Y:S01]  /*f600*/  FADD.FTZ R9, R21.reuse, R4 ;  /* 0x0000000415097221 */ /* 0x044fe20000010000 */
[----:B---3--:R-:W-:Y:S01]  /*f610*/  F2FP.F16.F32.PACK_AB R14, R21, R20 ;  /* 0x00000014150e723e */ /* 0x008fe200000000ff */
[----:B-----5:R-:W-:Y:S02]  /*f620*/  FADD.FTZ R20, R38, R13 ;  /* 0x0000000d26147221 */ /* 0x020fe40000010000 */
[----:B------:R-:W-:-:S03]  /*f630*/  FADD.FTZ R4, R26, R9 ;  /* 0x000000091a047221 */ /* 0x000fc60000010000 */
[----:B------:R-:W1:Y:S01]  /*f640*/  MUFU.EX2 R76, R24 ;  /* 0x00000018004c7308 */ /* 0x000e620000000800 */
[----:B----4-:R-:W-:Y:S01]  /*f650*/  FADD.FTZ R20, R11, R20 ;  /* 0x000000140b147221 */ /* 0x010fe20000010000 */
[----:B------:R-:W-:-:S06]  /*f660*/  FADD.FTZ R9, R27, R4 ;  /* 0x000000041b097221 */ /* 0x000fcc0000010000 */
[----:B------:R-:W2:Y:S01]  /*f670*/  MUFU.EX2 R25, R25 ;  /* 0x0000001900197308 */ /* 0x000ea20000000800 */
[----:B------:R-:W-:Y:S01]  /*f680*/  FADD.FTZ R20, R75, R20 ;  /* 0x000000144b147221 */ /* 0x000fe20000010000 */
[----:B------:R-:W-:Y:S01]  /*f690*/  FADD.FTZ R4, R74, R9 ;  /* 0x000000094a047221 */ /* 0x000fe20000010000 */
[----:B------:R-:W-:-:S05]  /*f6a0*/  F2FP.F16.F32.PACK_AB R9, R7, R72 ;  /* 0x000000480709723e */ /* 0x000fca00000000ff */
[----:B------:R-:W3:Y:S01]  /*f6b0*/  MUFU.EX2 R31, R31 ;  /* 0x0000001f001f7308 */ /* 0x000ee20000000800 */
[----:B0-----:R-:W-:-:S07]  /*f6c0*/  FADD.FTZ R7, R15, R20 ;  /* 0x000000140f077221 */ /* 0x001fce0000010000 */
[----:B------:R-:W0:Y:S01]  /*f6d0*/  MUFU.EX2 R28, R28 ;  /* 0x0000001c001c7308 */ /* 0x000e220000000800 */
[----:B-1----:R-:W-:-:S07]  /*f6e0*/  FADD.FTZ R20, R76, R7 ;  /* 0x000000074c147221 */ /* 0x002fce0000010000 */
[----:B------:R-:W1:Y:S08]  /*f6f0*/  MUFU.EX2 R34, R34 ;  /* 0x0000002200227308 */ /* 0x000e700000000800 */
[----:B------:R-:W4:Y:S01]  /*f700*/  MUFU.EX2 R77, R29 ;  /* 0x0000001d004d7308 */ /* 0x000f220000000800 */
[----:B--2---:R-:W-:-:S07]  /*f710*/  FADD.FTZ R7, R25, R20 ;  /* 0x0000001419077221 */ /* 0x004fce0000010000 */
[----:B------:R-:W2:Y:S08]  /*f720*/  MUFU.EX2 R35, R35 ;  /* 0x0000002300237308 */ /* 0x000eb00000000800 */
[----:B------:R-:W5:Y:S08]  /*f730*/  MUFU.EX2 R32, R32 ;  /* 0x0000002000207308 */ /* 0x000f700000000800 */
[----:B------:R-:W5:Y:S01]  /*f740*/  MUFU.EX2 R33, R33 ;  /* 0x0000002100217308 */ /* 0x000f620000000800 */
[----:B---3--:R-:W-:Y:S01]  /*f750*/  FADD.FTZ R4, R31, R4 ;  /* 0x000000041f047221 */ /* 0x008fe20000010000 */
[----:B0-----:R-:W-:-:S03]  /*f760*/  FADD.FTZ R20, R28, R7 ;  /* 0x000000071c147221 */ /* 0x001fc60000010000 */
[----:B-1----:R-:W-:Y:S01]  /*f770*/  FADD.FTZ R4, R34, R4 ;  /* 0x0000000422047221 */ /* 0x002fe20000010000 */
[----:B----4-:R-:W-:Y:S01]  /*f780*/  FADD.FTZ R7, R77, R20 ;  /* 0x000000144d077221 */ /* 0x010fe20000010000 */
[----:B------:R-:W-:Y:S02]  /*f790*/  F2FP.F16.F32.PACK_AB R24, R27, R26 ;  /* 0x0000001a1b18723e */ /* 0x000fe400000000ff */
[----:B--2---:R-:W-:Y:S01]  /*f7a0*/  FADD.FTZ R21, R35, R4 ;  /* 0x0000000423157221 */ /* 0x004fe20000010000 */
[----:B-----5:R-:W-:Y:S01]  /*f7b0*/  FADD.FTZ R4, R32, R7 ;  /* 0x0000000720047221 */ /* 0x020fe20000010000 */
[C---:B------:R-:W-:Y:S02]  /*f7c0*/  F2FP.F16.F32.PACK_AB R27, R33.reuse, R32 ;  /* 0x00000020211b723e */ /* 0x040fe400000000ff */
[----:B------:R-:W2:Y:S01]  /*f7d0*/  LDL R32, [R1+0x74] ;  /* 0x0000740001207983 */ /* 0x000ea20000100800 */
[----:B------:R-:W0:Y:S08]  /*f7e0*/  MUFU.EX2 R39, R39 ;  /* 0x0000002700277308 */ /* 0x000e300000000800 */
[----:B------:R-:W1:Y:S08]  /*f7f0*/  MUFU.EX2 R29, R36 ;  /* 0x00000024001d7308 */ /* 0x000e700000000800 */
[----:B------:R-:W3:Y:S08]  /*f800*/  MUFU.EX2 R42, R42 ;  /* 0x0000002a002a7308 */ /* 0x000ef00000000800 */
[----:B------:R-:W4:Y:S01]  /*f810*/  MUFU.EX2 R37, R37 ;  /* 0x0000002500257308 */ /* 0x000f220000000800 */
[----:B------:R-:W-:Y:S01]  /*f820*/  FADD.FTZ R20, R30, R21 ;  /* 0x000000151e147221 */ /* 0x000fe20000010000 */
[----:B------:R-:W-:-:S06]  /*f830*/  FADD.FTZ R4, R33, R4 ;  /* 0x0000000421047221 */ /* 0x000fcc0000010000 */
[----:B------:R-:W5:Y:S08]  /*f840*/  MUFU.EX2 R43, R43 ;  /* 0x0000002b002b7308 */ /* 0x000f700000000800 */
[----:B------:R-:W5:Y:S01]  /*f850*/  MUFU.EX2 R40, R40 ;  /* 0x0000002800287308 */ /* 0x000f620000000800 */
[----:B0-----:R-:W-:Y:S01]  /*f860*/  FADD.FTZ R7, R39, R20 ;  /* 0x0000001427077221 */ /* 0x001fe20000010000 */
[----:B-1----:R-:W-:-:S06]  /*f870*/  FADD.FTZ R4, R29, R4 ;  /* 0x000000041d047221 */ /* 0x002fcc0000010000 */
[----:B------:R-:W0:Y:S08]  /*f880*/  MUFU.EX2 R46, R46 ;  /* 0x0000002e002e7308 */ /* 0x000e300000000800 */
[----:B------:R-:W1:Y:S01]  /*f890*/  MUFU.EX2 R41, R41 ;  /* 0x0000002900297308 */ /* 0x000e620000000800 */
[----:B---3--:R-:W-:Y:S01]  /*f8a0*/  FADD.FTZ R20, R42, R7 ;  /* 0x000000072a147221 */ /* 0x008fe20000010000 */
[----:B----4-:R-:W-:-:S06]  /*f8b0*/  FADD.FTZ R7, R37, R4 ;  /* 0x0000000425077221 */ /* 0x010fcc0000010000 */
[----:B------:R-:W-:Y:S08]  /*f8c0*/  MUFU.EX2 R47, R47 ;  /* 0x0000002f002f7308 */ /* 0x000ff00000000800 */
[----:B------:R-:W3:Y:S01]  /*f8d0*/  MUFU.EX2 R44, R44 ;  /* 0x0000002c002c7308 */ /* 0x000ee20000000800 */
[----:B-----5:R-:W-:Y:S01]  /*f8e0*/  FADD.FTZ R21, R43, R20 ;  /* 0x000000142b157221 */ /* 0x020fe20000010000 */
[----:B------:R-:W-:-:S06]  /*f8f0*/  FADD.FTZ R4, R40, R7 ;  /* 0x0000000728047221 */ /* 0x000fcc0000010000 */
[----:B------:R-:W-:Y:S01]  /*f900*/  MUFU.EX2 R50, R50 ;  /* 0x0000003200327308 */ /* 0x000fe20000000800 */
[----:B------:R-:W-:-:S07]  /*f910*/  F2FP.F16.F32.PACK_AB R11, R11, R38 ;  /* 0x000000260b0b723e */ /* 0x000fce00000000ff */
[----:B------:R-:W4:Y:S01]  /*f920*/  MUFU.EX2 R45, R45 ;  /* 0x0000002d002d7308 */ /* 0x000f220000000800 */
[----:B0-----:R-:W-:Y:S01]  /*f930*/  FADD.FTZ R20, R46, R21 ;  /* 0x000000152e147221 */ /* 0x001fe20000010000 */
[----:B-1----:R-:W-:-:S06]  /*f940*/  FADD.FTZ R7, R41, R4 ;  /* 0x0000000429077221 */ /* 0x002fcc0000010000 */
[----:B------:R-:W0:Y:S01]  /*f950*/  MUFU.EX2 R51, R51 ;  /* 0x0000003300337308 */ /* 0x000e220000000800 */
[----:B------:R-:W-:-:S07]  /*f960*/  F2FP.F16.F32.PACK_AB R13, R15, R75 ;  /* 0x0000004b0f0d723e */ /* 0x000fce00000000ff */
[----:B------:R-:W1:Y:S01]  /*f970*/  MUFU.EX2 R48, R48 ;  /* 0x0000003000307308 */ /* 0x000e620000000800 */
[----:B------:R-:W-:Y:S01]  /*f980*/  F2FP.F16.F32.PACK_AB R15, R25, R76 ;  /* 0x0000004c190f723e */ /* 0x000fe200000000ff */
[----:B------:R5:W-:Y:S01]  /*f990*/  STSM.16.M88.4 [R82+0x21800], R8 ;  /* 0x0218000852007844 */ /* 0x000be20000000200 */
[----:B---3--:R-:W-:-:S05]  /*f9a0*/  FADD.FTZ R4, R44, R7 ;  /* 0x000000072c047221 */ /* 0x008fca0000010000 */
[----:B------:R-:W3:Y:S08]  /*f9b0*/  MUFU.EX2 R54, R54 ;  /* 0x0000003600367308 */ /* 0x000ef00000000800 */
[----:B------:R-:W3:Y:S01]  /*f9c0*/  MUFU.EX2 R49, R49 ;  /* 0x0000003100317308 */ /* 0x000ee20000000800 */
[----:B-----5:R-:W-:Y:S01]  /*f9d0*/  FADD.FTZ R9, R47, R20 ;  /* 0x000000142f097221 */ /* 0x020fe20000010000 */
[----:B------:R5:W-:Y:S06]  /*f9e0*/  STSM.16.M88.4 [R83], R12 ;  /* 0x0000000c53007844 */ /* 0x000bec0000000200 */
[----:B------:R-:W3:Y:S01]  /*f9f0*/  MUFU.EX2 R55, R55 ;  /* 0x0000003700377308 */ /* 0x000ee20000000800 */
[----:B----4-:R-:W-:-:S07]  /*fa00*/  FADD.FTZ R7, R45, R4 ;  /* 0x000000042d077221 */ /* 0x010fce0000010000 */
[----:B------:R-:W4:Y:S01]  /*fa10*/  MUFU.EX2 R52, R52 ;  /* 0x0000003400347308 */ /* 0x000f220000000800 */
[----:B-----5:R-:W-:-:S07]  /*fa20*/  FADD.FTZ R12, R50, R9 ;  /* 0x00000009320c7221 */ /* 0x020fce0000010000 */
[----:B------:R-:W5:Y:S01]  /*fa30*/  MUFU.EX2 R58, R58 ;  /* 0x0000003a003a7308 */ /* 0x000f620000000800 */
[----:B0-----:R-:W-:Y:S01]  /*fa40*/  FADD.FTZ R9, R51, R12 ;  /* 0x0000000c33097221 */ /* 0x001fe20000010000 */
[----:B-1----:R-:W-:-:S06]  /*fa50*/  FADD.FTZ R4, R48, R7 ;  /* 0x0000000730047221 */ /* 0x002fcc0000010000 */
[----:B------:R-:W0:Y:S01]  /*fa60*/  MUFU.EX2 R53, R53 ;  /* 0x0000003500357308 */ /* 0x000e220000000800 */
[----:B---3--:R-:W-:Y:S01]  /*fa70*/  FADD.FTZ R12, R54, R9 ;  /* 0x00000009360c7221 */ /* 0x008fe20000010000 */
[----:B------:R-:W-:-:S06]  /*fa80*/  FADD.FTZ R13, R49, R4 ;  /* 0x00000004310d7221 */ /* 0x000fcc0000010000 */
[----:B------:R-:W1:Y:S08]  /*fa90*/  MUFU.EX2 R59, R59 ;  /* 0x0000003b003b7308 */ /* 0x000e700000000800 */
[----:B------:R-:W3:Y:S01]  /*faa0*/  MUFU.EX2 R56, R56 ;  /* 0x0000003800387308 */ /* 0x000ee20000000800 */
[----:B------:R-:W-:Y:S01]  /*fab0*/  FADD.FTZ R15, R55, R12 ;  /* 0x0000000c370f7221 */ /* 0x000fe20000010000 */
[----:B----4-:R-:W-:Y:S01]  /*fac0*/  FADD.FTZ R4, R52, R13 ;  /* 0x0000000d34047221 */ /* 0x010fe20000010000 */
[----:B------:R-:W-:-:S05]  /*fad0*/  ISETP.NE.AND P5, PT, R142, 0x1, PT ;  /* 0x000000018e00780c */ /* 0x000fca0003fa5270 */
[----:B------:R-:W4:Y:S08]  /*fae0*/  MUFU.EX2 R62, R62 ;  /* 0x0000003e003e7308 */ /* 0x000f300000000800 */
[----:B------:R-:W4:Y:S01]  /*faf0*/  MUFU.EX2 R57, R57 ;  /* 0x0000003900397308 */ /* 0x000f220000000800 */
[----:B-----5:R-:W-:Y:S01]  /*fb00*/  FADD.FTZ R12, R58, R15 ;  /* 0x0000000f3a0c7221 */ /* 0x020fe20000010000 */
[----:B0-----:R-:W-:-:S06]  /*fb10*/  FADD.FTZ R13, R53, R4 ;  /* 0x00000004350d7221 */ /* 0x001fcc0000010000 */
[----:B------:R-:W0:Y:S01]  /*fb20*/  MUFU.EX2 R63, R63 ;  /* 0x0000003f003f7308 */ /* 0x000e220000000800 */
[----:B------:R-:W-:-:S07]  /*fb30*/  F2FP.F16.F32.PACK_AB R26, R31, R74 ;  /* 0x0000004a1f1a723e */ /* 0x000fce00000000ff */
[----:B------:R-:W5:Y:S01]  /*fb40*/  MUFU.EX2 R60, R60 ;  /* 0x0000003c003c7308 */ /* 0x000f620000000800 */
[----:B------:R-:W-:-:S07]  /*fb50*/  F2FP.F16.F32.PACK_AB R25, R77, R28 ;  /* 0x0000001c4d19723e */ /* 0x000fce00000000ff */
[----:B------:R-:W5:Y:S01]  /*fb60*/  MUFU.EX2 R61, R61 ;  /* 0x0000003d003d7308 */ /* 0x000f620000000800 */
[----:B------:R-:W-:-:S07]  /*fb70*/  F2FP.F16.F32.PACK_AB R28, R35, R34 ;  /* 0x00000022231c723e */ /* 0x000fce00000000ff */
[----:B------:R-:W-:Y:S01]  /*fb80*/  MUFU.EX2 R65, R65 ;  /* 0x0000004100417308 */ /* 0x000fe20000000800 */
[----:B------:R-:W-:-:S07]  /*fb90*/  F2FP.F16.F32.PACK_AB R30, R39, R30 ;  /* 0x0000001e271e723e */ /* 0x000fce00000000ff */
[----:B------:R-:W5:Y:S01]  /*fba0*/  MUFU.EX2 R64, R64 ;  /* 0x0000004000407308 */ /* 0x000f620000000800 */
[----:B------:R-:W-:-:S07]  /*fbb0*/  F2FP.F16.F32.PACK_AB R29, R37, R29 ;  /* 0x0000001d251d723e */ /* 0x000fce00000000ff */
[----:B------:R-:W-:Y:S01]  /*fbc0*/  MUFU.EX2 R67, R67 ;  /* 0x0000004300437308 */ /* 0x000fe20000000800 */
[----:B------:R-:W-:-:S07]  /*fbd0*/  F2FP.F16.F32.PACK_AB R31, R41, R40 ;  /* 0x00000028291f723e */ /* 0x000fce00000000ff */
[----:B------:R-:W5:Y:S01]  /*fbe0*/  MUFU.EX2 R69, R69 ;  /* 0x0000004500457308 */ /* 0x000f620000000800 */
[----:B-1----:R-:W-:-:S07]  /*fbf0*/  FADD.FTZ R15, R59, R12 ;  /* 0x0000000c3b0f7221 */ /* 0x002fce0000010000 */
[----:B------:R-:W-:Y:S01]  /*fc00*/  MUFU.EX2 R70, R70 ;  /* 0x0000004600467308 */ /* 0x000fe20000000800 */
[----:B---3--:R-:W-:-:S07]  /*fc10*/  FADD.FTZ R4, R56, R13 ;  /* 0x0000000d38047221 */ /* 0x008fce0000010000 */
[----:B------:R-:W1:Y:S08]  /*fc20*/  MUFU.EX2 R3, R3 ;  /* 0x0000000300037308 */ /* 0x000e700000000800 */
[----:B------:R-:W-:Y:S08]  /*fc30*/  MUFU.EX2 R66, R66 ;  /* 0x0000004200427308 */ /* 0x000ff00000000800 */
[----:B------:R-:W3:Y:S08]  /*fc40*/  MUFU.EX2 R7, R68 ;  /* 0x0000004400077308 */ /* 0x000ef00000000800 */
[----:B------:R-:W-:Y:S08]  /*fc50*/  MUFU.EX2 R0, R0 ;  /* 0x0000000000007308 */ /* 0x000ff00000000800 */
[----:B------:R-:W2:Y:S01]  /*fc60*/  MUFU.EX2 R71, R71 ;  /* 0x0000004700477308 */ /* 0x000ea20000000800 */
[----:B------:R-:W-:Y:S01]  /*fc70*/  F2FP.F16.F32.PACK_AB R8, R43, R42 ;  /* 0x0000002a2b08723e */ /* 0x000fe200000000ff */
[----:B------:R-:W-:Y:S01]  /*fc80*/  STSM.16.M88.4 [R81], R24 ;  /* 0x0000001851007844 */ /* 0x000fe20000000200 */
[----:B------:R-:W-:-:S02]  /*fc90*/  F2FP.F16.F32.PACK_AB R10, R47, R46 ;  /* 0x0000002e2f0a723e */ /* 0x000fc400000000ff */
[----:B------:R-:W-:Y:S02]  /*fca0*/  F2FP.F16.F32.PACK_AB R9, R45, R44 ;  /* 0x0000002c2d09723e */ /* 0x000fe400000000ff */
[----:B------:R-:W-:Y:S01]  /*fcb0*/  F2FP.F16.F32.PACK_AB R11, R49, R48 ;  /* 0x00000030310b723e */ /* 0x000fe200000000ff */
[----:B------:R1:W-:Y:S01]  /*fcc0*/  STSM.16.M88.4 [R80], R28 ;  /* 0x0000001c50007844 */ /* 0x0003e20000000200 */
[----:B----4-:R-:W-:Y:S01]  /*fcd0*/  FADD.FTZ R14, R62, R15 ;  /* 0x0000000f3e0e7221 */ /* 0x010fe20000010000 */
[----:B------:R-:W-:Y:S02]  /*fce0*/  FADD.FTZ R13, R57, R4 ;  /* 0x00000004390d7221 */ /* 0x000fe40000010000 */
[----:B------:R4:W-:Y:S01]  /*fcf0*/  STSM.16.M88.4 [R82+0x27800], R8 ;  /* 0x0278000852007844 */ /* 0x0009e20000000200 */
[----:B0-----:R-:W-:Y:S01]  /*fd00*/  FADD.FTZ R20, R63, R14 ;  /* 0x0000000e3f147221 */ /* 0x001fe20000010000 */
[----:B-----5:R-:W-:Y:S01]  /*fd10*/  FADD.FTZ R4, R60, R13 ;  /* 0x0000000d3c047221 */ /* 0x020fe20000010000 */
[----:B------:R-:W-:-:S02]  /*fd20*/  F2FP.F16.F32.PACK_AB R12, R59, R58 ;  /* 0x0000003a3b0c723e */ /* 0x000fc400000000ff */
[----:B------:R-:W-:Y:S02]  /*fd30*/  F2FP.F16.F32.PACK_AB R14, R63, R62 ;  /* 0x0000003e3f0e723e */ /* 0x000fe400000000ff */
[----:B------:R-:W-:Y:S01]  /*fd40*/  F2FP.F16.F32.PACK_AB R13, R61, R60 ;  /* 0x0000003c3d0d723e */ /* 0x000fe200000000ff */
[----:B-1----:R-:W0:Y:S01]  /*fd50*/  @P5 LDC R28, c[0x0][0x44c] ;  /* 0x00011300ff1c5b82 */ /* 0x002e220000000800 */
[----:B------:R-:W-:Y:S02]  /*fd60*/  F2FP.F16.F32.PACK_AB R15, R64, R65 ;  /* 0x00000041400f723e */ /* 0x000fe400000000ff */
[----:B----4-:R-:W-:Y:S02]  /*fd70*/  F2FP.F16.F32.PACK_AB R8, R51, R50 ;  /* 0x000000323308723e */ /* 0x010fe400000000ff */
[----:B------:R-:W-:Y:S02]  /*fd80*/  F2FP.F16.F32.PACK_AB R10, R55, R54 ;  /* 0x00000036370a723e */ /* 0x000fe400000000ff */
[----:B------:R-:W-:Y:S01]  /*fd90*/  F2FP.F16.F32.PACK_AB R9, R53, R52 ;  /* 0x000000343509723e */ /* 0x000fe200000000ff */
[----:B------:R-:W1:Y:S01]  /*fda0*/  @P5 LDC R29, c[0x0][0x450] ;  /* 0x00011400ff1d5b82 */ /* 0x000e620000000800 */
[----:B------:R-:W-:-:S02]  /*fdb0*/  F2FP.F16.F32.PACK_AB R11, R57, R56 ;  /* 0x00000038390b723e */ /* 0x000fc400000000ff */
[----:B------:R-:W-:Y:S02]  /*fdc0*/  F2FP.F16.F32.PACK_AB R24, R69, R67 ;  /* 0x000000434518723e */ /* 0x000fe400000000ff */
[----:B------:R-:W-:Y:S02]  /*fdd0*/  F2FP.F16.F32.PACK_AB R26, R3, R70 ;  /* 0x00000046031a723e */ /* 0x000fe400000000ff */
[----:B---3--:R-:W-:Y:S02]  /*fde0*/  F2FP.F16.F32.PACK_AB R25, R7, R66 ;  /* 0x000000420719723e */ /* 0x008fe400000000ff */
[----:B--2---:R-:W-:Y:S01]  /*fdf0*/  F2FP.F16.F32.PACK_AB R27, R71, R0 ;  /* 0x00000000471b723e */ /* 0x004fe200000000ff */
[----:B------:R2:W-:Y:S04]  /*fe00*/  STSM.16.M88.4 [R32], R8 ;  /* 0x0000000820007844 */ /* 0x0005e80000000200 */
[----:B------:R2:W-:Y:S01]  /*fe10*/  STSM.16.M88.4 [R81+0x6000], R12 ;  /* 0x0060000c51007844 */ /* 0x0005e20000000200 */
[----:B------:R-:W-:-:S03]  /*fe20*/  FADD.FTZ R4, R61, R4 ;  /* 0x000000043d047221 */ /* 0x000fc60000010000 */
[----:B------:R2:W-:Y:S01]  /*fe30*/  STSM.16.M88.4 [R80+0x6000], R24 ;  /* 0x0060001850007844 */ /* 0x0005e20000000200 */
[----:B------:R3:W-:Y:S06]  /*fe40*/  MEMBAR.ALL.CTA ;  /* 0x0000000000007992 */ /* 0x0007ec0000008000 */
[----:B---3--:R-:W3:Y:S01]  /*fe50*/  FENCE.VIEW.ASYNC.S ;  /* 0x00000000000073c6 */ /* 0x008ee20000000000 */
[----:B------:R-:W-:Y:S01]  /*fe60*/  FADD.FTZ R21, R65, R4 ;  /* 0x0000000441157221 */ /* 0x000fe20000010000 */
[----:B------:R-:W-:Y:S01]  /*fe70*/  FADD.FTZ R20, R67, R20 ;  /* 0x0000001443147221 */ /* 0x000fe20000010000 */
[----:B------:R-:W-:-:S02]  /*fe80*/  PLOP3.LUT P1, PT, PT, PT, UP0, 0x40, 0x0 ;  /* 0x000000000000781c */ /* 0x000fc40003f2e808 */
[----:B------:R-:W-:Y:S01]  /*fe90*/  FADD.FTZ R21, R64, R21 ;  /* 0x0000001540157221 */ /* 0x000fe20000010000 */
[----:B0-----:R-:W-:-:S04]  /*fea0*/  @P5 IMAD.HI.U32 R28, R88, R28, RZ ;  /* 0x0000001c581c5227 */ /* 0x001fc800078e00ff */
[----:B------:R-:W-:Y:S01]  /*feb0*/  FADD.FTZ R69, R69, R20 ;  /* 0x0000001445457221 */ /* 0x000fe20000010000 */
[----:B------:R-:W-:Y:S01]  /*fec0*/  FADD.FTZ R66, R66, R21 ;  /* 0x0000001542427221 */ /* 0x000fe20000010000 */
[----:B------:R-:W-:Y:S01]  /*fed0*/  IMAD.MOV.U32 R20, RZ, RZ, R88 ;  /* 0x000000ffff147224 */ /* 0x000fe200078e0058 */
[----:B-1----:R-:W-:Y:S02]  /*fee0*/  @P5 SHF.R.U32.HI R20, RZ, R29, R28 ;  /* 0x0000001dff145219 */ /* 0x002fe4000001161c */
[----:B------:R-:W-:Y:S01]  /*fef0*/  FADD.FTZ R7, R7, R66 ;  /* 0x0000004207077221 */ /* 0x000fe20000010000 */
[----:B------:R-:W-:Y:S02]  /*ff00*/  FADD.FTZ R4, R70, R69 ;  /* 0x0000004546047221 */ /* 0x000fe40000010000 */
[----:B------:R-:W-:Y:S02]  /*ff10*/  IMAD.IADD R139, R139, 0x1, R20 ;  /* 0x000000018b8b7824 */ /* 0x000fe400078e0214 */
[----:B------:R-:W-:Y:S01]  /*ff20*/  FADD.FTZ R0, R0, R7 ;  /* 0x0000000700007221 */ /* 0x000fe20000010000 */
[----:B------:R-:W-:Y:S01]  /*ff30*/  FADD.FTZ R4, R3, R4 ;  /* 0x0000000403047221 */ /* 0x000fe20000010000 */
[----:B------:R-:W-:-:S02]  /*ff40*/  VIADD R7, R139, UR6 ;  /* 0x000000068b077c36 */ /* 0x000fc40008000000 */
[----:B------:R-:W-:Y:S01]  /*ff50*/  FADD.FTZ R3, R71, R0 ;  /* 0x0000000047037221 */ /* 0x000fe20000010000 */
[----:B------:R-:W-:Y:S01]  /*ff60*/  VIADD R0, R97, 0xfffffffe ;  /* 0xfffffffe61007836 */ /* 0x000fe20000000000 */
[----:B---3--:R-:W-:Y:S01]  /*ff70*/  NOP ;  /* 0x0000000000007918 */ /* 0x008fe20000000000 */
[----:B--2---:R-:W-:Y:S05]  /*ff80*/  @P1 BRA `(.L_x_1508) ;  /* 0x0000000000541947 */ /* 0x004fea0003800000 */
[C---:B------:R-:W-:Y:S01]  /*ff90*/  ISETP.GT.AND P1, PT, R139.reuse, RZ, PT ;  /* 0x000000ff8b00720c */ /* 0x040fe20003f24270 */
[----:B------:R-:W-:Y:S01]  /*ffa0*/  BSSY B0, `(.L_x_1509) ;  /* 0x0000010000007945 */ /* 0x000fe20003800000 */
[----:B------:R-:W-:-:S11]  /*ffb0*/  VIADD R8, R139, 0xffffffff ;  /* 0xffffffff8b087836 */ /* 0x000fd60000000000 */
[----:B------:R-:W-:Y:S05]  /*ffc0*/  @P1 BRA `(.L_x_1510) ;  /* 0x0000000000201947 */ /* 0x000fea0003800000 */
[----:B------:R-:W-:Y:S01]  /*ffd0*/  UISETP.NE.AND UP1, UPT, UR7, 0x1, UPT ;  /* 0x000000010700788c */ /* 0x000fe2000bf25270 */
[----:B------:R-:W-:-:S05]  /*ffe0*/  IMAD.MOV R8, RZ, RZ, -R139 ;  /* 0x000000ffff087224 */ /* 0x000fca00078e0a8b */
[----:B------:R-:W-:-:S05]  /*fff0*/  PLOP3.LUT P1, PT, PT, PT, UP1, 0x80, 0x0 ;  /* 0x000000000000781c */ /* 0x000fca0003f2f018 */
[----:B------:R-:W-:-:S08]  /*10000*/  @UP1 ULDC.64 UR4, c[0x0][0x9e8] ;  /* 0x00027a0000041ab9 */ /* 0x000fd00000000a00 */
[----:B------:R-:W-:-:S05]  /*10010*/  @P1 IMAD.HI.U32 R9, R8, UR4, RZ ;  /* 0x0000000408091c27 */ /* 0x000fca000f8e00ff */
[----:B------:R-:W-:-:S04]  /*10020*/  @P1 SHF.R.U32.HI R8, RZ, UR5, R9 ;  /* 0x00000005ff081c19 */ /* 0x000fc80008011609 */
[----:B------:R-:W-:Y:S01]  /*10030*/  LOP3.LUT R8, RZ, R8, RZ, 0x33, !PT ;  /* 0x00000008ff087212 */ /* 0x000fe200078e33ff */
[----:B------:R-:W-:Y:S06]  /*10040*/  BRA `(.L_x_1511) ;  /* 0x0000000000147947 */ /* 0x000fec0003800000 */
.L_x_1510:
[----:B------:R-:W-:-:S06]  /*10050*/  UISETP.NE.AND UP1, UPT, UR7, 0x1, UPT ;  /* 0x000000010700788c */ /* 0x000fcc000bf25270 */
[----:B------:R-:W-:-:S05]  /*10060*/  PLOP3.LUT P1, PT, PT, PT, UP1, 0x80, 0x0 ;  /* 0x000000000000781c */ /* 0x000fca0003f2f018 */
[----:B------:R-:W-:-:S08]  /*10070*/  @UP1 ULDC.64 UR4, c[0x0][0x9e8] ;  /* 0x00027a0000041ab9 */ /* 0x000fd00000000a00 */
[----:B------:R-:W-:-:S05]  /*10080*/  @P1 IMAD.HI.U32 R9, R8, UR4, RZ ;  /* 0x0000000408091c27 */ /* 0x000fca000f8e00ff */
[----:B------:R-:W-:-:S07]  /*10090*/  @P1 SHF.R.U32.HI R8, RZ, UR5, R9 ;  /* 0x00000005ff081c19 */ /* 0x000fce0008011609 */
.L_x_1511:
[----:B------:R-:W-:Y:S05]  /*100a0*/  BSYNC B0 ;  /* 0x0000000000007941 */ /* 0x000fea0003800000 */
.L_x_1509:
[----:B------:R-:W-:-:S04]  /*100b0*/  IMAD.U32 R9, RZ, RZ, UR7 ;  /* 0x00000007ff097e24 */ /* 0x000fc8000f8e00ff */
[----:B------:R-:W-:-:S05]  /*100c0*/  IMAD R8, R8, R9, UR7 ;  /* 0x0000000708087e24 */ /* 0x000fca000f8e0209 */
[----:B------:R-:W-:-:S07]  /*100d0*/  VIMNMX R7, R7, R8, PT ;  /* 0x0000000807077248 */ /* 0x000fce0003fe0100 */
.L_x_1508:
[----:B------:R-:W2:Y:S01]  /*100e0*/  LDL R9, [R1+0xa0] ;  /* 0x0000a00001097983 */ /* 0x000ea20000100800 */
[----:B------:R-:W-:Y:S01]  /*100f0*/  SHF.R.S32.HI R8, RZ, 0x1f, R7 ;  /* 0x0000001fff087819 */ /* 0x000fe20000011407 */
[----:B------:R-:W-:Y:S01]  /*10100*/  ULDC UR41, c[0x0][0x9e4] ;  /* 0x0002790000297ab9 */ /* 0x000fe20000000800 */
[----:B------:R-:W-:Y:S01]  /*10110*/  ULDC UR5, c[0x0][0x9e4] ;  /* 0x0002790000057ab9 */ /* 0x000fe20000000800 */
[----:B------:R-:W-:Y:S01]  /*10120*/  ULDC UR43, c[0x0][0x9d8] ;  /* 0x00027600002b7ab9 */ /* 0x000fe20000000800 */
[----:B------:R-:W-:Y:S01]  /*10130*/  LEA.HI R8, R8, R7, RZ, 0x7 ;  /* 0x0000000708087211 */ /* 0x000fe200078f38ff */
[----:B------:R-:W-:Y:S01]  /*10140*/  ULDC UR50, c[0x0][0x9d8] ;  /* 0x0002760000327ab9 */ /* 0x000fe20000000800 */
[----:B------:R-:W-:Y:S01]  /*10150*/  ULDC UR48, c[0x0][0x9d8] ;  /* 0x0002760000307ab9 */ /* 0x000fe20000000800 */
[----:B------:R-:W-:Y:S01]  /*10160*/  ULDC UR4, c[0x0][0x988] ;  /* 0x0002620000047ab9 */ /* 0x000fe20000000800 */
[----:B------:R-:W-:Y:S01]  /*10170*/  SHF.R.S32.HI R8, RZ, 0x7, R8 ;  /* 0x00000007ff087819 */ /* 0x000fe20000011408 */
[----:B------:R-:W-:Y:S01]  /*10180*/  ULDC UR7, c[0x0][0x988] ;  /* 0x0002620000077ab9 */ /* 0x000fe20000000800 */
[----:B------:R-:W-:Y:S01]  /*10190*/  ULDC UR6, c[0x0][0x988] ;  /* 0x0002620000067ab9 */ /* 0x000fe20000000800 */
[----:B------:R-:W-:Y:S01]  /*101a0*/  ULDC UR49, c[0x0][0x9e0] ;  /* 0x0002780000317ab9 */ /* 0x000fe20000000800 */
[----:B------:R-:W-:Y:S01]  /*101b0*/  ULDC UR42, c[0x0][0x9e0] ;  /* 0x00027800002a7ab9 */ /* 0x000fe20000000800 */
        /* <DEDUP_REMOVED lines=24> */
[----:B--2---:R-:W-:-:S04]  /*10340*/  VIMNMX R140, R9, R8, !PT ;  /* 0x00000008098c7248 */ /* 0x004fc80007fe0100 */
[----:B------:R-:W-:-:S13]  /*10350*/  ISETP.GE.AND P1, PT, R0, R140, PT ;  /* 0x0000008c0000720c */ /* 0x000fda0003f26270 */
[----:B------:R-:W-:Y:S05]  /*10360*/  @!P1 BRA `(.L_x_1512) ;  /* 0x0000003c00809947 */ /* 0x000fea0003800000 */
[----:B------:R-:W-:-:S07]  /*10370*/  IMAD.MOV.U32 R135, RZ, RZ, RZ ;  /* 0x000000ffff877224 */ /* 0x000fce00078e00ff */
.L_x_1532:
[----:B------:R-:W2:Y:S01]  /*10380*/  LDL R9, [R1+0x48] ;  /* 0x0000480001097983 */ /* 0x000ea20000100800 */
[----:B------:R-:W-:Y:S01]  /*10390*/  VIADD R7, R17, 0x1 ;  /* 0x0000000111077836 */ /* 0x000fe20000000000 */
[----:B------:R-:W-:Y:S05]  /*103a0*/  YIELD ;  /* 0x0000000000007946 */ /* 0x000fea0003800000 */
[----:B------:R-:W-:-:S04]  /*103b0*/  ISETP.NE.AND P2, PT, R7, 0x2, PT ;  /* 0x000000020700780c */ /* 0x000fc80003f45270 */
[----:B------:R-:W-:Y:S02]  /*103c0*/  SEL R8, RZ, 0x1, P2 ;  /* 0x00000001ff087807 */ /* 0x000fe40001000000 */
[----:B------:R-:W-:Y:S02]  /*103d0*/  SEL R7, R7, RZ, P2 ;  /* 0x000000ff07077207 */ /* 0x000fe40001000000 */
[----:B------:R-:W-:Y:S02]  /*103e0*/  LOP3.LUT R139, R23, R8, RZ, 0x3c, !PT ;  /* 0x00000008178b7212 */ /* 0x000fe400078e3cff */
[----:B--2---:R-:W-:-:S13]  /*103f0*/  ISETP.NE.AND P1, PT, R9, RZ, PT ;  /* 0x000000ff0900720c */ /* 0x004fda0003f25270 */
[----:B0-----:R-:W-:Y:S05]  /*10400*/  @P1 BRA `(.L_x_1513) ;  /* 0x0000000000301947 */ /* 0x001fea0003800000 */
[----:B------:R-:W-:Y:S05]  /*10410*/  @!P0 BRA `(.L_x_1514) ;  /* 0x0000000000048947 */ /* 0x000fea0003800000 */
[----:B------:R-:W-:Y:S01]  /*10420*/  BPT.TRAP 0x1 ;  /* 0x000000040000795c */ /* 0x000fe20000300000 */
.L_x_1514:
[----:B------:R-:W-:Y:S01]  /*10430*/  IMAD R9, R7, 0x8, R2 ;  /* 0x0000000807097824 */ /* 0x000fe200078e0202 */
[----:B------:R-:W-:-:S04]  /*10440*/  SHF.L.U32 R8, R139, 0x1f, RZ ;  /* 0x0000001f8b087819 */ /* 0x000fc800000006ff */
[----:B------:R0:W1:Y:S01]  /*10450*/  SYNCS.PHASECHK.TRANS64.TRYWAIT P2, [R9+URZ+0x2d830], R8 ;  /* 0x02d83008090075a7 */ /* 0x000062000804017f */
[----:B------:R-:W-:Y:S05]  /*10460*/  @!P0 BRA `(.L_x_1515) ;  /* 0x0000000000048947 */ /* 0x000fea0003800000 */
[----:B------:R-:W-:Y:S01]  /*10470*/  BPT.TRAP 0x1 ;  /* 0x000000040000795c */ /* 0x000fe20000300000 */
.L_x_1515:
[----:B------:R-:W-:Y:S04]  /*10480*/  BSSY B0, `(.L_x_1513) ;  /* 0x0000004000007945 */ /* 0x000fe80003800000 */
[----:B-1----:R-:W-:Y:S05]  /*10490*/  @P2 BRA `(.L_x_1516) ;  /* 0x0000000000082947 */ /* 0x002fea0003800000 */
[----:B------:R-:W1:Y:S02]  /*104a0*/  SYNCS.PHASECHK.TRANS64.TRYWAIT P2, [R9+URZ+0x2d830], R8 ;  /* 0x02d83008090075a7 */ /* 0x000e64000804017f */
[----:B-1----:R-:W-:Y:S05]  /*104b0*/  @!P2 BRA `(.L_x_1517) ;  /* 0x0000016c00e0a947 */ /* 0x002fea0003800000 */
.L_x_1516:
[----:B------:R-:W-:Y:S05]  /*104c0*/  BSYNC B0 ;  /* 0x0000000000007941 */ /* 0x000fea0003800000 */
.L_x_1513:
[----:B01----:R-:W2:Y:S04]  /*104d0*/  LDL R8, [R1+0x4c] ;  /* 0x00004c0001087983 */ /* 0x003ea80000100800 */
[----:B------:R-:W3:Y:S04]  /*104e0*/  LDL.64 R24, [R1+0x10] ;  /* 0x0000100001187983 */ /* 0x000ee80000100a00 */
[----:B------:R-:W4:Y:S04]  /*104f0*/  LDL.64 R152, [R1+0x38] ;  /* 0x0000380001987983 */ /* 0x000f280000100a00 */
[----:B------:R-:W5:Y:S01]  /*10500*/  LDL.64 R150, [R1+0x30] ;  /* 0x0000300001967983 */ /* 0x000f620000100a00 */
[----:B------:R-:W0:Y:S01]  /*10510*/  S2R R10, SR_TID.X ;  /* 0x00000000000a7919 */ /* 0x000e220000002100 */
[----:B------:R-:W-:Y:S05]  /*10520*/  WARPSYNC.ALL ;  /* 0x0000000000007948 */ /* 0x000fea0003800000 */
        /* <DEDUP_REMOVED lines=8> */
[----:B------:R-:W-:Y:S01]  /*105b0*/  R2UR UR15, R13 ;  /* 0x000000000d0f72ca */ /* 0x000fe200000e0000 */
[----:B------:R0:W-:Y:S01]  /*105c0*/  BAR.SYNC.DEFER_BLOCKING R20, 0x100 ;  /* 0x000400140000751d */ /* 0x0001e20000010000 */
[----:B------:R-:W-:Y:S02]  /*105d0*/  IMAD.MOV.U32 R11, RZ, RZ, -0x7fffffe0 ;  /* 0x80000020ff0b7424 */ /* 0x000fe400078e00ff */
[----:B--2---:R-:W-:Y:S01]  /*105e0*/  IMAD R8, R7, 0x600, R8 ;  /* 0x0000060007087824 */ /* 0x004fe200078e0208 */
[----:B---3--:R-:W-:-:S04]  /*105f0*/  R2UR UR8, R24 ;  /* 0x00000000180872ca */ /* 0x008fc800000e0000 */
[----:B------:R-:W-:Y:S02]  /*10600*/  R2UR UR10, R8 ;  /* 0x00000000080a72ca */ /* 0x000fe400000e0000 */
[----:B------:R-:W-:Y:S02]  /*10610*/  R2UR UR9, R25 ;  /* 0x00000000190972ca */ /* 0x000fe400000e0000 */
[----:B------:R-:W-:-:S11]  /*10620*/  WARPGROUP.ARRIVE ;  /* 0x00000000000079c5 */ /* 0x000fd60000000000 */
[----:B------:R-:W-:Y:S01]  /*10630*/  HGMMA.64x128x16.F32 R24, gdesc[UR8], RZ, !UPT, gsb0 ;  /* 0x01e00000081879f0 */ /* 0x000fe2000c0008ff */
[----:B------:R-:W-:Y:S01]  /*10640*/  VIADD R12, R8, 0x2 ;  /* 0x00000002080c7836 */ /* 0x000fe20000000000 */
[----:B----4-:R-:W-:Y:S02]  /*10650*/  R2UR UR12, R152 ;  /* 0x00000000980c72ca */ /* 0x010fe400000e0000 */
[----:B------:R-:W-:Y:S02]  /*10660*/  R2UR UR13, R153 ;  /* 0x00000000990d72ca */ /* 0x000fe400000e0000 */
[----:B------:R-:W-:Y:S01]  /*10670*/  R2UR UR14, R12 ;  /* 0x000000000c0e72ca */ /* 0x000fe200000e0000 */
[----:B------:R-:W-:Y:S01]  /*10680*/  VIADD R10, R8, 0x200 ;  /* 0x00000200080a7836 */ /* 0x000fe20000000000 */
[----:B------:R-:W-:Y:S02]  /*10690*/  R2UR UR19, R11 ;  /* 0x000000000b1372ca */ /* 0x000fe400000e0000 */
[----:B-----5:R-:W-:-:S02]  /*106a0*/  R2UR UR16, R150 ;  /* 0x00000000961072ca */ /* 0x020fc400000e0000 */
        /* <DEDUP_REMOVED lines=12> */
[----:B------:R-:W-:Y:S01]  /*10770*/  HGMMA.64x128x16.F32 R24, gdesc[UR16], R24, gsb0 ;  /* 0x01e00000101879f0 */ /* 0x000fe20008000818 */
[----:B------:R-:W-:Y:S02]  /*10780*/  VIADD R14, R8, 0x400 ;  /* 0x00000400080e7836 */ /* 0x000fe40000000000 */
[----:B------:R-:W-:Y:S01]  /*10790*/  IMAD.MOV.U32 R15, RZ, RZ, -0x7fffffe0 ;  /* 0x80000020ff0f7424 */ /* 0x000fe200078e00ff */
[----:B------:R-:W-:Y:S02]  /*107a0*/  R2UR UR24, R146 ;  /* 0x00000000921872ca */ /* 0x000fe400000e0000 */
[----:B------:R-:W-:Y:S02]  /*107b0*/  R2UR UR26, R14 ;  /* 0x000000000e1a72ca */ /* 0x000fe400000e0000 */
[----:B------:R-:W-:Y:S02]  /*107c0*/  R2UR UR27, R15 ;  /* 0x000000000f1b72ca */ /* 0x000fe400000e0000 */
[----:B------:R-:W-:Y:S01]  /*107d0*/  R2UR UR25, R147 ;  /* 0x00000000931972ca */ /* 0x000fe200000e0000 */
[----:B------:R-:W-:-:S02]  /*107e0*/  WARPGROUP.DEPBAR.LE gsb0, 0x0 ;  /* 0x00008000000079c5 */ /* 0x000fc40000010000 */
        /* <DEDUP_REMOVED lines=17> */
.L_x_1519:
[----:B------:R-:W-:Y:S01]  /*10900*/  SHF.L.U32 R8, R23, 0x1f, RZ ;  /* 0x0000001f17087819 */ /* 0x000fe200000006ff */
[----:B------:R-:W-:-:S04]  /*10910*/  IMAD R9, R17, 0x8, R2 ;  /* 0x0000000811097824 */ /* 0x000fc800078e0202 */
[----:B------:R0:W1:Y:S01]  /*10920*/  SYNCS.PHASECHK.TRANS64.TRYWAIT P1, [R9+URZ+0x2d850], R8 ;  /* 0x02d85008090075a7 */ /* 0x000062000802017f */
[----:B------:R-:W-:Y:S05]  /*10930*/  @!P0 BRA `(.L_x_1520) ;  /* 0x0000000000048947 */ /* 0x000fea0003800000 */
[----:B------:R-:W-:Y:S01]  /*10940*/  BPT.TRAP 0x1 ;  /* 0x000000040000795c */ /* 0x000fe20000300000 */
.L_x_1520:
[----:B-1----:R-:W-:Y:S05]  /*10950*/  @P1 BRA `(.L_x_1518) ;  /* 0x0000000000081947 */ /* 0x002fea0003800000 */
[----:B------:R-:W1:Y:S02]  /*10960*/  SYNCS.PHASECHK.TRANS64.TRYWAIT P1, [R9+URZ+0x2d850], R8 ;  /* 0x02d85008090075a7 */ /* 0x000e64000802017f */
[----:B-1----:R-:W-:Y:S05]  /*10970*/  @!P1 BRA `(.L_x_1521) ;  /* 0x0000016800c49947 */ /* 0x002fea0003800000 */
.L_x_1518:
[----:B01----:R-:W-:Y:S01]  /*10980*/  VIADD R8, R2, 0x400 ;  /* 0x0000040002087836 */ /* 0x003fe20000000000 */
[----:B------:R-:W-:Y:S05]  /*10990*/  WARPSYNC.ALL ;  /* 0x0000000000007948 */ /* 0x000fea0003800000 */
[----:B------:R-:W-:Y:S01]  /*109a0*/  SHF.R.U32.HI R8, RZ, 0x4, R8 ;  /* 0x00000004ff087819 */ /* 0x000fe20000011608 */
[----:B------:R-:W-:Y:S01]  /*109b0*/  IMAD.MOV.U32 R9, RZ, RZ, -0x7fffffe0 ;  /* 0x80000020ff097424 */ /* 0x000fe200078e00ff */
[----:B------:R-:W-:Y:S01]  /*109c0*/  WARPGROUP.ARRIVE ;  /* 0x00000000000079c5 */ /* 0x000fe20000000000 */
[----:B------:R-:W-:Y:S01]  /*109d0*/  UMOV UR9, 0x40000040 ;  /* 0x4000004000097882 */ /* 0x000fe20000000000 */
[----:B------:R-:W-:Y:S01]  /*109e0*/  LOP3.LUT R8, R8, 0x3fff, RZ, 0xc0, !PT ;  /* 0x00003fff08087812 */ /* 0x000fe200078ec0ff */
[----:B------:R-:W-:Y:S01]  /*109f0*/  IMAD.MOV.U32 R11, RZ, RZ, -0x7fffffe0 ;  /* 0x80000020ff0b7424 */ /* 0x000fe200078e00ff */
[----:B------:R-:W-:Y:S01]  /*10a00*/  R2UR UR11, R9 ;  /* 0x00000000090b72ca */ /* 0x000fe200000e0000 */
[----:B------:R-:W-:Y:S01]  /*10a10*/  UMOV UR13, 0x40000040 ;  /* 0x40000040000d7882 */ /* 0x000fe20000000000 */
[----:B------:R-:W-:Y:S01]  /*10a20*/  LOP3.LUT R8, R8, 0x2000000, RZ, 0xfc, !PT ;  /* 0x0200000008087812 */ /* 0x000fe200078efcff */
[----:B------:R-:W-:Y:S01]  /*10a30*/  UMOV UR17, 0x40000040 ;  /* 0x4000004000117882 */ /* 0x000fe20000000000 */
[C---:B------:R-:W-:Y:S01]  /*10a40*/  R2UR UR15, R11.reuse ;  /* 0x000000000b0f72ca */ /* 0x040fe200000e0000 */
[----:B------:R-:W-:Y:S01]  /*10a50*/  UMOV UR21, 0x40000040 ;  /* 0x4000004000157882 */ /* 0x000fe20000000000 */
[----:B------:R-:W-:Y:S01]  /*10a60*/  R2UR UR19, R11 ;  /* 0x000000000b1372ca */ /* 0x000fe200000e0000 */
[----:B------:R-:W-:Y:S01]  /*10a70*/  IMAD R8, R17, 0x600, R8 ;  /* 0x0000060011087824 */ /* 0x000fe200078e0208 */
[C---:B------:R-:W-:Y:S01]  /*10a80*/  R2UR UR23, R11.reuse ;  /* 0x000000000b1772ca */ /* 0x040fe200000e0000 */
[----:B------:R-:W-:Y:S01]  /*10a90*/  UMOV UR25, 0x40000040 ;  /* 0x4000004000197882 */ /* 0x000fe20000000000 */
[C---:B------:R-:W-:Y:S01]  /*10aa0*/  R2UR UR27, R11.reuse ;  /* 0x000000000b1b72ca */ /* 0x040fe200000e0000 */
[C---:B------:R-:W-:Y:S01]  /*10ab0*/  VIADD R10, R8.reuse, 0x40 ;  /* 0x00000040080a7836 */ /* 0x040fe20000000000 */
[----:B------:R-:W-:Y:S01]  /*10ac0*/  R2UR UR10, R8 ;  /* 0x00000000080a72ca */ /* 0x000fe200000e0000 */
[----:B------:R-:W-:Y:S01]  /*10ad0*/  UMOV UR29, 0x40000040 ;  /* 0x40000040001d7882 */ /* 0x000fe20000000000 */
[C---:B------:R-:W-:Y:S01]  /*10ae0*/  R2UR UR31, R11.reuse ;  /* 0x000000000b1f72ca */ /* 0x040fe200000e0000 */
[----:B------:R-:W-:Y:S01]  /*10af0*/  UMOV UR33, 0x40000040 ;  /* 0x4000004000217882 */ /* 0x000fe20000000000 */
[----:B------:R-:W-:Y:S01]  /*10b00*/  R2UR UR14, R10 ;  /* 0x000000000a0e72ca */ /* 0x000fe200000e0000 */
[----:B------:R-:W-:Y:S01]  /*10b10*/  VIADD R10, R8, 0x80 ;  /* 0x00000080080a7836 */ /* 0x000fe20000000000 */
[----:B------:R-:W-:Y:S01]  /*10b20*/  R2UR UR35, R11 ;  /* 0x000000000b2372ca */ /* 0x000fe200000e0000 */
[----:B------:R-:W-:Y:S01]  /*10b30*/  UMOV UR45, 0x40000040 ;  /* 0x40000040002d7882 */ /* 0x000fe20000000000 */
[----:B------:R-:W-:Y:S01]  /*10b40*/  R2UR UR47, R9 ;  /* 0x00000000092f72ca */ /* 0x000fe200000e0000 */
[----:B------:R-:W0:Y:S01]  /*10b50*/  S2R R13, SR_TID.X ;  /* 0x00000000000d7919 */ /* 0x000e220000002100 */
[----:B------:R-:W-:Y:S01]  /*10b60*/  R2UR UR18, R10 ;  /* 0x000000000a1272ca */ /* 0x000fe200000e0000 */
[----:B------:R-:W-:-:S05]  /*10b70*/  VIADD R10, R8, 0xc0 ;  /* 0x000000c0080a7836 */ /* 0x000fca0000000000 */
[----:B------:R-:W-:Y:S01]  /*10b80*/  R2UR UR22, R10 ;  /* 0x000000000a1672ca */ /* 0x000fe200000e0000 */
[----:B------:R-:W-:-:S05]  /*10b90*/  VIADD R10, R8, 0x100 ;  /* 0x00000100080a7836 */ /* 0x000fca0000000000 */
[----:B------:R-:W-:Y:S01]  /*10ba0*/  R2UR UR26, R10 ;  /* 0x000000000a1a72ca */ /* 0x000fe200000e0000 */
[----:B------:R-:W-:-:S05]  /*10bb0*/  VIADD R10, R8, 0x140 ;  /* 0x00000140080a7836 */ /* 0x000fca0000000000 */
[----:B------:R-:W-:Y:S01]  /*10bc0*/  R2UR UR30, R10 ;  /* 0x000000000a1e72ca */ /* 0x000fe200000e0000 */
[C---:B------:R-:W-:Y:S02]  /*10bd0*/  VIADD R10, R8.reuse, 0x180 ;  /* 0x00000180080a7836 */ /* 0x040fe40000000000 */
[----:B------:R-:W-:-:S03]  /*10be0*/  VIADD R8, R8, 0x1c0 ;  /* 0x000001c008087836 */ /* 0x000fc60000000000 */
[----:B------:R-:W-:Y:S02]  /*10bf0*/  R2UR UR34, R10 ;  /* 0x000000000a2272ca */ /* 0x000fe400000e0000 */
[----:B------:R-:W-:Y:S01]  /*10c00*/  R2UR UR46, R8 ;  /* 0x00000000082e72ca */ /* 0x000fe200000e0000 */
[----:B------:R-:W-:Y:S01]  /*10c10*/  IMAD R8, R141, 0x2000, R2 ;  /* 0x000020008d087824 */ /* 0x000fe200078e0202 */
[----:B0-----:R-:W-:-:S04]  /*10c20*/  SHF.R.U32.HI R12, RZ, 0x7, R13 ;  /* 0x00000007ff0c7819 */ /* 0x001fc8000001160d */
[----:B------:R-:W-:Y:S02]  /*10c30*/  R2UR UR8, R8 ;  /* 0x00000000080872ca */ /* 0x000fe400000e0000 */
[----:B------:R-:W-:Y:S02]  /*10c40*/  ISETP.GE.U32.AND P1, PT, R13, 0x180, PT ;  /* 0x000001800d00780c */ /* 0x000fe40003f26070 */
[----:B------:R-:W-:-:S04]  /*10c50*/  IADD3 R8, R12, 0x9, RZ ;  /* 0x000000090c087810 */ /* 0x000fc80007ffe0ff */
[----:B------:R-:W-:-:S05]  /*10c60*/  SEL R8, R8, 0x9, !P1 ;  /* 0x0000000908087807 */ /* 0x000fca0004800000 */
[----:B------:R-:W-:-:S04]  /*10c70*/  UIADD3 UR8, UR8, 0x21800, URZ ;  /* 0x0002180008087890 */ /* 0x000fc8000fffe03f */
[----:B------:R-:W-:-:S04]  /*10c80*/  USHF.R.U32.HI UR8, URZ, 0x4, UR8 ;  /* 0x000000043f087899 */ /* 0x000fc80008011608 */
[----:B------:R-:W-:-:S04]  /*10c90*/  ULOP3.LUT UR8, UR8, 0x3fff, URZ, 0xc0, !UPT ;  /* 0x00003fff08087892 */ /* 0x000fc8000f8ec03f */
[----:B------:R-:W-:-:S04]  /*10ca0*/  ULOP3.LUT UR8, UR8, 0x10000, URZ, 0xfc, !UPT ;  /* 0x0001000008087892 */ /* 0x000fc8000f8efc3f */
[----:B------:R-:W-:Y:S02]  /*10cb0*/  UIADD3 UR12, UR8, 0x2, URZ ;  /* 0x00000002080c7890 */ /* 0x000fe4000fffe03f */
[----:B------:R-:W-:Y:S02]  /*10cc0*/  UIADD3 UR16, UR8, 0x4, URZ ;  /* 0x0000000408107890 */ /* 0x000fe4000fffe03f */
[----:B------:R-:W-:Y:S02]  /*10cd0*/  UIADD3 UR20, UR8, 0x6, URZ ;  /* 0x0000000608147890 */ /* 0x000fe4000fffe03f */
[----:B------:R-:W-:Y:S01]  /*10ce0*/  HGMMA.64x96x16.F32 R88, gdesc[UR8].tnspB, R88, gsb0 ;  /* 0x41600000085879f0 */ /* 0x000fe20008000858 */
[----:B------:R-:W-:Y:S02]  /*10cf0*/  UIADD3 UR24, UR8, 0x600, URZ ;  /* 0x0000060008187890 */ /* 0x000fe4000fffe03f */
[----:B------:R-:W-:Y:S02]  /*10d00*/  UIADD3 UR28, UR8, 0x602, URZ ;  /* 0x00000602081c7890 */ /* 0x000fe4000fffe03f */
[----:B------:R-:W-:-:S02]  /*10d10*/  UIADD3 UR32, UR8, 0x604, URZ ;  /* 0x0000060408207890 */ /* 0x000fc4000fffe03f */
        /* <DEDUP_REMOVED lines=26> */
.L_x_1522:
[----:B------:R-:W2:Y:S04]  /*10ec0*/  LDL R11, [R1+0x5c] ;  /* 0x00005c00010b7983 */ /* 0x000ea80000100800 */
[----:B0-----:R-:W2:Y:S01]  /*10ed0*/  LDL R8, [R1+0x9c] ;  /* 0x00009c0001087983 */ /* 0x001ea20000100800 */
[----:B------:R-:W-:Y:S01]  /*10ee0*/  ISETP.NE.AND P1, PT, R142, 0x1, PT ;  /* 0x000000018e00780c */ /* 0x000fe20003f25270 */
        /* <DEDUP_REMOVED lines=43> */
[----:B------:R-:W-:Y:S01]  /*111a0*/  IMAD R52, R7, 0x8, R2 ;  /* 0x0000000807347824 */ /* 0x000fe200078e0202 */
[----:B------:R-:W3:Y:S01]  /*111b0*/  MUFU.TANH R12, R12 ;  /* 0x0000000c000c7308 */ /* 0x000ee20000002400 */
[----:B------:R-:W-:-:S02]  /*111c0*/  IMAD.U32 R53, RZ, RZ, UR38 ;  /* 0x00000026ff357e24 */ /* 0x000fc4000f8e00ff */
[----:B------:R-:W-:-:S05]  /*111d0*/  VIADD R52, R52, 0x2d840 ;  /* 0x0002d84034347836 */ /* 0x000fca0000000000 */
[----:B------:R-:W4:Y:S01]  /*111e0*/  MUFU.TANH R13, R13 ;  /* 0x0000000d000d7308 */ /* 0x000f220000002400 */
[----:B------:R-:W-:-:S04]  /*111f0*/  PRMT R52, R53, 0x654, R52 ;  /* 0x0000065435347816 */ /* 0x000fc80000000034 */
[----:B------:R0:W-:Y:S03]  /*11200*/  SYNCS.ARRIVE.TRANS64.RED.A1T0 RZ, [R52+URZ], RZ ;  /* 0x000000ff34ff79a7 */ /* 0x0001e6000810043f */
        /* <DEDUP_REMOVED lines=29> */
[----:B------:R-:W1:Y:S01]  /*113e0*/  MUFU.TANH R65, R65 ;  /* 0x0000004100417308 */ /* 0x000e620000002400 */
[----:B--2---:R-:W-:-:S02]  /*113f0*/  IMAD.IADD R8, R8, 0x1, R11 ;  /* 0x0000000108087824 */ /* 0x004fc400078e020b */
[----:B------:R-:W-:Y:S01]  /*11400*/  FMUL.FTZ R11, R26, UR50 ;  /* 0x000000321a0b7c20 */ /* 0x000fe20008410000 */
[----:B------:R-:W-:Y:S01]  /*11410*/  FMUL.FTZ R26, R36, UR50 ;  /* 0x00000032241a7c20 */ /* 0x000fe20008410000 */
[----:B------:R-:W-:Y:S01]  /*11420*/  FMUL.FTZ R36, R46, UR50 ;  /* 0x000000322e247c20 */ /* 0x000fe20008410000 */
[----:B0-----:R-:W-:-:S04]  /*11430*/  @P1 IMAD.HI.U32 R10, R8, R10, RZ ;  /* 0x0000000a080a1227 */ /* 0x001fc800078e00ff */
[----:B------:R-:W-:Y:S01]  /*11440*/  FMUL.FTZ R46, R56, UR50 ;  /* 0x00000032382e7c20 */ /* 0x000fe20008410000 */
[----:B------:R-:W-:Y:S01]  /*11450*/  FMUL.FTZ R56, R64, UR50 ;  /* 0x0000003240387c20 */ /* 0x000fe20008410000 */
[----:B------:R-:W-:Y:S01]  /*11460*/  FMUL.FTZ R64, R72, UR50 ;  /* 0x0000003248407c20 */ /* 0x000fe20008410000 */
[----:B------:R-:W-:Y:S01]  /*11470*/  FMUL.FTZ R72, R80, UR50 ;  /* 0x0000003250487c20 */ /* 0x000fe20008410000 */
[----:B-1----:R-:W-:Y:S01]  /*11480*/  @P1 SHF.R.U32.HI R8, RZ, R9, R10 ;  /* 0x00000009ff081219 */ /* 0x002fe2000001160a */
[----:B------:R-:W-:Y:S01]  /*11490*/  FMUL.FTZ R9, R24, UR50 ;  /* 0x0000003218097c20 */ /* 0x000fe20008410000 */
        /* <DEDUP_REMOVED lines=17> */
[----:B------:R-:W-:Y:S01]  /*115b0*/  PLOP3.LUT P1, PT, PT, PT, UP0, 0x40, 0x0 ;  /* 0x000000000000781c */ /* 0x000fe20003f2e808 */
[----:B------:R-:W1:Y:S01]  /*115c0*/  MUFU.TANH R9, R9 ;  /* 0x0000000900097308 */ /* 0x000e620000002400 */
[----:B------:R-:W-:-:S04]  /*115d0*/  IADD3 R83, -R156, 0x1, -R78 ;  /* 0x000000019c537810 */ /* 0x000fc80007ffe94e */
[----:B------:R-:W-:-:S03]  /*115e0*/  IADD3 R83, -R154, R83, R157 ;  /* 0x000000539a537210 */ /* 0x000fc60007ffe19d */
[----:B------:R-:W2:Y:S02]  /*115f0*/  MUFU.TANH R10, R10 ;  /* 0x0000000a000a7308 */ /* 0x000ea40000002400 */
[C---:B------:R-:W-:Y:S02]  /*11600*/  VIADD R84, R83.reuse, UR49 ;  /* 0x0000003153547c36 */ /* 0x040fe40008000000 */
[----:B------:R-:W-:Y:S02]  /*11610*/  VIADD R83, R83, UR52 ;  /* 0x0000003453537c36 */ /* 0x000fe40008000000 */
[C---:B0-----:R-:W-:Y:S02]  /*11620*/  IMAD.IADD R82, R85.reuse, 0x1, R84 ;  /* 0x0000000155527824 */ /* 0x041fe400078e0254 */
[----:B------:R-:W0:Y:S01]  /*11630*/  MUFU.TANH R11, R11 ;  /* 0x0000000b000b7308 */ /* 0x000e220000002400 */
[----:B------:R-:W-:-:S07]  /*11640*/  IMAD.IADD R81, R85, 0x1, R83 ;  /* 0x0000000155517824 */ /* 0x000fce00078e0253 */
        /* <DEDUP_REMOVED lines=42> */
.L_x_1525:
[----:B------:R-:W-:-:S05]  /*118f0*/  IMAD.U32 R86, RZ, RZ, UR41 ;  /* 0x00000029ff567e24 */ /* 0x000fca000f8e00ff */
[----:B------:R-:W-:-:S13]  /*11900*/  ISETP.NE.AND P1, PT, R86, 0x1, PT ;  /* 0x000000015600780c */ /* 0x000fda0003f25270 */
[----:B------:R-:W1:Y:S02]  /*11910*/  @P1 LDC.64 R52, c[0x0][0x9e8] ;  /* 0x00027a00ff341b82 */ /* 0x000e640000000a00 */
[----:B-1----:R-:W-:-:S05]  /*11920*/  @P1 IMAD.HI.U32 R52, R85, R52, RZ ;  /* 0x0000003455341227 */ /* 0x002fca00078e00ff */
[----:B------:R-:W-:-:S07]  /*11930*/  @P1 SHF.R.U32.HI R85, RZ, R53, R52 ;  /* 0x00000035ff551219 */ /* 0x000fce0000011634 */
.L_x_1526:
[----:B------:R-:W-:Y:S05]  /*11940*/  BSYNC B0 ;  /* 0x0000000000007941 */ /* 0x000fea0003800000 */
.L_x_1524:
[----:B------:R-:W-:-:S04]  /*11950*/  IMAD R85, R85, R86, -R78 ;  /* 0x0000005655557224 */ /* 0x000fc800078e0a4e */
[----:B------:R-:W-:-:S05]  /*11960*/  IMAD.IADD R85, R85, 0x1, -R156 ;  /* 0x0000000155557824 */ /* 0x000fca00078e0a9c */
[----:B------:R-:W-:Y:S02]  /*11970*/  VIMNMX R81, R81, R85, !PT ;  /* 0x0000005551517248 */ /* 0x000fe40007fe0100 */
[----:B------:R-:W-:-:S07]  /*11980*/  VIADDMNMX R82, R85, R86, R82, PT ;  /* 0x0000005655527246 */ /* 0x000fce0003800152 */
.L_x_1523:
[----:B------:R-:W-:Y:S01]  /*11990*/  ISETP.GT.AND P1, PT, R0, -0x1, PT ;  /* 0xffffffff0000780c */ /* 0x000fe20003f24270 */
[----:B------:R-:W1:Y:S03]  /*119a0*/  SHFL.IDX PT, R8, R8, 0x1, 0x1c1f ;  /* 0x003c1f0008087f89 */ /* 0x000e6600000e0000 */
        /* <DEDUP_REMOVED lines=14> */
[----:B------:R-:W-:Y:S02]  /*11a90*/  ISETP.GT.AND P2, PT, R81, 0x10, P1 ;  /* 0x000000105100780c */ /* 0x000fe40000f44270 */
[----:B------:R-:W-:Y:S02]  /*11aa0*/  FSEL R23, R23, -INF , !P4 ;  /* 0xff80000017177808 */ /* 0x000fe40006000000 */
[----:B------:R-:W-:Y:S02]  /*11ab0*/  ISETP.GT.AND P4, PT, R81, 0x20, P1 ;  /* 0x000000205100780c */ /* 0x000fe40000f84270 */
[----:B------:R-:W-:-:S02]  /*11ac0*/  ISETP.LT.OR P3, PT, R82, 0xa, P3 ;  /* 0x0000000a5200780c */ /* 0x000fc40001f61670 */
[C---:B------:R-:W-:Y:S02]  /*11ad0*/  ISETP.LT.OR P2, PT, R82.reuse, 0x11, P2 ;  /* 0x000000115200780c */ /* 0x040fe40001741670 */
[----:B------:R-:W-:Y:S02]  /*11ae0*/  ISETP.LT.OR P4, PT, R82, 0x21, P4 ;  /* 0x000000215200780c */ /* 0x000fe40002781670 */
[----:B------:R-:W-:Y:S02]  /*11af0*/  FSEL R14, R14, -INF , !P3 ;  /* 0xff8000000e0e7808 */ /* 0x000fe40005800000 */
[----:B------:R-:W-:Y:S02]  /*11b00*/  FSEL R21, R21, -INF , !P2 ;  /* 0xff80000015157808 */ /* 0x000fe40005000000 */
[C---:B------:R-:W-:Y:S02]  /*11b10*/  ISETP.GT.AND P3, PT, R81.reuse, 0x18, P1 ;  /* 0x000000185100780c */ /* 0x040fe40000f64270 */
[----:B------:R-:W-:-:S02]  /*11b20*/  ISETP.GT.AND P2, PT, R81, 0x19, P1 ;  /* 0x000000195100780c */ /* 0x000fc40000f44270 */
[----:B------:R-:W-:Y:S02]  /*11b30*/  FSEL R30, R30, -INF , !P4 ;  /* 0xff8000001e1e7808 */ /* 0x000fe40006000000 */
[----:B------:R-:W-:Y:S02]  /*11b40*/  ISETP.GT.AND P4, PT, R81, 0x29, P1 ;  /* 0x000000295100780c */ /* 0x000fe40000f84270 */
[C---:B------:R-:W-:Y:S02]  /*11b50*/  ISETP.LT.OR P3, PT, R82.reuse, 0x19, P3 ;  /* 0x000000195200780c */ /* 0x040fe40001f61670 */
[C---:B------:R-:W-:Y:S02]  /*11b60*/  ISETP.LT.OR P2, PT, R82.reuse, 0x1a, P2 ;  /* 0x0000001a5200780c */ /* 0x040fe40001741670 */
[----:B------:R-:W-:Y:S02]  /*11b70*/  ISETP.LT.OR P4, PT, R82, 0x2a, P4 ;  /* 0x0000002a5200780c */ /* 0x000fe40002781670 */
[----:B0-----:R-:W-:-:S02]  /*11b80*/  FSEL R52, R26, -INF , !P3 ;  /* 0xff8000001a347808 */ /* 0x001fc40005800000 */
[----:B------:R-:W-:Y:S02]  /*11b90*/  FSEL R53, R27, -INF , !P2 ;  /* 0xff8000001b357808 */ /* 0x000fe40005000000 */
[C---:B------:R-:W-:Y:S02]  /*11ba0*/  ISETP.GT.AND P3, PT, R81.reuse, 0x21, P1 ;  /* 0x000000215100780c */ /* 0x040fe40000f64270 */
        /* <DEDUP_REMOVED lines=15> */
[----:B------:R-:W-:-:S02]  /*11ca0*/  FSEL R38, R38, -INF , !P3 ;  /* 0xff80000026267808 */ /* 0x000fc40005800000 */
        /* <DEDUP_REMOVED lines=40> */
[----:B------:R-:W-:Y:S02]  /*11f30*/  PLOP3.LUT P4, PT, PT, PT, UP0, 0x40, 0x0 ;  /* 0x000000000000781c */ /* 0x000fe40003f8e808 */
[----:B------:R-:W-:-:S02]  /*11f40*/  ISETP.LT.OR P3, PT, R82, 0x6a, P3 ;  /* 0x0000006a5200780c */ /* 0x000fc40001f61670 */
[----:B------:R-:W-:Y:S02]  /*11f50*/  ISETP.LT.OR P2, PT, R82, 0x71, P2 ;  /* 0x000000715200780c */ /* 0x000fe40001741670 */
[----:B------:R-:W-:Y:S02]  /*11f60*/  FSEL R69, R69, -INF , !P3 ;  /* 0xff80000045457808 */ /* 0x000fe40005800000 */
[----:B------:R-:W-:Y:S02]  /*11f70*/  FSEL R72, R72, -INF , !P2 ;  /* 0xff80000048487808 */ /* 0x000fe40005000000 */
[C---:B------:R-:W-:Y:S02]  /*11f80*/  ISETP.GT.AND P3, PT, R81.reuse, 0x78, P1 ;  /* 0x000000785100780c */ /* 0x040fe40000f64270 */
[----:B------:R-:W-:Y:S02]  /*11f90*/  ISETP.GT.AND P2, PT, R81, 0x79, P1 ;  /* 0x000000795100780c */ /* 0x000fe40000f44270 */
[----:B------:R-:W-:-:S02]  /*11fa0*/  ISETP.LT.OR P3, PT, R82, 0x79, P3 ;  /* 0x000000795200780c */ /* 0x000fc40001f61670 */
[----:B------:R-:W-:Y:S02]  /*11fb0*/  ISETP.LT.OR P2, PT, R82, 0x7a, P2 ;  /* 0x0000007a5200780c */ /* 0x000fe40001741670 */
[----:B------:R-:W-:Y:S02]  /*11fc0*/  FSEL R76, R76, -INF , !P3 ;  /* 0xff8000004c4c7808 */ /* 0x000fe40005800000 */
[----:B------:R-:W-:Y:S01]  /*11fd0*/  FSEL R77, R77, -INF , !P2 ;  /* 0xff8000004d4d7808 */ /* 0x000fe20005000000 */
[----:B------:R-:W-:Y:S08]  /*11fe0*/  @P4 BRA `(.L_x_1527) ;  /* 0x0000000000584947 */ /* 0x000ff00003800000 */
[----:B------:R-:W-:Y:S01]  /*11ff0*/  IADD3 R8, -R154, R157, R8 ;  /* 0x0000009d9a087210 */ /* 0x000fe20007ffe108 */
[----:B------:R-:W-:Y:S03]  /*12000*/  BSSY B0, `(.L_x_1528) ;  /* 0x0000010000007945 */ /* 0x000fe60003800000 */
        /* <DEDUP_REMOVED lines=10> */
.L_x_1529:
[----:B------:R-:W-:-:S05]  /*120b0*/  IMAD.U32 R81, RZ, RZ, UR41 ;  /* 0x00000029ff517e24 */ /* 0x000fca000f8e00ff */
[----:B------:R-:W-:-:S13]  /*120c0*/  ISETP.NE.AND P2, PT, R81, 0x1, PT ;  /* 0x000000015100780c */ /* 0x000fda0003f45270 */
[----:B------:R-:W0:Y:S02]  /*120d0*/  @P2 LDC.64 R26, c[0x0][0x9e8] ;  /* 0x00027a00ff1a2b82 */ /* 0x000e240000000a00 */
[----:B0-----:R-:W-:-:S05]  /*120e0*/  @P2 IMAD.HI.U32 R26, R8, R26, RZ ;  /* 0x0000001a081a2227 */ /* 0x001fca00078e00ff */
[----:B------:R-:W-:-:S07]  /*120f0*/  @P2 SHF.R.U32.HI R8, RZ, R27, R26 ;  /* 0x0000001bff082219 */ /* 0x000fce000001161a */
.L_x_1530:
[----:B------:R-:W-:Y:S05]  /*12100*/  BSYNC B0 ;  /* 0x0000000000007941 */ /* 0x000fea0003800000 */
.L_x_1528:
[----:B------:R-:W-:-:S04]  /*12110*/  IMAD R8, R8, R81, -R78 ;  /* 0x0000005108087224 */ /* 0x000fc800078e0a4e */
[----:B------:R-:W-:-:S05]  /*12120*/  IMAD.IADD R8, R8, 0x1, -R156 ;  /* 0x0000000108087824 */ /* 0x000fca00078e0a9c */
[----:B------:R-:W-:Y:S02]  /*12130*/  VIMNMX R83, R83, R8, !PT ;  /* 0x0000000853537248 */ /* 0x000fe40007fe0100 */
[----:B------:R-:W-:-:S07]  /*12140*/  VIADDMNMX R84, R8, R81, R84, PT ;  /* 0x0000005108547246 */ /* 0x000fce0003800154 */
.L_x_1527:
[----:B------:R-:W-:Y:S01]  /*12150*/  FMNMX.FTZ R8, R9, R5, !PT ;  /* 0x0000000509087209 */ /* 0x000fe20007810000 */
[----:B------:R-:W-:Y:S01]  /*12160*/  UMOV UR51, UR7 ;  /* 0x0000000700337c82 */ /* 0x000fe20008000000 */
[C---:B------:R-:W-:Y:S02]  /*12170*/  ISETP.GT.AND P4, PT, R83.reuse, 0x1, P1 ;  /* 0x000000015300780c */ /* 0x040fe40000f84270 */
[C---:B------:R-:W-:Y:S02]  /*12180*/  ISETP.GT.AND P2, PT, R83.reuse, 0x8, P1 ;  /* 0x000000085300780c */ /* 0x040fe40000f44270 */
[----:B------:R-:W-:Y:S02]  /*12190*/  ISETP.GT.AND P3, PT, R83, 0x9, P1 ;  /* 0x000000095300780c */ /* 0x000fe40000f64270 */
[----:B------:R-:W-:Y:S02]  /*121a0*/  FMNMX.FTZ R8, R10, R8, !PT ;  /* 0x000000080a087209 */ /* 0x000fe40007810000 */
[----:B------:R-:W-:-:S02]  /*121b0*/  ISETP.LT.OR P4, PT, R84, 0x2, P4 ;  /* 0x000000025400780c */ /* 0x000fc40002781670 */
[C---:B------:R-:W-:Y:S02]  /*121c0*/  ISETP.LT.OR P2, PT, R84.reuse, 0x9, P2 ;  /* 0x000000095400780c */ /* 0x040fe40001741670 */
[----:B------:R-:W-:Y:S02]  /*121d0*/  ISETP.LT.OR P3, PT, R84, 0xa, P3 ;  /* 0x0000000a5400780c */ /* 0x000fe40001f61670 */
[----:B------:R-:W-:Y:S02]  /*121e0*/  FMNMX.FTZ R8, R13, R8, !PT ;  /* 0x000000080d087209 */ /* 0x000fe40007810000 */
[----:B------:R-:W-:Y:S02]  /*121f0*/  FSEL R12, R12, -INF , !P4 ;  /* 0xff8000000c0c7808 */ /* 0x000fe40006000000 */
[----:B------:R-:W-:Y:S02]  /*12200*/  FSEL R15, R15, -INF , !P2 ;  /* 0xff8000000f0f7808 */ /* 0x000fe40005000000 */
[----:B------:R-:W-:-:S02]  /*12210*/  FSEL R20, R20, -INF , !P3 ;  /* 0xff80000014147808 */ /* 0x000fc40005800000 */
[----:B------:R-:W-:Y:S02]  /*12220*/  FMNMX.FTZ R8, R14, R8, !PT ;  /* 0x000000080e087209 */ /* 0x000fe40007810000 */
        /* <DEDUP_REMOVED lines=11> */
[C---:B------:R-:W-:Y:S02]  /*122e0*/  ISETP.GT.AND P4, PT, R83.reuse, 0x19, P1 ;  /* 0x000000195300780c */ /* 0x040fe40000f84270 */
[C---:B------:R-:W-:Y:S02]  /*122f0*/  ISETP.GT.AND P2, PT, R83.reuse, 0x20, P1 ;  /* 0x000000205300780c */ /* 0x040fe40000f44270 */
[----:B------:R-:W-:Y:S02]  /*12300*/  ISETP.GT.AND P3, PT, R83, 0x21, P1 ;  /* 0x000000215300780c */ /* 0x000fe40000f64270 */
[----:B------:R-:W-:Y:S02]  /*12310*/  FMNMX.FTZ R8, R52, R8, !PT ;  /* 0x0000000834087209 */ /* 0x000fe40007810000 */
[C---:B------:R-:W-:Y:S02]  /*12320*/  ISETP.LT.OR P4, PT, R84.reuse, 0x1a, P4 ;  /* 0x0000001a5400780c */ /* 0x040fe40002781670 */
[----:B------:R-:W-:-:S02]  /*12330*/  ISETP.LT.OR P2, PT, R84, 0x21, P2 ;  /* 0x000000215400780c */ /* 0x000fc40001741670 */
[----:B------:R-:W-:Y:S02]  /*12340*/  ISETP.LT.OR P3, PT, R84, 0x22, P3 ;  /* 0x000000225400780c */ /* 0x000fe40001f61670 */
[----:B------:R-:W-:Y:S02]  /*12350*/  FMNMX.FTZ R8, R53, R8, !PT ;  /* 0x0000000835087209 */ /* 0x000fe40007810000 */
[----:B------:R-:W-:Y:S02]  /*12360*/  FSEL R29, R29, -INF , !P4 ;  /* 0xff8000001d1d7808 */ /* 0x000fe40006000000 */
[----:B------:R-:W-:Y:S02]  /*12370*/  FSEL R32, R32, -INF , !P2 ;  /* 0xff80000020207808 */ /* 0x000fe40005000000 */
[----:B------:R-:W-:Y:S02]  /*12380*/  FSEL R33, R33, -INF , !P3 ;  /* 0xff80000021217808 */ /* 0x000fe40005800000 */
[----:B------:R-:W-:-:S02]  /*12390*/  ISETP.GT.AND P4, PT, R83, 0x28, P1 ;  /* 0x000000285300780c */ /* 0x000fc40000f84270 */
[C---:B------:R-:W-:Y:S02]  /*123a0*/  ISETP.GT.AND P2, PT, R83.reuse, 0x29, P1 ;  /* 0x000000295300780c */ /* 0x040fe40000f44270 */
[----:B------:R-:W-:Y:S02]  /*123b0*/  ISETP.GT.AND P3, PT, R83, 0x30, P1 ;  /* 0x000000305300780c */ /* 0x000fe40000f64270 */
[----:B------:R-:W-:Y:S02]  /*123c0*/  FMNMX.FTZ R8, R30, R8, !PT ;  /* 0x000000081e087209 */ /* 0x000fe40007810000 */
[C---:B------:R-:W-:Y:S02]  /*123d0*/  ISETP.LT.OR P4, PT, R84.reuse, 0x29, P4 ;  /* 0x000000295400780c */ /* 0x040fe40002781670 */
[C---:B------:R-:W-:Y:S02]  /*123e0*/  ISETP.LT.OR P2, PT, R84.reuse, 0x2a, P2 ;  /* 0x0000002a5400780c */ /* 0x040fe40001741670 */
[----:B------:R-:W-:-:S02]  /*123f0*/  ISETP.LT.OR P3, PT, R84, 0x31, P3 ;  /* 0x000000315400780c */ /* 0x000fc40001f61670 */
[----:B------:R-:W-:Y:S02]  /*12400*/  FMNMX.FTZ R8, R31, R8, !PT ;  /* 0x000000081f087209 */ /* 0x000fe40007810000 */
[----:B------:R-:W-:Y:S02]  /*12410*/  FSEL R36, R36, -INF , !P4 ;  /* 0xff80000024247808 */ /* 0x000fe40006000000 */
[----:B------:R-:W-:Y:S02]  /*12420*/  FSEL R37, R37, -INF , !P2 ;  /* 0xff80000025257808 */ /* 0x000fe40005000000 */
[----:B------:R-:W-:Y:S02]  /*12430*/  FSEL R40, R40, -INF , !P3 ;  /* 0xff80000028287808 */ /* 0x000fe40005800000 */
[C---:B------:R-:W-:Y:S02]  /*12440*/  ISETP.GT.AND P4, PT, R83.reuse, 0x31, P1 ;  /* 0x000000315300780c */ /* 0x040fe40000f84270 */
[----:B------:R-:W-:-:S02]  /*12450*/  ISETP.GT.AND P2, PT, R83, 0x38, P1 ;  /* 0x000000385300780c */ /* 0x000fc40000f44270 */
[----:B------:R-:W-:Y:S02]  /*12460*/  ISETP.GT.AND P3, PT, R83, 0x39, P1 ;  /* 0x000000395300780c */ /* 0x000fe40000f64270 */
[----:B------:R-:W-:Y:S02]  /*12470*/  FMNMX.FTZ R8, R34, R8, !PT ;  /* 0x0000000822087209 */ /* 0x000fe40007810000 */
[C---:B------:R-:W-:Y:S02]  /*12480*/  ISETP.LT.OR P4, PT, R84.reuse, 0x32, P4 ;  /* 0x000000325400780c */ /* 0x040fe40002781670 */
[C---:B------:R-:W-:Y:S02]  /*12490*/  ISETP.LT.OR P2, PT, R84.reuse, 0x39, P2 ;  /* 0x000000395400780c */ /* 0x040fe40001741670 */
[----:B------:R-:W-:Y:S02]  /*124a0*/  ISETP.LT.OR P3, PT, R84, 0x3a, P3 ;  /* 0x0000003a5400780c */ /* 0x000fe40001f61670 */
[----:B------:R-:W-:-:S02]  /*124b0*/  FMNMX.FTZ R8, R35, R8, !PT ;  /* 0x0000000823087209 */ /* 0x000fc40007810000 */
[----:B------:R-:W-:Y:S02]  /*124c0*/  FSEL R41, R41, -INF , !P4 ;  /* 0xff80000029297808 */ /* 0x000fe40006000000 */
[----:B------:R-:W-:Y:S02]  /*124d0*/  FSEL R44, R44, -INF , !P2 ;  /* 0xff8000002c2c7808 */ /* 0x000fe40005000000 */
[----:B------:R-:W-:Y:S02]  /*124e0*/  FSEL R45, R45, -INF , !P3 ;  /* 0xff8000002d2d7808 */ /* 0x000fe40005800000 */
[----:B------:R-:W-:Y:S02]  /*124f0*/  FMNMX.FTZ R8, R38, R8, !PT ;  /* 0x0000000826087209 */ /* 0x000fe40007810000 */
[----:B------:R-:W-:Y:S02]  /*12500*/  LOP3.LUT R16, R16, 0xdfffffff, RZ, 0xc0, !PT ;  /* 0xdfffffff10107812 */ /* 0x000fe400078ec0ff */
[----:B------:R-:W-:-:S02]  /*12510*/  ISETP.GT.AND P4, PT, R83, 0x40, P1 ;  /* 0x000000405300780c */ /* 0x000fc40000f84270 */
[C---:B------:R-:W-:Y:S02]  /*12520*/  ISETP.GT.AND P2, PT, R83.reuse, 0x41, P1 ;  /* 0x000000415300780c */ /* 0x040fe40000f44270 */
[----:B------:R-:W-:Y:S02]  /*12530*/  ISETP.GT.AND P3, PT, R83, 0x48, P1 ;  /* 0x000000485300780c */ /* 0x000fe40000f64270 */
[----:B------:R-:W-:Y:S02]  /*12540*/  FMNMX.FTZ R8, R39, R8, !PT ;  /* 0x0000000827087209 */ /* 0x000fe40007810000 */
[----:B------:R-:W-:Y:S02]  /*12550*/  @P0 LOP3.LUT R16, R16, 0x20000000, RZ, 0xfc, !PT ;  /* 0x2000000010100812 */ /* 0x000fe400078efcff */
[C---:B------:R-:W-:Y:S02]  /*12560*/  ISETP.LT.OR P4, PT, R84.reuse, 0x41, P4 ;  /* 0x000000415400780c */ /* 0x040fe40002781670 */
[----:B------:R-:W-:-:S02]  /*12570*/  ISETP.LT.OR P2, PT, R84, 0x42, P2 ;  /* 0x000000425400780c */ /* 0x000fc40001741670 */
[----:B------:R-:W-:Y:S02]  /*12580*/  ISETP.LT.OR P3, PT, R84, 0x49, P3 ;  /* 0x000000495400780c */ /* 0x000fe40001f61670 */
[----:B------:R-:W-:Y:S02]  /*12590*/  ISETP.GT.AND P0, PT, R83, 0x61, P1 ;  /* 0x000000615300780c */ /* 0x000fe40000f04270 */
        /* <DEDUP_REMOVED lines=11> */
[----:B------:R-:W-:Y:S02]  /*12650*/  LOP3.LUT R16, R16, 0x7fffffff, RZ, 0xc0, !PT ;  /* 0x7fffffff10107812 */ /* 0x000fe400078ec0ff */
[----:B------:R-:W-:Y:S02]  /*12660*/  FMNMX.FTZ R8, R46, R8, !PT ;  /* 0x000000082e087209 */ /* 0x000fe40007810000 */
[----:B------:R-:W-:Y:S02]  /*12670*/  FSEL R55, R55, -INF , !P4 ;  /* 0xff80000037377808 */ /* 0x000fe40006000000 */
[----:B------:R-:W-:Y:S02]  /*12680*/  FSEL R58, R58, -INF , !P2 ;  /* 0xff8000003a3a7808 */ /* 0x000fe40005000000 */
[----:B------:R-:W-:-:S02]  /*12690*/  FSEL R59, R59, -INF , !P3 ;  /* 0xff8000003b3b7808 */ /* 0x000fc40005800000 */
[C---:B------:R-:W-:Y:S02]  /*126a0*/  ISETP.GT.AND P4, PT, R83.reuse, 0x58, P1 ;  /* 0x000000585300780c */ /* 0x040fe40000f84270 */
[C---:B------:R-:W-:Y:S02]  /*126b0*/  ISETP.GT.AND P2, PT, R83.reuse, 0x59, P1 ;  /* 0x000000595300780c */ /* 0x040fe40000f44270 */
[C---:B------:R-:W-:Y:S02]  /*126c0*/  ISETP.GT.AND P3, PT, R83.reuse, 0x60, P1 ;  /* 0x000000605300780c */ /* 0x040fe40000f64270 */
[----:B------:R-:W-:Y:S02]  /*126d0*/  @P0 LOP3.LUT R16, R16, 0x80000000, RZ, 0xfc, !PT ;  /* 0x8000000010100812 */ /* 0x000fe400078efcff */
[----:B------:R-:W-:Y:S02]  /*126e0*/  ISETP.GT.AND P0, PT, R83, RZ, P1 ;  /* 0x000000ff5300720c */ /* 0x000fe40000f04270 */
[----:B------:R-:W-:-:S02]  /*126f0*/  FMNMX.FTZ R8, R47, R8, !PT ;  /* 0x000000082f087209 */ /* 0x000fc40007810000 */
[C---:B------:R-:W-:Y:S02]  /*12700*/  ISETP.LT.OR P4, PT, R84.reuse, 0x59, P4 ;  /* 0x000000595400780c */ /* 0x040fe40002781670 */
[C---:B------:R-:W-:Y:S02]  /*12710*/  ISETP.LT.OR P2, PT, R84.reuse, 0x5a, P2 ;  /* 0x0000005a5400780c */ /* 0x040fe40001741670 */
[----:B------:R-:W-:Y:S02]  /*12720*/  ISETP.LT.OR P3, PT, R84, 0x61, P3 ;  /* 0x000000615400780c */ /* 0x000fe40001f61670 */
[----:B------:R-:W-:Y:S02]  /*12730*/  FMNMX.FTZ R8, R50, R8, !PT ;  /* 0x0000000832087209 */ /* 0x000fe40007810000 */
        /* <DEDUP_REMOVED lines=9> */
[----:B------:R-:W-:Y:S02]  /*127d0*/  LOP3.LUT R16, R16, 0xfffffff7, RZ, 0xc0, !PT ;  /* 0xfffffff710107812 */ /* 0x000fe400078ec0ff */
[----:B------:R-:W-:Y:S02]  /*127e0*/  ISETP.GT.AND P1, PT, R83, 0x79, P1 ;  /* 0x000000795300780c */ /* 0x000fe40000f24270 */
[----:B------:R-:W-:Y:S02]  /*127f0*/  FMNMX.FTZ R8, R56, R8, !PT ;  /* 0x0000000838087209 */ /* 0x000fe40007810000 */
[----:B------:R-:W-:Y:S02]  /*12800*/  @P0 LOP3.LUT R16, R16, 0x8, RZ, 0xfc, !PT ;  /* 0x0000000810100812 */ /* 0x000fe400078efcff */
[----:B------:R-:W-:-:S02]  /*12810*/  FMNMX.FTZ R8, R57, R8, !PT ;  /* 0x0000000839087209 */ /* 0x000fc40007810000 */
[C---:B------:R-:W-:Y:S02]  /*12820*/  LOP3.LUT P0, RZ, R16.reuse, 0x80000000, RZ, 0xc0, !PT ;  /* 0x8000000010ff7812 */ /* 0x040fe4000780c0ff */
[----:B------:R-:W-:Y:S02]  /*12830*/  LOP3.LUT R16, R16, 0xfffffffd, RZ, 0xc0, !PT ;  /* 0xfffffffd10107812 */ /* 0x000fe400078ec0ff */
[----:B------:R-:W-:Y:S02]  /*12840*/  FMNMX.FTZ R8, R60, R8, !PT ;  /* 0x000000083c087209 */ /* 0x000fe40007810000 */
[----:B------:R-:W-:Y:S02]  /*12850*/  @P1 LOP3.LUT R16, R16, 0x2, RZ, 0xfc, !PT ;  /* 0x0000000210101812 */ /* 0x000fe400078efcff */
[----:B------:R-:W-:Y:S02]  /*12860*/  FMNMX.FTZ R8, R61, R8, !PT ;  /* 0x000000083d087209 */ /* 0x000fe40007810000 */
[----:B------:R-:W-:-:S02]  /*12870*/  LOP3.LUT P1, RZ, R16, 0x8, RZ, 0xc0, !PT ;  /* 0x0000000810ff7812 */ /* 0x000fc4000782c0ff */
[----:B------:R-:W-:Y:S02]  /*12880*/  FMNMX.FTZ R8, R64, R8, !PT ;  /* 0x0000000840087209 */ /* 0x000fe40007810000 */
[----:B------:R-:W-:Y:S02]  /*12890*/  ISETP.LT.OR P1, PT, R84, 0x1, P1 ;  /* 0x000000015400780c */ /* 0x000fe40000f21670 */
[----:B------:R-:W-:Y:S02]  /*128a0*/  FMNMX.FTZ R8, R65, R8, !PT ;  /* 0x0000000841087209 */ /* 0x000fe40007810000 */
[----:B------:R-:W-:Y:S02]  /*128b0*/  FSEL R11, R11, -INF , !P1 ;  /* 0xff8000000b0b7808 */ /* 0x000fe40004800000 */
[----:B------:R-:W-:Y:S02]  /*128c0*/  FMNMX.FTZ R8, R68, R8, !PT ;  /* 0x0000000844087209 */ /* 0x000fe40007810000 */
[----:B------:R-:W-:-:S02]  /*128d0*/  FMNMX.FTZ R27, R11, R6, !PT ;  /* 0x000000060b1b7209 */ /* 0x000fc40007810000 */
[----:B------:R-:W-:Y:S02]  /*128e0*/  FMNMX.FTZ R8, R69, R8, !PT ;  /* 0x0000000845087209 */ /* 0x000fe40007810000 */
[----:B------:R-:W-:Y:S02]  /*128f0*/  FMNMX.FTZ R27, R12, R27, !PT ;  /* 0x0000001b0c1b7209 */ /* 0x000fe40007810000 */
[----:B------:R-:W-:Y:S02]  /*12900*/  FMNMX.FTZ R8, R72, R8, !PT ;  /* 0x0000000848087209 */ /* 0x000fe40007810000 */
[----:B------:R-:W-:Y:S02]  /*12910*/  FMNMX.FTZ R27, R15, R27, !PT ;  /* 0x0000001b0f1b7209 */ /* 0x000fe40007810000 */
[----:B------:R-:W-:Y:S02]  /*12920*/  FMNMX.FTZ R8, R73, R8, !PT ;  /* 0x0000000849087209 */ /* 0x000fe40007810000 */
[----:B------:R-:W-:-:S02]  /*12930*/  FMNMX.FTZ R27, R20, R27, !PT ;  /* 0x0000001b141b7209 */ /* 0x000fc40007810000 */
[----:B------:R-:W-:Y:S02]  /*12940*/  FMNMX.FTZ R8, R76, R8, !PT ;  /* 0x000000084c087209 */ /* 0x000fe40007810000 */
[----:B------:R-:W-:Y:S02]  /*12950*/  FMNMX.FTZ R27, R24, R27, !PT ;  /* 0x0000001b181b7209 */ /* 0x000fe40007810000 */
[----:B------:R-:W-:Y:S02]  /*12960*/  FMNMX.FTZ R8, R77, R8, !PT ;  /* 0x000000084d087209 */ /* 0x000fe40007810000 */
[----:B------:R-:W-:Y:S02]  /*12970*/  FMNMX.FTZ R27, R25, R27, !PT ;  /* 0x0000001b191b7209 */ /* 0x000fe40007810000 */
[----:B------:R-:W-:Y:S01]  /*12980*/  ISETP.LT.OR P0, PT, R84, 0x62, P0 ;  /* 0x000000625400780c */ /* 0x000fe20000701670 */
[----:B------:R-:W0:Y:S01]  /*12990*/  SHFL.BFLY PT, R26, R8, 0x2, 0x1f ;  /* 0x0c401f00081a7f89 */ /* 0x000e2200000e0000 */
[----:B------:R-:W-:-:S02]  /*129a0*/  FMNMX.FTZ R27, R28, R27, !PT ;  /* 0x0000001b1c1b7209 */ /* 0x000fc40007810000 */
[----:B------:R-:W-:Y:S02]  /*129b0*/  LOP3.LUT R16, R16, 0xffffffef, RZ, 0xc0, !PT ;  /* 0xffffffef10107812 */ /* 0x000fe400078ec0ff */
[----:B------:R-:W-:Y:S02]  /*129c0*/  FMNMX.FTZ R27, R29, R27, !PT ;  /* 0x0000001b1d1b7209 */ /* 0x000fe40007810000 */
[----:B------:R-:W-:Y:S02]  /*129d0*/  ISETP.LT.OR P4, PT, R84, 0x71, P4 ;  /* 0x000000715400780c */ /* 0x000fe40002781670 */
[----:B------:R-:W-:Y:S02]  /*129e0*/  FMNMX.FTZ R27, R32, R27, !PT ;  /* 0x0000001b201b7209 */ /* 0x000fe40007810000 */
[----:B------:R-:W-:Y:S02]  /*129f0*/  ISETP.LT.OR P5, PT, R84, 0x72, P5 ;  /* 0x000000725400780c */ /* 0x000fe40002fa1670 */
[----:B------:R-:W-:-:S02]  /*12a00*/  FMNMX.FTZ R27, R33, R27, !PT ;  /* 0x0000001b211b7209 */ /* 0x000fc40007810000 */
[----:B------:R-:W-:Y:S02]  /*12a10*/  @P0 LOP3.LUT R16, R16, 0x10, RZ, 0xfc, !PT ;  /* 0x0000001010100812 */ /* 0x000fe400078efcff */
[----:B------:R-:W-:Y:S02]  /*12a20*/  FMNMX.FTZ R27, R36, R27, !PT ;  /* 0x0000001b241b7209 */ /* 0x000fe40007810000 */
[----:B------:R-:W-:Y:S02]  /*12a30*/  ISETP.LT.OR P0, PT, R84, 0x69, P2 ;  /* 0x000000695400780c */ /* 0x000fe40001701670 */
[----:B------:R-:W-:Y:S02]  /*12a40*/  FMNMX.FTZ R27, R37, R27, !PT ;  /* 0x0000001b251b7209 */ /* 0x000fe40007810000 */
[----:B------:R-:W-:Y:S02]  /*12a50*/  LOP3.LUT P2, RZ, R16, 0x2, RZ, 0xc0, !PT ;  /* 0x0000000210ff7812 */ /* 0x000fe4000784c0ff */
[----:B0-----:R-:W-:-:S02]  /*12a60*/  FMNMX.FTZ R8, R8, R26, !PT ;  /* 0x0000001a08087209 */ /* 0x001fc40007810000 */
[----:B------:R-:W-:Y:S02]  /*12a70*/  FMNMX.FTZ R27, R40, R27, !PT ;  /* 0x0000001b281b7209 */ /* 0x000fe40007810000 */
[----:B------:R-:W-:Y:S01]  /*12a80*/  LOP3.LUT R16, R16, 0xfffffffb, RZ, 0xc0, !PT ;  /* 0xfffffffb10107812 */ /* 0x000fe200078ec0ff */
[----:B------:R-:W0:Y:S01]  /*12a90*/  SHFL.BFLY PT, R26, R8, 0x1, 0x1f ;  /* 0x0c201f00081a7f89 */ /* 0x000e2200000e0000 */
[----:B------:R-:W-:Y:S02]  /*12aa0*/  FMNMX.FTZ R27, R41, R27, !PT ;  /* 0x0000001b291b7209 */ /* 0x000fe40007810000 */
[----:B------:R-:W-:Y:S02]  /*12ab0*/  @P0 LOP3.LUT R16, R16, 0x4, RZ, 0xfc, !PT ;  /* 0x0000000410100812 */ /* 0x000fe400078efcff */
[----:B------:R-:W-:Y:S02]  /*12ac0*/  FMNMX.FTZ R27, R44, R27, !PT ;  /* 0x0000001b2c1b7209 */ /* 0x000fe40007810000 */
[----:B------:R-:W-:-:S02]  /*12ad0*/  ISETP.LT.OR P0, PT, R84, 0x6a, P3 ;  /* 0x0000006a5400780c */ /* 0x000fc40001f01670 */
[----:B------:R-:W-:Y:S02]  /*12ae0*/  FMNMX.FTZ R27, R45, R27, !PT ;  /* 0x0000001b2d1b7209 */ /* 0x000fe40007810000 */
[----:B------:R-:W-:Y:S02]  /*12af0*/  LOP3.LUT R16, R16, 0xbfffffff, RZ, 0xc0, !PT ;  /* 0xbfffffff10107812 */ /* 0x000fe400078ec0ff */
[----:B------:R-:W-:Y:S02]  /*12b00*/  FMNMX.FTZ R27, R48, R27, !PT ;  /* 0x0000001b301b7209 */ /* 0x000fe40007810000 */
[----:B------:R-:W-:Y:S02]  /*12b10*/  FSEL R74, R74, -INF , !P4 ;  /* 0xff8000004a4a7808 */ /* 0x000fe40006000000 */
[----:B------:R-:W-:Y:S02]  /*12b20*/  FMNMX.FTZ R27, R49, R27, !PT ;  /* 0x0000001b311b7209 */ /* 0x000fe40007810000 */
[----:B------:R-:W-:-:S02]  /*12b30*/  ISETP.LT.OR P6, PT, R84, 0x79, P6 ;  /* 0x000000795400780c */ /* 0x000fc400037c1670 */
[----:B------:R-:W-:Y:S02]  /*12b40*/  FMNMX.FTZ R27, R54, R27, !PT ;  /* 0x0000001b361b7209 */ /* 0x000fe40007810000 */
[----:B------:R-:W-:Y:S02]  /*12b50*/  @P0 LOP3.LUT R16, R16, 0x40000000, RZ, 0xfc, !PT ;  /* 0x4000000010100812 */ /* 0x000fe400078efcff */
[----:B0-----:R-:W-:Y:S02]  /*12b60*/  FMNMX.FTZ R8, R8, R26, !PT ;  /* 0x0000001a08087209 */ /* 0x001fe40007810000 */
[----:B------:R-:W-:Y:S02]  /*12b70*/  FMNMX.FTZ R27, R55, R27, !PT ;  /* 0x0000001b371b7209 */ /* 0x000fe40007810000 */
[----:B------:R-:W-:Y:S02]  /*12b80*/  FSETP.NEU.FTZ.AND P3, PT, R8, -INF , PT ;  /* 0xff8000000800780b */ /* 0x000fe40003f7d000 */
[----:B------:R-:W-:-:S02]  /*12b90*/  FMNMX.FTZ R27, R58, R27, !PT ;  /* 0x0000001b3a1b7209 */ /* 0x000fc40007810000 */
[----:B------:R-:W-:Y:S02]  /*12ba0*/  FSEL R26, R8, RZ, P3 ;  /* 0x000000ff081a7208 */ /* 0x000fe40001800000 */
[----:B------:R-:W-:Y:S02]  /*12bb0*/  FMNMX.FTZ R27, R59, R27, !PT ;  /* 0x0000001b3b1b7209 */ /* 0x000fe40007810000 */
[----:B------:R-:W-:Y:S01]  /*12bc0*/  LOP3.LUT P0, RZ, R16, 0x10, RZ, 0xc0, !PT ;  /* 0x0000001010ff7812 */ /* 0x000fe2000780c0ff */
[----:B------:R-:W-:Y:S01]  /*12bd0*/  FADD.FTZ R5, -R26, R5 ;  /* 0x000000051a057221 */ /* 0x000fe20000010100 */
[----:B------:R-:W-:Y:S01]  /*12be0*/  FMNMX.FTZ R27, R62, R27, !PT ;  /* 0x0000001b3e1b7209 */ /* 0x000fe20007810000 */
[----:B------:R-:W-:Y:S01]  /*12bf0*/  FMUL.FTZ R26, R8, UR51 ;  /* 0x00000033081a7c20 */ /* 0x000fe20008410000 */
[----:B------:R-:W-:Y:S01]  /*12c00*/  FSEL R67, R67, -INF , !P0 ;  /* 0xff80000043437808 */ /* 0x000fe20004000000 */
[----:B------:R-:W-:Y:S01]  /*12c10*/  FMUL.FTZ R5, R5, UR51 ;  /* 0x0000003305057c20 */ /* 0x000fe20008410000 */
[----:B------:R-:W-:-:S02]  /*12c20*/  FMNMX.FTZ R27, R63, R27, !PT ;  /* 0x0000001b3f1b7209 */ /* 0x000fc40007810000 */
[----:B------:R-:W-:Y:S02]  /*12c30*/  FSEL R26, R26, RZ, P3 ;  /* 0x000000ff1a1a7208 */ /* 0x000fe40001800000 */
[----:B------:R-:W-:Y:S01]  /*12c40*/  LOP3.LUT P3, RZ, R16, 0x4, RZ, 0xc0, !PT ;  /* 0x0000000410ff7812 */ /* 0x000fe2000786c0ff */
[----:B------:R-:W-:Y:S01]  /*12c50*/  MUFU.EX2 R5, R5 ;  /* 0x0000000500057308 */ /* 0x000fe20000000800 */
[----:B------:R-:W-:Y:S01]  /*12c60*/  FMNMX.FTZ R27, R66, R27, !PT ;  /* 0x0000001b421b7209 */ /* 0x000fe20007810000 */
[--C-:B------:R-:W-:Y:S01]  /*12c70*/  FFMA.FTZ R9, R9, UR51, -R26.reuse ;  /* 0x0000003309097c23 */ /* 0x100fe2000801081a */
[----:B------:R-:W-:Y:S01]  /*12c80*/  LOP3.LUT P0, RZ, R16, 0x40000000, RZ, 0xc0, !PT ;  /* 0x4000000010ff7812 */ /* 0x000fe2000780c0ff */
        /* <DEDUP_REMOVED lines=44> */
[----:B------:R-:W0:Y:S01]  /*12f50*/  MUFU.EX2 R9, R9 ;  /* 0x0000000900097308 */ /* 0x000e220000000800 */
[----:B------:R-:W1:Y:S01]  /*12f60*/  SHFL.BFLY PT, R77, R27, 0x2, 0x1f ;  /* 0x0c401f001b4d7f89 */ /* 0x000e6200000e0000 */
[----:B------:R-:W-:-:S06]  /*12f70*/  LOP3.LUT P0, RZ, R16, 0x20000000, RZ, 0xc0, !PT ;  /* 0x2000000010ff7812 */ /* 0x000fcc000780c0ff */
[----:B------:R-:W2:Y:S08]  /*12f80*/  MUFU.EX2 R10, R10 ;  /* 0x0000000a000a7308 */ /* 0x000eb00000000800 */
[----:B------:R-:W-:Y:S01]  /*12f90*/  MUFU.EX2 R13, R13 ;  /* 0x0000000d000d7308 */ /* 0x000fe20000000800 */
[----:B0-----:R-:W-:-:S07]  /*12fa0*/  FFMA.FTZ R4, R5, R4, R9 ;  /* 0x0000000405047223 */ /* 0x001fce0000010009 */
[----:B------:R-:W-:Y:S01]  /*12fb0*/  MUFU.EX2 R14, R14 ;  /* 0x0000000e000e7308 */ /* 0x000fe20000000800 */
[----:B-1----:R-:W-:Y:S01]  /*12fc0*/  FMNMX.FTZ R27, R27, R77, !PT ;  /* 0x0000004d1b1b7209 */ /* 0x002fe20007810000 */
[----:B--2---:R-:W-:-:S04]  /*12fd0*/  FADD.FTZ R4, R10, R4 ;  /* 0x000000040a047221 */ /* 0x004fc80000010000 */
[----:B------:R-:W0:Y:S02]  /*12fe0*/  SHFL.BFLY PT, R78, R27, 0x1, 0x1f ;  /* 0x0c201f001b4e7f89 */ /* 0x000e2400000e0000 */
[----:B------:R0:W-:Y:S08]  /*12ff0*/  MUFU.EX2 R77, R69 ;  /* 0x00000045004d7308 */ /* 0x0001f00000000800 */
[----:B------:R-:W-:Y:S08]  /*13000*/  MUFU.EX2 R21, R21 ;  /* 0x0000001500157308 */ /* 0x000ff00000000800 */
[----:B------:R-:W-:Y:S01]  /*13010*/  MUFU.EX2 R23, R23 ;  /* 0x0000001700177308 */ /* 0x000fe20000000800 */
[----:B0-----:R-:W-:-:S07]  /*13020*/  FMNMX.FTZ R69, R27, R78, !PT ;  /* 0x0000004e1b457209 */ /* 0x001fce0007810000 */
[----:B------:R-:W-:Y:S01]  /*13030*/  MUFU.EX2 R52, R52 ;  /* 0x0000003400347308 */ /* 0x000fe20000000800 */
[C---:B------:R-:W-:Y:S01]  /*13040*/  FSETP.NEU.FTZ.AND P1, PT, R69.reuse, -INF , PT ;  /* 0xff8000004500780b */ /* 0x040fe20003f3d000 */
[----:B------:R-:W-:-:S03]  /*13050*/  FMUL.FTZ R78, R69, UR51 ;  /* 0x00000033454e7c20 */ /* 0x000fc60008410000 */
[----:B------:R-:W-:Y:S02]  /*13060*/  FSEL R27, R69, RZ, P1 ;  /* 0x000000ff451b7208 */ /* 0x000fe40000800000 */
[----:B------:R-:W-:Y:S01]  /*13070*/  FSEL R78, R78, RZ, P1 ;  /* 0x000000ff4e4e7208 */ /* 0x000fe20000800000 */
[----:B------:R-:W-:Y:S02]  /*13080*/  MUFU.EX2 R53, R53 ;  /* 0x0000003500357308 */ /* 0x000fe40000000800 */
[----:B------:R-:W-:Y:S02]  /*13090*/  FADD.FTZ R27, -R27, R6 ;  /* 0x000000061b1b7221 */ /* 0x000fe40000010100 */
        /* <DEDUP_REMOVED lines=12> */
[----:B------:R0:W-:Y:S01]  /*13160*/  MUFU.EX2 R26, R11 ;  /* 0x0000000b001a7308 */ /* 0x0001e20000000800 */
        /* <DEDUP_REMOVED lines=8> */
[----:B0-----:R-:W-:Y:S01]  /*131f0*/  FMUL.FTZ R11, R27, UR51 ;  /* 0x000000331b0b7c20 */ /* 0x001fe20008410000 */
        /* <DEDUP_REMOVED lines=15> */
[----:B------:R-:W-:-:S07]  /*132f0*/  FFMA.FTZ R80, R80, UR51, -R78 ;  /* 0x0000003350507c23 */ /* 0x000fce000801084e */
[----:B------:R-:W2:Y:S01]  /*13300*/  MUFU.EX2 R82, R20 ;  /* 0x0000001400527308 */ /* 0x000ea20000000800 */
[----:B0-----:R-:W-:-:S07]  /*13310*/  FFMA.FTZ R3, R11, R3, R26 ;  /* 0x000000030b037223 */ /* 0x001fce000001001a */
[----:B------:R0:W3:Y:S08]  /*13320*/  MUFU.EX2 R78, R24 ;  /* 0x00000018004e7308 */ /* 0x0000f00000000800 */
[----:B------:R-:W4:Y:S01]  /*13330*/  MUFU.EX2 R81, R25 ;  /* 0x0000001900517308 */ /* 0x000f220000000800 */
[----:B0-----:R-:W-:Y:S01]  /*13340*/  FADD.FTZ R24, R83, R3 ;  /* 0x0000000353187221 */ /* 0x001fe20000010000 */
[----:B------:R-:W-:-:S03]  /*13350*/  FADD.FTZ R3, R13, R4 ;  /* 0x000000040d037221 */ /* 0x000fc60000010000 */
[----:B-1----:R-:W-:Y:S01]  /*13360*/  FADD.FTZ R4, R12, R24 ;  /* 0x000000180c047221 */ /* 0x002fe20000010000 */
[----:B------:R-:W-:Y:S02]  /*13370*/  FADD.FTZ R3, R14, R3 ;  /* 0x000000030e037221 */ /* 0x000fe40000010000 */
[----:B------:R-:W0:Y:S01]  /*13380*/  MUFU.EX2 R15, R28 ;  /* 0x0000001c000f7308 */ /* 0x000e220000000800 */
[----:B--2---:R-:W-:Y:S01]  /*13390*/  FADD.FTZ R4, R82, R4 ;  /* 0x0000000452047221 */ /* 0x004fe20000010000 */
[----:B------:R-:W-:-:S03]  /*133a0*/  FADD.FTZ R3, R21, R3 ;  /* 0x0000000315037221 */ /* 0x000fc60000010000 */
[----:B---3--:R-:W-:Y:S01]  /*133b0*/  FADD.FTZ R4, R78, R4 ;  /* 0x000000044e047221 */ /* 0x008fe20000010000 */
[----:B------:R-:W-:Y:S02]  /*133c0*/  FADD.FTZ R3, R23, R3 ;  /* 0x0000000317037221 */ /* 0x000fe40000010000 */
[----:B------:R-:W1:Y:S01]  /*133d0*/  MUFU.EX2 R29, R29 ;  /* 0x0000001d001d7308 */ /* 0x000e620000000800 */
[----:B----4-:R-:W-:Y:S01]  /*133e0*/  FADD.FTZ R4, R81, R4 ;  /* 0x0000000451047221 */ /* 0x010fe20000010000 */
[----:B------:R-:W-:-:S04]  /*133f0*/  FADD.FTZ R3, R52, R3 ;  /* 0x0000000334037221 */ /* 0x000fc80000010000 */
[----:B------:R-:W-:Y:S02]  /*13400*/  FADD.FTZ R3, R53, R3 ;  /* 0x0000000335037221 */ /* 0x000fe40000010000 */
        /* <DEDUP_REMOVED lines=77> */
[----:B--2---:R-:W-:-:S04]  /*138e0*/  FADD.FTZ R3, R68, R3 ;  /* 0x0000000344037221 */ /* 0x004fc80000010000 */
[----:B------:R-:W-:-:S03]  /*138f0*/  FADD.FTZ R3, R77, R3 ;  /* 0x000000034d037221 */ /* 0x000fc60000010000 */
        /* <DEDUP_REMOVED lines=15> */
[----:B------:R-:W-:Y:S01]  /*139f0*/  FADD.FTZ R4, R6, R3 ;  /* 0x0000000306047221 */ /* 0x000fe20000010000 */
[----:B--2---:R-:W-:Y:S01]  /*13a00*/  FADD.FTZ R3, R80, R24 ;  /* 0x0000001850037221 */ /* 0x004fe20000010000 */
[----:B------:R-:W-:Y:S06]  /*13a10*/  @!P0 BRA `(.L_x_1531) ;  /* 0x0000000000048947 */ /* 0x000fec0003800000 */
[----:B------:R-:W-:Y:S01]  /*13a20*/  BPT.TRAP 0x1 ;  /* 0x000000040000795c */ /* 0x000fe20000300000 */
.L_x_1531:
[----:B------:R-:W2:Y:S04]  /*13a30*/  LDL R143, [R1] ;  /* 0x00000000018f7983 */ /* 0x000ea80000100800 */
[----:B------:R-:W3:Y:S04]  /*13a40*/  LDL R32, [R1+0x70] ;  /* 0x0000700001207983 */ /* 0x000ee80000100800 */
[----:B------:R-:W4:Y:S04]  /*13a50*/  LDL R71, [R1+0x8] ;  /* 0x0000080001477983 */ /* 0x000f280000100800 */
[----:B------:R-:W5:Y:S04]  /*13a60*/  LDL R62, [R1+0x4] ;  /* 0x00000400013e7983 */ /* 0x000f680000100800 */
[----:B------:R-:W5:Y:S01]  /*13a70*/  LDL R87, [R1+0x74] ;  /* 0x0000740001577983 */ /* 0x000f620000100800 */
[----:B------:R-:W-:Y:S01]  /*13a80*/  LEA R17, R17, R2, 0x3 ;  /* 0x0000000211117211 */ /* 0x000fe200078e18ff */
[----:B------:R-:W-:-:S04]  /*13a90*/  IMAD.U32 R24, RZ, RZ, UR38 ;  /* 0x00000026ff187e24 */ /* 0x000fc8000f8e00ff */
[----:B------:R-:W-:Y:S01]  /*13aa0*/  VIADD R17, R17, 0x2d860 ;  /* 0x0002d86011117836 */ /* 0x000fe20000000000 */
[----:B------:R-:W-:Y:S02]  /*13ab0*/  F2FP.F16.F32.PACK_AB R25, R83, R26 ;  /* 0x0000001a5319723e */ /* 0x000fe400000000ff */
[----:B------:R-:W-:Y:S02]  /*13ac0*/  F2FP.F16.F32.PACK_AB R26, R14, R13 ;  /* 0x0000000d0e1a723e */ /* 0x000fe400000000ff */
[----:B------:R-:W-:Y:S02]  /*13ad0*/  PRMT R17, R24, 0x654, R17 ;  /* 0x0000065418117816 */ /* 0x000fe40000000011 */
[----:B------:R-:W-:Y:S02]  /*13ae0*/  F2FP.F16.F32.PACK_AB R24, R10, R9 ;  /* 0x000000090a18723e */ /* 0x000fe400000000ff */
[----:B------:R-:W-:Y:S01]  /*13af0*/  F2FP.F16.F32.PACK_AB R27, R82, R12 ;  /* 0x0000000c521b723e */ /* 0x000fe200000000ff */
[----:B------:R0:W-:Y:S01]  /*13b00*/  SYNCS.ARRIVE.TRANS64.RED.A1T0 RZ, [R17+URZ], RZ ;  /* 0x000000ff11ff79a7 */ /* 0x0001e2000810043f */
        /* <DEDUP_REMOVED lines=79> */
[----:B------:R-:W-:Y:S02]  /*14000*/  IMAD.MOV.U32 R23, RZ, RZ, R139 ;  /* 0x000000ffff177224 */ /* 0x000fe400078e008b */
[----:B0-----:R-:W-:Y:S01]  /*14010*/  IMAD.MOV.U32 R17, RZ, RZ, R7 ;  /* 0x000000ffff117224 */ /* 0x001fe200078e0007 */
[----:B--2---:R-:W-:Y:S04]  /*14020*/  STSM.16.M88.4 [R143+0x21800], R24 ;  /* 0x021800188f007844 */ /* 0x004fe80000000200 */
[----:B---3--:R0:W-:Y:S02]  /*14030*/  STSM.16.M88.4 [R32], R12 ;  /* 0x0000000c20007844 */ /* 0x0081e40000000200 */
[----:B0-----:R-:W-:-:S05]  /*14040*/  F2FP.F16.F32.PACK_AB R32, R31, R30 ;  /* 0x0000001e1f20723e */ /* 0x001fca00000000ff */
[----:B----4-:R0:W-:Y:S04]  /*14050*/  STSM.16.M88.4 [R71], R32 ;  /* 0x0000002047007844 */ /* 0x0101e80000000200 */
[----:B-----5:R0:W-:Y:S04]  /*14060*/  STSM.16.M88.4 [R62], R40 ;  /* 0x000000283e007844 */ /* 0x0201e80000000200 */
        /* <DEDUP_REMOVED lines=9> */
[----:B-1----:R-:W1:Y:S02]  /*14100*/  FENCE.VIEW.ASYNC.S ;  /* 0x00000000000073c6 */ /* 0x002e640000000000 */
[----:B-1----:R-:W-:Y:S01]  /*14110*/  NOP ;  /* 0x0000000000007918 */ /* 0x002fe20000000000 */
[----:B------:R-:W-:Y:S05]  /*14120*/  @P1 BRA `(.L_x_1532) ;  /* 0xffffffc000941947 */ /* 0x000fea000383ffff */
[----:B------:R-:W-:Y:S02]  /*14130*/  IMAD.MOV.U32 R6, RZ, RZ, R69 ;  /* 0x000000ffff067224 */ /* 0x000fe400078e0045 */
[----:B------:R-:W-:Y:S02]  /*14140*/  IMAD.MOV.U32 R5, RZ, RZ, R8 ;  /* 0x000000ffff057224 */ /* 0x000fe400078e0008 */
[----:B------:R-:W-:Y:S02]  /*14150*/  IMAD.MOV.U32 R17, RZ, RZ, R7 ;  /* 0x000000ffff117224 */ /* 0x000fe400078e0007 */
[----:B------:R-:W-:-:S07]  /*14160*/  IMAD.MOV.U32 R23, RZ, RZ, R139 ;  /* 0x000000ffff177224 */ /* 0x000fce00078e008b */
.L_x_1512:
[----:B------:R-:W2:Y:S01]  /*14170*/  LDL R7, [R1+0x5c] ;  /* 0x00005c0001077983 */ /* 0x000ea20000100800 */
[----:B------:R-:W1:Y:S01]  /*14180*/  LDC R8, c[0x0][0x448] ;  /* 0x00011200ff087b82 */ /* 0x000e620000000800 */
[----:B------:R-:W-:Y:S01]  /*14190*/  LOP3.LUT R16, R16, 0xfffffffb, RZ, 0xc0, !PT ;  /* 0xfffffffb10107812 */ /* 0x000fe200078ec0ff */
[----:B------:R-:W-:Y:S01]  /*141a0*/  ULDC UR8, c[0x0][0x9dc] ;  /* 0x0002770000087ab9 */ /* 0x000fe20000000800 */
[----:B------:R-:W-:-:S05]  /*141b0*/  IADD3 R10, R157, 0x1, -R154 ;  /* 0x000000019d0a7810 */ /* 0x000fca0007ffe89a */
[----:B------:R-:W3:Y:S01]  /*141c0*/  LDC R11, c[0x0][0x9e4] ;  /* 0x00027900ff0b7b82 */ /* 0x000ee20000000800 */
[----:B-1----:R-:W-:-:S13]  /*141d0*/  ISETP.NE.AND P1, PT, R8, 0x1, PT ;  /* 0x000000010800780c */ /* 0x002fda0003f25270 */
[----:B------:R-:W1:Y:S01]  /*141e0*/  @P1 LDC R8, c[0x0][0x44c] ;  /* 0x00011300ff081b82 */ /* 0x000e620000000800 */
[----:B------:R-:W-:-:S04]  /*141f0*/  @P1 LOP3.LUT R16, R16, 0x4, RZ, 0xfc, !PT ;  /* 0x0000000410101812 */ /* 0x000fc800078efcff */
[----:B------:R-:W-:-:S03]  /*14200*/  LOP3.LUT R16, R16, 0xfffffff7, RZ, 0xc0, !PT ;  /* 0xfffffff710107812 */ /* 0x000fc600078ec0ff */
[----:B------:R-:W4:Y:S01]  /*14210*/  @P1 LDC R9, c[0x0][0x450] ;  /* 0x00011400ff091b82 */ /* 0x000f220000000800 */
[----:B--2---:R-:W-:-:S04]  /*14220*/  VIADD R7, R7, 0xbf ;  /* 0x000000bf07077836 */ /* 0x004fc80000000000 */
[----:B-1----:R-:W-:-:S05]  /*14230*/  @P1 IMAD.HI.U32 R8, R7, R8, RZ ;  /* 0x0000000807081227 */ /* 0x002fca00078e00ff */
[----:B----4-:R-:W-:Y:S02]  /*14240*/  @P1 SHF.R.U32.HI R7, RZ, R9, R8 ;  /* 0x00000009ff071219 */ /* 0x010fe40000011608 */
[----:B---3--:R-:W-:-:S03]  /*14250*/  ISETP.GE.AND P1, PT, R11, 0x1, PT ;  /* 0x000000010b00780c */ /* 0x008fc60003f26270 */
[----:B------:R-:W-:-:S04]  /*14260*/  IMAD.IADD R7, R10, 0x1, R7 ;  /* 0x000000010a077824 */ /* 0x000fc800078e0207 */
[----:B------:R-:W-:-:S06]  /*14270*/  VIADD R10, R7, -UR8 ;  /* 0x80000008070a7c36 */ /* 0x000fcc0008000000 */
[----:B------:R-:W-:Y:S01]  /*14280*/  @P1 LOP3.LUT R16, R16, 0x8, RZ, 0xfc, !PT ;  /* 0x0000000810101812 */ /* 0x000fe200078efcff */
[----:B------:R-:W-:Y:S06]  /*14290*/  @!P1 BRA `(.L_x_1533) ;  /* 0x0000000000449947 */ /* 0x000fec0003800000 */
[----:B------:R-:W-:Y:S01]  /*142a0*/  ISETP.GT.AND P1, PT, R7, -0x1, PT ;  /* 0xffffffff0700780c */ /* 0x000fe20003f24270 */
[----:B------:R-:W-:-:S12]  /*142b0*/  BSSY B0, `(.L_x_1534) ;  /* 0x000000d000007945 */ /* 0x000fd80003800000 */
[----:B------:R-:W-:Y:S05]  /*142c0*/  @P1 BRA `(.L_x_1535) ;  /* 0x00000000001c1947 */ /* 0x000fea0003800000 */
[----:B------:R-:W-:Y:S02]  /*142d0*/  ISETP.NE.AND P1, PT, R11, 0x1, PT ;  /* 0x000000010b00780c */ /* 0x000fe40003f25270 */
[----:B------:R-:W-:-:S11]  /*142e0*/  LOP3.LUT R7, RZ, R7, RZ, 0x33, !PT ;  /* 0x00000007ff077212 */ /* 0x000fd600078e33ff */
[----:B------:R-:W1:Y:S02]  /*142f0*/  @P1 LDC.64 R8, c[0x0][0x9e8] ;  /* 0x00027a00ff081b82 */ /* 0x000e640000000a00 */
[----:B-1----:R-:W-:-:S05]  /*14300*/  @P1 IMAD.HI.U32 R8, R7, R8, RZ ;  /* 0x0000000807081227 */ /* 0x002fca00078e00ff */
[----:B------:R-:W-:-:S04]  /*14310*/  @P1 SHF.R.U32.HI R7, RZ, R9, R8 ;  /* 0x00000009ff071219 */ /* 0x000fc80000011608 */
[----:B------:R-:W-:Y:S01]  /*14320*/  LOP3.LUT R7, RZ, R7, RZ, 0x33, !PT ;  /* 0x00000007ff077212 */ /* 0x000fe200078e33ff */
[----:B------:R-:W-:Y:S06]  /*14330*/  BRA `(.L_x_1536) ;  /* 0x0000000000107947 */ /* 0x000fec0003800000 */
.L_x_1535:
[----:B------:R-:W-:-:S13]  /*14340*/  ISETP.NE.AND P1, PT, R11, 0x1, PT ;  /* 0x000000010b00780c */ /* 0x000fda0003f25270 */
[----:B------:R-:W1:Y:S02]  /*14350*/  @P1 LDC.64 R8, c[0x0][0x9e8] ;  /* 0x00027a00ff081b82 */ /* 0x000e640000000a00 */
[----:B-1----:R-:W-:-:S05]  /*14360*/  @P1 IMAD.HI.U32 R8, R7, R8, RZ ;  /* 0x0000000807081227 */ /* 0x002fca00078e00ff */
[----:B------:R-:W-:-:S07]  /*14370*/  @P1 SHF.R.U32.HI R7, RZ, R9, R8 ;  /* 0x00000009ff071219 */ /* 0x000fce0000011608 */
.L_x_1536:
[----:B------:R-:W-:Y:S05]  /*14380*/  BSYNC B0 ;  /* 0x0000000000007941 */ /* 0x000fea0003800000 */
.L_x_1534:
[----:B------:R-:W-:-:S05]  /*14390*/  IMAD R7, R7, R11, RZ ;  /* 0x0000000b07077224 */ /* 0x000fca00078e02ff */
[----:B------:R-:W-:-:S07]  /*143a0*/  VIMNMX R10, R10, R7, !PT ;  /* 0x000000070a0a7248 */ /* 0x000fce0007fe0100 */
.L_x_1533:
[----:B------:R-:W2:Y:S01]  /*143b0*/  LDL R8, [R1+0xa0] ;  /* 0x0000a00001087983 */ /* 0x000ea20000100800 */
[----:B------:R-:W-:-:S05]  /*143c0*/  VIADD R10, R10, 0x7f ;  /* 0x0000007f0a0a7836 */ /* 0x000fca0000000000 */
[----:B------:R-:W-:-:S04]  /*143d0*/  SHF.R.S32.HI R7, RZ, 0x1f, R10 ;  /* 0x0000001fff077819 */ /* 0x000fc8000001140a */
[----:B------:R-:W-:-:S04]  /*143e0*/  LEA.HI R7, R7, R10, RZ, 0x7 ;  /* 0x0000000a07077211 */ /* 0x000fc800078f38ff */
[----:B------:R-:W-:-:S04]  /*143f0*/  SHF.R.S32.HI R7, RZ, 0x7, R7 ;  /* 0x00000007ff077819 */ /* 0x000fc80000011407 */
[----:B--2---:R-:W-:-:S04]  /*14400*/  VIMNMX R8, R8, R7, !PT ;  /* 0x0000000708087248 */ /* 0x004fc80007fe0100 */
[----:B------:R-:W-:Y:S01]  /*14410*/  ISETP.GE.AND P1, PT, R0, R8, PT ;  /* 0x000000080000720c */ /* 0x000fe20003f26270 */
[----:B------:R1:W-:-:S12]  /*14420*/  STL [R1+0x44], R8 ;  /* 0x0000440801007387 */ /* 0x0003d80000100800 */
[----:B-1----:R-:W-:Y:S05]  /*14430*/  @!P1 BRA `(.L_x_1537) ;  /* 0x0000002c00449947 */ /* 0x002fea0003800000 */
[----:B------:R-:W-:Y:S01]  /*14440*/  IMAD.MOV.U32 R8, RZ, RZ, R6 ;  /* 0x000000ffff087224 */ /* 0x000fe200078e0006 */
[----:B------:R-:W-:Y:S01]  /*14450*/  MOV R10, R23 ;  /* 0x00000017000a7202 */ /* 0x000fe20000000f00 */
[----:B------:R-:W-:Y:S02]  /*14460*/  IMAD.MOV.U32 R7, RZ, RZ, R5 ;  /* 0x000000ffff077224 */ /* 0x000fe400078e0005 */
[----:B------:R-:W-:-:S07]  /*14470*/  IMAD.MOV.U32 R9, RZ, RZ, R17 ;  /* 0x000000ffff097224 */ /* 0x000fce00078e0011 */
.L_x_1549:
[----:B------:R-:W2:Y:S01]  /*14480*/  LDL R5, [R1+0x48] ;  /* 0x0000480001057983 */ /* 0x000ea20000100800 */
[----:B------:R-:W-:Y:S01]  /*14490*/  ISETP.NE.AND P1, PT, R9, 0x1, PT ;  /* 0x000000010900780c */ /* 0x000fe20003f25270 */
[----:B------:R-:W-:Y:S05]  /*144a0*/  YIELD ;  /* 0x0000000000007946 */ /* 0x000fea0003800000 */
[----:B------:R-:W-:-:S04]  /*144b0*/  SEL R23, RZ, 0x1, P1 ;  /* 0x00000001ff177807 */ /* 0x000fc80000800000 */
[----:B------:R-:W-:Y:S02]  /*144c0*/  LOP3.LUT R23, R10, R23, RZ, 0x3c, !PT ;  /* 0x000000170a177212 */ /* 0x000fe400078e3cff */
[----:B--2---:R-:W-:-:S13]  /*144d0*/  ISETP.NE.AND P1, PT, R5, RZ, PT ;  /* 0x000000ff0500720c */ /* 0x004fda0003f25270 */
[----:B------:R-:W-:Y:S05]  /*144e0*/  @P1 BRA `(.L_x_1538) ;  /* 0x00000000003c1947 */ /* 0x000fea0003800000 */
[----:B------:R-:W-:Y:S05]  /*144f0*/  @!P0 BRA `(.L_x_1539) ;  /* 0x0000000000048947 */ /* 0x000fea0003800000 */
[----:B------:R-:W-:Y:S01]  /*14500*/  BPT.TRAP 0x1 ;  /* 0x000000040000795c */ /* 0x000fe20000300000 */
.L_x_1539:
[----:B------:R-:W-:Y:S01]  /*14510*/  VIADD R5, R9, 0x1 ;  /* 0x0000000109057836 */ /* 0x000fe20000000000 */
[----:B------:R-:W-:-:S04]  /*14520*/  SHF.L.U32 R6, R23, 0x1f, RZ ;  /* 0x0000001f17067819 */ /* 0x000fc800000006ff */
[----:B------:R-:W-:-:S04]  /*14530*/  ISETP.NE.AND P2, PT, R5, 0x2, PT ;  /* 0x000000020500780c */ /* 0x000fc80003f45270 */
[----:B------:R-:W-:-:S05]  /*14540*/  SEL R5, R5, RZ, P2 ;  /* 0x000000ff05057207 */ /* 0x000fca0001000000 */
[----:B------:R-:W-:-:S04]  /*14550*/  IMAD R5, R5, 0x8, R2 ;  /* 0x0000000805057824 */ /* 0x000fc800078e0202 */
[----:B------:R1:W2:Y:S01]  /*14560*/  SYNCS.PHASECHK.TRANS64.TRYWAIT P2, [R5+URZ+0x2d830], R6 ;  /* 0x02d83006050075a7 */ /* 0x0002a2000804017f */
[----:B------:R-:W-:Y:S05]  /*14570*/  @!P0 BRA `(.L_x_1540) ;  /* 0x0000000000048947 */ /* 0x000fea0003800000 */
[----:B------:R-:W-:Y:S01]  /*14580*/  BPT.TRAP 0x1 ;  /* 0x000000040000795c */ /* 0x000fe20000300000 */
.L_x_1540:
[----:B------:R-:W-:Y:S04]  /*14590*/  BSSY B0, `(.L_x_1538) ;  /* 0x0000004000007945 */ /* 0x000fe80003800000 */
[----:B--2---:R-:W-:Y:S05]  /*145a0*/  @P2 BRA `(.L_x_1541) ;  /* 0x0000000000082947 */ /* 0x004fea0003800000 */
[----:B------:R-:W2:Y:S02]  /*145b0*/  SYNCS.PHASECHK.TRANS64.TRYWAIT P2, [R5+URZ+0x2d830], R6 ;  /* 0x02d83006050075a7 */ /* 0x000ea4000804017f */
[----:B--2---:R-:W-:Y:S05]  /*145c0*/  @!P2 BRA `(.L_x_1542) ;  /* 0x0000012c00c4a947 */ /* 0x004fea0003800000 */
.L_x_1541:
[----:B------:R-:W-:Y:S05]  /*145d0*/  BSYNC B0 ;  /* 0x0000000000007941 */ /* 0x000fea0003800000 */
.L_x_1538:
[----:B-12---:R-:W2:Y:S04]  /*145e0*/  LDL R6, [R1+0x4c] ;  /* 0x00004c0001067983 */ /* 0x006ea80000100800 */
[----:B------:R-:W3:Y:S04]  /*145f0*/  LDL.64 R26, [R1+0x10] ;  /* 0x00001000011a7983 */ /* 0x000ee80000100a00 */
[----:B------:R-:W4:Y:S04]  /*14600*/  LDL.64 R148, [R1+0x38] ;  /* 0x0000380001947983 */ /* 0x000f280000100a00 */
[----:B------:R-:W5:Y:S01]  /*14610*/  LDL.64 R146, [R1+0x30] ;  /* 0x0000300001927983 */ /* 0x000f620000100a00 */
[----:B------:R-:W1:Y:S01]  /*14620*/  S2R R5, SR_TID.X ;  /* 0x0000000000057919 */ /* 0x000e620000002100 */
[----:B------:R-:W-:Y:S01]  /*14630*/  VIADD R17, R9, 0x1 ;  /* 0x0000000109117836 */ /* 0x000fe20000000000 */
[----:B------:R-:W-:Y:S05]  /*14640*/  WARPSYNC.ALL ;  /* 0x0000000000007948 */ /* 0x000fea0003800000 */
[C---:B------:R-:W-:Y:S01]  /*14650*/  ISETP.NE.AND P2, PT, R17.reuse, 0x2, PT ;  /* 0x000000021100780c */ /* 0x040fe20003f45270 */
[----:B------:R-:W5:Y:S03]  /*14660*/  LDL.64 R144, [R1+0x28] ;  /* 0x0000280001907983 */ /* 0x000f660000100a00 */
[----:B------:R-:W-:Y:S01]  /*14670*/  SEL R17, R17, RZ, P2 ;  /* 0x000000ff11117207 */ /* 0x000fe20001000000 */
[----:B0-----:R-:W5:Y:S04]  /*14680*/  LDL.64 R142, [R1+0x20] ;  /* 0x00002000018e7983 */ /* 0x001f680000100a00 */
[----:B------:R-:W5:Y:S01]  /*14690*/  LDL.64 R140, [R1+0x18] ;  /* 0x00001800018c7983 */ /* 0x000f620000100a00 */
[----:B-1----:R-:W-:-:S05]  /*146a0*/  SHF.R.U32.HI R5, RZ, 0x7, R5 ;  /* 0x00000007ff057819 */ /* 0x002fca0000011605 */
[----:B------:R-:W-:Y:S02]  /*146b0*/  VIADD R5, R5, 0x8 ;  /* 0x0000000805057836 */ /* 0x000fe40000000000 */
[----:B------:R-:W-:Y:S02]  /*146c0*/  IMAD.MOV.U32 R13, RZ, RZ, -0x7fffffe0 ;  /* 0x80000020ff0d7424 */ /* 0x000fe400078e00ff */
[----:B------:R-:W-:-:S03]  /*146d0*/  IMAD.MOV.U32 R25, RZ, RZ, -0x7fffffe0 ;  /* 0x80000020ff197424 */ /* 0x000fc600078e00ff */
[----:B------:R-:W-:Y:S02]  /*146e0*/  R2UR UR11, R13 ;  /* 0x000000000d0b72ca */ /* 0x000fe400000e0000 */
[----:B------:R-:W-:Y:S01]  /*146f0*/  R2UR UR27, R25 ;  /* 0x00000000191b72ca */ /* 0x000fe200000e0000 */
[----:B------:R-:W-:-:S05]  /*14700*/  IMAD.MOV.U32 R21, RZ, RZ, -0x7fffffe0 ;  /* 0x80000020ff157424 */ /* 0x000fca00078e00ff */
[----:B------:R-:W-:Y:S01]  /*14710*/  R2UR UR15, R21 ;  /* 0x00000000150f72ca */ /* 0x000fe200000e0000 */
[----:B------:R0:W-:Y:S01]  /*14720*/  BAR.SYNC.DEFER_BLOCKING R5, 0x100 ;  /* 0x000400050000751d */ /* 0x0001e20000010000 */
[----:B------:R-:W-:Y:S02]  /*14730*/  IMAD.MOV.U32 R15, RZ, RZ, -0x7fffffe0 ;  /* 0x80000020ff0f7424 */ /* 0x000fe400078e00ff */
[----:B--2---:R-:W-:Y:S01]  /*14740*/  IMAD R12, R17, 0x600, R6 ;  /* 0x00000600110c7824 */ /* 0x004fe200078e0206 */
[----:B---3--:R-:W-:-:S03]  /*14750*/  R2UR UR8, R26 ;  /* 0x000000001a0872ca */ /* 0x008fc600000e0000 */
[C---:B------:R-:W-:Y:S01]  /*14760*/  VIADD R24, R12.reuse, 0x400 ;  /* 0x000004000c187836 */ /* 0x040fe20000000000 */
[----:B------:R-:W-:Y:S02]  /*14770*/  R2UR UR10, R12 ;  /* 0x000000000c0a72ca */ /* 0x000fe400000e0000 */
[----:B------:R-:W-:Y:S02]  /*14780*/  R2UR UR9, R27 ;  /* 0x000000001b0972ca */ /* 0x000fe400000e0000 */
[----:B------:R-:W-:Y:S02]  /*14790*/  R2UR UR26, R24 ;  /* 0x00000000181a72ca */ /* 0x000fe400000e0000 */
[----:B------:R-:W-:-:S09]  /*147a0*/  WARPGROUP.ARRIVE ;  /* 0x00000000000079c5 */ /* 0x000fd20000000000 */
        /* <DEDUP_REMOVED lines=41> */
.L_x_1544:
[----:B------:R-:W-:Y:S01]  /*14a40*/  SHF.L.U32 R5, R10, 0x1f, RZ ;  /* 0x0000001f0a057819 */ /* 0x000fe200000006ff */
[----:B------:R-:W-:-:S04]  /*14a50*/  IMAD R6, R9, 0x8, R2 ;  /* 0x0000000809067824 */ /* 0x000fc800078e0202 */
[----:B------:R0:W1:Y:S01]  /*14a60*/  SYNCS.PHASECHK.TRANS64.TRYWAIT P1, [R6+URZ+0x2d850], R5 ;  /* 0x02d85005060075a7 */ /* 0x000062000802017f */
[----:B------:R-:W-:Y:S05]  /*14a70*/  @!P0 BRA `(.L_x_1545) ;  /* 0x0000000000048947 */ /* 0x000fea0003800000 */
[----:B------:R-:W-:Y:S01]  /*14a80*/  BPT.TRAP 0x1 ;  /* 0x000000040000795c */ /* 0x000fe20000300000 */
.L_x_1545:
[----:B-1----:R-:W-:Y:S05]  /*14a90*/  @P1 BRA `(.L_x_1543) ;  /* 0x0000000000081947 */ /* 0x002fea0003800000 */
[----:B------:R-:W1:Y:S02]  /*14aa0*/  SYNCS.PHASECHK.TRANS64.TRYWAIT P1, [R6+URZ+0x2d850], R5 ;  /* 0x02d85005060075a7 */ /* 0x000e64000802017f */
[----:B-1----:R-:W-:Y:S05]  /*14ab0*/  @!P1 BRA `(.L_x_1546) ;  /* 0x00000128009c9947 */ /* 0x002fea0003800000 */
.L_x_1543:
[----:B------:R-:W2:Y:S01]  /*14ac0*/  LDL R14, [R1+0x94] ;  /* 0x00009400010e7983 */ /* 0x000ea20000100800 */
[----:B01----:R-:W-:Y:S01]  /*14ad0*/  VIADD R5, R2, 0x400 ;  /* 0x0000040002057836 */ /* 0x003fe20000000000 */
[----:B------:R-:W-:Y:S05]  /*14ae0*/  WARPSYNC.ALL ;  /* 0x0000000000007948 */ /* 0x000fea0003800000 */
[----:B------:R-:W-:Y:S01]  /*14af0*/  SHF.R.U32.HI R5, RZ, 0x4, R5 ;  /* 0x00000004ff057819 */ /* 0x000fe20000011605 */
[----:B------:R-:W-:Y:S01]  /*14b00*/  IMAD.MOV.U32 R11, RZ, RZ, -0x7fffffe0 ;  /* 0x80000020ff0b7424 */ /* 0x000fe200078e00ff */
[----:B------:R-:W-:Y:S01]  /*14b10*/  WARPGROUP.ARRIVE ;  /* 0x00000000000079c5 */ /* 0x000fe20000000000 */
[----:B------:R-:W-:Y:S01]  /*14b20*/  IMAD.MOV.U32 R13, RZ, RZ, -0x7fffffe0 ;  /* 0x80000020ff0d7424 */ /* 0x000fe200078e00ff */
[----:B------:R-:W-:-:S02]  /*14b30*/  LOP3.LUT R5, R5, 0x3fff, RZ, 0xc0, !PT ;  /* 0x00003fff05057812 */ /* 0x000fc400078ec0ff */
[----:B------:R-:W-:Y:S02]  /*14b40*/  R2UR UR11, R11 ;  /* 0x000000000b0b72ca */ /* 0x000fe400000e0000 */
[----:B------:R-:W-:Y:S02]  /*14b50*/  LOP3.LUT R5, R5, 0x2000000, RZ, 0xfc, !PT ;  /* 0x0200000005057812 */ /* 0x000fe400078efcff */
[----:B------:R-:W-:Y:S01]  /*14b60*/  R2UR UR47, R11 ;  /* 0x000000000b2f72ca */ /* 0x000fe200000e0000 */
[----:B------:R-:W-:Y:S01]  /*14b70*/  IMAD.MOV.U32 R11, RZ, RZ, 0x40000040 ;  /* 0x40000040ff0b7424 */ /* 0x000fe200078e00ff */
[----:B------:R-:W-:Y:S01]  /*14b80*/  R2UR UR15, R13 ;  /* 0x000000000d0f72ca */ /* 0x000fe200000e0000 */
[----:B------:R-:W-:Y:S01]  /*14b90*/  IMAD R10, R9, 0x600, R5 ;  /* 0x00000600090a7824 */ /* 0x000fe200078e0205 */
[----:B------:R-:W-:Y:S02]  /*14ba0*/  R2UR UR19, R13 ;  /* 0x000000000d1372ca */ /* 0x000fe400000e0000 */
[----:B------:R-:W-:Y:S01]  /*14bb0*/  R2UR UR9, R11 ;  /* 0x000000000b0972ca */ /* 0x000fe200000e0000 */
[----:B------:R-:W-:Y:S01]  /*14bc0*/  IMAD.MOV.U32 R11, RZ, RZ, 0x40000040 ;  /* 0x40000040ff0b7424 */ /* 0x000fe200078e00ff */
[----:B------:R-:W-:-:S02]  /*14bd0*/  IADD3 R12, R10, 0x40, RZ ;  /* 0x000000400a0c7810 */ /* 0x000fc40007ffe0ff */
[----:B------:R-:W-:Y:S02]  /*14be0*/  R2UR UR10, R10 ;  /* 0x000000000a0a72ca */ /* 0x000fe400000e0000 */
[----:B------:R-:W-:Y:S01]  /*14bf0*/  R2UR UR14, R12 ;  /* 0x000000000c0e72ca */ /* 0x000fe200000e0000 */
[----:B------:R-:W-:Y:S01]  /*14c00*/  VIADD R12, R10, 0x80 ;  /* 0x000000800a0c7836 */ /* 0x000fe20000000000 */
[C---:B------:R-:W-:Y:S02]  /*14c10*/  R2UR UR23, R13.reuse ;  /* 0x000000000d1772ca */ /* 0x040fe400000e0000 */
[C---:B------:R-:W-:Y:S02]  /*14c20*/  R2UR UR27, R13.reuse ;  /* 0x000000000d1b72ca */ /* 0x040fe400000e0000 */
[----:B------:R-:W-:Y:S01]  /*14c30*/  R2UR UR18, R12 ;  /* 0x000000000c1272ca */ /* 0x000fe200000e0000 */
[----:B------:R-:W-:Y:S01]  /*14c40*/  VIADD R12, R10, 0xc0 ;  /* 0x000000c00a0c7836 */ /* 0x000fe20000000000 */
[----:B------:R-:W-:-:S02]  /*14c50*/  R2UR UR31, R13 ;  /* 0x000000000d1f72ca */ /* 0x000fc400000e0000 */
[----:B------:R-:W-:Y:S01]  /*14c60*/  R2UR UR35, R13 ;  /* 0x000000000d2372ca */ /* 0x000fe200000e0000 */
[----:B------:R-:W-:Y:S01]  /*14c70*/  IMAD.MOV.U32 R13, RZ, RZ, 0x40000040 ;  /* 0x40000040ff0d7424 */ /* 0x000fe200078e00ff */
[----:B------:R-:W-:Y:S01]  /*14c80*/  R2UR UR22, R12 ;  /* 0x000000000c1672ca */ /* 0x000fe200000e0000 */
[----:B------:R-:W-:Y:S01]  /*14c90*/  VIADD R12, R10, 0x100 ;  /* 0x000001000a0c7836 */ /* 0x000fe20000000000 */
[----:B------:R-:W-:Y:S02]  /*14ca0*/  R2UR UR45, R11 ;  /* 0x000000000b2d72ca */ /* 0x000fe400000e0000 */
[----:B------:R-:W-:Y:S01]  /*14cb0*/  R2UR UR13, R13 ;  /* 0x000000000d0d72ca */ /* 0x000fe200000e0000 */
[----:B------:R-:W-:Y:S01]  /*14cc0*/  IMAD.MOV.U32 R13, RZ, RZ, 0x40000040 ;  /* 0x40000040ff0d7424 */ /* 0x000fe200078e00ff */
[----:B------:R-:W-:Y:S01]  /*14cd0*/  R2UR UR26, R12 ;  /* 0x000000000c1a72ca */ /* 0x000fe200000e0000 */
[----:B------:R-:W-:-:S03]  /*14ce0*/  VIADD R12, R10, 0x140 ;  /* 0x000001400a0c7836 */ /* 0x000fc60000000000 */
[----:B------:R-:W-:Y:S01]  /*14cf0*/  R2UR UR17, R13 ;  /* 0x000000000d1172ca */ /* 0x000fe200000e0000 */
[----:B------:R-:W-:Y:S01]  /*14d00*/  IMAD.MOV.U32 R13, RZ, RZ, 0x40000040 ;  /* 0x40000040ff0d7424 */ /* 0x000fe200078e00ff */
[----:B------:R-:W-:Y:S01]  /*14d10*/  R2UR UR30, R12 ;  /* 0x000000000c1e72ca */ /* 0x000fe200000e0000 */
[C---:B------:R-:W-:Y:S02]  /*14d20*/  VIADD R12, R10.reuse, 0x180 ;  /* 0x000001800a0c7836 */ /* 0x040fe40000000000 */
[----:B------:R-:W-:Y:S01]  /*14d30*/  VIADD R10, R10, 0x1c0 ;  /* 0x000001c00a0a7836 */ /* 0x000fe20000000000 */
[----:B------:R-:W-:Y:S01]  /*14d40*/  R2UR UR21, R13 ;  /* 0x000000000d1572ca */ /* 0x000fe200000e0000 */
[----:B------:R-:W-:Y:S01]  /*14d50*/  IMAD.MOV.U32 R13, RZ, RZ, 0x40000040 ;  /* 0x40000040ff0d7424 */ /* 0x000fe200078e00ff */
[----:B------:R-:W-:Y:S02]  /*14d60*/  R2UR UR34, R12 ;  /* 0x000000000c2272ca */ /* 0x000fe400000e0000 */
[----:B------:R-:W-:-:S02]  /*14d70*/  R2UR UR46, R10 ;  /* 0x000000000a2e72ca */ /* 0x000fc400000e0000 */
[----:B------:R-:W-:Y:S02]  /*14d80*/  R2UR UR25, R13 ;  /* 0x000000000d1972ca */ /* 0x000fe400000e0000 */
[----:B------:R-:W-:-:S04]  /*14d90*/  MOV R13, 0x40000040 ;  /* 0x40000040000d7802 */ /* 0x000fc80000000f00 */
[----:B------:R-:W-:Y:S01]  /*14da0*/  R2UR UR29, R13 ;  /* 0x000000000d1d72ca */ /* 0x000fe200000e0000 */
[----:B------:R-:W-:-:S05]  /*14db0*/  IMAD.MOV.U32 R13, RZ, RZ, 0x40000040 ;  /* 0x40000040ff0d7424 */ /* 0x000fca00078e00ff */
[----:B------:R-:W-:Y:S02]  /*14dc0*/  R2UR UR33, R13 ;  /* 0x000000000d2172ca */ /* 0x000fe400000e0000 */
[----:B--2---:R-:W-:Y:S02]  /*14dd0*/  LOP3.LUT R10, R14, 0x10000, RZ, 0xfc, !PT ;  /* 0x000100000e0a7812 */ /* 0x004fe400078efcff */
[----:B------:R-:W0:Y:S02]  /*14de0*/  S2R R14, SR_TID.X ;  /* 0x00000000000e7919 */ /* 0x000e240000002100 */
[C---:B------:R-:W-:Y:S01]  /*14df0*/  R2UR UR8, R10.reuse ;  /* 0x000000000a0872ca */ /* 0x040fe200000e0000 */
[----:B------:R-:W-:-:S05]  /*14e00*/  VIADD R12, R10, 0x2 ;  /* 0x000000020a0c7836 */ /* 0x000fca0000000000 */
[----:B------:R-:W-:Y:S01]  /*14e10*/  R2UR UR12, R12 ;  /* 0x000000000c0c72ca */ /* 0x000fe200000e0000 */
[----:B------:R-:W-:-:S05]  /*14e20*/  VIADD R12, R10, 0x4 ;  /* 0x000000040a0c7836 */ /* 0x000fca0000000000 */
        /* <DEDUP_REMOVED lines=9> */
[----:B------:R-:W-:Y:S01]  /*14ec0*/  VIADD R12, R10, 0x604 ;  /* 0x000006040a0c7836 */ /* 0x000fe20000000000 */
[----:B------:R-:W-:Y:S01]  /*14ed0*/  ISETP.GE.U32.AND P1, PT, R14, 0x180, PT ;  /* 0x000001800e00780c */ /* 0x000fe20003f26070 */
[----:B------:R-:W-:Y:S02]  /*14ee0*/  VIADD R10, R10, 0x606 ;  /* 0x000006060a0a7836 */ /* 0x000fe40000000000 */
[----:B------:R-:W-:Y:S01]  /*14ef0*/  VIADD R5, R5, 0x9 ;  /* 0x0000000905057836 */ /* 0x000fe20000000000 */
        /* <DEDUP_REMOVED lines=28> */
.L_x_1547:
[----:B------:R-:W-:Y:S01]  /*150c0*/  FMUL.FTZ R11, R24, UR48 ;  /* 0x00000030180b7c20 */ /* 0x000fe20008410000 */
[----:B------:R-:W-:Y:S01]  /*150d0*/  FMUL.FTZ R24, R25, UR48 ;  /* 0x0000003019187c20 */ /* 0x000fe20008410000 */
[----:B------:R-:W-:Y:S01]  /*150e0*/  FMUL.FTZ R153, R26, UR48 ;  /* 0x000000301a997c20 */ /* 0x000fe20008410000 */
[----:B------:R-:W-:Y:S01]  /*150f0*/  FMUL.FTZ R26, R28, UR48 ;  /* 0x000000301c1a7c20 */ /* 0x000fe20008410000 */
[----:B0-----:R-:W-:Y:S02]  /*15100*/  IMAD R5, R17, 0x8, R2 ;  /* 0x0000000811057824 */ /* 0x001fe400078e0202 */
[----:B------:R-:W-:Y:S01]  /*15110*/  FMUL.FTZ R28, R29, UR48 ;  /* 0x000000301d1c7c20 */ /* 0x000fe20008410000 */
[----:B------:R-:W0:Y:S01]  /*15120*/  MUFU.TANH R11, R11 ;  /* 0x0000000b000b7308 */ /* 0x000e220000002400 */
[----:B------:R-:W-:Y:S02]  /*15130*/  IMAD.U32 R6, RZ, RZ, UR38 ;  /* 0x00000026ff067e24 */ /* 0x000fe4000f8e00ff */
[----:B------:R-:W-:Y:S01]  /*15140*/  FMUL.FTZ R151, R30, UR48 ;  /* 0x000000301e977c20 */ /* 0x000fe20008410000 */
[----:B------:R-:W-:-:S02]  /*15150*/  VIADD R5, R5, 0x2d840 ;  /* 0x0002d84005057836 */ /* 0x000fc40000000000 */
[----:B------:R-:W-:Y:S01]  /*15160*/  FMUL.FTZ R30, R32, UR48 ;  /* 0x00000030201e7c20 */ /* 0x000fe20008410000 */
[----:B------:R-:W-:Y:S01]  /*15170*/  FMUL.FTZ R32, R33, UR48 ;  /* 0x0000003021207c20 */ /* 0x000fe20008410000 */
[----:B------:R-:W-:Y:S01]  /*15180*/  FMUL.FTZ R33, R36, UR48 ;  /* 0x0000003024217c20 */ /* 0x000fe20008410000 */
[----:B------:R-:W-:Y:S01]  /*15190*/  FMUL.FTZ R149, R34, UR48 ;  /* 0x0000003022957c20 */ /* 0x000fe20008410000 */
[----:B------:R-:W1:Y:S01]  /*151a0*/  MUFU.TANH R24, R24 ;  /* 0x0000001800187308 */ /* 0x000e620000002400 */
[----:B------:R-:W-:Y:S01]  /*151b0*/  PRMT R5, R6, 0x654, R5 ;  /* 0x0000065406057816 */ /* 0x000fe20000000005 */
[----:B------:R-:W-:Y:S01]  /*151c0*/  FMUL.FTZ R34, R37, UR48 ;  /* 0x0000003025227c20 */ /* 0x000fe20008410000 */
[----:B------:R-:W-:Y:S01]  /*151d0*/  FMUL.FTZ R10, R35, UR48 ;  /* 0x00000030230a7c20 */ /* 0x000fe20008410000 */
[----:B------:R-:W-:Y:S01]  /*151e0*/  FMUL.FTZ R35, R40, UR48 ;  /* 0x0000003028237c20 */ /* 0x000fe20008410000 */
[----:B------:R0:W-:Y:S01]  /*151f0*/  SYNCS.ARRIVE.TRANS64.RED.A1T0 RZ, [R5+URZ], RZ ;  /* 0x000000ff05ff79a7 */ /* 0x0001e2000810043f */
[----:B------:R-:W-:Y:S01]  /*15200*/  FMUL.FTZ R36, R41, UR48 ;  /* 0x0000003029247c20 */ /* 0x000fe20008410000 */
[----:B------:R-:W-:Y:S01]  /*15210*/  FMUL.FTZ R37, R44, UR48 ;  /* 0x000000302c257c20 */ /* 0x000fe20008410000 */
[----:B------:R-:W2:Y:S01]  /*15220*/  MUFU.TANH R26, R26 ;  /* 0x0000001a001a7308 */ /* 0x000ea20000002400 */
[----:B------:R-:W-:Y:S01]  /*15230*/  FMUL.FTZ R40, R45, UR48 ;  /* 0x000000302d287c20 */ /* 0x000fe20008410000 */
[----:B------:R-:W-:Y:S01]  /*15240*/  FMUL.FTZ R45, R48, UR48 ;  /* 0x00000030302d7c20 */ /* 0x000fe20008410000 */
[----:B------:R-:W-:Y:S01]  /*15250*/  FMUL.FTZ R139, R49, UR48 ;  /* 0x00000030318b7c20 */ /* 0x000fe20008410000 */
[----:B------:R-:W-:Y:S01]  /*15260*/  FMUL.FTZ R140, R52, UR48 ;  /* 0x00000030348c7c20 */ /* 0x000fe20008410000 */
[----:B0-----:R-:W-:Y:S01]  /*15270*/  FMNMX.FTZ R5, R11, R7, !PT ;  /* 0x000000070b057209 */ /* 0x001fe20007810000 */
        /* <DEDUP_REMOVED lines=61> */
[----:B------:R-:W-:-:S05]  /*15650*/  UMOV UR51, UR6 ;  /* 0x0000000600337c82 */ /* 0x000fca0008000000 */
        /* <DEDUP_REMOVED lines=59> */
[----:B0-----:R-:W-:Y:S01]  /*15a10*/  FMNMX.FTZ R6, R152, R6, !PT ;  /* 0x0000000698067209 */ /* 0x001fe20007810000 */
[----:B------:R-:W-:-:S03]  /*15a20*/  FADD.FTZ R7, -R5, R7 ;  /* 0x0000000705077221 */ /* 0x000fc60000010100 */
        /* <DEDUP_REMOVED lines=56> */
[----:B------:R-:W-:-:S04]  /*15db0*/  FMUL.FTZ R38, R5, UR51 ;  /* 0x0000003305267c20 */ /* 0x000fc80008410000 */
[----:B------:R-:W-:Y:S01]  /*15dc0*/  FADD.FTZ R42, -R6, R8 ;  /* 0x00000008062a7221 */ /* 0x000fe20000010100 */
[----:B------:R-:W-:Y:S01]  /*15dd0*/  FMUL.FTZ R8, R7, UR51 ;  /* 0x0000003307087c20 */ /* 0x000fe20008410000 */
[--C-:B------:R-:W-:Y:S01]  /*15de0*/  FFMA.FTZ R33, R33, UR51, -R38.reuse ;  /* 0x0000003321217c23 */ /* 0x100fe20008010826 */
[--C-:B------:R-:W-:Y:S01]  /*15df0*/  FFMA.FTZ R79, R24, UR51, -R38.reuse ;  /* 0x00000033184f7c23 */ /* 0x100fe20008010826 */
[----:B------:R-:W-:Y:S01]  /*15e00*/  FMUL.FTZ R7, R42, UR51 ;  /* 0x000000332a077c20 */ /* 0x000fe20008410000 */
[--C-:B------:R-:W-:Y:S01]  /*15e10*/  FFMA.FTZ R42, R11, UR51, -R38.reuse ;  /* 0x000000330b2a7c23 */ /* 0x100fe20008010826 */
[--C-:B------:R-:W-:Y:S01]  /*15e20*/  FFMA.FTZ R11, R80, UR51, -R38.reuse ;  /* 0x00000033500b7c23 */ /* 0x100fe20008010826 */
[----:B------:R-:W-:Y:S01]  /*15e30*/  FMUL.FTZ R80, R6, UR51 ;  /* 0x0000003306507c20 */ /* 0x000fe20008410000 */
[--C-:B------:R-:W-:Y:S01]  /*15e40*/  FFMA.FTZ R26, R26, UR51, -R38.reuse ;  /* 0x000000331a1a7c23 */ /* 0x100fe20008010826 */
[--C-:B------:R-:W-:Y:S01]  /*15e50*/  FFMA.FTZ R28, R28, UR51, -R38.reuse ;  /* 0x000000331c1c7c23 */ /* 0x100fe20008010826 */
[----:B------:R-:W-:Y:S01]  /*15e60*/  FFMA.FTZ R30, R30, UR51, -R38 ;  /* 0x000000331e1e7c23 */ /* 0x000fe20008010826 */
[----:B------:R-:W-:Y:S01]  /*15e70*/  FFMA.FTZ R78, R153, UR51, -R80 ;  /* 0x00000033994e7c23 */ /* 0x000fe20008010850 */
        /* <DEDUP_REMOVED lines=42> */
[--C-:B0-----:R-:W-:Y:S01]  /*16120*/  FFMA.FTZ R33, R152, UR51, -R80.reuse ;  /* 0x0000003398217c23 */ /* 0x101fe20008010850 */
        /* <DEDUP_REMOVED lines=12> */
[----:B------:R-:W-:-:S02]  /*161f0*/  FFMA.FTZ R21, R21, UR51, -R80 ;  /* 0x0000003315157c23 */ /* 0x000fc40008010850 */
[----:B------:R-:W0:Y:S01]  /*16200*/  MUFU.EX2 R78, R78 ;  /* 0x0000004e004e7308 */ /* 0x000e220000000800 */
[----:B-1----:R-:W-:-:S07]  /*16210*/  FFMA.FTZ R4, R8, R4, R32 ;  /* 0x0000000408047223 */ /* 0x002fce0000010020 */
[----:B------:R1:W-:Y:S08]  /*16220*/  MUFU.EX2 R42, R76 ;  /* 0x0000004c002a7308 */ /* 0x0003f00000000800 */
[----:B------:R-:W2:Y:S01]  /*16230*/  MUFU.EX2 R79, R79 ;  /* 0x0000004f004f7308 */ /* 0x000ea20000000800 */
[----:B-1----:R-:W-:Y:S01]  /*16240*/  FFMA.FTZ R76, R151, UR51, -R80 ;  /* 0x00000033974c7c23 */ /* 0x002fe20008010850 */
[----:B0-----:R-:W-:-:S06]  /*16250*/  FFMA.FTZ R3, R7, R3, R78 ;  /* 0x0000000307037223 */ /* 0x001fcc000001004e */
[----:B------:R-:W-:Y:S08]  /*16260*/  MUFU.EX2 R73, R24 ;  /* 0x0000001800497308 */ /* 0x000ff00000000800 */
[----:B------:R-:W0:Y:S01]  /*16270*/  MUFU.EX2 R33, R33 ;  /* 0x0000002100217308 */ /* 0x000e220000000800 */
[----:B--2---:R-:W-:-:S07]  /*16280*/  FADD.FTZ R4, R79, R4 ;  /* 0x000000044f047221 */ /* 0x004fce0000010000 */
[----:B------:R1:W-:Y:S08]  /*16290*/  MUFU.EX2 R24, R35 ;  /* 0x0000002300187308 */ /* 0x0003f00000000800 */
[----:B------:R-:W2:Y:S01]  /*162a0*/  MUFU.EX2 R34, R26 ;  /* 0x0000001a00227308 */ /* 0x000ea20000000800 */
[----:B-1----:R-:W-:-:S07]  /*162b0*/  FFMA.FTZ R35, R150, UR51, -R80 ;  /* 0x0000003396237c23 */ /* 0x002fce0008010850 */
[----:B------:R-:W1:Y:S08]  /*162c0*/  MUFU.EX2 R76, R76 ;  /* 0x0000004c004c7308 */ /* 0x000e700000000800 */
[----:B------:R-:W3:Y:S08]  /*162d0*/  MUFU.EX2 R77, R28 ;  /* 0x0000001c004d7308 */ /* 0x000ef00000000800 */
[----:B------:R-:W4:Y:S08]  /*162e0*/  MUFU.EX2 R35, R35 ;  /* 0x0000002300237308 */ /* 0x000f300000000800 */
[----:B------:R5:W-:Y:S08]  /*162f0*/  MUFU.EX2 R26, R37 ;  /* 0x00000025001a7308 */ /* 0x000bf00000000800 */
[----:B------:R-:W4:Y:S01]  /*16300*/  MUFU.EX2 R36, R30 ;  /* 0x0000001e00247308 */ /* 0x000f220000000800 */
[----:B-----5:R-:W-:-:S07]  /*16310*/  FFMA.FTZ R37, R10, UR51, -R80 ;  /* 0x000000330a257c23 */ /* 0x020fce0008010850 */
[----:B------:R-:W5:Y:S08]  /*16320*/  MUFU.EX2 R74, R74 ;  /* 0x0000004a004a7308 */ /* 0x000f700000000800 */
[----:B------:R-:W-:Y:S08]  /*16330*/  MUFU.EX2 R28, R45 ;  /* 0x0000002d001c7308 */ /* 0x000ff00000000800 */
[----:B------:R-:W5:Y:S08]  /*16340*/  MUFU.EX2 R75, R75 ;  /* 0x0000004b004b7308 */ /* 0x000f700000000800 */
[----:B------:R0:W-:Y:S08]  /*16350*/  MUFU.EX2 R45, R66 ;  /* 0x00000042002d7308 */ /* 0x0001f00000000800 */
[----:B------:R-:W5:Y:S01]  /*16360*/  MUFU.EX2 R37, R37 ;  /* 0x0000002500257308 */ /* 0x000f620000000800 */
[----:B0-----:R-:W-:Y:S01]  /*16370*/  FFMA.FTZ R66, R12, UR51, -R80 ;  /* 0x000000330c427c23 */ /* 0x001fe20008010850 */
[----:B------:R-:W-:Y:S01]  /*16380*/  FADD.FTZ R80, R33, R3 ;  /* 0x0000000321507221 */ /* 0x000fe20000010000 */
[----:B--2---:R-:W-:-:S03]  /*16390*/  FADD.FTZ R3, R34, R4 ;  /* 0x0000000422037221 */ /* 0x004fc60000010000 */
[----:B-1----:R-:W-:Y:S01]  /*163a0*/  FADD.FTZ R4, R76, R80 ;  /* 0x000000504c047221 */ /* 0x002fe20000010000 */
[----:B---3--:R-:W-:Y:S01]  /*163b0*/  FADD.FTZ R3, R77, R3 ;  /* 0x000000034d037221 */ /* 0x008fe20000010000 */
[----:B------:R-:W0:Y:S02]  /*163c0*/  MUFU.EX2 R72, R72 ;  /* 0x0000004800487308 */ /* 0x000e240000000800 */
[----:B----4-:R-:W-:Y:S01]  /*163d0*/  FADD.FTZ R4, R35, R4 ;  /* 0x0000000423047221 */ /* 0x010fe20000010000 */
[----:B------:R-:W-:-:S03]  /*163e0*/  FADD.FTZ R3, R36, R3 ;  /* 0x0000000324037221 */ /* 0x000fc60000010000 */
[----:B-----5:R-:W-:Y:S01]  /*163f0*/  FADD.FTZ R4, R74, R4 ;  /* 0x000000044a047221 */ /* 0x020fe20000010000 */
[----:B------:R-:W-:Y:S01]  /*16400*/  FADD.FTZ R3, R75, R3 ;  /* 0x000000034b037221 */ /* 0x000fe20000010000 */
[----:B------:R-:W1:Y:S02]  /*16410*/  MUFU.EX2 R39, R39 ;  /* 0x0000002700277308 */ /* 0x000e640000000800 */
[----:B------:R-:W-:Y:S01]  /*16420*/  FADD.FTZ R4, R37, R4 ;  /* 0x0000000425047221 */ /* 0x000fe20000010000 */
[----:B------:R-:W-:-:S04]  /*16430*/  FADD.FTZ R3, R38, R3 ;  /* 0x0000000326037221 */ /* 0x000fc80000010000 */
[----:B------:R-:W-:Y:S01]  /*16440*/  FADD.FTZ R3, R73, R3 ;  /* 0x0000000349037221 */ /* 0x000fe20000010000 */
[----:B------:R-:W2:Y:S01]  /*16450*/  MUFU.EX2 R70, R70 ;  /* 0x0000004600467308 */ /* 0x000ea20000000800 */
[----:B0-----:R-:W-:Y:S02]  /*16460*/  FADD.FTZ R4, R72, R4 ;  /* 0x0000000448047221 */ /* 0x001fe40000010000 */
[----:B------:R-:W-:-:S05]  /*16470*/  FADD.FTZ R3, R24, R3 ;  /* 0x0000000318037221 */ /* 0x000fca0000010000 */
[----:B------:R-:W0:Y:S01]  /*16480*/  MUFU.EX2 R71, R71 ;  /* 0x0000004700477308 */ /* 0x000e220000000800 */
[----:B-1----:R-:W-:-:S07]  /*16490*/  FADD.FTZ R4, R39, R4 ;  /* 0x0000000427047221 */ /* 0x002fce0000010000 */
[----:B------:R-:W1:Y:S01]  /*164a0*/  MUFU.EX2 R25, R25 ;  /* 0x0000001900197308 */ /* 0x000e620000000800 */
[----:B--2---:R-:W-:-:S07]  /*164b0*/  FADD.FTZ R4, R70, R4 ;  /* 0x0000000446047221 */ /* 0x004fce0000010000 */
[----:B------:R-:W2:Y:S01]  /*164c0*/  MUFU.EX2 R68, R68 ;  /* 0x0000004400447308 */ /* 0x000ea20000000800 */
[----:B0-----:R-:W-:-:S04]  /*164d0*/  FADD.FTZ R3, R71, R3 ;  /* 0x0000000347037221 */ /* 0x001fc80000010000 */
[----:B------:R-:W-:-:S03]  /*164e0*/  FADD.FTZ R3, R26, R3 ;  /* 0x000000031a037221 */ /* 0x000fc60000010000 */
        /* <DEDUP_REMOVED lines=63> */
[----:B-1----:R-:W-:Y:S01]  /*168e0*/  FADD.FTZ R4, R41, R4 ;  /* 0x0000000429047221 */ /* 0x002fe20000010000 */
[----:B------:R-:W-:-:S06]  /*168f0*/  FADD.FTZ R3, R45, R3 ;  /* 0x000000032d037221 */ /* 0x000fcc0000010000 */
        /* <DEDUP_REMOVED lines=20> */
.L_x_1548:
[----:B------:R-:W2:Y:S04]  /*16a40*/  LDL R84, [R1] ;  /* 0x0000000001547983 */ /* 0x000ea80000100800 */
[----:B------:R-:W3:Y:S04]  /*16a50*/  LDL R85, [R1+0x70] ;  /* 0x0000700001557983 */ /* 0x000ee80000100800 */
[----:B------:R-:W4:Y:S01]  /*16a60*/  LDL R82, [R1+0x8] ;  /* 0x0000080001527983 */ /* 0x000f220000100800 */
[----:B------:R-:W-:-:S03]  /*16a70*/  IMAD R9, R9, 0x8, R2 ;  /* 0x0000000809097824 */ /* 0x000fc600078e0202 */
[----:B------:R-:W5:Y:S04]  /*16a80*/  LDL R81, [R1+0x4] ;  /* 0x0000040001517983 */ /* 0x000f680000100800 */
[----:B------:R-:W5:Y:S01]  /*16a90*/  LDL R83, [R1+0x74] ;  /* 0x0000740001537983 */ /* 0x000f620000100800 */
[----:B------:R-:W-:Y:S02]  /*16aa0*/  VIADD R9, R9, 0x2d860 ;  /* 0x0002d86009097836 */ /* 0x000fe40000000000 */
[----:B------:R-:W-:-:S05]  /*16ab0*/  IMAD.U32 R80, RZ, RZ, UR38 ;  /* 0x00000026ff507e24 */ /* 0x000fca000f8e00ff */
[----:B------:R-:W-:-:S04]  /*16ac0*/  PRMT R9, R80, 0x654, R9 ;  /* 0x0000065450097816 */ /* 0x000fc80000000009 */
[----:B------:R0:W-:Y:S02]  /*16ad0*/  SYNCS.ARRIVE.TRANS64.RED.A1T0 RZ, [R9+URZ], RZ ;  /* 0x000000ff09ff79a7 */ /* 0x0001e4000810043f */
[----:B0-----:R-:W5:Y:S01]  /*16ae0*/  LDL R9, [R1+0x44] ;  /* 0x0000440001097983 */ /* 0x001f620000100800 */
        /* <DEDUP_REMOVED lines=19> */
[----:B------:R-:W-:Y:S01]  /*16c20*/  F2FP.F16.F32.PACK_AB R43, R43, R44 ;  /* 0x0000002c2b2b723e */ /* 0x000fe200000000ff */
        /* <DEDUP_REMOVED lines=50> */
[----:B--2---:R0:W-:Y:S04]  /*16f50*/  STSM.16.M88.4 [R84+0x21800], R32 ;  /* 0x0218002054007844 */ /* 0x0041e80000000200 */
[----:B---3--:R1:W-:Y:S04]  /*16f60*/  STSM.16.M88.4 [R85], R36 ;  /* 0x0000002455007844 */ /* 0x0083e80000000200 */
[----:B----4-:R2:W-:Y:S04]  /*16f70*/  STSM.16.M88.4 [R82], R24 ;  /* 0x0000001852007844 */ /* 0x0105e80000000200 */
[----:B-----5:R3:W-:Y:S01]  /*16f80*/  STSM.16.M88.4 [R81], R28 ;  /* 0x0000001c51007844 */ /* 0x0207e20000000200 */
[----:B0-----:R-:W-:-:S02]  /*16f90*/  F2FP.F16.F32.PACK_AB R32, R63, R62 ;  /* 0x0000003e3f20723e */ /* 0x001fc400000000ff */
[----:B------:R-:W-:Y:S02]  /*16fa0*/  F2FP.F16.F32.PACK_AB R33, R60, R61 ;  /* 0x0000003d3c21723e */ /* 0x000fe400000000ff */
[----:B------:R-:W-:Y:S02]  /*16fb0*/  F2FP.F16.F32.PACK_AB R34, R59, R58 ;  /* 0x0000003a3b22723e */ /* 0x000fe400000000ff */
[----:B------:R-:W-:Y:S02]  /*16fc0*/  F2FP.F16.F32.PACK_AB R35, R56, R57 ;  /* 0x000000393823723e */ /* 0x000fe400000000ff */
[----:B-1----:R-:W-:Y:S02]  /*16fd0*/  F2FP.F16.F32.PACK_AB R36, R55, R54 ;  /* 0x000000363724723e */ /* 0x002fe400000000ff */
[----:B------:R-:W-:Y:S02]  /*16fe0*/  F2FP.F16.F32.PACK_AB R37, R52, R53 ;  /* 0x000000353425723e */ /* 0x000fe400000000ff */
[----:B------:R-:W-:-:S02]  /*16ff0*/  F2FP.F16.F32.PACK_AB R38, R51, R50 ;  /* 0x000000323326723e */ /* 0x000fc400000000ff */
[----:B------:R-:W-:Y:S02]  /*17000*/  F2FP.F16.F32.PACK_AB R39, R48, R49 ;  /* 0x000000313027723e */ /* 0x000fe400000000ff */
[----:B--2---:R-:W-:Y:S02]  /*17010*/  F2FP.F16.F32.PACK_AB R24, R10, R11 ;  /* 0x0000000b0a18723e */ /* 0x004fe400000000ff */
[----:B------:R-:W-:Y:S02]  /*17020*/  F2FP.F16.F32.PACK_AB R25, R15, R14 ;  /* 0x0000000e0f19723e */ /* 0x000fe400000000ff */
[----:B------:R-:W-:Y:S02]  /*17030*/  F2FP.F16.F32.PACK_AB R26, R13, R12 ;  /* 0x0000000c0d1a723e */ /* 0x000fe400000000ff */
        /* <DEDUP_REMOVED lines=10> */
[----:B0-----:R-:W0:Y:S01]  /*170e0*/  FENCE.VIEW.ASYNC.S ;  /* 0x00000000000073c6 */ /* 0x001e220000000000 */
[C---:B------:R-:W-:Y:S01]  /*170f0*/  ISETP.GT.AND P1, PT, R0.reuse, R9, PT ;  /* 0x000000090000720c */ /* 0x040fe20003f24270 */
[----:B------:R-:W-:-:S02]  /*17100*/  VIADD R0, R0, 0xffffffff ;  /* 0xffffffff00007836 */ /* 0x000fc40000000000 */
[----:B------:R-:W-:Y:S02]  /*17110*/  IMAD.MOV.U32 R10, RZ, RZ, R23 ;  /* 0x000000ffff0a7224 */ /* 0x000fe400078e0017 */
[----:B------:R-:W-:Y:S01]  /*17120*/  IMAD.MOV.U32 R9, RZ, RZ, R17 ;  /* 0x000000ffff097224 */ /* 0x000fe200078e0011 */
[----:B0-----:R-:W-:-:S07]  /*17130*/  NOP ;  /* 0x0000000000007918 */ /* 0x001fce0000000000 */
[----:B---3--:R-:W-:Y:S05]  /*17140*/  @P1 BRA `(.L_x_1549) ;  /* 0xffffffd000cc1947 */ /* 0x008fea000383ffff */
.L_x_1537:
[----:B------:R-:W2:Y:S02]  /*17150*/  LDL R7, [R1+0xa0] ;  /* 0x0000a00001077983 */ /* 0x000ea40000100800 */
[----:B--2---:R-:W-:-:S13]  /*17160*/  ISETP.GE.AND P1, PT, R0, R7, PT ;  /* 0x000000070000720c */ /* 0x004fda0003f26270 */
[----:B------:R-:W-:Y:S05]  /*17170*/  @!P1 BRA `(.L_x_1550) ;  /* 0x0000003c00889947 */ /* 0x000fea0003800000 */
[----:B------:R-:W-:Y:S01]  /*17180*/  IMAD.MOV.U32 R8, RZ, RZ, R6 ;  /* 0x000000ffff087224 */ /* 0x000fe200078e0006 */
[----:B------:R-:W-:Y:S01]  /*17190*/  MOV R9, R5 ;  /* 0x0000000500097202 */ /* 0x000fe20000000f00 */
[----:B------:R-:W-:Y:S02]  /*171a0*/  IMAD.MOV.U32 R10, RZ, RZ, R23 ;  /* 0x000000ffff0a7224 */ /* 0x000fe400078e0017 */
[----:B------:R-:W-:-:S07]  /*171b0*/  IMAD.MOV.U32 R7, RZ, RZ, R17 ;  /* 0x000000ffff077224 */ /* 0x000fce00078e0011 */
.L_x_1570:
        /* <DEDUP_REMOVED lines=9> */
.L_x_1552:
        /* <DEDUP_REMOVED lines=8> */
.L_x_1553:
[----:B------:R-:W-:Y:S04]  /*172d0*/  BSSY B0, `(.L_x_1551) ;  /* 0x0000004000007945 */ /* 0x000fe80003800000 */
[----:B--2---:R-:W-:Y:S05]  /*172e0*/  @P2 BRA `(.L_x_1554) ;  /* 0x0000000000082947 */ /* 0x004fea0003800000 */
[----:B------:R-:W2:Y:S02]  /*172f0*/  SYNCS.PHASECHK.TRANS64.TRYWAIT P2, [R5+URZ+0x2d830], R6 ;  /* 0x02d83006050075a7 */ /* 0x000ea4000804017f */
[----:B--2---:R-:W-:Y:S05]  /*17300*/  @!P2 BRA `(.L_x_1555) ;  /* 0x00000100009ca947 */ /* 0x004fea0003800000 */
.L_x_1554:
[----:B------:R-:W-:Y:S05]  /*17310*/  BSYNC B0 ;  /* 0x0000000000007941 */ /* 0x000fea0003800000 */
.L_x_1551:
        /* <DEDUP_REMOVED lines=70> */
.L_x_1557:
[----:B------:R-:W-:Y:S01]  /*17780*/  SHF.L.U32 R5, R10, 0x1f, RZ ;  /* 0x0000001f0a057819 */ /* 0x000fe200000006ff */
[----:B------:R-:W-:-:S04]  /*17790*/  IMAD R6, R7, 0x8, R2 ;  /* 0x0000000807067824 */ /* 0x000fc800078e0202 */
[----:B------:R0:W1:Y:S01]  /*177a0*/  SYNCS.PHASECHK.TRANS64.TRYWAIT P1, [R6+URZ+0x2d850], R5 ;  /* 0x02d85005060075a7 */ /* 0x000062000802017f */
[----:B------:R-:W-:Y:S05]  /*177b0*/  @!P0 BRA `(.L_x_1558) ;  /* 0x0000000000048947 */ /* 0x000fea0003800000 */
[----:B------:R-:W-:Y:S01]  /*177c0*/  BPT.TRAP 0x1 ;  /* 0x000000040000795c */ /* 0x000fe20000300000 */
.L_x_1558:
[----:B-1----:R-:W-:Y:S05]  /*177d0*/  @P1 BRA `(.L_x_1556) ;  /* 0x0000000000081947 */ /* 0x002fea0003800000 */
[----:B------:R-:W1:Y:S02]  /*177e0*/  SYNCS.PHASECHK.TRANS64.TRYWAIT P1, [R6+URZ+0x2d850], R5 ;  /* 0x02d85005060075a7 */ /* 0x000e64000802017f */
[----:B-1----:R-:W-:Y:S05]  /*177f0*/  @!P1 BRA `(.L_x_1559) ;  /* 0x000000fc00749947 */ /* 0x002fea0003800000 */
.L_x_1556:
[----:B------:R-:W2:Y:S01]  /*17800*/  LDL R14, [R1+0x94] ;  /* 0x00009400010e7983 */ /* 0x000ea20000100800 */
[----:B01----:R-:W-:Y:S01]  /*17810*/  VIADD R5, R2, 0x400 ;  /* 0x0000040002057836 */ /* 0x003fe20000000000 */
[----:B------:R-:W-:Y:S05]  /*17820*/  WARPSYNC.ALL ;  /* 0x0000000000007948 */ /* 0x000fea0003800000 */
[----:B------:R-:W-:Y:S01]  /*17830*/  SHF.R.U32.HI R5, RZ, 0x4, R5 ;  /* 0x00000004ff057819 */ /* 0x000fe20000011605 */
[----:B------:R-:W-:Y:S01]  /*17840*/  WARPGROUP.ARRIVE ;  /* 0x00000000000079c5 */ /* 0x000fe20000000000 */
[----:B------:R-:W-:Y:S01]  /*17850*/  MOV R11, 0x80000020 ;  /* 0x80000020000b7802 */ /* 0x000fe20000000f00 */
        /* <DEDUP_REMOVED lines=10> */
[C---:B------:R-:W-:Y:S01]  /*17900*/  VIADD R12, R10.reuse, 0x40 ;  /* 0x000000400a0c7836 */ /* 0x040fe20000000000 */
[----:B------:R-:W-:Y:S01]  /*17910*/  R2UR UR10, R10 ;  /* 0x000000000a0a72ca */ /* 0x000fe200000e0000 */
[----:B------:R-:W-:Y:S01]  /*17920*/  IMAD.MOV.U32 R11, RZ, RZ, 0x40000040 ;  /* 0x40000040ff0b7424 */ /* 0x000fe200078e00ff */
[----:B------:R-:W-:-:S02]  /*17930*/  R2UR UR23, R13 ;  /* 0x000000000d1772ca */ /* 0x000fc400000e0000 */
[----:B------:R-:W-:Y:S01]  /*17940*/  R2UR UR14, R12 ;  /* 0x000000000c0e72ca */ /* 0x000fe200000e0000 */
[----:B------:R-:W-:Y:S01]  /*17950*/  VIADD R12, R10, 0x80 ;  /* 0x000000800a0c7836 */ /* 0x000fe20000000000 */
[C---:B------:R-:W-:Y:S02]  /*17960*/  R2UR UR27, R13.reuse ;  /* 0x000000000d1b72ca */ /* 0x040fe400000e0000 */
[C---:B------:R-:W-:Y:S02]  /*17970*/  R2UR UR31, R13.reuse ;  /* 0x000000000d1f72ca */ /* 0x040fe400000e0000 */
[----:B------:R-:W-:Y:S01]  /*17980*/  R2UR UR18, R12 ;  /* 0x000000000c1272ca */ /* 0x000fe200000e0000 */
[----:B------:R-:W-:Y:S01]  /*17990*/  VIADD R12, R10, 0xc0 ;  /* 0x000000c00a0c7836 */ /* 0x000fe20000000000 */
[----:B------:R-:W-:Y:S01]  /*179a0*/  R2UR UR35, R13 ;  /* 0x000000000d2372ca */ /* 0x000fe200000e0000 */
[----:B------:R-:W-:Y:S01]  /*179b0*/  IMAD.MOV.U32 R13, RZ, RZ, 0x40000040 ;  /* 0x40000040ff0d7424 */ /* 0x000fe200078e00ff */
[----:B------:R-:W-:-:S02]  /*179c0*/  R2UR UR45, R11 ;  /* 0x000000000b2d72ca */ /* 0x000fc400000e0000 */
        /* <DEDUP_REMOVED lines=8> */
[----:B------:R-:W-:Y:S01]  /*17a50*/  R2UR UR30, R12 ;  /* 0x000000000c1e72ca */ /* 0x000fe200000e0000 */
[C---:B------:R-:W-:Y:S01]  /*17a60*/  VIADD R12, R10.reuse, 0x180 ;  /* 0x000001800a0c7836 */ /* 0x040fe20000000000 */
[----:B------:R-:W-:Y:S01]  /*17a70*/  R2UR UR21, R13 ;  /* 0x000000000d1572ca */ /* 0x000fe200000e0000 */
[----:B------:R-:W-:Y:S02]  /*17a80*/  VIADD R10, R10, 0x1c0 ;  /* 0x000001c00a0a7836 */ /* 0x000fe40000000000 */
[----:B------:R-:W-:Y:S01]  /*17a90*/  IMAD.MOV.U32 R13, RZ, RZ, 0x40000040 ;  /* 0x40000040ff0d7424 */ /* 0x000fe200078e00ff */
[----:B------:R-:W-:Y:S02]  /*17aa0*/  R2UR UR34, R12 ;  /* 0x000000000c2272ca */ /* 0x000fe400000e0000 */
[----:B------:R-:W-:Y:S02]  /*17ab0*/  R2UR UR46, R10 ;  /* 0x000000000a2e72ca */ /* 0x000fe400000e0000 */
        /* <DEDUP_REMOVED lines=16> */
[----:B------:R-:W-:Y:S02]  /*17bc0*/  R2UR UR24, R12 ;  /* 0x000000000c1872ca */ /* 0x000fe400000e0000 */
[----:B------:R-:W-:Y:S02]  /*17bd0*/  IADD3 R12, R10, 0x602, RZ ;  /* 0x000006020a0c7810 */ /* 0x000fe40007ffe0ff */
[----:B0-----:R-:W-:Y:S02]  /*17be0*/  SHF.R.U32.HI R5, RZ, 0x7, R14 ;  /* 0x00000007ff057819 */ /* 0x001fe4000001160e */
[----:B------:R-:W-:Y:S01]  /*17bf0*/  R2UR UR28, R12 ;  /* 0x000000000c1c72ca */ /* 0x000fe200000e0000 */
[----:B------:R-:W-:Y:S01]  /*17c00*/  VIADD R12, R10, 0x604 ;  /* 0x000006040a0c7836 */ /* 0x000fe20000000000 */
[----:B------:R-:W-:Y:S01]  /*17c10*/  ISETP.GE.U32.AND P1, PT, R14, 0x180, PT ;  /* 0x000001800e00780c */ /* 0x000fe20003f26070 */
[----:B------:R-:W-:Y:S02]  /*17c20*/  VIADD R10, R10, 0x606 ;  /* 0x000006060a0a7836 */ /* 0x000fe40000000000 */
[----:B------:R-:W-:Y:S01]  /*17c30*/  VIADD R5, R5, 0x9 ;  /* 0x0000000905057836 */ /* 0x000fe20000000000 */
[----:B------:R-:W-:-:S02]  /*17c40*/  R2UR UR32, R12 ;  /* 0x000000000c2072ca */ /* 0x000fc400000e0000 */
[----:B------:R-:W-:Y:S02]  /*17c50*/  R2UR UR44, R10 ;  /* 0x000000000a2c72ca */ /* 0x000fe400000e0000 */
[----:B------:R-:W-:Y:S01]  /*17c60*/  SEL R5, R5, 0x9, !P1 ;  /* 0x0000000905057807 */ /* 0x000fe20004800000 */
        /* <DEDUP_REMOVED lines=25> */
.L_x_1560:
[----:B------:R-:W2:Y:S01]  /*17e00*/  LDL R11, [R1+0x5c] ;  /* 0x00005c00010b7983 */ /* 0x000ea20000100800 */
[----:B------:R-:W1:Y:S03]  /*17e10*/  LDC R6, c[0x0][0x448] ;  /* 0x00011200ff067b82 */ /* 0x000e660000000800 */
[----:B0-----:R-:W2:Y:S05]  /*17e20*/  LDL R5, [R1+0x9c] ;  /* 0x00009c0001057983 */ /* 0x001eaa0000100800 */
[----:B------:R-:W0:Y:S01]  /*17e30*/  LDC R139, c[0x0][0x9e4] ;  /* 0x00027900ff8b7b82 */ /* 0x000e220000000800 */
[----:B-1----:R-:W-:-:S13]  /*17e40*/  ISETP.NE.AND P1, PT, R6, 0x1, PT ;  /* 0x000000010600780c */ /* 0x002fda0003f25270 */
[----:B------:R-:W1:Y:S08]  /*17e50*/  @P1 LDC R10, c[0x0][0x44c] ;  /* 0x00011300ff0a1b82 */ /* 0x000e700000000800 */
[----:B------:R-:W3:Y:S01]  /*17e60*/  @P1 LDC R6, c[0x0][0x450] ;  /* 0x00011400ff061b82 */ /* 0x000ee20000000800 */
[----:B------:R-:W-:Y:S01]  /*17e70*/  FMUL.FTZ R141, R38, UR43 ;  /* 0x0000002b268d7c20 */ /* 0x000fe20008410000 */
[----:B------:R-:W-:-:S02]  /*17e80*/  IMAD.U32 R38, RZ, RZ, UR38 ;  /* 0x00000026ff267e24 */ /* 0x000fc4000f8e00ff */
        /* <DEDUP_REMOVED lines=54> */
[----:B0-----:R-:W-:-:S02]  /*181f0*/  ISETP.GE.AND P3, PT, R139, 0x1, PT ;  /* 0x000000018b00780c */ /* 0x001fc40003f66270 */
[----:B------:R-:W-:Y:S01]  /*18200*/  IADD3 R86, -R156, 0x1, -R76 ;  /* 0x000000019c567810 */ /* 0x000fe20007ffe94c */
[----:B------:R-:W0:Y:S03]  /*18210*/  MUFU.TANH R150, R150 ;  /* 0x0000009600967308 */ /* 0x000e260000002400 */
[----:B------:R-:W-:-:S05]  /*18220*/  IADD3 R86, -R154, R86, R157 ;  /* 0x000000569a567210 */ /* 0x000fca0007ffe19d */
[----:B------:R-:W4:Y:S01]  /*18230*/  MUFU.TANH R146, R146 ;  /* 0x0000009200927308 */ /* 0x000f220000002400 */
[----:B------:R-:W-:-:S07]  /*18240*/  VIADD R85, R86, UR42 ;  /* 0x0000002a56557c36 */ /* 0x000fce0008000000 */
        /* <DEDUP_REMOVED lines=20> */
[----:B--2---:R-:W-:-:S02]  /*18390*/  IMAD.IADD R5, R5, 0x1, R11 ;  /* 0x0000000105057824 */ /* 0x004fc400078e020b */
[----:B------:R-:W-:Y:S01]  /*183a0*/  FMUL.FTZ R11, R24, UR43 ;  /* 0x0000002b180b7c20 */ /* 0x000fe20008410000 */
[----:B------:R-:W-:Y:S01]  /*183b0*/  FMUL.FTZ R24, R28, UR43 ;  /* 0x0000002b1c187c20 */ /* 0x000fe20008410000 */
[----:B------:R-:W-:Y:S01]  /*183c0*/  FMUL.FTZ R28, R32, UR43 ;  /* 0x0000002b201c7c20 */ /* 0x000fe20008410000 */
[----:B------:R-:W-:Y:S01]  /*183d0*/  FMUL.FTZ R32, R36, UR43 ;  /* 0x0000002b24207c20 */ /* 0x000fe20008410000 */
[----:B-1----:R-:W-:-:S04]  /*183e0*/  @P1 IMAD.HI.U32 R10, R5, R10, RZ ;  /* 0x0000000a050a1227 */ /* 0x002fc800078e00ff */
[----:B------:R-:W-:Y:S01]  /*183f0*/  IMAD R36, R17, 0x8, R2 ;  /* 0x0000000811247824 */ /* 0x000fe200078e0202 */
[----:B---3--:R-:W-:-:S03]  /*18400*/  @P1 SHF.R.U32.HI R5, RZ, R6, R10 ;  /* 0x00000006ff051219 */ /* 0x008fc6000001160a */
[----:B------:R-:W-:-:S05]  /*18410*/  VIADD R36, R36, 0x2d840 ;  /* 0x0002d84024247836 */ /* 0x000fca0000000000 */
[----:B------:R-:W-:Y:S02]  /*18420*/  PRMT R38, R38, 0x654, R36 ;  /* 0x0000065426267816 */ /* 0x000fe40000000024 */
[----:B------:R-:W1:Y:S01]  /*18430*/  SHFL.IDX PT, R36, R5, RZ, 0x1c1f ;  /* 0x001c1fff05247589 */ /* 0x000e6200000e0000 */
[----:B------:R-:W-:Y:S01]  /*18440*/  FMUL.FTZ R10, R25, UR43 ;  /* 0x0000002b190a7c20 */ /* 0x000fe20008410000 */
[----:B------:R-:W-:Y:S01]  /*18450*/  FMUL.FTZ R6, R42, UR43 ;  /* 0x0000002b2a067c20 */ /* 0x000fe20008410000 */
[----:B------:R-:W-:Y:S01]  /*18460*/  FMUL.FTZ R25, R43, UR43 ;  /* 0x0000002b2b197c20 */ /* 0x000fe20008410000 */
[----:B------:R-:W-:Y:S01]  /*18470*/  FMUL.FTZ R42, R48, UR43 ;  /* 0x0000002b302a7c20 */ /* 0x000fe20008410000 */
[----:B------:R-:W-:Y:S01]  /*18480*/  FMUL.FTZ R48, R71, UR43 ;  /* 0x0000002b47307c20 */ /* 0x000fe20008410000 */
[----:B------:R-:W-:Y:S01]  /*18490*/  FMUL.FTZ R43, R79, UR43 ;  /* 0x0000002b4f2b7c20 */ /* 0x000fe20008410000 */
[----:B------:R-:W2:Y:S08]  /*184a0*/  MUFU.TANH R11, R11 ;  /* 0x0000000b000b7308 */ /* 0x000eb00000002400 */
[----:B------:R-:W3:Y:S08]  /*184b0*/  MUFU.TANH R15, R15 ;  /* 0x0000000f000f7308 */ /* 0x000ef00000002400 */
        /* <DEDUP_REMOVED lines=31> */
[----:B------:R-:W-:Y:S01]  /*186b0*/  VIADD R86, R86, UR52 ;  /* 0x0000003456567c36 */ /* 0x000fe20008000000 */
[----:B------:R0:W-:Y:S06]  /*186c0*/  SYNCS.ARRIVE.TRANS64.RED.A1T0 RZ, [R38+URZ], RZ ;  /* 0x000000ff26ff79a7 */ /* 0x0001ec000810043f */
        /* <DEDUP_REMOVED lines=9> */
[----:B-1----:R-:W-:-:S02]  /*18760*/  IMAD.IADD R87, R36, 0x1, R85 ;  /* 0x0000000124577824 */ /* 0x002fc400078e0255 */
[----:B------:R-:W-:Y:S01]  /*18770*/  IMAD.IADD R139, R36, 0x1, R86 ;  /* 0x00000001248b7824 */ /* 0x000fe200078e0256 */
[----:B--234-:R-:W-:Y:S06]  /*18780*/  @!P3 BRA `(.L_x_1561) ;  /* 0x000000000058b947 */ /* 0x01cfec0003800000 */
[----:B------:R-:W-:Y:S01]  /*18790*/  IADD3 R36, -R154, R157, R36 ;  /* 0x0000009d9a247210 */ /* 0x000fe20007ffe124 */
[----:B------:R-:W-:Y:S03]  /*187a0*/  BSSY B0, `(.L_x_1562) ;  /* 0x0000010000007945 */ /* 0x000fe60003800000 */
[----:B------:R-:W-:-:S13]  /*187b0*/  ISETP.GT.AND P1, PT, R36, -0x1, PT ;  /* 0xffffffff2400780c */ /* 0x000fda0003f24270 */
[----:B------:R-:W-:Y:S05]  /*187c0*/  @P1 BRA `(.L_x_1563) ;  /* 0x0000000000201947 */ /* 0x000fea0003800000 */
[----:B0-----:R-:W-:Y:S01]  /*187d0*/  IMAD.U32 R38, RZ, RZ, UR5 ;  /* 0x00000005ff267e24 */ /* 0x001fe2000f8e00ff */
[----:B------:R-:W-:-:S04]  /*187e0*/  LOP3.LUT R36, RZ, R36, RZ, 0x33, !PT ;  /* 0x00000024ff247212 */ /* 0x000fc800078e33ff */
[----:B------:R-:W-:-:S13]  /*187f0*/  ISETP.NE.AND P1, PT, R38, 0x1, PT ;  /* 0x000000012600780c */ /* 0x000fda0003f25270 */
[----:B------:R-:W0:Y:S02]  /*18800*/  @P1 LDC.64 R50, c[0x0][0x9e8] ;  /* 0x00027a00ff321b82 */ /* 0x000e240000000a00 */
[----:B0-----:R-:W-:-:S05]  /*18810*/  @P1 IMAD.HI.U32 R50, R36, R50, RZ ;  /* 0x0000003224321227 */ /* 0x001fca00078e00ff */
[----:B------:R-:W-:-:S04]  /*18820*/  @P1 SHF.R.U32.HI R36, RZ, R51, R50 ;  /* 0x00000033ff241219 */ /* 0x000fc80000011632 */
[----:B------:R-:W-:Y:S01]  /*18830*/  LOP3.LUT R36, RZ, R36, RZ, 0x33, !PT ;  /* 0x00000024ff247212 */ /* 0x000fe200078e33ff */
[----:B------:R-:W-:Y:S06]  /*18840*/  BRA `(.L_x_1564) ;  /* 0x0000000000147947 */ /* 0x000fec0003800000 */
.L_x_1563:
[----:B0-----:R-:W-:-:S05]  /*18850*/  IMAD.U32 R38, RZ, RZ, UR5 ;  /* 0x00000005ff267e24 */ /* 0x001fca000f8e00ff */
[----:B------:R-:W-:-:S13]  /*18860*/  ISETP.NE.AND P1, PT, R38, 0x1, PT ;  /* 0x000000012600780c */ /* 0x000fda0003f25270 */
[----:B------:R-:W0:Y:S02]  /*18870*/  @P1 LDC.64 R50, c[0x0][0x9e8] ;  /* 0x00027a00ff321b82 */ /* 0x000e240000000a00 */
[----:B0-----:R-:W-:-:S05]  /*18880*/  @P1 IMAD.HI.U32 R50, R36, R50, RZ ;  /* 0x0000003224321227 */ /* 0x001fca00078e00ff */
[----:B------:R-:W-:-:S07]  /*18890*/  @P1 SHF.R.U32.HI R36, RZ, R51, R50 ;  /* 0x00000033ff241219 */ /* 0x000fce0000011632 */
.L_x_1564:
[----:B------:R-:W-:Y:S05]  /*188a0*/  BSYNC B0 ;  /* 0x0000000000007941 */ /* 0x000fea0003800000 */
.L_x_1562:
[----:B------:R-:W-:-:S05]  /*188b0*/  IMAD R36, R36, R38, -R76 ;  /* 0x0000002624247224 */ /* 0x000fca00078e0a4c */
[----:B------:R-:W-:-:S04]  /*188c0*/  IADD3 R36, -R156, R36, RZ ;  /* 0x000000249c247210 */ /* 0x000fc80007ffe1ff */
[----:B------:R-:W-:Y:S02]  /*188d0*/  VIMNMX R139, R139, R36, !PT ;  /* 0x000000248b8b7248 */ /* 0x000fe40007fe0100 */
[----:B------:R-:W-:-:S07]  /*188e0*/  VIADDMNMX R87, R36, R38, R87, PT ;  /* 0x0000002624577246 */ /* 0x000fce0003800157 */
.L_x_1561:
[----:B------:R-:W-:Y:S01]  /*188f0*/  ISETP.GT.AND P5, PT, R0, -0x1, PT ;  /* 0xffffffff0000780c */ /* 0x000fe20003fa4270 */
[----:B------:R-:W1:Y:S03]  /*18900*/  SHFL.IDX PT, R5, R5, 0x1, 0x1c1f ;  /* 0x003c1f0005057f89 */ /* 0x000e6600000e0000 */
[C---:B------:R-:W-:Y:S02]  /*18910*/  ISETP.GT.AND P2, PT, R139.reuse, RZ, P5 ;  /* 0x000000ff8b00720c */ /* 0x040fe40002f44270 */
[----:B------:R-:W-:Y:S02]  /*18920*/  ISETP.GT.AND P1, PT, R139, 0x1, P5 ;  /* 0x000000018b00780c */ /* 0x000fe40002f24270 */
[C---:B------:R-:W-:Y:S02]  /*18930*/  ISETP.LT.OR P2, PT, R87.reuse, 0x1, P2 ;  /* 0x000000015700780c */ /* 0x040fe40001741670 */
[----:B------:R-:W-:-:S02]  /*18940*/  ISETP.LT.OR P1, PT, R87, 0x2, P1 ;  /* 0x000000025700780c */ /* 0x000fc40000f21670 */
[----:B------:R-:W-:Y:S02]  /*18950*/  FSEL R82, R11, -INF , !P2 ;  /* 0xff8000000b527808 */ /* 0x000fe40005000000 */
[----:B0-----:R-:W-:Y:S02]  /*18960*/  FSEL R79, R10, -INF , !P1 ;  /* 0xff8000000a4f7808 */ /* 0x001fe40004800000 */
[C---:B------:R-:W-:Y:S02]  /*18970*/  ISETP.GT.AND P2, PT, R139.reuse, 0x8, P5 ;  /* 0x000000088b00780c */ /* 0x040fe40002f44270 */
[----:B------:R-:W-:Y:S02]  /*18980*/  ISETP.GT.AND P1, PT, R139, 0x9, P5 ;  /* 0x000000098b00780c */ /* 0x000fe40002f24270 */
[C---:B------:R-:W-:Y:S02]  /*18990*/  ISETP.LT.OR P2, PT, R87.reuse, 0x9, P2 ;  /* 0x000000095700780c */ /* 0x040fe40001741670 */
[----:B------:R-:W-:-:S02]  /*189a0*/  ISETP.LT.OR P1, PT, R87, 0xa, P1 ;  /* 0x0000000a5700780c */ /* 0x000fc40000f21670 */
[----:B------:R-:W-:Y:S01]  /*189b0*/  FSEL R81, R24, -INF , !P2 ;  /* 0xff80000018517808 */ /* 0x000fe20005000000 */
[--C-:B-1----:R-:W-:Y:S01]  /*189c0*/  IMAD.IADD R85, R85, 0x1, R5.reuse ;  /* 0x0000000155557824 */ /* 0x102fe200078e0205 */
[----:B------:R-:W-:Y:S01]  /*189d0*/  FSEL R77, R13, -INF , !P1 ;  /* 0xff8000000d4d7808 */ /* 0x000fe20004800000 */
[----:B------:R-:W-:Y:S01]  /*189e0*/  IMAD.IADD R86, R86, 0x1, R5 ;  /* 0x0000000156567824 */ /* 0x000fe200078e0205 */
[C---:B------:R-:W-:Y:S02]  /*189f0*/  ISETP.GT.AND P2, PT, R139.reuse, 0x10, P5 ;  /* 0x000000108b00780c */ /* 0x040fe40002f44270 */
[----:B------:R-:W-:Y:S02]  /*18a00*/  ISETP.GT.AND P1, PT, R139, 0x11, P5 ;  /* 0x000000118b00780c */ /* 0x000fe40002f24270 */
[C---:B------:R-:W-:Y:S02]  /*18a10*/  ISETP.LT.OR P2, PT, R87.reuse, 0x11, P2 ;  /* 0x000000115700780c */ /* 0x040fe40001741670 */
[----:B------:R-:W-:-:S02]  /*18a20*/  ISETP.LT.OR P1, PT, R87, 0x12, P1 ;  /* 0x000000125700780c */ /* 0x000fc40000f21670 */
[----:B------:R-:W-:Y:S02]  /*18a30*/  FSEL R36, R28, -INF , !P2 ;  /* 0xff8000001c247808 */ /* 0x000fe40005000000 */
[----:B------:R-:W-:Y:S02]  /*18a40*/  FSEL R75, R26, -INF , !P1 ;  /* 0xff8000001a4b7808 */ /* 0x000fe40004800000 */
        /* <DEDUP_REMOVED lines=77> */
[----:B------:R-:W-:Y:S01]  /*18f20*/  FSEL R80, R83, -INF , !P1 ;  /* 0xff80000053507808 */ /* 0x000fe20004800000 */
[----:B------:R-:W-:Y:S08]  /*18f30*/  @!P3 BRA `(.L_x_1565) ;  /* 0x000000000058b947 */ /* 0x000ff00003800000 */
        /* <DEDUP_REMOVED lines=12> */
.L_x_1567:
[----:B------:R-:W-:-:S05]  /*19000*/  IMAD.U32 R35, RZ, RZ, UR5 ;  /* 0x00000005ff237e24 */ /* 0x000fca000f8e00ff */
[----:B------:R-:W-:-:S13]  /*19010*/  ISETP.NE.AND P1, PT, R35, 0x1, PT ;  /* 0x000000012300780c */ /* 0x000fda0003f25270 */
[----:B------:R-:W0:Y:S02]  /*19020*/  @P1 LDC.64 R32, c[0x0][0x9e8] ;  /* 0x00027a00ff201b82 */ /* 0x000e240000000a00 */
[----:B0-----:R-:W-:-:S05]  /*19030*/  @P1 IMAD.HI.U32 R32, R5, R32, RZ ;  /* 0x0000002005201227 */ /* 0x001fca00078e00ff */
[----:B------:R-:W-:-:S07]  /*19040*/  @P1 SHF.R.U32.HI R5, RZ, R33, R32 ;  /* 0x00000021ff051219 */ /* 0x000fce0000011620 */
.L_x_1568:
[----:B------:R-:W-:Y:S05]  /*19050*/  BSYNC B0 ;  /* 0x0000000000007941 */ /* 0x000fea0003800000 */
.L_x_1566:
[----:B------:R-:W-:-:S04]  /*19060*/  IMAD R5, R5, R35, -R76 ;  /* 0x0000002305057224 */ /* 0x000fc800078e0a4c */
[----:B------:R-:W-:-:S05]  /*19070*/  IMAD.IADD R5, R5, 0x1, -R156 ;  /* 0x0000000105057824 */ /* 0x000fca00078e0a9c */
[----:B------:R-:W-:Y:S02]  /*19080*/  VIMNMX R86, R86, R5, !PT ;  /* 0x0000000556567248 */ /* 0x000fe40007fe0100 */
[----:B------:R-:W-:-:S07]  /*19090*/  VIADDMNMX R85, R5, R35, R85, PT ;  /* 0x0000002305557246 */ /* 0x000fce0003800155 */
.L_x_1565:
        /* <DEDUP_REMOVED lines=30> */
[----:B------:R-:W-:-:S02]  /*19280*/  LOP3.LUT R16, R16, 0xdfffffff, RZ, 0xc0, !PT ;  /* 0xdfffffff10107812 */ /* 0x000fc400078ec0ff */
[----:B------:R-:W-:Y:S02]  /*19290*/  FMNMX.FTZ R5, R65, R5, !PT ;  /* 0x0000000541057209 */ /* 0x000fe40007810000 */
[----:B------:R-:W-:Y:S02]  /*192a0*/  @P0 LOP3.LUT R16, R16, 0x20000000, RZ, 0xfc, !PT ;  /* 0x2000000010100812 */ /* 0x000fe400078efcff */
[----:B------:R-:W-:Y:S02]  /*192b0*/  FMNMX.FTZ R5, R62, R5, !PT ;  /* 0x000000053e057209 */ /* 0x000fe40007810000 */
[C---:B------:R-:W-:Y:S02]  /*192c0*/  ISETP.GT.AND P1, PT, R86.reuse, 0x1, P5 ;  /* 0x000000015600780c */ /* 0x040fe40002f24270 */
[----:B------:R-:W-:Y:S02]  /*192d0*/  FMNMX.FTZ R5, R63, R5, !PT ;  /* 0x000000053f057209 */ /* 0x000fe40007810000 */
[----:B------:R-:W-:-:S02]  /*192e0*/  ISETP.GT.AND P2, PT, R86, 0x28, P5 ;  /* 0x000000285600780c */ /* 0x000fc40002f44270 */
[----:B------:R-:W-:Y:S02]  /*192f0*/  FMNMX.FTZ R5, R58, R5, !PT ;  /* 0x000000053a057209 */ /* 0x000fe40007810000 */
[----:B------:R-:W-:Y:S02]  /*19300*/  LOP3.LUT R16, R16, 0xfffffffd, RZ, 0xc0, !PT ;  /* 0xfffffffd10107812 */ /* 0x000fe400078ec0ff */
[----:B------:R-:W-:Y:S02]  /*19310*/  FMNMX.FTZ R5, R59, R5, !PT ;  /* 0x000000053b057209 */ /* 0x000fe40007810000 */
[C---:B------:R-:W-:Y:S02]  /*19320*/  ISETP.LT.OR P1, PT, R85.reuse, 0x2, P1 ;  /* 0x000000025500780c */ /* 0x040fe40000f21670 */
[----:B------:R-:W-:Y:S02]  /*19330*/  FMNMX.FTZ R5, R54, R5, !PT ;  /* 0x0000000536057209 */ /* 0x000fe40007810000 */
[----:B------:R-:W-:-:S02]  /*19340*/  ISETP.LT.OR P2, PT, R85, 0x29, P2 ;  /* 0x000000295500780c */ /* 0x000fc40001741670 */
[----:B------:R-:W-:Y:S02]  /*19350*/  FMNMX.FTZ R5, R55, R5, !PT ;  /* 0x0000000537057209 */ /* 0x000fe40007810000 */
[----:B------:R-:W-:Y:S02]  /*19360*/  ISETP.GT.AND P6, PT, R86, 0x69, P5 ;  /* 0x000000695600780c */ /* 0x000fe40002fc4270 */
[----:B------:R-:W-:Y:S02]  /*19370*/  FMNMX.FTZ R5, R50, R5, !PT ;  /* 0x0000000532057209 */ /* 0x000fe40007810000 */
[----:B------:R-:W-:Y:S02]  /*19380*/  @P4 LOP3.LUT R16, R16, 0x2, RZ, 0xfc, !PT ;  /* 0x0000000210104812 */ /* 0x000fe400078efcff */
[----:B------:R-:W-:Y:S02]  /*19390*/  FMNMX.FTZ R5, R51, R5, !PT ;  /* 0x0000000533057209 */ /* 0x000fe40007810000 */
[----:B------:R-:W-:-:S02]  /*193a0*/  FSEL R33, R146, -INF , !P1 ;  /* 0xff80000092217808 */ /* 0x000fc40004800000 */
[----:B------:R-:W-:Y:S02]  /*193b0*/  FMNMX.FTZ R5, R40, R5, !PT ;  /* 0x0000000528057209 */ /* 0x000fe40007810000 */
[----:B------:R-:W-:Y:S02]  /*193c0*/  FSEL R68, R12, -INF , !P2 ;  /* 0xff8000000c447808 */ /* 0x000fe40005000000 */
[----:B------:R-:W-:Y:S02]  /*193d0*/  FMNMX.FTZ R5, R47, R5, !PT ;  /* 0x000000052f057209 */ /* 0x000fe40007810000 */
[----:B------:R-:W-:Y:S02]  /*193e0*/  ISETP.GT.AND P0, PT, R86, RZ, P5 ;  /* 0x000000ff5600720c */ /* 0x000fe40002f04270 */
[----:B------:R-:W-:Y:S02]  /*193f0*/  FMNMX.FTZ R5, R42, R5, !PT ;  /* 0x000000052a057209 */ /* 0x000fe40007810000 */
[----:B------:R-:W-:-:S02]  /*19400*/  ISETP.LT.OR P4, PT, R85, 0x6a, P6 ;  /* 0x0000006a5500780c */ /* 0x000fc40003781670 */
[----:B------:R-:W-:Y:S02]  /*19410*/  FMNMX.FTZ R5, R45, R5, !PT ;  /* 0x000000052d057209 */ /* 0x000fe40007810000 */
[C---:B------:R-:W-:Y:S02]  /*19420*/  ISETP.GT.AND P1, PT, R86.reuse, 0x9, P5 ;  /* 0x000000095600780c */ /* 0x040fe40002f24270 */
[----:B------:R-:W-:Y:S02]  /*19430*/  FMNMX.FTZ R5, R13, R5, !PT ;  /* 0x000000050d057209 */ /* 0x000fe40007810000 */
[----:B------:R-:W-:Y:S02]  /*19440*/  ISETP.GT.AND P2, PT, R86, 0x30, P5 ;  /* 0x000000305600780c */ /* 0x000fe40002f44270 */
[----:B------:R-:W-:Y:S02]  /*19450*/  FMNMX.FTZ R5, R10, R5, !PT ;  /* 0x000000050a057209 */ /* 0x000fe40007810000 */
[----:B------:R-:W-:-:S02]  /*19460*/  ISETP.GT.AND P3, PT, R86, 0x70, P5 ;  /* 0x000000705600780c */ /* 0x000fc40002f64270 */
[----:B------:R-:W-:Y:S02]  /*19470*/  FMNMX.FTZ R5, R11, R5, !PT ;  /* 0x000000050b057209 */ /* 0x000fe40007810000 */
[C---:B------:R-:W-:Y:S02]  /*19480*/  ISETP.LT.OR P0, PT, R85.reuse, 0x1, P0 ;  /* 0x000000015500780c */ /* 0x040fe40000701670 */
[----:B------:R-:W-:Y:S02]  /*19490*/  FMNMX.FTZ R5, R80, R5, !PT ;  /* 0x0000000550057209 */ /* 0x000fe40007810000 */
[C---:B------:R-:W-:Y:S02]  /*194a0*/  ISETP.LT.OR P1, PT, R85.reuse, 0xa, P1 ;  /* 0x0000000a5500780c */ /* 0x040fe40000f21670 */
[C---:B------:R-:W-:Y:S01]  /*194b0*/  ISETP.LT.OR P2, PT, R85.reuse, 0x31, P2 ;  /* 0x000000315500780c */ /* 0x040fe20001741670 */
[----:B------:R-:W0:Y:S01]  /*194c0*/  SHFL.BFLY PT, R6, R5, 0x2, 0x1f ;  /* 0x0c401f0005067f89 */ /* 0x000e2200000e0000 */
[----:B------:R-:W-:-:S02]  /*194d0*/  ISETP.LT.OR P3, PT, R85, 0x71, P3 ;  /* 0x000000715500780c */ /* 0x000fc40001f61670 */
[----:B------:R-:W-:Y:S02]  /*194e0*/  FSEL R78, R150, -INF , !P0 ;  /* 0xff800000964e7808 */ /* 0x000fe40004000000 */
[----:B------:R-:W-:Y:S02]  /*194f0*/  FSEL R35, R144, -INF , !P1 ;  /* 0xff80000090237808 */ /* 0x000fe40004800000 */
[----:B------:R-:W-:Y:S02]  /*19500*/  FSEL R66, R14, -INF , !P2 ;  /* 0xff8000000e427808 */ /* 0x000fe40005000000 */
[----:B------:R-:W-:Y:S02]  /*19510*/  ISETP.GT.AND P1, PT, R86, 0x11, P5 ;  /* 0x000000115600780c */ /* 0x000fe40002f24270 */
[----:B------:R-:W-:Y:S02]  /*19520*/  FSEL R14, R34, -INF , !P3 ;  /* 0xff800000220e7808 */ /* 0x000fe40005800000 */
[----:B------:R-:W-:-:S02]  /*19530*/  ISETP.LT.OR P1, PT, R85, 0x12, P1 ;  /* 0x000000125500780c */ /* 0x000fc40000f21670 */
[----:B------:R-:W-:Y:S02]  /*19540*/  ISETP.GT.AND P2, PT, R86, 0x38, P5 ;  /* 0x000000385600780c */ /* 0x000fe40002f44270 */
[----:B------:R-:W-:Y:S02]  /*19550*/  FSEL R37, R142, -INF , !P1 ;  /* 0xff8000008e257808 */ /* 0x000fe40004800000 */
[----:B------:R-:W-:Y:S02]  /*19560*/  ISETP.GT.AND P1, PT, R86, 0x19, P5 ;  /* 0x000000195600780c */ /* 0x000fe40002f24270 */
[C---:B------:R-:W-:Y:S02]  /*19570*/  ISETP.LT.OR P2, PT, R85.reuse, 0x39, P2 ;  /* 0x000000395500780c */ /* 0x040fe40001741670 */
[----:B------:R-:W-:Y:S02]  /*19580*/  ISETP.LT.OR P1, PT, R85, 0x1a, P1 ;  /* 0x0000001a5500780c */ /* 0x000fe40000f21670 */
[----:B0-----:R-:W-:-:S02]  /*19590*/  FMNMX.FTZ R5, R5, R6, !PT ;  /* 0x0000000605057209 */ /* 0x001fc40007810000 */
[----:B------:R-:W-:Y:S02]  /*195a0*/  FSEL R39, R140, -INF , !P1 ;  /* 0xff8000008c277808 */ /* 0x000fe40004800000 */
[C---:B------:R-:W-:Y:S01]  /*195b0*/  ISETP.GT.AND P1, PT, R86.reuse, 0x21, P5 ;  /* 0x000000215600780c */ /* 0x040fe20002f24270 */
[----:B------:R-:W0:Y:S01]  /*195c0*/  SHFL.BFLY PT, R6, R5, 0x1, 0x1f ;  /* 0x0c201f0005067f89 */ /* 0x000e2200000e0000 */
[----:B------:R-:W-:Y:S02]  /*195d0*/  FSEL R64, R15, -INF , !P2 ;  /* 0xff8000000f407808 */ /* 0x000fe40005000000 */
[----:B------:R-:W-:Y:S02]  /*195e0*/  ISETP.LT.OR P1, PT, R85, 0x22, P1 ;  /* 0x000000225500780c */ /* 0x000fe40000f21670 */
[----:B------:R-:W-:Y:S02]  /*195f0*/  ISETP.GT.AND P2, PT, R86, 0x40, P5 ;  /* 0x000000405600780c */ /* 0x000fe40002f44270 */
[----:B------:R-:W-:-:S02]  /*19600*/  FSEL R25, R25, -INF , !P1 ;  /* 0xff80000019197808 */ /* 0x000fc40004800000 */
[C---:B------:R-:W-:Y:S02]  /*19610*/  ISETP.GT.AND P1, PT, R86.reuse, 0x29, P5 ;  /* 0x000000295600780c */ /* 0x040fe40002f24270 */
[C---:B------:R-:W-:Y:S02]  /*19620*/  ISETP.LT.OR P2, PT, R85.reuse, 0x41, P2 ;  /* 0x000000415500780c */ /* 0x040fe40001741670 */
[----:B------:R-:W-:Y:S02]  /*19630*/  ISETP.LT.OR P1, PT, R85, 0x2a, P1 ;  /* 0x0000002a5500780c */ /* 0x000fe40000f21670 */
[----:B------:R-:W-:Y:S02]  /*19640*/  FSEL R61, R21, -INF , !P2 ;  /* 0xff800000153d7808 */ /* 0x000fe40005000000 */
[----:B------:R-:W-:Y:S02]  /*19650*/  FSEL R27, R27, -INF , !P1 ;  /* 0xff8000001b1b7808 */ /* 0x000fe40004800000 */
[----:B------:R-:W-:-:S02]  /*19660*/  ISETP.GT.AND P1, PT, R86, 0x31, P5 ;  /* 0x000000315600780c */ /* 0x000fc40002f24270 */
[C---:B------:R-:W-:Y:S02]  /*19670*/  ISETP.GT.AND P2, PT, R86.reuse, 0x48, P5 ;  /* 0x000000485600780c */ /* 0x040fe40002f44270 */
[----:B------:R-:W-:Y:S02]  /*19680*/  ISETP.LT.OR P1, PT, R85, 0x32, P1 ;  /* 0x000000325500780c */ /* 0x000fe40000f21670 */
[----:B0-----:R-:W-:Y:S02]  /*19690*/  FMNMX.FTZ R5, R5, R6, !PT ;  /* 0x0000000605057209 */ /* 0x001fe40007810000 */
[----:B------:R-:W-:Y:S02]  /*196a0*/  FSEL R29, R29, -INF , !P1 ;  /* 0xff8000001d1d7808 */ /* 0x000fe40004800000 */
[C---:B------:R-:W-:Y:S01]  /*196b0*/  FSETP.NEU.FTZ.AND P6, PT, R5.reuse, -INF , PT ;  /* 0xff8000000500780b */ /* 0x040fe20003fdd000 */
[----:B------:R-:W-:Y:S01]  /*196c0*/  FMUL.FTZ R6, R5, UR51 ;  /* 0x0000003305067c20 */ /* 0x000fe20008410000 */
[----:B------:R-:W-:-:S02]  /*196d0*/  ISETP.GT.AND P1, PT, R86, 0x39, P5 ;  /* 0x000000395600780c */ /* 0x000fc40002f24270 */
[----:B------:R-:W-:Y:S02]  /*196e0*/  FSEL R12, R5, RZ, P6 ;  /* 0x000000ff050c7208 */ /* 0x000fe40003000000 */
[----:B------:R-:W-:Y:S02]  /*196f0*/  FSEL R6, R6, RZ, P6 ;  /* 0x000000ff06067208 */ /* 0x000fe40003000000 */
[C---:B------:R-:W-:Y:S01]  /*19700*/  ISETP.LT.OR P1, PT, R85.reuse, 0x3a, P1 ;  /* 0x0000003a5500780c */ /* 0x040fe20000f21670 */
[----:B------:R-:W-:Y:S01]  /*19710*/  FADD.FTZ R12, -R12, R9 ;  /* 0x000000090c0c7221 */ /* 0x000fe20000010100 */
[----:B------:R-:W-:Y:S01]  /*19720*/  ISETP.LT.OR P2, PT, R85, 0x49, P2 ;  /* 0x000000495500780c */ /* 0x000fe20001741670 */
        /* <DEDUP_REMOVED lines=33> */
[----:B------:R-:W-:Y:S01]  /*19940*/  FMUL.FTZ R12, R12, UR51 ;  /* 0x000000330c0c7c20 */ /* 0x000fe20008410000 */
[----:B------:R-:W-:Y:S01]  /*19950*/  FSEL R31, R31, -INF , !P1 ;  /* 0xff8000001f1f7808 */ /* 0x000fe20004800000 */
[----:B------:R-:W-:Y:S01]  /*19960*/  MUFU.EX2 R32, R32 ;  /* 0x0000002000207308 */ /* 0x000fe20000000800 */
[----:B------:R-:W-:-:S02]  /*19970*/  FMNMX.FTZ R6, R33, R6, !PT ;  /* 0x0000000621067209 */ /* 0x000fc40007810000 */
[----:B------:R-:W-:Y:S02]  /*19980*/  ISETP.GT.AND P1, PT, R86, 0x41, P5 ;  /* 0x000000415600780c */ /* 0x000fe40002f24270 */
[----:B------:R-:W-:Y:S02]  /*19990*/  FMNMX.FTZ R6, R76, R6, !PT ;  /* 0x000000064c067209 */ /* 0x000fe40007810000 */
[----:B------:R-:W-:Y:S01]  /*199a0*/  ISETP.LT.OR P1, PT, R85, 0x42, P1 ;  /* 0x000000425500780c */ /* 0x000fe20000f21670 */
[----:B------:R-:W0:Y:S01]  /*199b0*/  MUFU.EX2 R12, R12 ;  /* 0x0000000c000c7308 */ /* 0x000e220000000800 */
[----:B------:R-:W-:Y:S02]  /*199c0*/  FMNMX.FTZ R6, R35, R6, !PT ;  /* 0x0000000623067209 */ /* 0x000fe40007810000 */
[----:B------:R-:W-:Y:S02]  /*199d0*/  FSEL R60, R20, -INF , !P1 ;  /* 0xff800000143c7808 */ /* 0x000fe40004800000 */
[----:B------:R-:W-:-:S02]  /*199e0*/  FMNMX.FTZ R6, R74, R6, !PT ;  /* 0x000000064a067209 */ /* 0x000fc40007810000 */
[----:B------:R-:W-:Y:S01]  /*199f0*/  ISETP.GT.AND P1, PT, R86, 0x49, P5 ;  /* 0x000000495600780c */ /* 0x000fe20002f24270 */
[----:B------:R-:W1:Y:S01]  /*19a00*/  MUFU.EX2 R79, R79 ;  /* 0x0000004f004f7308 */ /* 0x000e620000000800 */
[----:B------:R-:W-:Y:S02]  /*19a10*/  FMNMX.FTZ R6, R37, R6, !PT ;  /* 0x0000000625067209 */ /* 0x000fe40007810000 */
[----:B------:R-:W-:Y:S02]  /*19a20*/  ISETP.LT.OR P1, PT, R85, 0x4a, P1 ;  /* 0x0000004a5500780c */ /* 0x000fe40000f21670 */
[----:B------:R-:W-:Y:S02]  /*19a30*/  FMNMX.FTZ R6, R72, R6, !PT ;  /* 0x0000000648067209 */ /* 0x000fe40007810000 */
[----:B------:R-:W-:Y:S01]  /*19a40*/  FSEL R57, R57, -INF , !P2 ;  /* 0xff80000039397808 */ /* 0x000fe20005000000 */
[----:B------:R-:W-:Y:S01]  /*19a50*/  MUFU.EX2 R34, R34 ;  /* 0x0000002200227308 */ /* 0x000fe20000000800 */
[----:B------:R-:W-:Y:S01]  /*19a60*/  FMNMX.FTZ R6, R39, R6, !PT ;  /* 0x0000000627067209 */ /* 0x000fe20007810000 */
[----:B0-----:R-:W-:Y:S01]  /*19a70*/  FFMA.FTZ R4, R12, R4, R32 ;  /* 0x000000040c047223 */ /* 0x001fe20000010020 */
[----:B------:R-:W-:-:S02]  /*19a80*/  ISETP.GT.AND P2, PT, R86, 0x50, P5 ;  /* 0x000000505600780c */ /* 0x000fc40002f44270 */
[----:B------:R-:W-:Y:S02]  /*19a90*/  FMNMX.FTZ R6, R70, R6, !PT ;  /* 0x0000000646067209 */ /* 0x000fe40007810000 */
[----:B------:R-:W-:Y:S01]  /*19aa0*/  FSEL R56, R56, -INF , !P1 ;  /* 0xff80000038387808 */ /* 0x000fe20004800000 */
[----:B------:R-:W-:Y:S01]  /*19ab0*/  MUFU.EX2 R77, R77 ;  /* 0x0000004d004d7308 */ /* 0x000fe20000000800 */
[----:B------:R-:W-:Y:S01]  /*19ac0*/  FMNMX.FTZ R6, R25, R6, !PT ;  /* 0x0000000619067209 */ /* 0x000fe20007810000 */
[----:B-1----:R-:W-:Y:S01]  /*19ad0*/  FADD.FTZ R4, R79, R4 ;  /* 0x000000044f047221 */ /* 0x002fe20000010000 */
[----:B------:R-:W-:Y:S02]  /*19ae0*/  ISETP.GT.AND P1, PT, R86, 0x51, P5 ;  /* 0x000000515600780c */ /* 0x000fe40002f24270 */
[----:B------:R-:W-:Y:S02]  /*19af0*/  FMNMX.FTZ R6, R68, R6, !PT ;  /* 0x0000000644067209 */ /* 0x000fe40007810000 */
[----:B------:R-:W-:Y:S01]  /*19b00*/  ISETP.LT.OR P2, PT, R85, 0x51, P2 ;  /* 0x000000515500780c */ /* 0x000fe20001741670 */
[----:B------:R-:W-:Y:S01]  /*19b10*/  MUFU.EX2 R36, R36 ;  /* 0x0000002400247308 */ /* 0x000fe20000000800 */
[----:B------:R-:W-:-:S02]  /*19b20*/  FMNMX.FTZ R6, R27, R6, !PT ;  /* 0x000000061b067209 */ /* 0x000fc40007810000 */
[----:B------:R-:W-:Y:S02]  /*19b30*/  ISETP.LT.OR P1, PT, R85, 0x52, P1 ;  /* 0x000000525500780c */ /* 0x000fe40000f21670 */
[----:B------:R-:W-:Y:S02]  /*19b40*/  FMNMX.FTZ R6, R66, R6, !PT ;  /* 0x0000000642067209 */ /* 0x000fe40007810000 */
[----:B------:R-:W-:Y:S01]  /*19b50*/  FSEL R53, R53, -INF , !P2 ;  /* 0xff80000035357808 */ /* 0x000fe20005000000 */
[----:B------:R-:W-:Y:S01]  /*19b60*/  MUFU.EX2 R75, R75 ;  /* 0x0000004b004b7308 */ /* 0x000fe20000000800 */
[----:B------:R-:W-:Y:S02]  /*19b70*/  FMNMX.FTZ R6, R29, R6, !PT ;  /* 0x000000061d067209 */ /* 0x000fe40007810000 */
[----:B------:R-:W-:Y:S02]  /*19b80*/  ISETP.GT.AND P2, PT, R86, 0x58, P5 ;  /* 0x000000585600780c */ /* 0x000fe40002f44270 */
[----:B------:R-:W-:-:S02]  /*19b90*/  FMNMX.FTZ R6, R64, R6, !PT ;  /* 0x0000000640067209 */ /* 0x000fc40007810000 */
[----:B------:R-:W-:Y:S01]  /*19ba0*/  FSEL R52, R52, -INF , !P1 ;  /* 0xff80000034347808 */ /* 0x000fe20004800000 */
[----:B------:R-:W-:Y:S01]  /*19bb0*/  MUFU.EX2 R38, R38 ;  /* 0x0000002600267308 */ /* 0x000fe20000000800 */
[----:B------:R-:W-:Y:S02]  /*19bc0*/  FMNMX.FTZ R6, R31, R6, !PT ;  /* 0x000000061f067209 */ /* 0x000fe40007810000 */
        /* <DEDUP_REMOVED lines=16> */
[----:B------:R-:W-:Y:S02]  /*19cd0*/  ISETP.LT.OR P2, PT, R85, 0x61, P2 ;  /* 0x000000615500780c */ /* 0x000fe40001741670 */
[----:B------:R-:W-:Y:S01]  /*19ce0*/  FMNMX.FTZ R6, R49, R6, !PT ;  /* 0x0000000631067209 */ /* 0x000fe20007810000 */
[----:B------:R-:W-:Y:S01]  /*19cf0*/  MUFU.EX2 R26, R26 ;  /* 0x0000001a001a7308 */ /* 0x000fe20000000800 */
[----:B------:R-:W-:-:S02]  /*19d00*/  ISETP.LT.OR P1, PT, R85, 0x62, P1 ;  /* 0x000000625500780c */ /* 0x000fc40000f21670 */
[----:B------:R-:W-:Y:S02]  /*19d10*/  FSEL R46, R46, -INF , !P2 ;  /* 0xff8000002e2e7808 */ /* 0x000fe40005000000 */
[----:B------:R-:W-:Y:S02]  /*19d20*/  FMNMX.FTZ R6, R48, R6, !PT ;  /* 0x0000000630067209 */ /* 0x000fe40007810000 */
[----:B------:R-:W-:Y:S01]  /*19d30*/  FSEL R41, R41, -INF , !P1 ;  /* 0xff80000029297808 */ /* 0x000fe20004800000 */
[----:B------:R-:W-:Y:S01]  /*19d40*/  MUFU.EX2 R69, R69 ;  /* 0x0000004500457308 */ /* 0x000fe20000000800 */
[----:B------:R-:W-:Y:S02]  /*19d50*/  LOP3.LUT P6, RZ, R16, 0x2, RZ, 0xc0, !PT ;  /* 0x0000000210ff7812 */ /* 0x000fe400078cc0ff */
[----:B------:R-:W-:Y:S02]  /*19d60*/  FMNMX.FTZ R6, R46, R6, !PT ;  /* 0x000000062e067209 */ /* 0x000fe40007810000 */
[----:B------:R-:W-:-:S02]  /*19d70*/  FSEL R44, R44, -INF , !P6 ;  /* 0xff8000002c2c7808 */ /* 0x000fc40007000000 */
[----:B------:R-:W-:Y:S01]  /*19d80*/  FMNMX.FTZ R6, R41, R6, !PT ;  /* 0x0000000629067209 */ /* 0x000fe20007810000 */
[----:B------:R-:W-:Y:S01]  /*19d90*/  MUFU.EX2 R28, R28 ;  /* 0x0000001c001c7308 */ /* 0x000fe20000000800 */
[----:B------:R-:W-:Y:S02]  /*19da0*/  ISETP.GT.AND P2, PT, R86, 0x71, P5 ;  /* 0x000000715600780c */ /* 0x000fe40002f44270 */
[----:B------:R-:W-:Y:S02]  /*19db0*/  FSEL R43, R43, -INF , !P4 ;  /* 0xff8000002b2b7808 */ /* 0x000fe40006000000 */
[----:B------:R-:W-:Y:S02]  /*19dc0*/  FMNMX.FTZ R6, R44, R6, !PT ;  /* 0x000000062c067209 */ /* 0x000fe40007810000 */
[----:B------:R-:W-:Y:S01]  /*19dd0*/  ISETP.GT.AND P1, PT, R86, 0x78, P5 ;  /* 0x000000785600780c */ /* 0x000fe20002f24270 */
[----:B------:R-:W-:Y:S01]  /*19de0*/  MUFU.EX2 R67, R67 ;  /* 0x0000004300437308 */ /* 0x000fe20000000800 */
[----:B------:R-:W-:-:S02]  /*19df0*/  ISETP.LT.OR P2, PT, R85, 0x72, P2 ;  /* 0x000000725500780c */ /* 0x000fc40001741670 */
[----:B------:R-:W-:Y:S02]  /*19e00*/  FMNMX.FTZ R6, R43, R6, !PT ;  /* 0x000000062b067209 */ /* 0x000fe40007810000 */
[----:B------:R-:W-:Y:S02]  /*19e10*/  ISETP.GT.AND P5, PT, R86, 0x79, P5 ;  /* 0x000000795600780c */ /* 0x000fe40002fa4270 */
[----:B------:R-:W-:Y:S01]  /*19e20*/  ISETP.LT.OR P1, PT, R85, 0x79, P1 ;  /* 0x000000795500780c */ /* 0x000fe20000f21670 */
[----:B------:R-:W-:Y:S01]  /*19e30*/  MUFU.EX2 R30, R30 ;  /* 0x0000001e001e7308 */ /* 0x000fe20000000800 */
[----:B------:R-:W-:Y:S02]  /*19e40*/  FSEL R15, R149, -INF , !P2 ;  /* 0xff800000950f7808 */ /* 0x000fe40005000000 */
[----:B------:R-:W-:Y:S02]  /*19e50*/  FMNMX.FTZ R6, R14, R6, !PT ;  /* 0x000000060e067209 */ /* 0x000fe40007810000 */
[----:B------:R-:W-:-:S02]  /*19e60*/  ISETP.LT.OR P5, PT, R85, 0x7a, P5 ;  /* 0x0000007a5500780c */ /* 0x000fc40002fa1670 */
[----:B------:R-:W-:Y:S01]  /*19e70*/  FSEL R20, R148, -INF , !P1 ;  /* 0xff80000094147808 */ /* 0x000fe20004800000 */
[----:B------:R-:W-:Y:S01]  /*19e80*/  MUFU.EX2 R65, R65 ;  /* 0x0000004100417308 */ /* 0x000fe20000000800 */
[----:B------:R-:W-:Y:S02]  /*19e90*/  FMNMX.FTZ R6, R15, R6, !PT ;  /* 0x000000060f067209 */ /* 0x000fe40007810000 */
[----:B------:R-:W-:Y:S02]  /*19ea0*/  FSEL R21, R147, -INF , !P5 ;  /* 0xff80000093157808 */ /* 0x000fe40006800000 */
[----:B------:R-:W-:Y:S02]  /*19eb0*/  FMNMX.FTZ R6, R20, R6, !PT ;  /* 0x0000000614067209 */ /* 0x000fe40007810000 */
[----:B------:R-:W-:Y:S01]  /*19ec0*/  LOP3.LUT P0, RZ, R16, 0x20000000, RZ, 0xc0, !PT ;  /* 0x2000000010ff7812 */ /* 0x000fe2000780c0ff */
[----:B------:R-:W-:Y:S01]  /*19ed0*/  MUFU.EX2 R62, R62 ;  /* 0x0000003e003e7308 */ /* 0x000fe20000000800 */
[----:B------:R-:W-:-:S05]  /*19ee0*/  FMNMX.FTZ R6, R21, R6, !PT ;  /* 0x0000000615067209 */ /* 0x000fca0007810000 */
[----:B------:R-:W0:Y:S02]  /*19ef0*/  SHFL.BFLY PT, R13, R6, 0x2, 0x1f ;  /* 0x0c401f00060d7f89 */ /* 0x000e2400000e0000 */
        /* <DEDUP_REMOVED lines=13> */
[----:B------:R-:W-:Y:S02]  /*19fd0*/  FADD.FTZ R13, -R13, R8 ;  /* 0x000000080d0d7221 */ /* 0x000fe40000010100 */
[----:B------:R-:W-:Y:S02]  /*19fe0*/  MUFU.EX2 R47, R47 ;  /* 0x0000002f002f7308 */ /* 0x000fe40000000800 */
[----:B------:R-:W-:-:S06]  /*19ff0*/  FMUL.FTZ R13, R13, UR51 ;  /* 0x000000330d0d7c20 */ /* 0x000fcc0008410000 */
[----:B------:R0:W-:Y:S08]  /*1a000*/  MUFU.EX2 R8, R80 ;  /* 0x0000005000087308 */ /* 0x0001f00000000800 */
[----:B------:R-:W-:Y:S01]  /*1a010*/  MUFU.EX2 R13, R13 ;  /* 0x0000000d000d7308 */ /* 0x000fe20000000800 */
[----:B0-----:R-:W-:-:S05]  /*1a020*/  FMUL.FTZ R80, R6, UR51 ;  /* 0x0000003306507c20 */ /* 0x001fca0008410000 */
[----:B------:R-:W-:Y:S02]  /*1a030*/  FSEL R80, R80, RZ, P1 ;  /* 0x000000ff50507208 */ /* 0x000fe40000800000 */
[----:B------:R-:W-:Y:S03]  /*1a040*/  MUFU.EX2 R42, R42 ;  /* 0x0000002a002a7308 */ /* 0x000fe60000000800 */
        /* <DEDUP_REMOVED lines=36> */
[----:B------:R-:W-:Y:S01]  /*1a290*/  FFMA.FTZ R21, R21, UR51, -R80 ;  /* 0x0000003315157c23 */ /* 0x000fe20008010850 */
[----:B-1----:R-:W-:Y:S01]  /*1a2a0*/  FADD.FTZ R80, R33, R3 ;  /* 0x0000000321507221 */ /* 0x002fe20000010000 */
[----:B------:R-:W1:Y:S01]  /*1a2b0*/  MUFU.EX2 R74, R74 ;  /* 0x0000004a004a7308 */ /* 0x000e620000000800 */
[----:B------:R-:W-:-:S02]  /*1a2c0*/  FADD.FTZ R3, R34, R4 ;  /* 0x0000000422037221 */ /* 0x000fc40000010000 */
[----:B--2---:R-:W-:Y:S02]  /*1a2d0*/  FADD.FTZ R4, R76, R80 ;  /* 0x000000504c047221 */ /* 0x004fe40000010000 */
[----:B------:R-:W-:-:S03]  /*1a2e0*/  FADD.FTZ R3, R77, R3 ;  /* 0x000000034d037221 */ /* 0x000fc60000010000 */
        /* <DEDUP_REMOVED lines=90> */
.L_x_1569:
        /* <DEDUP_REMOVED lines=108> */
[----:B------:R-:W-:Y:S02]  /*1af50*/  IMAD.MOV.U32 R9, RZ, RZ, R5 ;  /* 0x000000ffff097224 */ /* 0x000fe400078e0005 */
[----:B------:R-:W-:Y:S02]  /*1af60*/  IMAD.MOV.U32 R10, RZ, RZ, R23 ;  /* 0x000000ffff0a7224 */ /* 0x000fe400078e0017 */
[----:B------:R-:W-:Y:S01]  /*1af70*/  IMAD.MOV.U32 R7, RZ, RZ, R17 ;  /* 0x000000ffff077224 */ /* 0x000fe200078e0011 */
[----:B0-----:R-:W-:-:S03]  /*1af80*/  NOP ;  /* 0x0000000000007918 */ /* 0x001fc60000000000 */
[----:B---3--:R-:W-:Y:S05]  /*1af90*/  @P1 BRA `(.L_x_1570) ;  /* 0xffffffc000881947 */ /* 0x008fea000383ffff */
.L_x_1550:
[----:B------:R-:W-:Y:S05]  /*1afa0*/  WARPSYNC.ALL ;  /* 0x0000000000007948 */ /* 0x000fea0003800000 */
[----:B------:R-:W-:Y:S06]  /*1afb0*/  BAR.ARV 0x8, 0x200 ;  /* 0x0208000000007b1d */ /* 0x000fec0000002000 */
[----:B------:R-:W-:Y:S05]  /*1afc0*/  @!P0 BRA `(.L_x_1571) ;  /* 0x0000000000048947 */ /* 0x000fea0003800000 */
[----:B------:R-:W-:Y:S01]  /*1afd0*/  BPT.TRAP 0x1 ;  /* 0x000000040000795c */ /* 0x000fe20000300000 */
.L_x_1571:
[----:B------:R-:W-:Y:S01]  /*1afe0*/  IMAD R7, R17, 0x8, R2 ;  /* 0x0000000811077824 */ /* 0x000fe200078e0202 */
[----:B------:R-:W-:-:S04]  /*1aff0*/  SHF.L.U32 R0, R23, 0x1f, RZ ;  /* 0x0000001f17007819 */ /* 0x000fc800000006ff */
[----:B------:R1:W2:Y:S01]  /*1b000*/  SYNCS.PHASECHK.TRANS64.TRYWAIT P1, [R7+URZ+0x2d850], R0 ;  /* 0x02d85000070075a7 */ /* 0x0002a2000802017f */
[----:B------:R-:W-:Y:S05]  /*1b010*/  @!P0 BRA `(.L_x_1572) ;  /* 0x0000000000048947 */ /* 0x000fea0003800000 */
[----:B------:R-:W-:Y:S01]  /*1b020*/  BPT.TRAP 0x1 ;  /* 0x000000040000795c */ /* 0x000fe20000300000 */
.L_x_1572:
[----:B------:R-:W3:Y:S01]  /*1b030*/  LDL.LU R8, [R1+0x94] ;  /* 0x0000940001087983 */ /* 0x000ee20000300800 */
[----:B------:R-:W-:Y:S02]  /*1b040*/  VIADD R2, R2, 0x400 ;  /* 0x0000040002027836 */ /* 0x000fe40000000000 */
[----:B------:R-:W-:-:S03]  /*1b050*/  IMAD.MOV.U32 R9, RZ, RZ, 0x40000040 ;  /* 0x40000040ff097424 */ /* 0x000fc600078e00ff */
[----:B------:R-:W-:-:S04]  /*1b060*/  SHF.R.U32.HI R2, RZ, 0x4, R2 ;  /* 0x00000004ff027819 */ /* 0x000fc80000011602 */
[----:B------:R-:W-:-:S04]  /*1b070*/  LOP3.LUT R2, R2, 0x3fff, RZ, 0xc0, !PT ;  /* 0x00003fff02027812 */ /* 0x000fc800078ec0ff */
[----:B------:R-:W-:Y:S02]  /*1b080*/  LOP3.LUT R2, R2, 0x2000000, RZ, 0xfc, !PT ;  /* 0x0200000002027812 */ /* 0x000fe400078efcff */
[----:B---3--:R-:W-:Y:S01]  /*1b090*/  LOP3.LUT R8, R8, 0x10000, RZ, 0xfc, !PT ;  /* 0x0001000008087812 */ /* 0x008fe200078efcff */
[----:B--2---:R-:W-:Y:S06]  /*1b0a0*/  @P1 BRA `(.L_x_1573) ;  /* 0x0000000000081947 */ /* 0x004fec0003800000 */
[----:B------:R-:W2:Y:S02]  /*1b0b0*/  SYNCS.PHASECHK.TRANS64.TRYWAIT P1, [R7+URZ+0x2d850], R0 ;  /* 0x02d85000070075a7 */ /* 0x000ea4000802017f */
[----:B--2---:R-:W-:Y:S05]  /*1b0c0*/  @!P1 BRA `(.L_x_1574) ;  /* 0x000000c400549947 */ /* 0x004fea0003800000 */
.L_x_1573:
[----:B------:R-:W-:Y:S01]  /*1b0d0*/  IMAD R10, R17, 0x600, R2 ;  /* 0x00000600110a7824 */ /* 0x000fe200078e0202 */
[----:B------:R-:W-:Y:S05]  /*1b0e0*/  WARPSYNC.ALL ;  /* 0x0000000000007948 */ /* 0x000fea0003800000 */
[----:B------:R-:W-:Y:S01]  /*1b0f0*/  IMAD.MOV.U32 R11, RZ, RZ, -0x7fffffe0 ;  /* 0x80000020ff0b7424 */ /* 0x000fe200078e00ff */
[----:B------:R-:W-:Y:S01]  /*1b100*/  R2UR UR4, R8 ;  /* 0x00000000080472ca */ /* 0x000fe200000e0000 */
[----:B------:R-:W-:Y:S01]  /*1b110*/  WARPGROUP.ARRIVE ;  /* 0x00000000000079c5 */ /* 0x000fe20000000000 */
[----:B------:R-:W-:Y:S01]  /*1b120*/  R2UR UR5, R9 ;  /* 0x00000000090572ca */ /* 0x000fe200000e0000 */
[C---:B------:R-:W-:Y:S01]  /*1b130*/  VIADD R14, R10.reuse, 0x40 ;  /* 0x000000400a0e7836 */ /* 0x040fe20000000000 */
[----:B------:R-:W-:Y:S01]  /*1b140*/  R2UR UR6, R10 ;  /* 0x000000000a0672ca */ /* 0x000fe200000e0000 */
[----:B------:R-:W-:Y:S01]  /*1b150*/  IMAD.MOV.U32 R13, RZ, RZ, 0x40000040 ;  /* 0x40000040ff0d7424 */ /* 0x000fe200078e00ff */
[----:B------:R-:W-:Y:S01]  /*1b160*/  R2UR UR7, R11 ;  /* 0x000000000b0772ca */ /* 0x000fe200000e0000 */
[----:B------:R-:W-:Y:S01]  /*1b170*/  IMAD.MOV.U32 R15, RZ, RZ, -0x7fffffe0 ;  /* 0x80000020ff0f7424 */ /* 0x000fe200078e00ff */
[----:B------:R-:W-:Y:S01]  /*1b180*/  IADD3 R12, R8, 0x2, RZ ;  /* 0x00000002080c7810 */ /* 0x000fe20007ffe0ff */
[----:B------:R-:W-:Y:S01]  /*1b190*/  IMAD.MOV.U32 R9, RZ, RZ, 0x40000040 ;  /* 0x40000040ff097424 */ /* 0x000fe200078e00ff */
[----:B-12---:R-:W1:Y:S01]  /*1b1a0*/  SHFL.BFLY PT, R0, R3, 0x2, 0x1f ;  /* 0x0c401f0003007f89 */ /* 0x006e6200000e0000 */
[----:B------:R-:W-:-:S02]  /*1b1b0*/  IMAD.MOV.U32 R11, RZ, RZ, -0x7fffffe0 ;  /* 0x80000020ff0b7424 */ /* 0x000fc400078e00ff */
[----:B------:R-:W-:-:S06]  /*1b1c0*/  IMAD.MOV.U32 R2, RZ, RZ, RZ ;  /* 0x000000ffff027224 */ /* 0x000fcc00078e00ff */
        /* <DEDUP_REMOVED lines=52> */
[----:B------:R-:W-:Y:S02]  /*1b510*/  IMAD.MOV.U32 R15, RZ, RZ, -0x7fffffe0 ;  /* 0x80000020ff0f7424 */ /* 0x000fe400078e00ff */
[----:B------:R-:W-:-:S02]  /*1b520*/  VIADD R8, R8, 0x606 ;  /* 0x0000060608087836 */ /* 0x000fc40000000000 */
[----:B------:R-:W-:Y:S01]  /*1b530*/  VIADD R10, R10, 0x1c0 ;  /* 0x000001c00a0a7836 */ /* 0x000fe20000000000 */
[----:B------:R-:W-:Y:S02]  /*1b540*/  WARPGROUP.DEPBAR.LE gsb0, 0x0 ;  /* 0x00008000000079c5 */ /* 0x000fe40000010000 */
[----:B------:R-:W-:-:S06]  /*1b550*/  WARPGROUP.ARRIVE ;  /* 0x00000000000079c5 */ /* 0x000fcc0000000000 */
[----:B------:R-:W-:Y:S01]  /*1b560*/  HGMMA.64x96x16.F32 R88, gdesc[UR4].tnspB, R88, gsb0 ;  /* 0x41600000045879f0 */ /* 0x000fe20008000858 */
[----:B------:R-:W-:Y:S02]  /*1b570*/  R2UR UR4, R12 ;  /* 0x000000000c0472ca */ /* 0x000fe400000e0000 */
[----:B------:R-:W-:Y:S02]  /*1b580*/  R2UR UR5, R13 ;  /* 0x000000000d0572ca */ /* 0x000fe400000e0000 */
[----:B------:R-:W-:Y:S01]  /*1b590*/  R2UR UR6, R14 ;  /* 0x000000000e0672ca */ /* 0x000fe200000e0000 */
[----:B------:R-:W-:Y:S01]  /*1b5a0*/  IMAD.U32 R14, RZ, RZ, UR51 ;  /* 0x00000033ff0e7e24 */ /* 0x000fe2000f8e00ff */
[----:B------:R-:W-:Y:S01]  /*1b5b0*/  R2UR UR7, R15 ;  /* 0x000000000f0772ca */ /* 0x000fe200000e0000 */
[----:B------:R-:W-:Y:S02]  /*1b5c0*/  WARPGROUP.DEPBAR.LE gsb0, 0x0 ;  /* 0x00008000000079c5 */ /* 0x000fe40000010000 */
[----:B------:R-:W-:-:S10]  /*1b5d0*/  WARPGROUP.ARRIVE ;  /* 0x00000000000079c5 */ /* 0x000fd40000000000 */
[----:B------:R-:W-:Y:S01]  /*1b5e0*/  HGMMA.64x96x16.F32 R88, gdesc[UR4].tnspB, R88, gsb0 ;  /* 0x41600000045879f0 */ /* 0x000fe20008000858 */
[----:B------:R-:W-:Y:S01]  /*1b5f0*/  R2UR UR4, R8 ;  /* 0x00000000080472ca */ /* 0x000fe200000e0000 */
[----:B-1----:R-:W-:Y:S01]  /*1b600*/  FADD.FTZ R8, R0, R3 ;  /* 0x0000000300087221 */ /* 0x002fe20000010000 */
[----:B------:R-:W-:Y:S01]  /*1b610*/  R2UR UR5, R9 ;  /* 0x00000000090572ca */ /* 0x000fe200000e0000 */
[----:B------:R-:W-:Y:S01]  /*1b620*/  IMAD.MOV.U32 R3, RZ, RZ, -0x800000 ;  /* 0xff800000ff037424 */ /* 0x000fe200078e00ff */
[----:B------:R-:W-:Y:S01]  /*1b630*/  R2UR UR6, R10 ;  /* 0x000000000a0672ca */ /* 0x000fe200000e0000 */
[----:B------:R-:W1:Y:S01]  /*1b640*/  SHFL.BFLY PT, R9, R4, 0x2, 0x1f ;  /* 0x0c401f0004097f89 */ /* 0x000e6200000e0000 */
[----:B------:R-:W-:-:S03]  /*1b650*/  R2UR UR7, R11 ;  /* 0x000000000b0772ca */ /* 0x000fc600000e0000 */
[----:B------:R-:W2:Y:S01]  /*1b660*/  SHFL.BFLY PT, R11, R8, 0x1, 0x1f ;  /* 0x0c201f00080b7f89 */ /* 0x000ea200000e0000 */
[----:B-1----:R-:W-:Y:S01]  /*1b670*/  FADD.FTZ R9, R9, R4 ;  /* 0x0000000409097221 */ /* 0x002fe20000010000 */
[----:B------:R-:W-:Y:S02]  /*1b680*/  IMAD.MOV.U32 R4, RZ, RZ, RZ ;  /* 0x000000ffff047224 */ /* 0x000fe400078e00ff */
[----:B--2---:R-:W-:Y:S02]  /*1b690*/  FADD.FTZ R13, R8, R11 ;  /* 0x0000000b080d7221 */ /* 0x004fe40000010000 */
[----:B------:R-:W1:Y:S03]  /*1b6a0*/  SHFL.BFLY PT, R0, R9, 0x1, 0x1f ;  /* 0x0c201f0009007f89 */ /* 0x000e6600000e0000 */
[----:B------:R-:W-:-:S13]  /*1b6b0*/  FSETP.NE.FTZ.AND P2, PT, R13, RZ, PT ;  /* 0x000000ff0d00720b */ /* 0x000fda0003f55000 */
[----:B------:R-:W2:Y:S01]  /*1b6c0*/  @P2 MUFU.LG2 R11, R13 ;  /* 0x0000000d000b2308 */ /* 0x000ea20000000c00 */
[----:B------:R-:W-:Y:S01]  /*1b6d0*/  @P2 FMUL.FTZ R14, R14, 0.69314718246459960938 ;  /* 0x3f3172180e0e2820 */ /* 0x000fe20000410000 */
[----:B-1----:R-:W-:-:S06]  /*1b6e0*/  FADD.FTZ R12, R9, R0 ;  /* 0x00000000090c7221 */ /* 0x002fcc0000010000 */
[----:B------:R-:W-:Y:S01]  /*1b6f0*/  @P2 MUFU.RCP R2, R13 ;  /* 0x0000000d00022308 */ /* 0x000fe20000001000 */
[----:B------:R-:W-:Y:S02]  /*1b700*/  IMAD.U32 R9, RZ, RZ, UR51 ;  /* 0x00000033ff097e24 */ /* 0x000fe4000f8e00ff */
[----:B------:R-:W-:Y:S01]  /*1b710*/  IMAD.MOV.U32 R0, RZ, RZ, -0x800000 ;  /* 0xff800000ff007424 */ /* 0x000fe200078e00ff */
[----:B------:R-:W-:Y:S01]  /*1b720*/  FSETP.NE.FTZ.AND P1, PT, R12, RZ, PT ;  /* 0x000000ff0c00720b */ /* 0x000fe20003f35000 */
[----:B--2---:R-:W-:-:S04]  /*1b730*/  @P2 FMUL.FTZ R11, R11, 0.69314718246459960938 ;  /* 0x3f3172180b0b2820 */ /* 0x004fc80000410000 */
[----:B------:R-:W-:-:S08]  /*1b740*/  @P2 FFMA.FTZ R3, R14, R6, R11 ;  /* 0x000000060e032223 */ /* 0x000fd0000001000b */
[----:B------:R-:W1:Y:S01]  /*1b750*/  @P1 MUFU.LG2 R10, R12 ;  /* 0x0000000c000a1308 */ /* 0x000e620000000c00 */
[----:B------:R-:W-:-:S07]  /*1b760*/  @P1 FMUL.FTZ R8, R9, 0.69314718246459960938 ;  /* 0x3f31721809081820 */ /* 0x000fce0000410000 */
[----:B------:R2:W3:Y:S01]  /*1b770*/  @P1 MUFU.RCP R4, R12 ;  /* 0x0000000c00041308 */ /* 0x0004e20000001000 */
[----:B-1----:R-:W-:-:S04]  /*1b780*/  @P1 FMUL.FTZ R9, R10, 0.69314718246459960938 ;  /* 0x3f3172180a091820 */ /* 0x002fc80000410000 */
[----:B------:R-:W-:Y:S01]  /*1b790*/  @P1 FFMA.FTZ R0, R8, R5, R9 ;  /* 0x0000000508001223 */ /* 0x000fe20000010009 */
[----:B------:R-:W-:Y:S02]  /*1b7a0*/  WARPGROUP.DEPBAR.LE gsb0, 0x0 ;  /* 0x00008000000079c5 */ /* 0x000fe40000010000 */
[----:B------:R-:W-:-:S06]  /*1b7b0*/  WARPGROUP.ARRIVE ;  /* 0x00000000000079c5 */ /* 0x000fcc0000000000 */
[----:B------:R-:W-:Y:S03]  /*1b7c0*/  HGMMA.64x96x16.F32 R88, gdesc[UR4].tnspB, R88, gsb0 ;  /* 0x41600000045879f0 */ /* 0x000fe60008000858 */
[----:B------:R-:W-:Y:S02]  /*1b7d0*/  WARPGROUP.DEPBAR.LE gsb0, 0x0 ;  /* 0x00008000000079c5 */ /* 0x000fe40000010000 */
[----:B--23--:R-:W-:Y:S05]  /*1b7e0*/  @!P0 BRA `(.L_x_1575) ;  /* 0x0000000000048947 */ /* 0x00cfea0003800000 */
[----:B------:R-:W-:Y:S01]  /*1b7f0*/  BPT.TRAP 0x1 ;  /* 0x000000040000795c */ /* 0x000fe20000300000 */
.L_x_1575:
[----:B------:R-:W-:Y:S01]  /*1b800*/  VIADD R7, R7, 0x2d860 ;  /* 0x0002d86007077836 */ /* 0x000fe20000000000 */
[----:B------:R-:W-:Y:S01]  /*1b810*/  IADD3 R17, R17, 0x1, RZ ;  /* 0x0000000111117810 */ /* 0x000fe20007ffe0ff */
[----:B------:R-:W-:Y:S02]  /*1b820*/  IMAD.U32 R6, RZ, RZ, UR38 ;  /* 0x00000026ff067e24 */ /* 0x000fe4000f8e00ff */
[-C--:B------:R-:W-:Y:S01]  /*1b830*/  FMUL.FTZ R88, R88, R4.reuse ;  /* 0x0000000458587220 */ /* 0x080fe20000410000 */
[-C--:B------:R-:W-:Y:S01]  /*1b840*/  FMUL.FTZ R89, R89, R4.reuse ;  /* 0x0000000459597220 */ /* 0x080fe20000410000 */
[----:B------:R-:W-:Y:S01]  /*1b850*/  ISETP.NE.AND P1, PT, R17, 0x2, PT ;  /* 0x000000021100780c */ /* 0x000fe20003f25270 */
[-C--:B------:R-:W-:Y:S01]  /*1b860*/  FMUL.FTZ R92, R92, R4.reuse ;  /* 0x000000045c5c7220 */ /* 0x080fe20000410000 */
[----:B------:R-:W-:Y:S01]  /*1b870*/  PRMT R7, R6, 0x654, R7 ;  /* 0x0000065406077816 */ /* 0x000fe20000000007 */
[-C--:B------:R-:W-:Y:S01]  /*1b880*/  FMUL.FTZ R93, R93, R4.reuse ;  /* 0x000000045d5d7220 */ /* 0x080fe20000410000 */
[-C--:B------:R-:W-:Y:S01]  /*1b890*/  FMUL.FTZ R20, R96, R4.reuse ;  /* 0x0000000460147220 */ /* 0x080fe20000410000 */
        /* <DEDUP_REMOVED lines=20> */
[----:B------:R-:W-:Y:S01]  /*1b9e0*/  SEL R4, RZ, 0x1, P1 ;  /* 0x00000001ff047807 */ /* 0x000fe20000800000 */
[-C--:B------:R-:W-:Y:S01]  /*1b9f0*/  FMUL.FTZ R90, R90, R2.reuse ;  /* 0x000000025a5a7220 */ /* 0x080fe20000410000 */
        /* <DEDUP_REMOVED lines=24> */
[----:B------:R-:W-:Y:S01]  /*1bb80*/  LOP3.LUT R23, R23, R4, RZ, 0x3c, !PT ;  /* 0x0000000417177212 */ /* 0x000fe200078e3cff */
[----:B------:R-:W-:Y:S01]  /*1bb90*/  UIADD3 UR37, UR37, 0x1, URZ ;  /* 0x0000000125257890 */ /* 0x000fe2000fffe03f */
[----:B-1----:R-:W-:-:S11]  /*1bba0*/  SEL R17, R17, RZ, P1 ;  /* 0x000000ff11117207 */ /* 0x002fd60000800000 */
.L_x_1458:
[----:B------:R-:W-:Y:S05]  /*1bbb0*/  WARPSYNC.ALL ;  /* 0x0000000000007948 */ /* 0x000fea0003800000 */
[----:B------:R-:W1:Y:S08]  /*1bbc0*/  S2UR UR38, SR_CgaCtaId ;  /* 0x00000000002679c3 */ /* 0x000e700000008800 */
[----:B------:R-:W-:Y:S06]  /*1bbd0*/  BAR.SYNC.DEFER_BLOCKING 0x5, 0x200 ;  /* 0x0148000000007b1d */ /* 0x000fec0000010000 */
[----:B------:R-:W-:Y:S01]  /*1bbe0*/  UMOV UR4, 0x400 ;  /* 0x0000040000047882 */ /* 0x000fe20000000000 */
[----:B------:R-:W-:Y:S01]  /*1bbf0*/  BSSY B0, `(.L_x_1576) ;  /* 0x00002c7000007945 */ /* 0x000fe20003800000 */
[----:B-1----:R-:W-:-:S06]  /*1bc00*/  ULEA UR4, UR38, UR4, 0x18 ;  /* 0x0000000426047291 */ /* 0x002fcc000f8ec03f */
[----:B------:R-:W-:-:S05]  /*1bc10*/  IMAD.U32 R2, RZ, RZ, UR4 ;  /* 0x00000004ff027e24 */ /* 0x000fca000f8e00ff */
[----:B0-----:R0:W1:Y:S01]  /*1bc20*/  LDS.128 R32, [R2+0x2d8d0] ;  /* 0x02d8d00002207984 */ /* 0x0010620000000c00 */
[----:B------:R-:W-:Y:S06]  /*1bc30*/  BAR.ARV 0x4, 0x200 ;  /* 0x0108000000007b1d */ /* 0x000fec0000002000 */
[----:B------:R-:W-:Y:S05]  /*1bc40*/  @P0 BRA `(.L_x_1577) ;  /* 0x0000002000340947 */ /* 0x000fea0003800000 */
[----:B------:R-:W3:Y:S01]  /*1bc50*/  LDL R4, [R1+0xc4] ;  /* 0x0000c40001047983 */ /* 0x000ee20000100800 */
[----:B------:R-:W-:-:S03]  /*1bc60*/  ULDC UR4, c[0x0][0xad4] ;  /* 0x0002b50000047ab9 */ /* 0x000fc60000000800 */
[----:B------:R-:W4:Y:S04]  /*1bc70*/  LDL.LU R30, [R1+0xa8] ;  /* 0x0000a800011e7983 */ /* 0x000f280000300800 */
[----:B--2---:R-:W2:Y:S01]  /*1bc80*/  LDL R41, [R1+0xac] ;  /* 0x0000ac0001297983 */ /* 0x004ea20000100800 */
[----:B------:R-:W0:Y:S01]  /*1bc90*/  S2R R5, SR_SWINHI ;  /* 0x0000000000057919 */ /* 0x000e220000002f00 */
[----:B------:R-:W-:Y:S02]  /*1bca0*/  MOV R28, R2 ;  /* 0x00000002001c7202 */ /* 0x000fe40000000f00 */
[----:B0-----:R-:W-:-:S03]  /*1bcb0*/  MOV R29, R5 ;  /* 0x00000005001d7202 */ /* 0x001fc60000000f00 */
[----:B---3--:R-:W-:-:S03]  /*1bcc0*/  IMAD.WIDE R4, R4, 0x2, R28 ;  /* 0x0000000204047825 */ /* 0x008fc600078e021c */
[C---:B------:R-:W-:Y:S02]  /*1bcd0*/  IADD3 R39, P0, R4.reuse, 0x6020, RZ ;  /* 0x0000602004277810 */ /* 0x040fe40007f1e0ff */
[----:B------:R-:W-:-:S03]  /*1bce0*/  IADD3 R27, P4, R4, 0x20, RZ ;  /* 0x00000020041b7810 */ /* 0x000fc60007f9e0ff */
[----:B------:R-:W-:Y:S01]  /*1bcf0*/  IMAD.X R11, RZ, RZ, R5, P0 ;  /* 0x000000ffff0b7224 */ /* 0x000fe200000e0605 */
[----:B----4-:R-:W-:Y:S02]  /*1bd00*/  ISETP.NE.AND P0, PT, R30, RZ, PT ;  /* 0x000000ff1e00720c */ /* 0x010fe40003f05270 */
[----:B------:R-:W-:Y:S02]  /*1bd10*/  LOP3.LUT R7, R4, 0x180, RZ, 0xc0, !PT ;  /* 0x0000018004077812 */ /* 0x000fe400078ec0ff */
[----:B------:R-:W-:Y:S01]  /*1bd20*/  SEL R30, R30, UR4, P0 ;  /* 0x000000041e1e7c07 */ /* 0x000fe20008000000 */
[----:B------:R-:W-:Y:S05]  /*1bd30*/  WARPSYNC.ALL ;  /* 0x0000000000007948 */ /* 0x000fea0003800000 */
[----:B------:R-:W-:-:S02]  /*1bd40*/  LOP3.LUT R6, R27, 0x180, RZ, 0xc0, !PT ;  /* 0x000001801b067812 */ /* 0x000fc400078ec0ff */
[C---:B------:R-:W-:Y:S02]  /*1bd50*/  IADD3 R8, P2, R4.reuse, 0x3020, RZ ;  /* 0x0000302004087810 */ /* 0x040fe40007f5e0ff */
[C---:B------:R-:W-:Y:S02]  /*1bd60*/  IADD3 R37, P1, R4.reuse, 0x6000, RZ ;  /* 0x0000600004257810 */ /* 0x040fe40007f3e0ff */
[----:B------:R-:W-:Y:S02]  /*1bd70*/  IADD3 R31, P3, R4, 0x3000, RZ ;  /* 0x00003000041f7810 */ /* 0x000fe40007f7e0ff */
[----:B------:R-:W-:Y:S01]  /*1bd80*/  LOP3.LUT R26, R39, 0x180, RZ, 0xc0, !PT ;  /* 0x00000180271a7812 */ /* 0x000fe200078ec0ff */
[----:B------:R-:W-:Y:S01]  /*1bd90*/  IMAD.X R13, RZ, RZ, R5, P4 ;  /* 0x000000ffff0d7224 */ /* 0x000fe200020e0605 */
[----:B------:R-:W-:Y:S01]  /*1bda0*/  SHF.R.U64 R7, R7, 0x3, RZ ;  /* 0x0000000307077819 */ /* 0x000fe200000012ff */
[----:B------:R-:W-:Y:S01]  /*1bdb0*/  ULDC.64 UR4, c[0x0][0xc00] ;  /* 0x0003000000047ab9 */ /* 0x000fe20000000a00 */
[----:B------:R-:W-:Y:S01]  /*1bdc0*/  SHF.R.U64 R6, R6, 0x3, RZ ;  /* 0x0000000306067819 */ /* 0x000fe200000012ff */
[----:B------:R-:W-:Y:S01]  /*1bdd0*/  ULDC.64 UR6, c[0x0][0xc08] ;  /* 0x0003020000067ab9 */ /* 0x000fe20000000a00 */
[----:B------:R-:W-:-:S02]  /*1bde0*/  LOP3.LUT R4, R7, R4, RZ, 0x3c, !PT ;  /* 0x0000000407047212 */ /* 0x000fc400078e3cff */
[----:B------:R-:W-:Y:S02]  /*1bdf0*/  LOP3.LUT R7, R8, 0x180, RZ, 0xc0, !PT ;  /* 0x0000018008077812 */ /* 0x000fe400078ec0ff */
[----:B------:R-:W-:Y:S02]  /*1be00*/  LOP3.LUT R12, R6, R27, RZ, 0x3c, !PT ;  /* 0x0000001b060c7212 */ /* 0x000fe400078e3cff */
[----:B------:R-:W-:Y:S02]  /*1be10*/  LOP3.LUT R10, R37, 0x180, RZ, 0xc0, !PT ;  /* 0x00000180250a7812 */ /* 0x000fe400078ec0ff */
[----:B------:R-:W-:Y:S02]  /*1be20*/  LOP3.LUT R6, R31, 0x180, RZ, 0xc0, !PT ;  /* 0x000001801f067812 */ /* 0x000fe400078ec0ff */
[----:B------:R-:W-:Y:S02]  /*1be30*/  SHF.R.U64 R7, R7, 0x3, RZ ;  /* 0x0000000307077819 */ /* 0x000fe400000012ff */
[----:B------:R-:W-:-:S02]  /*1be40*/  SHF.R.U64 R10, R10, 0x3, RZ ;  /* 0x000000030a0a7819 */ /* 0x000fc400000012ff */
[----:B------:R-:W-:Y:S02]  /*1be50*/  SHF.R.U64 R6, R6, 0x3, RZ ;  /* 0x0000000306067819 */ /* 0x000fe400000012ff */
[----:B------:R-:W-:Y:S01]  /*1be60*/  SHF.R.U64 R26, R26, 0x3, RZ ;  /* 0x000000031a1a7819 */ /* 0x000fe200000012ff */
[--C-:B------:R-:W-:Y:S01]  /*1be70*/  IMAD.X R15, RZ, RZ, R5.reuse, P3 ;  /* 0x000000ffff0f7224 */ /* 0x100fe200018e0605 */
[----:B------:R-:W-:Y:S02]  /*1be80*/  LOP3.LUT R24, R7, R8, RZ, 0x3c, !PT ;  /* 0x0000000807187212 */ /* 0x000fe400078e3cff */
[----:B------:R-:W-:Y:S01]  /*1be90*/  LOP3.LUT R8, R10, R37, RZ, 0x3c, !PT ;  /* 0x000000250a087212 */ /* 0x000fe200078e3cff */
[--C-:B------:R-:W-:Y:S01]  /*1bea0*/  IMAD.X R25, RZ, RZ, R5.reuse, P2 ;  /* 0x000000ffff197224 */ /* 0x100fe200010e0605 */
[----:B------:R-:W-:Y:S01]  /*1beb0*/  LOP3.LUT R14, R6, R31, RZ, 0x3c, !PT ;  /* 0x0000001f060e7212 */ /* 0x000fe200078e3cff */
[----:B------:R-:W-:Y:S01]  /*1bec0*/  IMAD.X R9, RZ, RZ, R5, P1 ;  /* 0x000000ffff097224 */ /* 0x000fe200008e0605 */
[----:B------:R-:W-:Y:S01]  /*1bed0*/  LOP3.LUT R10, R26, R39, RZ, 0x3c, !PT ;  /* 0x000000271a0a7212 */ /* 0x000fe200078e3cff */
[----:B------:R-:W2:Y:S01]  /*1bee0*/  LDC.64 R36, c[0x0][0xc00] ;  /* 0x00030000ff247b82 */ /* 0x000ea20000000a00 */
[----:B------:R-:W-:-:S02]  /*1bef0*/  MOV R26, R4 ;  /* 0x00000004001a7202 */ /* 0x000fc40000000f00 */
[----:B------:R-:W-:Y:S02]  /*1bf00*/  F2FP.F16.F32.PACK_AB R4, R89, R88 ;  /* 0x000000585904723e */ /* 0x000fe400000000ff */
[----:B------:R-:W-:Y:S02]  /*1bf10*/  F2FP.F16.F32.PACK_AB R5, R91, R90 ;  /* 0x0000005a5b05723e */ /* 0x000fe400000000ff */
[----:B------:R-:W-:Y:S02]  /*1bf20*/  F2FP.F16.F32.PACK_AB R6, R93, R92 ;  /* 0x0000005c5d06723e */ /* 0x000fe400000000ff */
[----:B------:R-:W-:Y:S01]  /*1bf30*/  F2FP.F16.F32.PACK_AB R7, R95, R94 ;  /* 0x0000005e5f07723e */ /* 0x000fe200000000ff */
[----:B------:R-:W-:Y:S01]  /*1bf40*/  BAR.SYNC.DEFER_BLOCKING 0x1, 0x180 ;  /* 0x0046000000007b1d */ /* 0x000fe20000010000 */
[----:B------:R-:W-:Y:S02]  /*1bf50*/  MOV R40, R12 ;  /* 0x0000000c00287202 */ /* 0x000fe40000000f00 */
[----:B-1----:R-:W-:-:S02]  /*1bf60*/  MOV R32, R14 ;  /* 0x0000000e00207202 */ /* 0x002fc40000000f00 */
[----:B------:R-:W-:Y:S02]  /*1bf70*/  F2FP.F16.F32.PACK_AB R12, R21, R20 ;  /* 0x00000014150c723e */ /* 0x000fe400000000ff */
[----:B------:R-:W-:Y:S02]  /*1bf80*/  F2FP.F16.F32.PACK_AB R13, R99, R98 ;  /* 0x00000062630d723e */ /* 0x000fe400000000ff */
[----:B------:R-:W-:Y:S02]  /*1bf90*/  F2FP.F16.F32.PACK_AB R14, R101, R100 ;  /* 0x00000064650e723e */ /* 0x000fe400000000ff */
[----:B------:R-:W-:Y:S02]  /*1bfa0*/  F2FP.F16.F32.PACK_AB R15, R103, R102 ;  /* 0x00000066670f723e */ /* 0x000fe400000000ff */
[----:B------:R-:W-:Y:S02]  /*1bfb0*/  MOV R31, R24 ;  /* 0x00000018001f7202 */ /* 0x000fe40000000f00 */
[----:B------:R-:W-:-:S02]  /*1bfc0*/  F2FP.F16.F32.PACK_AB R24, R105, R104 ;  /* 0x000000686918723e */ /* 0x000fc400000000ff */
[----:B------:R-:W-:Y:S02]  /*1bfd0*/  F2FP.F16.F32.PACK_AB R25, R107, R106 ;  /* 0x0000006a6b19723e */ /* 0x000fe400000000ff */
[----:B------:R-:W-:Y:S02]  /*1bfe0*/  F2FP.F16.F32.PACK_AB R27, R111, R110 ;  /* 0x0000006e6f1b723e */ /* 0x000fe400000000ff */
[----:B------:R-:W-:Y:S01]  /*1bff0*/  MOV R39, R8 ;  /* 0x0000000800277202 */ /* 0x000fe20000000f00 */
[----:B------:R0:W-:Y:S01]  /*1c000*/  STSM.16.M88.4 [R26], R4 ;  /* 0x000000041a007844 */ /* 0x0001e20000000200 */
[----:B------:R-:W-:Y:S02]  /*1c010*/  MOV R38, R10 ;  /* 0x0000000a00267202 */ /* 0x000fe40000000f00 */
[----:B------:R-:W-:Y:S01]  /*1c020*/  F2FP.F16.F32.PACK_AB R8, R121, R120 ;  /* 0x000000787908723e */ /* 0x000fe200000000ff */
[----:B------:R1:W-:Y:S01]  /*1c030*/  STSM.16.M88.4 [R40], R12 ;  /* 0x0000000c28007844 */ /* 0x0003e20000000200 */
[----:B------:R-:W-:-:S02]  /*1c040*/  F2FP.F16.F32.PACK_AB R9, R123, R122 ;  /* 0x0000007a7b09723e */ /* 0x000fc400000000ff */
[----:B------:R-:W-:Y:S02]  /*1c050*/  F2FP.F16.F32.PACK_AB R10, R125, R124 ;  /* 0x0000007c7d0a723e */ /* 0x000fe400000000ff */
[----:B------:R-:W-:Y:S02]  /*1c060*/  F2FP.F16.F32.PACK_AB R11, R127, R126 ;  /* 0x0000007e7f0b723e */ /* 0x000fe400000000ff */
[----:B0-----:R-:W-:Y:S02]  /*1c070*/  F2FP.F16.F32.PACK_AB R26, R109, R108 ;  /* 0x0000006c6d1a723e */ /* 0x001fe400000000ff */
[----:B------:R-:W-:Y:S02]  /*1c080*/  F2FP.F16.F32.PACK_AB R4, R113, R112 ;  /* 0x000000707104723e */ /* 0x000fe400000000ff */
[----:B------:R-:W-:Y:S02]  /*1c090*/  F2FP.F16.F32.PACK_AB R5, R115, R114 ;  /* 0x000000727305723e */ /* 0x000fe400000000ff */
[----:B------:R-:W-:-:S02]  /*1c0a0*/  F2FP.F16.F32.PACK_AB R6, R117, R116 ;  /* 0x000000747506723e */ /* 0x000fc400000000ff */
[----:B------:R-:W-:Y:S02]  /*1c0b0*/  F2FP.F16.F32.PACK_AB R7, R119, R118 ;  /* 0x000000767707723e */ /* 0x000fe400000000ff */
[----:B-1----:R-:W-:Y:S02]  /*1c0c0*/  F2FP.F16.F32.PACK_AB R12, R129, R128 ;  /* 0x00000080810c723e */ /* 0x002fe400000000ff */
        /* <DEDUP_REMOVED lines=9> */
[----:B------:R-:W-:Y:S01]  /*1c160*/  ISETP.NE.AND.EX P3, PT, RZ, UR5, PT, P3 ;  /* 0x00000005ff007c0c */ /* 0x000fe2000bf65330 */
[----:B0-----:R-:W-:Y:S02]  /*1c170*/  IMAD.MOV.U32 R32, RZ, RZ, RZ ;  /* 0x000000ffff207224 */ /* 0x001fe400078e00ff */
[----:B--2---:R-:W-:Y:S01]  /*1c180*/  IMAD.WIDE R24, R41, 0x4, R36 ;  /* 0x0000000429187825 */ /* 0x004fe200078e0224 */
[----:B------:R-:W-:Y:S02]  /*1c190*/  ISETP.NE.U32.AND P0, PT, RZ, UR6, PT ;  /* 0x00000006ff007c0c */ /* 0x000fe4000bf05070 */
[----:B------:R-:W-:Y:S01]  /*1c1a0*/  ISETP.GT.AND P1, PT, R30, 0x1, PT ;  /* 0x000000011e00780c */ /* 0x000fe20003f24270 */
[----:B-1----:R-:W-:Y:S01]  /*1c1b0*/  IMAD.MOV.U32 R10, RZ, RZ, 0x9b8 ;  /* 0x000009b8ff0a7424 */ /* 0x002fe200078e00ff */
[----:B---3--:R-:W0:Y:S05]  /*1c1c0*/  LDC R14, c[0x0][0xbe8] ;  /* 0x0002fa00ff0e7b82 */ /* 0x008e2a0000000800 */
[----:B------:R-:W5:Y:S01]  /*1c1d0*/  @P3 LDG.E R32, desc[UR54][R24.64] ;  /* 0x0000003618203981 */ /* 0x000f62000c1e1900 */
[----:B------:R-:W-:-:S13]  /*1c1e0*/  ISETP.NE.AND.EX P0, PT, RZ, UR7, PT, P0 ;  /* 0x00000007ff007c0c */ /* 0x000fda000bf05300 */
[----:B------:R-:W1:Y:S01]  /*1c1f0*/  @P0 LDC.64 R4, c[0x0][0xc08] ;  /* 0x00030200ff040b82 */ /* 0x000e620000000a00 */
[----:B------:R-:W-:Y:S02]  /*1c200*/  ULDC UR6, c[0x0][0xa88] ;  /* 0x0002a20000067ab9 */ /* 0x000fe40000000800 */
[----:B------:R-:W-:Y:S01]  /*1c210*/  IMAD.U32 R26, RZ, RZ, UR6 ;  /* 0x00000006ff1a7e24 */ /* 0x000fe2000f8e00ff */
[----:B------:R-:W-:-:S04]  /*1c220*/  SEL R10, R10, 0x978, P1 ;  /* 0x000009780a0a7807 */ /* 0x000fc80000800000 */
[----:B------:R2:W3:Y:S08]  /*1c230*/  LDC.64 R6, c[0x0][R10+0x218] ;  /* 0x000086000a067b82 */ /* 0x0004f00000000a00 */
[----:B------:R2:W4:Y:S01]  /*1c240*/  LDC.64 R8, c[0x0][R10+0x228] ;  /* 0x00008a000a087b82 */ /* 0x0005220000000a00 */
[----:B-1----:R-:W-:-:S05]  /*1c250*/  @P0 IMAD.WIDE R4, R41, 0x4, R4 ;  /* 0x0000000429040825 */ /* 0x002fca00078e0204 */
[----:B------:R1:W5:Y:S02]  /*1c260*/  @P0 LDG.E R26, desc[UR54][R4.64] ;  /* 0x00000036041a0981 */ /* 0x000364000c1e1900 */
[----:B-1----:R2:W1:Y:S01]  /*1c270*/  LDC.64 R4, c[0x0][R10+0x220] ;  /* 0x000088000a047b82 */ /* 0x0024620000000a00 */
[----:B0-----:R-:W-:Y:S01]  /*1c280*/  ISETP.NE.AND P2, PT, R14, 0x1, PT ;  /* 0x000000010e00780c */ /* 0x001fe20003f45270 */
[----:B---34-:R-:W-:-:S12]  /*1c290*/  @P0 BRA `(.L_x_1578) ;  /* 0x0000000000100947 */ /* 0x018fd80003800000 */
[----:B------:R-:W-:Y:S05]  /*1c2a0*/  @!P3 BRA `(.L_x_1578) ;  /* 0x00000000000cb947 */ /* 0x000fea0003800000 */
[----:B------:R-:W3:Y:S04]  /*1c2b0*/  LDG.E R11, desc[UR54][R24.64] ;  /* 0x00000036180b7981 */ /* 0x000ee8000c1e1900 */
[----:B-----5:R-:W3:Y:S02]  /*1c2c0*/  LDG.E R26, desc[UR54][R24.64+0x4] ;  /* 0x00000436181a7981 */ /* 0x020ee4000c1e1900 */
[----:B---3--:R-:W-:-:S07]  /*1c2d0*/  IMAD.IADD R26, R26, 0x1, -R11 ;  /* 0x000000011a1a7824 */ /* 0x008fce00078e0a0b */
.L_x_1578:
[----:B------:R-:W3:Y:S04]  /*1c2e0*/  LDL R30, [R1+0x9c] ;  /* 0x00009c00011e7983 */ /* 0x000ee80000100800 */
[----:B------:R-:W3:Y:S04]  /*1c2f0*/  LDL R52, [R1+0x5c] ;  /* 0x00005c0001347983 */ /* 0x000ee80000100800 */
[----:B------:R-:W4:Y:S01]  /*1c300*/  LDL R50, [R1+0xb0] ;  /* 0x0000b00001327983 */ /* 0x000f220000100800 */
[----:B------:R-:W-:Y:S01]  /*1c310*/  ISETP.NE.U32.AND P0, PT, RZ, UR4, PT ;  /* 0x00000004ff007c0c */ /* 0x000fe2000bf05070 */
[----:B--2---:R-:W0:Y:S01]  /*1c320*/  LDC.64 R10, c[0x0][R10+0x210] ;  /* 0x000084000a0a7b82 */ /* 0x004e220000000a00 */
[----:B------:R-:W-:Y:S01]  /*1c330*/  SHF.R.S32.HI R24, RZ, 0x1f, R41 ;  /* 0x0000001fff187819 */ /* 0x000fe20000011429 */
[----:B------:R-:W2:Y:S01]  /*1c340*/  LDL R36, [R1+0xc0] ;  /* 0x0000c00001247983 */ /* 0x000ea20000100800 */
[----:B------:R-:W-:Y:S01]  /*1c350*/  ISETP.NE.AND.EX P0, PT, RZ, UR5, PT, P0 ;  /* 0x00000005ff007c0c */ /* 0x000fe2000bf05300 */
[----:B------:R-:W-:-:S02]  /*1c360*/  IMAD R31, R7, R155, RZ ;  /* 0x0000009b071f7224 */ /* 0x000fc400078e02ff */
[----:B------:R-:W-:Y:S01]  /*1c370*/  IMAD.WIDE.U32 R6, R6, R155, RZ ;  /* 0x0000009b06067225 */ /* 0x000fe200078e00ff */
[----:B------:R-:W-:Y:S01]  /*1c380*/  SEL R27, R24, RZ, !P0 ;  /* 0x000000ff181b7207 */ /* 0x000fe20004000000 */
[----:B------:R-:W0:Y:S01]  /*1c390*/  @P2 LDC R39, c[0x0][0xbec] ;  /* 0x0002fb00ff272b82 */ /* 0x000e220000000800 */
[----:B------:R-:W-:-:S05]  /*1c3a0*/  SEL R15, R41, RZ, !P0 ;  /* 0x000000ff290f7207 */ /* 0x000fca0004000000 */
[----:B-1----:R-:W-:Y:S02]  /*1c3b0*/  IMAD R5, R5, R15, RZ ;  /* 0x0000000f05057224 */ /* 0x002fe400078e02ff */
[----:B------:R-:W1:Y:S02]  /*1c3c0*/  @P2 LDC R25, c[0x0][0xbf0] ;  /* 0x0002fc00ff192b82 */ /* 0x000e640000000800 */
[C---:B------:R-:W-:Y:S02]  /*1c3d0*/  IMAD R37, R4.reuse, R27, R5 ;  /* 0x0000001b04257224 */ /* 0x040fe400078e0205 */
[----:B------:R-:W-:-:S04]  /*1c3e0*/  IMAD.WIDE.U32 R4, R4, R15, RZ ;  /* 0x0000000f04047225 */ /* 0x000fc800078e00ff */
[----:B------:R-:W0:Y:S01]  /*1c3f0*/  LDC.64 R12, c[0x0][0xba8] ;  /* 0x0002ea00ff0c7b82 */ /* 0x000e220000000a00 */
[--C-:B-----5:R-:W-:Y:S01]  /*1c400*/  IADD3 R6, P0, P3, R4, R6, R32.reuse ;  /* 0x0000000604067210 */ /* 0x120fe20007b1e020 */
[----:B------:R-:W-:Y:S02]  /*1c410*/  IMAD.IADD R37, R5, 0x1, R37 ;  /* 0x0000000105257824 */ /* 0x000fe400078e0225 */
[----:B------:R-:W-:Y:S01]  /*1c420*/  IMAD.IADD R7, R7, 0x1, R31 ;  /* 0x0000000107077824 */ /* 0x000fe200078e021f */
[----:B------:R-:W-:Y:S01]  /*1c430*/  SHF.R.S32.HI R48, RZ, 0x1f, R32 ;  /* 0x0000001fff307819 */ /* 0x000fe20000011420 */
[----:B---3--:R-:W-:Y:S02]  /*1c440*/  IMAD.IADD R24, R30, 0x1, R52 ;  /* 0x000000011e187824 */ /* 0x008fe400078e0234 */
[----:B0-----:R-:W0:Y:S01]  /*1c450*/  @!P1 LDC R12, c[0x0][0xb50] ;  /* 0x0002d400ff0c9b82 */ /* 0x001e220000000800 */
[----:B------:R-:W3:Y:S01]  /*1c460*/  LDL R30, [R1+0xb8] ;  /* 0x0000b800011e7983 */ /* 0x000ee20000100800 */
[----:B------:R-:W-:Y:S01]  /*1c470*/  @P2 IMAD.HI.U32 R4, R24, R39, RZ ;  /* 0x0000002718042227 */ /* 0x000fe200078e00ff */
[----:B----4-:R-:W-:-:S03]  /*1c480*/  SEL R27, R50, RZ, P1 ;  /* 0x000000ff321b7207 */ /* 0x010fc60000800000 */
[----:B------:R-:W-:Y:S01]  /*1c490*/  IMAD.MOV.U32 R5, RZ, RZ, R24 ;  /* 0x000000ffff057224 */ /* 0x000fe200078e0018 */
[----:B-1----:R-:W-:Y:S01]  /*1c4a0*/  @P2 SHF.R.U32.HI R5, RZ, R25, R4 ;  /* 0x00000019ff052219 */ /* 0x002fe20000011604 */
[-C--:B------:R-:W-:Y:S01]  /*1c4b0*/  IMAD R31, R9, R27.reuse, RZ ;  /* 0x0000001b091f7224 */ /* 0x080fe200078e02ff */
[----:B------:R-:W1:Y:S01]  /*1c4c0*/  @!P1 LDC R13, c[0x0][0xb54] ;  /* 0x0002d500ff0d9b82 */ /* 0x000e620000000800 */
[----:B------:R-:W-:Y:S01]  /*1c4d0*/  IMAD.WIDE.U32 R8, R8, R27, RZ ;  /* 0x0000001b08087225 */ /* 0x000fe200078e00ff */
[----:B------:R-:W-:-:S03]  /*1c4e0*/  IADD3.X R7, R37, R7, R48, P0, P3 ;  /* 0x0000000725077210 */ /* 0x000fc600007e6430 */
[----:B------:R-:W-:Y:S01]  /*1c4f0*/  IMAD.MOV R25, RZ, RZ, -R5 ;  /* 0x000000ffff197224 */ /* 0x000fe200078e0a05 */
[----:B------:R-:W-:Y:S01]  /*1c500*/  IADD3 R8, P0, P3, R5, R6, R8 ;  /* 0x0000000605087210 */ /* 0x000fe20007b1e008 */
[----:B------:R-:W-:Y:S01]  /*1c510*/  IMAD.IADD R31, R9, 0x1, R31 ;  /* 0x00000001091f7824 */ /* 0x000fe200078e021f */
[----:B------:R-:W-:Y:S01]  /*1c520*/  SHF.R.S32.HI R4, RZ, 0x1f, R5 ;  /* 0x0000001fff047819 */ /* 0x000fe20000011405 */
[----:B------:R-:W-:-:S03]  /*1c530*/  IMAD R5, R14, R25, R24 ;  /* 0x000000190e057224 */ /* 0x000fc600078e0218 */
[----:B------:R-:W-:Y:S01]  /*1c540*/  IADD3.X R9, R4, R7, R31, P0, P3 ;  /* 0x0000000704097210 */ /* 0x000fe200007e641f */
[-C--:B------:R-:W-:Y:S01]  /*1c550*/  IMAD R4, R11, R5.reuse, RZ ;  /* 0x000000050b047224 */ /* 0x080fe200078e02ff */
[----:B------:R-:W-:Y:S01]  /*1c560*/  SHF.R.S32.HI R7, RZ, 0x1f, R5 ;  /* 0x0000001fff077819 */ /* 0x000fe20000011405 */
[----:B------:R-:W-:-:S04]  /*1c570*/  IMAD.WIDE.U32 R8, R10, R5, R8 ;  /* 0x000000050a087225 */ /* 0x000fc800078e0008 */
[----:B------:R-:W-:Y:S01]  /*1c580*/  IMAD R7, R10, R7, R4 ;  /* 0x000000070a077224 */ /* 0x000fe200078e0204 */
[----:B0-----:R-:W-:-:S03]  /*1c590*/  LEA R12, P0, R8, R12, 0x2 ;  /* 0x0000000c080c7211 */ /* 0x001fc600078010ff */
[----:B------:R-:W-:-:S05]  /*1c5a0*/  IMAD.IADD R4, R9, 0x1, R7 ;  /* 0x0000000109047824 */ /* 0x000fca00078e0207 */
[----:B-1----:R-:W-:Y:S01]  /*1c5b0*/  LEA.HI.X R13, R8, R13, R4, 0x2, P0 ;  /* 0x0000000d080d7211 */ /* 0x002fe200000f1404 */
[----:B------:R-:W-:Y:S01]  /*1c5c0*/  SHFL.IDX PT, R6, R12, 0x1, 0x1c1f ;  /* 0x003c1f000c067f89 */ /* 0x000fe200000e0000 */
[----:B--2---:R-:W-:-:S03]  /*1c5d0*/  IADD3 R10, R36, R52, RZ ;  /* 0x00000034240a7210 */ /* 0x004fc60007ffe0ff */
[----:B------:R-:W-:Y:S04]  /*1c5e0*/  SHFL.IDX PT, R4, R12, RZ, 0x1c1f ;  /* 0x001c1fff0c047589 */ /* 0x000fe800000e0000 */
[----:B------:R-:W0:Y:S04]  /*1c5f0*/  SHFL.IDX PT, R5, R13, RZ, 0x1c1f ;  /* 0x001c1fff0d057589 */ /* 0x000e2800000e0000 */
[----:B------:R-:W1:Y:S01]  /*1c600*/  SHFL.IDX PT, R7, R13, 0x1, 0x1c1f ;  /* 0x003c1f000d077f89 */ /* 0x000e6200000e0000 */
[----:B------:R-:W-:Y:S02]  /*1c610*/  IMAD R8, R26, R14, RZ ;  /* 0x0000000e1a087224 */ /* 0x000fe400078e02ff */
[----:B------:R-:W-:Y:S01]  /*1c620*/  VIADD R9, R10, 0x8 ;  /* 0x000000080a097836 */ /* 0x000fe20000000000 */
[----:B---3--:R-:W-:-:S04]  /*1c630*/  LOP3.LUT P0, RZ, R30, 0x3, RZ, 0xc0, !PT ;  /* 0x000000031eff7812 */ /* 0x008fc8000780c0ff */
        /* <DEDUP_REMOVED lines=14> */
[----:B------:R-:W-:-:S04]  /*1c720*/  IMAD.IADD R49, R0, 0x1, -R5 ;  /* 0x0000000100317824 */ /* 0x000fc800078e0a05 */
[----:B------:R-:W-:-:S04]  /*1c730*/  IMAD.SHL.U32 R21, R49, 0x8, RZ ;  /* 0x0000000831157824 */ /* 0x000fc800078e00ff */
[----:B------:R-:W-:-:S04]  /*1c740*/  IMAD R5, R20, 0x20, R21 ;  /* 0x0000002014057824 */ /* 0x000fc800078e0215 */
[----:B------:R-:W-:-:S03]  /*1c750*/  IMAD.WIDE R4, R5, 0x2, R28 ;  /* 0x0000000205047825 */ /* 0x000fc600078e021c */
[----:B------:R-:W-:Y:S01]  /*1c760*/  IADD3 R3, P5, R4, 0x7800, RZ ;  /* 0x0000780004037810 */ /* 0x000fe20007fbe0ff */
[----:B------:R-:W-:Y:S01]  /*1c770*/  IMAD.WIDE.U32 R10, R32, UR4, RZ ;  /* 0x00000004200a7c25 */ /* 0x000fe2000f8e00ff */
[C---:B------:R-:W-:Y:S02]  /*1c780*/  IADD3 R25, P0, R4.reuse, 0x1800, RZ ;  /* 0x0000180004197810 */ /* 0x040fe40007f1e0ff */
[----:B------:R-:W-:Y:S01]  /*1c790*/  LOP3.LUT R0, R3, 0x180, RZ, 0xc0, !PT ;  /* 0x0000018003007812 */ /* 0x000fe200078ec0ff */
[----:B------:R-:W-:Y:S01]  /*1c7a0*/  IMAD.X R45, RZ, RZ, R5, P5 ;  /* 0x000000ffff2d7224 */ /* 0x000fe200028e0605 */
[----:B------:R-:W-:Y:S02]  /*1c7b0*/  IADD3 R29, P1, R4, 0x3000, RZ ;  /* 0x00003000041d7810 */ /* 0x000fe40007f3e0ff */
[----:B------:R-:W-:Y:S02]  /*1c7c0*/  SHF.R.U64 R0, R0, 0x3, RZ ;  /* 0x0000000300007819 */ /* 0x000fe400000012ff */
[----:B------:R-:W-:-:S02]  /*1c7d0*/  IADD3 R37, P3, R4, 0x4800, RZ ;  /* 0x0000480004257810 */ /* 0x000fc40007f7e0ff */
[----:B------:R-:W-:Y:S01]  /*1c7e0*/  LOP3.LUT R44, R0, R3, RZ, 0x3c, !PT ;  /* 0x00000003002c7212 */ /* 0x000fe200078e3cff */
[----:B------:R-:W-:Y:S01]  /*1c7f0*/  IMAD R3, R48, UR4, RZ ;  /* 0x0000000430037c24 */ /* 0x000fe2000f8e02ff */
[----:B------:R-:W-:Y:S01]  /*1c800*/  IADD3 R41, P4, R4, 0x6000, RZ ;  /* 0x0000600004297810 */ /* 0x000fe20007f9e0ff */
[----:B------:R-:W-:Y:S01]  /*1c810*/  IMAD R0, R49, 0x60, R20 ;  /* 0x0000006031007824 */ /* 0x000fe200078e0214 */
[----:B------:R-:W-:Y:S01]  /*1c820*/  LOP3.LUT R24, R25, 0x180, RZ, 0xc0, !PT ;  /* 0x0000018019187812 */ /* 0x000fe200078ec0ff */
[----:B------:R-:W-:Y:S01]  /*1c830*/  IMAD R3, R32, UR5, R3 ;  /* 0x0000000520037c24 */ /* 0x000fe2000f8e0203 */
[----:B------:R-:W-:Y:S01]  /*1c840*/  ULDC.64 UR4, c[0x0][0xae8] ;  /* 0x0002ba0000047ab9 */ /* 0x000fe20000000a00 */
[----:B------:R-:W-:Y:S01]  /*1c850*/  IMAD.IADD R32, R52, 0x1, R0 ;  /* 0x0000000134207824 */ /* 0x000fe200078e0200 */
[----:B------:R-:W-:Y:S01]  /*1c860*/  LOP3.LUT R28, R29, 0x180, RZ, 0xc0, !PT ;  /* 0x000001801d1c7812 */ /* 0x000fe200078ec0ff */
[----:B------:R-:W-:Y:S01]  /*1c870*/  IMAD.IADD R11, R11, 0x1, R3 ;  /* 0x000000010b0b7824 */ /* 0x000fe200078e0203 */
[----:B------:R-:W-:Y:S01]  /*1c880*/  LOP3.LUT R36, R37, 0x180, RZ, 0xc0, !PT ;  /* 0x0000018025247812 */ /* 0x000fe200078ec0ff */
[----:B------:R-:W5:Y:S01]  /*1c890*/  LD.E.128 R44, desc[UR54][R44.64] ;  /* 0x000000362c2c7980 */ /* 0x000f62000c101d00 */
[----:B------:R-:W-:Y:S01]  /*1c8a0*/  LOP3.LUT R40, R41, 0x180, RZ, 0xc0, !PT ;  /* 0x0000018029287812 */ /* 0x000fe200078ec0ff */
[----:B------:R-:W-:Y:S01]  /*1c8b0*/  IMAD.WIDE.U32 R10, R155, UR4, R10 ;  /* 0x000000049b0a7c25 */ /* 0x000fe2000f8e000a */
[----:B------:R-:W-:-:S02]  /*1c8c0*/  LOP3.LUT R7, R4, 0x180, RZ, 0xc0, !PT ;  /* 0x0000018004077812 */ /* 0x000fc400078ec0ff */
[----:B------:R-:W-:Y:S01]  /*1c8d0*/  SHF.R.S32.HI R12, RZ, 0x1f, R15 ;  /* 0x0000001fff0c7819 */ /* 0x000fe2000001140f */
[----:B-1----:R-:W-:Y:S01]  /*1c8e0*/  @P2 IMAD.HI.U32 R0, R32, R9, RZ ;  /* 0x0000000920002227 */ /* 0x002fe200078e00ff */
[----:B------:R-:W-:Y:S02]  /*1c8f0*/  SHF.R.U64 R24, R24, 0x3, RZ ;  /* 0x0000000318187819 */ /* 0x000fe400000012ff */
[----:B------:R-:W-:Y:S01]  /*1c900*/  SHF.R.U64 R28, R28, 0x3, RZ ;  /* 0x000000031c1c7819 */ /* 0x000fe200000012ff */
[----:B------:R-:W-:Y:S01]  /*1c910*/  IMAD R11, R155, UR5, R11 ;  /* 0x000000059b0b7c24 */ /* 0x000fe2000f8e020b */
[----:B------:R-:W-:Y:S01]  /*1c920*/  SHF.R.U64 R36, R36, 0x3, RZ ;  /* 0x0000000324247819 */ /* 0x000fe200000012ff */
[----:B------:R-:W-:Y:S01]  /*1c930*/  ULDC.64 UR4, c[0x0][0xaf0] ;  /* 0x0002bc0000047ab9 */ /* 0x000fe20000000a00 */
[----:B------:R-:W-:Y:S02]  /*1c940*/  SHF.R.U64 R40, R40, 0x3, RZ ;  /* 0x0000000328287819 */ /* 0x000fe400000012ff */
[----:B------:R-:W-:Y:S01]  /*1c950*/  SHF.R.U64 R7, R7, 0x3, RZ ;  /* 0x0000000307077819 */ /* 0x000fe200000012ff */
[----:B------:R-:W-:Y:S01]  /*1c960*/  IMAD.MOV.U32 R3, RZ, RZ, R32 ;  /* 0x000000ffff037224 */ /* 0x000fe200078e0020 */
[----:B------:R-:W-:Y:S01]  /*1c970*/  LOP3.LUT R24, R24, R25, RZ, 0x3c, !PT ;  /* 0x0000001918187212 */ /* 0x000fe200078e3cff */
[----:B------:R-:W-:Y:S01]  /*1c980*/  IMAD R12, R12, UR4, RZ ;  /* 0x000000040c0c7c24 */ /* 0x000fe2000f8e02ff */
[----:B------:R-:W-:Y:S01]  /*1c990*/  LOP3.LUT R28, R28, R29, RZ, 0x3c, !PT ;  /* 0x0000001d1c1c7212 */ /* 0x000fe200078e3cff */
[--C-:B------:R-:W-:Y:S01]  /*1c9a0*/  IMAD.X R25, RZ, RZ, R5.reuse, P0 ;  /* 0x000000ffff197224 */ /* 0x100fe200000e0605 */
[----:B------:R-:W-:Y:S01]  /*1c9b0*/  LOP3.LUT R36, R36, R37, RZ, 0x3c, !PT ;  /* 0x0000002524247212 */ /* 0x000fe200078e3cff */
[--C-:B------:R-:W-:Y:S01]  /*1c9c0*/  IMAD.X R29, RZ, RZ, R5.reuse, P1 ;  /* 0x000000ffff1d7224 */ /* 0x100fe200008e0605 */
[----:B------:R-:W-:Y:S01]  /*1c9d0*/  LOP3.LUT R40, R40, R41, RZ, 0x3c, !PT ;  /* 0x0000002928287212 */ /* 0x000fe200078e3cff */
[--C-:B------:R-:W-:Y:S01]  /*1c9e0*/  IMAD.X R37, RZ, RZ, R5.reuse, P3 ;  /* 0x000000ffff257224 */ /* 0x100fe200018e0605 */
[----:B--2---:R-:W-:Y:S01]  /*1c9f0*/  @P2 SHF.R.U32.HI R3, RZ, R13, R0 ;  /* 0x0000000dff032219 */ /* 0x004fe20000011600 */
[----:B------:R-:W-:Y:S01]  /*1ca00*/  IMAD.X R41, RZ, RZ, R5, P4 ;  /* 0x000000ffff297224 */ /* 0x000fe200020e0605 */
[----:B------:R-:W-:Y:S01]  /*1ca10*/  LOP3.LUT R4, R7, R4, RZ, 0x3c, !PT ;  /* 0x0000000407047212 */ /* 0x000fe200078e3cff */
[C---:B------:R-:W-:Y:S01]  /*1ca20*/  IMAD R9, R15.reuse, UR5, R12 ;  /* 0x000000050f097c24 */ /* 0x040fe2000f8e020c */
[----:B------:R-:W-:Y:S01]  /*1ca30*/  SHF.R.S32.HI R0, RZ, 0x1f, R3 ;  /* 0x0000001fff007819 */ /* 0x000fe20000011403 */
[----:B------:R-:W-:Y:S01]  /*1ca40*/  IMAD.WIDE.U32 R10, R15, UR4, R10 ;  /* 0x000000040f0a7c25 */ /* 0x000fe2000f8e000a */
[----:B------:R-:W5:Y:S01]  /*1ca50*/  LD.E.128 R24, desc[UR54][R24.64] ;  /* 0x0000003618187980 */ /* 0x000f62000c101d00 */
[----:B------:R-:W-:-:S02]  /*1ca60*/  ULDC.64 UR4, c[0x0][0xae0] ;  /* 0x0002b80000047ab9 */ /* 0x000fc40000000a00 */
[----:B------:R-:W-:Y:S01]  /*1ca70*/  IMAD.MOV R13, RZ, RZ, -R3 ;  /* 0x000000ffff0d7224 */ /* 0x000fe200078e0a03 */
[----:B------:R-:W5:Y:S01]  /*1ca80*/  LD.E.128 R4, desc[UR54][R4.64] ;  /* 0x0000003604047980 */ /* 0x000f62000c101d00 */
[----:B------:R-:W-:-:S03]  /*1ca90*/  IMAD.IADD R11, R11, 0x1, R9 ;  /* 0x000000010b0b7824 */ /* 0x000fc600078e0209 */
[----:B------:R-:W5:Y:S01]  /*1caa0*/  LD.E.128 R28, desc[UR54][R28.64] ;  /* 0x000000361c1c7980 */ /* 0x000f62000c101d00 */
[----:B------:R-:W-:-:S03]  /*1cab0*/  IMAD R0, R0, UR4, RZ ;  /* 0x0000000400007c24 */ /* 0x000fc6000f8e02ff */
[----:B------:R-:W5:Y:S01]  /*1cac0*/  LD.E.128 R36, desc[UR54][R36.64] ;  /* 0x0000003624247980 */ /* 0x000f62000c101d00 */
[----:B------:R-:W-:-:S03]  /*1cad0*/  IMAD R9, R14, R13, R32 ;  /* 0x0000000d0e097224 */ /* 0x000fc600078e0220 */
[----:B------:R-:W5:Y:S01]  /*1cae0*/  LD.E.128 R40, desc[UR54][R40.64] ;  /* 0x0000003628287980 */ /* 0x000f62000c101d00 */
[----:B------:R-:W-:Y:S01]  /*1caf0*/  @!PT LDS RZ, [RZ] ;  /* 0x00000000fffff984 */ /* 0x000fe20000000800 */
[----:B------:R-:W-:Y:S01]  /*1cb00*/  @!PT LDS RZ, [RZ] ;  /* 0x00000000fffff984 */ /* 0x000fe20000000800 */
[----:B------:R-:W-:Y:S01]  /*1cb10*/  @!PT LDS RZ, [RZ] ;  /* 0x00000000fffff984 */ /* 0x000fe20000000800 */
[----:B------:R-:W-:Y:S01]  /*1cb20*/  @!PT LDS RZ, [RZ] ;  /* 0x00000000fffff984 */ /* 0x000fe20000000800 */
[----:B------:R0:W-:Y:S06]  /*1cb30*/  MEMBAR.ALL.CTA ;  /* 0x0000000000007992 */ /* 0x0001ec0000008000 */
[----:B0-----:R-:W0:Y:S01]  /*1cb40*/  FENCE.VIEW.ASYNC.S ;  /* 0x00000000000073c6 */ /* 0x001e220000000000 */
[----:B------:R-:W-:-:S04]  /*1cb50*/  IMAD.WIDE.U32 R10, R3, UR4, R10 ;  /* 0x00000004030a7c25 */ /* 0x000fc8000f8e000a */
[----:B------:R-:W-:Y:S01]  /*1cb60*/  IMAD R13, R3, UR5, R0 ;  /* 0x00000005030d7c24 */ /* 0x000fe2000f8e0200 */
[----:B------:R-:W-:Y:S01]  /*1cb70*/  SHF.R.S32.HI R3, RZ, 0x1f, R9 ;  /* 0x0000001fff037819 */ /* 0x000fe20000011409 */
[----:B------:R-:W-:Y:S02]  /*1cb80*/  ULDC.64 UR4, c[0x0][0xad8] ;  /* 0x0002b60000047ab9 */ /* 0x000fe40000000a00 */
[----:B------:R-:W-:Y:S02]  /*1cb90*/  IMAD.IADD R11, R11, 0x1, R13 ;  /* 0x000000010b0b7824 */ /* 0x000fe400078e020d */
[----:B------:R-:W-:Y:S02]  /*1cba0*/  IMAD R12, R3, UR4, RZ ;  /* 0x00000004030c7c24 */ /* 0x000fe4000f8e02ff */
[----:B------:R-:W-:Y:S02]  /*1cbb0*/  VIADD R0, R2, 0x2d820 ;  /* 0x0002d82002007836 */ /* 0x000fe40000000000 */
[----:B------:R-:W-:-:S02]  /*1cbc0*/  IMAD R3, R9, UR5, R12 ;  /* 0x0000000509037c24 */ /* 0x000fc4000f8e020c */
[----:B------:R-:W-:Y:S01]  /*1cbd0*/  IMAD.WIDE.U32 R10, R9, UR4, R10 ;  /* 0x00000004090a7c25 */ /* 0x000fe2000f8e000a */
[----:B------:R-:W-:Y:S01]  /*1cbe0*/  ULDC.64 UR4, c[0x0][0xa80] ;  /* 0x0002a00000047ab9 */ /* 0x000fe20000000a00 */
[----:B------:R-:W-:-:S03]  /*1cbf0*/  PRMT R0, RZ, 0x654, R0 ;  /* 0x00000654ff007816 */ /* 0x000fc60000000000 */
[----:B------:R-:W-:Y:S02]  /*1cc00*/  IADD3 R3, R11, R3, RZ ;  /* 0x000000030b037210 */ /* 0x000fe40007ffe0ff */
[C---:B------:R-:W-:Y:S01]  /*1cc10*/  LEA R9, P0, R10.reuse, UR4, 0x1 ;  /* 0x000000040a097c11 */ /* 0x040fe2000f8008ff */
[C---:B------:R-:W-:Y:S01]  /*1cc20*/  VIADD R53, R21.reuse, 0x20 ;  /* 0x0000002015357836 */ /* 0x040fe20000000000 */
[----:B------:R-:W-:Y:S01]  /*1cc30*/  UMOV UR4, 0xffffffff ;  /* 0xffffffff00047882 */ /* 0x000fe20000000000 */
[----:B------:R-:W-:Y:S01]  /*1cc40*/  VIADD R51, R21, 0x40 ;  /* 0x0000004015337836 */ /* 0x000fe20000000000 */
[----:B0-----:R0:W-:Y:S01]  /*1cc50*/  SYNCS.ARRIVE.TRANS64.RED.A1T0 RZ, [R0+URZ], RZ ;  /* 0x000000ff00ff79a7 */ /* 0x0011e2000810043f */
[----:B------:R-:W-:Y:S02]  /*1cc60*/  LEA.HI.X R3, R10, UR5, R3, 0x1, P0 ;  /* 0x000000050a037c11 */ /* 0x000fe400080f0c03 */
[----:B------:R-:W-:Y:S02]  /*1cc70*/  SHF.R.S32.HI R32, RZ, 0x1f, R53 ;  /* 0x0000001fff207819 */ /* 0x000fe40000011435 */
[----:B------:R-:W-:Y:S01]  /*1cc80*/  SHF.R.S32.HI R48, RZ, 0x1f, R51 ;  /* 0x0000001fff307819 */ /* 0x000fe20000011433 */
[----:B------:R-:W-:Y:S06]  /*1cc90*/  BRA.DIV UR4, `(.L_x_1580) ;  /* 0x000000aa04747947 */ /* 0x000fec000b800000 */
[----:B0-----:R0:W1:Y:S04]  /*1cca0*/  SHFL.IDX PT, R0, R3, RZ, 0x1c1f ;  /* 0x001c1fff03007589 */ /* 0x00106800000e0000 */
[----:B------:R0:W2:Y:S02]  /*1ccb0*/  SHFL.IDX PT, R14, R9, RZ, 0x1c1f ;  /* 0x001c1fff090e7589 */ /* 0x0000a400000e0000 */
.L_x_1774:
[----:B------:R-:W-:Y:S01]  /*1ccc0*/  IMAD.IADD R49, R20, 0x1, R52 ;  /* 0x0000000114317824 */ /* 0x000fe200078e0234 */
        /* <DEDUP_REMOVED lines=8> */
[-C--:B--2---:R-:W-:Y:S02]  /*1cd50*/  @!P1 LEA R12, P3, R53, R14.reuse, 0x1 ;  /* 0x0000000e350c9211 */ /* 0x084fe400078608ff */
[----:B------:R-:W-:Y:S01]  /*1cd60*/  @!P2 LEA R10, P4, R51, R14, 0x1 ;  /* 0x0000000e330aa211 */ /* 0x000fe200078808ff */
[----:B------:R-:W-:Y:S01]  /*1cd70*/  @!P0 IMAD.WIDE R14, R21, 0x2, R14 ;  /* 0x00000002150e8825 */ /* 0x000fe200078e020e */
[-C--:B------:R-:W-:Y:S02]  /*1cd80*/  @!P1 LEA.HI.X R13, R53, R0.reuse, R32, 0x1, P3 ;  /* 0x00000000350d9211 */ /* 0x080fe400018f0c20 */
[----:B------:R-:W-:Y:S02]  /*1cd90*/  @!P2 LEA.HI.X R11, R51, R0, R48, 0x1, P4 ;  /* 0x00000000330ba211 */ /* 0x000fe400020f0c30 */
[----:B-----5:R3:W-:Y:S04]  /*1cda0*/  @!P0 ST.E.128 desc[UR54][R14.64], R4 ;  /* 0x000000040e008985 */ /* 0x0207e8000c101d36 */
[----:B------:R3:W-:Y:S04]  /*1cdb0*/  @!P1 ST.E.128 desc[UR54][R12.64], R28 ;  /* 0x0000001c0c009985 */ /* 0x0007e8000c101d36 */
[----:B------:R3:W-:Y:S02]  /*1cdc0*/  @!P2 ST.E.128 desc[UR54][R10.64], R40 ;  /* 0x000000280a00a985 */ /* 0x0007e4000c101d36 */
.L_x_1582:
[----:B------:R-:W-:Y:S05]  /*1cdd0*/  BSYNC B1 ;  /* 0x0000000000017941 */ /* 0x000fea0003800000 */
.L_x_1581:
[----:B------:R-:W-:-:S03]  /*1cde0*/  UMOV UR4, 0xffffffff ;  /* 0xffffffff00047882 */ /* 0x000fc60000000000 */
[----:B------:R-:W-:Y:S05]  /*1cdf0*/  BRA.DIV UR4, `(.L_x_1583) ;  /* 0x000000aa04507947 */ /* 0x000fea000b800000 */
[----:B0-----:R-:W0:Y:S04]  /*1ce00*/  SHFL.IDX PT, R3, R3, 0x1, 0x1c1f ;  /* 0x003c1f0003037f89 */ /* 0x001e2800000e0000 */
[----:B--23--:R2:W3:Y:S02]  /*1ce10*/  SHFL.IDX PT, R14, R9, 0x1, 0x1c1f ;  /* 0x003c1f00090e7f89 */ /* 0x00c4e400000e0000 */
.L_x_1778:
[----:B-----5:R-:W-:-:S05]  /*1ce20*/  VIADD R5, R49, 0x60 ;  /* 0x0000006031057836 */ /* 0x020fca0000000000 */
[----:B------:R-:W-:-:S13]  /*1ce30*/  ISETP.GE.AND P0, PT, R5, R8, PT ;  /* 0x000000080500720c */ /* 0x000fda0003f06270 */
[----:B------:R-:W-:Y:S05]  /*1ce40*/  @P0 BRA `(.L_x_1584) ;  /* 0x0000001800840947 */ /* 0x000fea0003800000 */
[----:B------:R-:W-:Y:S02]  /*1ce50*/  ULDC UR4, c[0x0][0xac8] ;  /* 0x0002b20000047ab9 */ /* 0x000fe40000000800 */
[----:B------:R-:W-:Y:S02]  /*1ce60*/  ISETP.GE.AND P1, PT, R21, UR4, PT ;  /* 0x0000000415007c0c */ /* 0x000fe4000bf26270 */
[----:B------:R-:W-:-:S11]  /*1ce70*/  ISETP.GE.AND P2, PT, R53, UR4, PT ;  /* 0x0000000435007c0c */ /* 0x000fd6000bf46270 */
[----:B0-----:R-:W-:Y:S02]  /*1ce80*/  @!P1 IMAD.MOV.U32 R15, RZ, RZ, R3 ;  /* 0x000000ffff0f9224 */ /* 0x001fe400078e0003 */
[----:B---3--:R-:W-:Y:S01]  /*1ce90*/  @!P2 LEA R4, P0, R53, R14, 0x1 ;  /* 0x0000000e3504a211 */ /* 0x008fe200078008ff */
        /* <DEDUP_REMOVED lines=10> */
.L_x_1579:
[----:B------:R-:W-:Y:S01]  /*1cf40*/  ULDC.64 UR4, c[0x0][0xb08] ;  /* 0x0002c20000047ab9 */ /* 0x000fe20000000a00 */
[----:B------:R-:W1:Y:S01]  /*1cf50*/  @P2 LDC R11, c[0x0][0xbec] ;  /* 0x0002fb00ff0b2b82 */ /* 0x000e620000000800 */
[----:B0-----:R-:W-:Y:S01]  /*1cf60*/  IMAD R3, R48, UR4, RZ ;  /* 0x0000000430037c24 */ /* 0x001fe2000f8e02ff */
[----:B------:R-:W-:Y:S01]  /*1cf70*/  SHF.R.S32.HI R0, RZ, 0x1f, R15 ;  /* 0x0000001fff007819 */ /* 0x000fe2000001140f */
[----:B------:R-:W-:-:S04]  /*1cf80*/  IMAD.WIDE.U32 R4, R32, UR4, RZ ;  /* 0x0000000420047c25 */ /* 0x000fc8000f8e00ff */
[----:B------:R-:W-:Y:S01]  /*1cf90*/  IMAD R3, R32, UR5, R3 ;  /* 0x0000000520037c24 */ /* 0x000fe2000f8e0203 */
[----:B------:R-:W0:Y:S01]  /*1cfa0*/  @P2 LDC R6, c[0x0][0xbf0] ;  /* 0x0002fc00ff062b82 */ /* 0x000e220000000800 */
[----:B------:R-:W-:Y:S02]  /*1cfb0*/  ULDC.64 UR4, c[0x0][0xb38] ;  /* 0x0002ce0000047ab9 */ /* 0x000fe40000000a00 */
[----:B------:R-:W-:Y:S02]  /*1cfc0*/  IMAD.IADD R5, R5, 0x1, R3 ;  /* 0x0000000105057824 */ /* 0x000fe400078e0203 */
[----:B------:R-:W-:Y:S02]  /*1cfd0*/  IMAD.MOV.U32 R3, RZ, RZ, R24 ;  /* 0x000000ffff037224 */ /* 0x000fe400078e0018 */
[----:B------:R-:W-:-:S04]  /*1cfe0*/  IMAD.WIDE.U32 R4, R155, UR4, R4 ;  /* 0x000000049b047c25 */ /* 0x000fc8000f8e0004 */
[----:B------:R-:W-:Y:S01]  /*1cff0*/  IMAD R5, R155, UR5, R5 ;  /* 0x000000059b057c24 */ /* 0x000fe2000f8e0205 */
[----:B------:R-:W-:Y:S02]  /*1d000*/  ULDC.64 UR4, c[0x0][0xb40] ;  /* 0x0002d00000047ab9 */ /* 0x000fe40000000a00 */
[----:B------:R-:W-:Y:S02]  /*1d010*/  IMAD R0, R0, UR4, RZ ;  /* 0x0000000400007c24 */ /* 0x000fe4000f8e02ff */
[----:B------:R-:W-:-:S04]  /*1d020*/  IMAD.WIDE.U32 R4, R15, UR4, R4 ;  /* 0x000000040f047c25 */ /* 0x000fc8000f8e0004 */
[----:B------:R-:W-:Y:S01]  /*1d030*/  IMAD R7, R15, UR5, R0 ;  /* 0x000000050f077c24 */ /* 0x000fe2000f8e0200 */
[----:B------:R-:W-:Y:S01]  /*1d040*/  ULDC.64 UR4, c[0x0][0xb48] ;  /* 0x0002d20000047ab9 */ /* 0x000fe20000000a00 */
[----:B-1----:R-:W-:-:S04]  /*1d050*/  @P2 IMAD.HI.U32 R11, R24, R11, RZ ;  /* 0x0000000b180b2227 */ /* 0x002fc800078e00ff */
[----:B------:R-:W-:Y:S01]  /*1d060*/  IMAD.IADD R5, R5, 0x1, R7 ;  /* 0x0000000105057824 */ /* 0x000fe200078e0207 */
[----:B0-----:R-:W-:Y:S01]  /*1d070*/  @P2 SHF.R.U32.HI R3, RZ, R6, R11 ;  /* 0x00000006ff032219 */ /* 0x001fe2000001160b */
[----:B------:R-:W-:Y:S02]  /*1d080*/  VIADD R6, R2, 0x2d820 ;  /* 0x0002d82002067836 */ /* 0x000fe40000000000 */
[C---:B------:R-:W-:Y:S01]  /*1d090*/  IMAD.WIDE.U32 R4, R50.reuse, UR4, R4 ;  /* 0x0000000432047c25 */ /* 0x040fe2000f8e0004 */
[--C-:B------:R-:W-:Y:S02]  /*1d0a0*/  SHF.R.S32.HI R0, RZ, 0x1f, R3.reuse ;  /* 0x0000001fff007819 */ /* 0x100fe40000011403 */
[----:B------:R-:W-:Y:S01]  /*1d0b0*/  PRMT R6, RZ, 0x654, R6 ;  /* 0x00000654ff067816 */ /* 0x000fe20000000006 */
[----:B------:R-:W-:Y:S02]  /*1d0c0*/  IMAD.MOV R7, RZ, RZ, -R3 ;  /* 0x000000ffff077224 */ /* 0x000fe400078e0a03 */
[----:B------:R-:W-:Y:S01]  /*1d0d0*/  IMAD R5, R50, UR5, R5 ;  /* 0x0000000532057c24 */ /* 0x000fe2000f8e0205 */
[----:B------:R-:W-:Y:S01]  /*1d0e0*/  ULDC.64 UR4, c[0x0][0xb30] ;  /* 0x0002cc0000047ab9 */ /* 0x000fe20000000a00 */
[----:B------:R-:W-:Y:S01]  /*1d0f0*/  IMAD R7, R14, R7, R24 ;  /* 0x000000070e077224 */ /* 0x000fe200078e0218 */
[----:B------:R0:W-:Y:S01]  /*1d100*/  SYNCS.ARRIVE.TRANS64.RED.A1T0 RZ, [R6+URZ], RZ ;  /* 0x000000ff06ff79a7 */ /* 0x0001e2000810043f */
[----:B------:R-:W-:-:S02]  /*1d110*/  IMAD R0, R0, UR4, RZ ;  /* 0x0000000400007c24 */ /* 0x000fc4000f8e02ff */
[----:B------:R-:W-:-:S04]  /*1d120*/  IMAD.WIDE.U32 R4, R3, UR4, R4 ;  /* 0x0000000403047c25 */ /* 0x000fc8000f8e0004 */
[----:B------:R-:W-:Y:S01]  /*1d130*/  IMAD R11, R3, UR5, R0 ;  /* 0x00000005030b7c24 */ /* 0x000fe2000f8e0200 */
[----:B------:R-:W-:Y:S01]  /*1d140*/  SHF.R.S32.HI R0, RZ, 0x1f, R7 ;  /* 0x0000001fff007819 */ /* 0x000fe20000011407 */
[----:B------:R-:W-:Y:S02]  /*1d150*/  ULDC.64 UR4, c[0x0][0xb28] ;  /* 0x0002ca0000047ab9 */ /* 0x000fe40000000a00 */
[----:B------:R-:W-:Y:S02]  /*1d160*/  IMAD.IADD R5, R5, 0x1, R11 ;  /* 0x0000000105057824 */ /* 0x000fe400078e020b */
[----:B------:R-:W-:Y:S02]  /*1d170*/  IMAD R0, R0, UR4, RZ ;  /* 0x0000000400007c24 */ /* 0x000fe4000f8e02ff */
[----:B------:R-:W-:-:S04]  /*1d180*/  IMAD.WIDE.U32 R4, R7, UR4, R4 ;  /* 0x0000000407047c25 */ /* 0x000fc8000f8e0004 */
[----:B------:R-:W-:Y:S01]  /*1d190*/  IMAD R3, R7, UR5, R0 ;  /* 0x0000000507037c24 */ /* 0x000fe2000f8e0200 */
[----:B------:R-:W-:Y:S02]  /*1d1a0*/  ULDC.64 UR4, c[0x0][0xb00] ;  /* 0x0002c00000047ab9 */ /* 0x000fe40000000a00 */
[----:B------:R-:W-:Y:S01]  /*1d1b0*/  LEA R0, P0, R4, UR4, 0x2 ;  /* 0x0000000404007c11 */ /* 0x000fe2000f8010ff */
[----:B------:R-:W-:Y:S01]  /*1d1c0*/  IMAD.IADD R3, R5, 0x1, R3 ;  /* 0x0000000105037824 */ /* 0x000fe200078e0203 */
[----:B------:R-:W-:-:S04]  /*1d1d0*/  UMOV UR4, 0xffffffff ;  /* 0xffffffff00047882 */ /* 0x000fc80000000000 */
[----:B------:R-:W-:Y:S01]  /*1d1e0*/  LEA.HI.X R24, R4, UR5, R3, 0x2, P0 ;  /* 0x0000000504187c11 */ /* 0x000fe200080f1403 */
[----:B0-----:R-:W-:Y:S06]  /*1d1f0*/  BRA.DIV UR4, `(.L_x_1585) ;  /* 0x000000a604987947 */ /* 0x001fec000b800000 */
[----:B------:R0:W1:Y:S04]  /*1d200*/  SHFL.IDX PT, R3, R24, RZ, 0x1c1f ;  /* 0x001c1fff18037589 */ /* 0x00006800000e0000 */
[----:B------:R0:W2:Y:S02]  /*1d210*/  SHFL.IDX PT, R14, R0, RZ, 0x1c1f ;  /* 0x001c1fff000e7589 */ /* 0x0000a400000e0000 */
.L_x_1781:
[----:B------:R-:W-:Y:S01]  /*1d220*/  ISETP.GE.AND P0, PT, R10, R8, PT ;  /* 0x000000080a00720c */ /* 0x000fe20003f06270 */
[----:B------:R-:W-:-:S12]  /*1d230*/  BSSY B1, `(.L_x_1586) ;  /* 0x0000054000017945 */ /* 0x000fd80003800000 */
[----:B------:R-:W-:Y:S05]  /*1d240*/  @P0 BRA `(.L_x_1587) ;  /* 0x0000000400480947 */ /* 0x000fea0003800000 */
[----:B------:R-:W-:Y:S01]  /*1d250*/  ULDC UR4, c[0x0][0xac8] ;  /* 0x0002b20000047ab9 */ /* 0x000fe20000000800 */
[C---:B------:R-:W-:Y:S01]  /*1d260*/  VIADD R15, R156.reuse, 0x8 ;  /* 0x000000089c0f7836 */ /* 0x040fe20000000000 */
[C---:B------:R-:W-:Y:S01]  /*1d270*/  ISETP.GE.AND P2, PT, R156.reuse, UR4, PT ;  /* 0x000000049c007c0c */ /* 0x040fe2000bf46270 */
[C---:B------:R-:W-:Y:S01]  /*1d280*/  VIADD R12, R156.reuse, 0x10 ;  /* 0x000000109c0c7836 */ /* 0x040fe20000000000 */
[----:B------:R-:W-:Y:S01]  /*1d290*/  SHF.R.S32.HI R6, RZ, 0x1f, R156 ;  /* 0x0000001fff067819 */ /* 0x000fe2000001149c */
[C---:B------:R-:W-:Y:S01]  /*1d2a0*/  VIADD R13, R156.reuse, 0x18 ;  /* 0x000000189c0d7836 */ /* 0x040fe20000000000 */
[----:B------:R-:W-:Y:S01]  /*1d2b0*/  ISETP.GE.AND P3, PT, R15, UR4, PT ;  /* 0x000000040f007c0c */ /* 0x000fe2000bf66270 */
[----:B------:R-:W-:Y:S01]  /*1d2c0*/  VIADD R11, R156, 0x20 ;  /* 0x000000209c0b7836 */ /* 0x000fe20000000000 */
[----:B------:R-:W-:Y:S01]  /*1d2d0*/  ISETP.GE.AND P0, PT, R12, UR4, PT ;  /* 0x000000040c007c0c */ /* 0x000fe2000bf06270 */
[C---:B------:R-:W-:Y:S01]  /*1d2e0*/  VIADD R25, R156.reuse, 0x10 ;  /* 0x000000109c197836 */ /* 0x040fe20000000000 */
[C---:B------:R-:W-:Y:S01]  /*1d2f0*/  IADD3 R26, R156.reuse, 0x8, RZ ;  /* 0x000000089c1a7810 */ /* 0x040fe20007ffe0ff */
[----:B------:R-:W-:-:S02]  /*1d300*/  VIADD R27, R156, 0x28 ;  /* 0x000000289c1b7836 */ /* 0x000fc40000000000 */
[C---:B------:R-:W-:Y:S01]  /*1d310*/  VIADD R10, R156.reuse, 0x40 ;  /* 0x000000409c0a7836 */ /* 0x040fe20000000000 */
[----:B------:R-:W-:Y:S02]  /*1d320*/  SHF.R.S32.HI R26, RZ, 0x1f, R26 ;  /* 0x0000001fff1a7819 */ /* 0x000fe4000001141a */
[CC--:B--2---:R-:W-:Y:S02]  /*1d330*/  @!P2 LEA R4, P1, R156.reuse, R14.reuse, 0x2 ;  /* 0x0000000e9c04a211 */ /* 0x0c4fe400078210ff */
[----:B------:R-:W-:Y:S02]  /*1d340*/  SHF.R.S32.HI R25, RZ, 0x1f, R25 ;  /* 0x0000001fff197819 */ /* 0x000fe40000011419 */
[----:B-1----:R-:W-:Y:S02]  /*1d350*/  @!P2 LEA.HI.X R5, R156, R3, R6, 0x2, P1 ;  /* 0x000000039c05a211 */ /* 0x002fe400008f1406 */
[----:B------:R-:W-:Y:S02]  /*1d360*/  ISETP.GE.AND P1, PT, R13, UR4, PT ;  /* 0x000000040d007c0c */ /* 0x000fe4000bf26270 */
[----:B------:R-:W-:Y:S01]  /*1d370*/  @!P3 LEA R6, P4, R15, R14, 0x2 ;  /* 0x0000000e0f06b211 */ /* 0x000fe200078810ff */
[----:B------:R1:W-:Y:S01]  /*1d380*/  @!P2 ST.E.64 desc[UR54][R4.64], R88 ;  /* 0x000000580400a985 */ /* 0x0003e2000c101b36 */
[----:B------:R-:W-:-:S02]  /*1d390*/  ISETP.GE.AND P2, PT, R11, UR4, PT ;  /* 0x000000040b007c0c */ /* 0x000fc4000bf46270 */
[----:B------:R-:W-:Y:S01]  /*1d3a0*/  @!P3 LEA.HI.X R7, R15, R3, R26, 0x2, P4 ;  /* 0x000000030f07b211 */ /* 0x000fe200020f141a */
[C---:B------:R-:W-:Y:S01]  /*1d3b0*/  VIADD R15, R156.reuse, 0x28 ;  /* 0x000000289c0f7836 */ /* 0x040fe20000000000 */
[----:B------:R-:W-:Y:S01]  /*1d3c0*/  SHF.R.S32.HI R27, RZ, 0x1f, R27 ;  /* 0x0000001fff1b7819 */ /* 0x000fe2000001141b */
[----:B------:R-:W-:Y:S01]  /*1d3d0*/  VIADD R26, R156, 0x18 ;  /* 0x000000189c1a7836 */ /* 0x000fe20000000000 */
[----:B------:R-:W-:Y:S01]  /*1d3e0*/  SHF.R.S32.HI R10, RZ, 0x1f, R10 ;  /* 0x0000001fff0a7819 */ /* 0x000fe2000001140a */
[----:B------:R2:W-:Y:S01]  /*1d3f0*/  @!P3 ST.E.64 desc[UR54][R6.64], R92 ;  /* 0x0000005c0600b985 */ /* 0x0005e2000c101b36 */
[----:B------:R-:W-:Y:S02]  /*1d400*/  ISETP.GE.AND P3, PT, R15, UR4, PT ;  /* 0x000000040f007c0c */ /* 0x000fe4000bf66270 */
[----:B------:R-:W-:Y:S02]  /*1d410*/  SHF.R.S32.HI R26, RZ, 0x1f, R26 ;  /* 0x0000001fff1a7819 */ /* 0x000fe4000001141a */
[----:B-1----:R-:W-:-:S04]  /*1d420*/  @!P0 LEA R4, P5, R12, R14, 0x2 ;  /* 0x0000000e0c048211 */ /* 0x002fc800078a10ff */
[-C--:B------:R-:W-:Y:S01]  /*1d430*/  @!P0 LEA.HI.X R5, R12, R3.reuse, R25, 0x2, P5 ;  /* 0x000000030c058211 */ /* 0x080fe200028f1419 */
[C---:B------:R-:W-:Y:S02]  /*1d440*/  VIADD R25, R156.reuse, 0x30 ;  /* 0x000000309c197836 */ /* 0x040fe40000000000 */
[C---:B------:R-:W-:Y:S01]  /*1d450*/  VIADD R12, R156.reuse, 0x20 ;  /* 0x000000209c0c7836 */ /* 0x040fe20000000000 */
[----:B--2---:R-:W-:Y:S01]  /*1d460*/  @!P1 LEA R6, P4, R13, R14, 0x2 ;  /* 0x0000000e0d069211 */ /* 0x004fe200078810ff */
[----:B------:R1:W-:Y:S01]  /*1d470*/  @!P0 ST.E.64 desc[UR54][R4.64], R20 ;  /* 0x0000001404008985 */ /* 0x0003e2000c101b36 */
[----:B------:R-:W-:Y:S02]  /*1d480*/  ISETP.GE.AND P0, PT, R25, UR4, PT ;  /* 0x0000000419007c0c */ /* 0x000fe4000bf06270 */
[----:B------:R-:W-:Y:S02]  /*1d490*/  SHF.R.S32.HI R12, RZ, 0x1f, R12 ;  /* 0x0000001fff0c7819 */ /* 0x000fe4000001140c */
[----:B------:R-:W-:Y:S01]  /*1d4a0*/  @!P1 LEA.HI.X R7, R13, R3, R26, 0x2, P4 ;  /* 0x000000030d079211 */ /* 0x000fe200020f141a */
[----:B------:R-:W-:-:S02]  /*1d4b0*/  VIADD R13, R156, 0x38 ;  /* 0x000000389c0d7836 */ /* 0x000fc40000000000 */
[----:B------:R-:W-:Y:S02]  /*1d4c0*/  VIADD R26, R156, 0x30 ;  /* 0x000000309c1a7836 */ /* 0x000fe40000000000 */
[----:B------:R2:W-:Y:S01]  /*1d4d0*/  @!P1 ST.E.64 desc[UR54][R6.64], R100 ;  /* 0x0000006406009985 */ /* 0x0005e2000c101b36 */
[----:B------:R-:W-:Y:S02]  /*1d4e0*/  ISETP.GE.AND P1, PT, R13, UR4, PT ;  /* 0x000000040d007c0c */ /* 0x000fe4000bf26270 */
[----:B------:R-:W-:Y:S02]  /*1d4f0*/  SHF.R.S32.HI R26, RZ, 0x1f, R26 ;  /* 0x0000001fff1a7819 */ /* 0x000fe4000001141a */
[----:B-1----:R-:W-:-:S04]  /*1d500*/  @!P2 LEA R4, P5, R11, R14, 0x2 ;  /* 0x0000000e0b04a211 */ /* 0x002fc800078a10ff */
[-C--:B------:R-:W-:Y:S01]  /*1d510*/  @!P2 LEA.HI.X R5, R11, R3.reuse, R12, 0x2, P5 ;  /* 0x000000030b05a211 */ /* 0x080fe200028f140c */
[C---:B------:R-:W-:Y:S02]  /*1d520*/  VIADD R11, R156.reuse, 0x40 ;  /* 0x000000409c0b7836 */ /* 0x040fe40000000000 */
[C---:B------:R-:W-:Y:S02]  /*1d530*/  VIADD R12, R156.reuse, 0x48 ;  /* 0x000000489c0c7836 */ /* 0x040fe40000000000 */
[----:B------:R1:W-:Y:S01]  /*1d540*/  @!P2 ST.E.64 desc[UR54][R4.64], R104 ;  /* 0x000000680400a985 */ /* 0x0003e2000c101b36 */
[----:B--2---:R-:W-:Y:S02]  /*1d550*/  @!P3 LEA R6, P5, R15, R14, 0x2 ;  /* 0x0000000e0f06b211 */ /* 0x004fe400078a10ff */
[----:B------:R-:W-:Y:S02]  /*1d560*/  ISETP.GE.AND P2, PT, R11, UR4, PT ;  /* 0x000000040b007c0c */ /* 0x000fe4000bf46270 */
[----:B------:R-:W-:Y:S01]  /*1d570*/  @!P3 LEA.HI.X R7, R15, R3, R27, 0x2, P5 ;  /* 0x000000030f07b211 */ /* 0x000fe200028f141b */
[----:B------:R-:W-:Y:S01]  /*1d580*/  VIADD R15, R156, 0x50 ;  /* 0x000000509c0f7836 */ /* 0x000fe20000000000 */
[----:B------:R-:W-:-:S03]  /*1d590*/  ISETP.GE.AND P5, PT, R12, UR4, PT ;  /* 0x000000040c007c0c */ /* 0x000fc6000bfa6270 */
[----:B------:R2:W-:Y:S01]  /*1d5a0*/  @!P3 ST.E.64 desc[UR54][R6.64], R108 ;  /* 0x0000006c0600b985 */ /* 0x0005e2000c101b36 */
[----:B------:R-:W-:Y:S02]  /*1d5b0*/  ISETP.GE.AND P3, PT, R15, UR4, PT ;  /* 0x000000040f007c0c */ /* 0x000fe4000bf66270 */
[----:B-1----:R-:W-:-:S04]  /*1d5c0*/  @!P0 LEA R4, P4, R25, R14, 0x2 ;  /* 0x0000000e19048211 */ /* 0x002fc800078810ff */
[----:B------:R-:W-:Y:S01]  /*1d5d0*/  @!P0 LEA.HI.X R5, R25, R3, R26, 0x2, P4 ;  /* 0x0000000319058211 */ /* 0x000fe200020f141a */
[C---:B------:R-:W-:Y:S02]  /*1d5e0*/  VIADD R26, R156.reuse, 0x38 ;  /* 0x000000389c1a7836 */ /* 0x040fe40000000000 */
[----:B------:R-:W-:Y:S02]  /*1d5f0*/  VIADD R25, R156, 0x58 ;  /* 0x000000589c197836 */ /* 0x000fe40000000000 */
[----:B------:R1:W-:Y:S01]  /*1d600*/  @!P0 ST.E.64 desc[UR54][R4.64], R112 ;  /* 0x0000007004008985 */ /* 0x0003e2000c101b36 */
[----:B--2---:R-:W-:Y:S02]  /*1d610*/  @!P1 LEA R6, P4, R13, R14, 0x2 ;  /* 0x0000000e0d069211 */ /* 0x004fe400078810ff */
[----:B------:R-:W-:Y:S02]  /*1d620*/  SHF.R.S32.HI R26, RZ, 0x1f, R26 ;  /* 0x0000001fff1a7819 */ /* 0x000fe4000001141a */
[----:B------:R-:W-:-:S02]  /*1d630*/  SHF.R.S32.HI R20, RZ, 0x1f, R25 ;  /* 0x0000001fff147819 */ /* 0x000fc40000011419 */
[----:B------:R-:W-:Y:S01]  /*1d640*/  @!P1 LEA.HI.X R7, R13, R3, R26, 0x2, P4 ;  /* 0x000000030d079211 */ /* 0x000fe200020f141a */
[C---:B------:R-:W-:Y:S01]  /*1d650*/  VIADD R13, R156.reuse, 0x48 ;  /* 0x000000489c0d7836 */ /* 0x040fe20000000000 */
[----:B------:R-:W-:Y:S01]  /*1d660*/  ISETP.GE.AND P4, PT, R25, UR4, PT ;  /* 0x0000000419007c0c */ /* 0x000fe2000bf86270 */
[----:B------:R-:W-:Y:S02]  /*1d670*/  VIADD R26, R156, 0x50 ;  /* 0x000000509c1a7836 */ /* 0x000fe40000000000 */
[----:B------:R3:W-:Y:S01]  /*1d680*/  @!P1 ST.E.64 desc[UR54][R6.64], R116 ;  /* 0x0000007406009985 */ /* 0x0007e2000c101b36 */
[----:B------:R-:W-:Y:S02]  /*1d690*/  SHF.R.S32.HI R13, RZ, 0x1f, R13 ;  /* 0x0000001fff0d7819 */ /* 0x000fe4000001140d */
[----:B-1----:R-:W-:Y:S02]  /*1d6a0*/  @!P2 LEA R4, P0, R11, R14, 0x2 ;  /* 0x0000000e0b04a211 */ /* 0x002fe400078010ff */
[----:B------:R-:W-:-:S02]  /*1d6b0*/  SHF.R.S32.HI R26, RZ, 0x1f, R26 ;  /* 0x0000001fff1a7819 */ /* 0x000fc4000001141a */
[----:B------:R-:W-:Y:S02]  /*1d6c0*/  @!P2 LEA.HI.X R5, R11, R3, R10, 0x2, P0 ;  /* 0x000000030b05a211 */ /* 0x000fe400000f140a */
[----:B------:R-:W-:-:S03]  /*1d6d0*/  @!P5 LEA R10, P0, R12, R14, 0x2 ;  /* 0x0000000e0c0ad211 */ /* 0x000fc600078010ff */
[----:B------:R3:W-:Y:S01]  /*1d6e0*/  @!P2 ST.E.64 desc[UR54][R4.64], R120 ;  /* 0x000000780400a985 */ /* 0x0007e2000c101b36 */
[----:B------:R-:W-:Y:S02]  /*1d6f0*/  @!P5 LEA.HI.X R11, R12, R3, R13, 0x2, P0 ;  /* 0x000000030c0bd211 */ /* 0x000fe400000f140d */
[----:B------:R-:W-:-:S03]  /*1d700*/  @!P3 LEA R12, P0, R15, R14, 0x2 ;  /* 0x0000000e0f0cb211 */ /* 0x000fc600078010ff */
[----:B------:R3:W-:Y:S01]  /*1d710*/  @!P5 ST.E.64 desc[UR54][R10.64], R124 ;  /* 0x0000007c0a00d985 */ /* 0x0007e2000c101b36 */
[----:B------:R-:W-:Y:S02]  /*1d720*/  @!P3 LEA.HI.X R13, R15, R3, R26, 0x2, P0 ;  /* 0x000000030f0db211 */ /* 0x000fe400000f141a */
[----:B------:R-:W-:-:S03]  /*1d730*/  @!P4 LEA R14, P0, R25, R14, 0x2 ;  /* 0x0000000e190ec211 */ /* 0x000fc600078010ff */
[----:B------:R3:W-:Y:S01]  /*1d740*/  @!P3 ST.E.64 desc[UR54][R12.64], R128 ;  /* 0x000000800c00b985 */ /* 0x0007e2000c101b36 */
[----:B------:R-:W-:-:S05]  /*1d750*/  @!P4 LEA.HI.X R15, R25, R3, R20, 0x2, P0 ;  /* 0x00000003190fc211 */ /* 0x000fca00000f1414 */
[----:B------:R3:W-:Y:S04]  /*1d760*/  @!P4 ST.E.64 desc[UR54][R14.64], R132 ;  /* 0x000000840e00c985 */ /* 0x0007e8000c101b36 */
.L_x_1587:
[----:B------:R-:W-:Y:S05]  /*1d770*/  BSYNC B1 ;  /* 0x0000000000017941 */ /* 0x000fea0003800000 */
.L_x_1586:
[----:B------:R-:W-:-:S03]  /*1d780*/  UMOV UR4, 0xffffffff ;  /* 0xffffffff00047882 */ /* 0x000fc60000000000 */
[----:B------:R-:W-:Y:S05]  /*1d790*/  BRA.DIV UR4, `(.L_x_1588) ;  /* 0x000000a204647947 */ /* 0x000fea000b800000 */
[----:B-1----:R1:W4:Y:S04]  /*1d7a0*/  SHFL.IDX PT, R3, R24, 0x1, 0x1c1f ;  /* 0x003c1f0018037f89 */ /* 0x00232800000e0000 */
[----:B--23--:R1:W2:Y:S02]  /*1d7b0*/  SHFL.IDX PT, R14, R0, 0x1, 0x1c1f ;  /* 0x003c1f00000e7f89 */ /* 0x00c2a400000e0000 */
.L_x_1785:
[----:B------:R-:W-:-:S13]  /*1d7c0*/  ISETP.GE.AND P0, PT, R9, R8, PT ;  /* 0x000000080900720c */ /* 0x000fda0003f06270 */
[----:B------:R-:W-:Y:S05]  /*1d7d0*/  @P0 BRA `(.L_x_1584) ;  /* 0x0000001000200947 */ /* 0x000fea0003800000 */
[----:B------:R-:W-:Y:S01]  /*1d7e0*/  ULDC UR4, c[0x0][0xac8] ;  /* 0x0002b20000047ab9 */ /* 0x000fe20000000800 */
[C---:B------:R-:W-:Y:S01]  /*1d7f0*/  VIADD R12, R156.reuse, 0x8 ;  /* 0x000000089c0c7836 */ /* 0x040fe20000000000 */
[C---:B------:R-:W-:Y:S01]  /*1d800*/  ISETP.GE.AND P3, PT, R156.reuse, UR4, PT ;  /* 0x000000049c007c0c */ /* 0x040fe2000bf66270 */
[C---:B------:R-:W-:Y:S01]  /*1d810*/  VIADD R15, R156.reuse, 0x18 ;  /* 0x000000189c0f7836 */ /* 0x040fe20000000000 */
[C---:B------:R-:W-:Y:S01]  /*1d820*/  IADD3 R10, R156.reuse, 0x10, RZ ;  /* 0x000000109c0a7810 */ /* 0x040fe20007ffe0ff */
[----:B------:R-:W-:Y:S01]  /*1d830*/  VIADD R13, R156, 0x8 ;  /* 0x000000089c0d7836 */ /* 0x000fe20000000000 */
[----:B------:R-:W-:Y:S01]  /*1d840*/  ISETP.GE.AND P4, PT, R12, UR4, PT ;  /* 0x000000040c007c0c */ /* 0x000fe2000bf86270 */
[----:B------:R-:W-:Y:S01]  /*1d850*/  VIADD R11, R156, 0x10 ;  /* 0x000000109c0b7836 */ /* 0x000fe20000000000 */
[----:B------:R-:W-:Y:S01]  /*1d860*/  ISETP.GE.AND P1, PT, R10, UR4, PT ;  /* 0x000000040a007c0c */ /* 0x000fe2000bf26270 */
[C---:B------:R-:W-:Y:S01]  /*1d870*/  VIADD R20, R156.reuse, 0x20 ;  /* 0x000000209c147836 */ /* 0x040fe20000000000 */
[----:B01----:R-:W-:Y:S01]  /*1d880*/  SHF.R.S32.HI R0, RZ, 0x1f, R156 ;  /* 0x0000001fff007819 */ /* 0x003fe2000001149c */
[C---:B------:R-:W-:Y:S01]  /*1d890*/  VIADD R21, R156.reuse, 0x30 ;  /* 0x000000309c157836 */ /* 0x040fe20000000000 */
[----:B------:R-:W-:Y:S01]  /*1d8a0*/  ISETP.GE.AND P2, PT, R15, UR4, PT ;  /* 0x000000040f007c0c */ /* 0x000fe2000bf46270 */
[C---:B------:R-:W-:Y:S01]  /*1d8b0*/  VIADD R25, R156.reuse, 0x18 ;  /* 0x000000189c197836 */ /* 0x040fe20000000000 */
[----:B------:R-:W-:Y:S01]  /*1d8c0*/  SHF.R.S32.HI R13, RZ, 0x1f, R13 ;  /* 0x0000001fff0d7819 */ /* 0x000fe2000001140d */
[C---:B------:R-:W-:Y:S01]  /*1d8d0*/  VIADD R24, R156.reuse, 0x20 ;  /* 0x000000209c187836 */ /* 0x040fe20000000000 */
[----:B--2---:R-:W-:-:S02]  /*1d8e0*/  @!P3 LEA R4, P0, R156, R14, 0x2 ;  /* 0x0000000e9c04b211 */ /* 0x004fc400078010ff */
[----:B------:R-:W-:Y:S02]  /*1d8f0*/  SHF.R.S32.HI R11, RZ, 0x1f, R11 ;  /* 0x0000001fff0b7819 */ /* 0x000fe4000001140b */
[CC--:B----4-:R-:W-:Y:S01]  /*1d900*/  @!P3 LEA.HI.X R5, R156.reuse, R3.reuse, R0, 0x2, P0 ;  /* 0x000000039c05b211 */ /* 0x0d0fe200000f1400 */
[----:B------:R-:W-:Y:S01]  /*1d910*/  VIADD R0, R156, 0x28 ;  /* 0x000000289c007836 */ /* 0x000fe20000000000 */
[-C--:B------:R-:W-:Y:S02]  /*1d920*/  @!P4 LEA R6, P0, R12, R14.reuse, 0x2 ;  /* 0x0000000e0c06c211 */ /* 0x080fe400078010ff */
[----:B------:R-:W-:Y:S01]  /*1d930*/  @!P1 LEA R8, P5, R10, R14, 0x2 ;  /* 0x0000000e0a089211 */ /* 0x000fe200078a10ff */
[----:B------:R-:W-:Y:S01]  /*1d940*/  @!P3 ST.E.64 desc[UR54][R4.64], R90 ;  /* 0x0000005a0400b985 */ /* 0x000fe2000c101b36 */
[----:B------:R-:W-:Y:S02]  /*1d950*/  ISETP.GE.AND P3, PT, R20, UR4, PT ;  /* 0x0000000414007c0c */ /* 0x000fe4000bf66270 */
[----:B------:R-:W-:-:S02]  /*1d960*/  @!P4 LEA.HI.X R7, R12, R3, R13, 0x2, P0 ;  /* 0x000000030c07c211 */ /* 0x000fc400000f140d */
[----:B------:R-:W-:Y:S02]  /*1d970*/  @!P1 LEA.HI.X R9, R10, R3, R11, 0x2, P5 ;  /* 0x000000030a099211 */ /* 0x000fe400028f140b */
[----:B------:R-:W-:Y:S01]  /*1d980*/  SHF.R.S32.HI R25, RZ, 0x1f, R25 ;  /* 0x0000001fff197819 */ /* 0x000fe20000011419 */
[----:B------:R0:W-:Y:S01]  /*1d990*/  @!P4 ST.E.64 desc[UR54][R6.64], R94 ;  /* 0x0000005e0600c985 */ /* 0x0001e2000c101b36 */
[-C--:B------:R-:W-:Y:S02]  /*1d9a0*/  @!P2 LEA R10, P4, R15, R14.reuse, 0x2 ;  /* 0x0000000e0f0aa211 */ /* 0x080fe400078810ff */
[----:B------:R-:W-:Y:S01]  /*1d9b0*/  ISETP.GE.AND P0, PT, R0, UR4, PT ;  /* 0x0000000400007c0c */ /* 0x000fe2000bf06270 */
[----:B------:R1:W-:Y:S01]  /*1d9c0*/  @!P1 ST.E.64 desc[UR54][R8.64], R98 ;  /* 0x0000006208009985 */ /* 0x0003e2000c101b36 */
[----:B------:R-:W-:Y:S02]  /*1d9d0*/  ISETP.GE.AND P1, PT, R21, UR4, PT ;  /* 0x0000000415007c0c */ /* 0x000fe4000bf26270 */
[----:B------:R-:W-:-:S02]  /*1d9e0*/  @!P3 LEA R12, P5, R20, R14, 0x2 ;  /* 0x0000000e140cb211 */ /* 0x000fc400078a10ff */
[----:B------:R-:W-:Y:S02]  /*1d9f0*/  SHF.R.S32.HI R24, RZ, 0x1f, R24 ;  /* 0x0000001fff187819 */ /* 0x000fe40000011418 */
[-C--:B------:R-:W-:Y:S01]  /*1da00*/  @!P2 LEA.HI.X R11, R15, R3.reuse, R25, 0x2, P4 ;  /* 0x000000030f0ba211 */ /* 0x080fe200020f1419 */
[----:B------:R-:W-:Y:S01]  /*1da10*/  VIADD R15, R156, 0x38 ;  /* 0x000000389c0f7836 */ /* 0x000fe20000000000 */
[----:B------:R-:W-:Y:S01]  /*1da20*/  @!P3 LEA.HI.X R13, R20, R3, R24, 0x2, P5 ;  /* 0x00000003140db211 */ /* 0x000fe200028f1418 */
[C---:B------:R-:W-:Y:S02]  /*1da30*/  VIADD R25, R156.reuse, 0x30 ;  /* 0x000000309c197836 */ /* 0x040fe40000000000 */
[C---:B------:R-:W-:Y:S01]  /*1da40*/  VIADD R24, R156.reuse, 0x28 ;  /* 0x000000289c187836 */ /* 0x040fe20000000000 */
[----:B------:R2:W-:Y:S01]  /*1da50*/  @!P2 ST.E.64 desc[UR54][R10.64], R102 ;  /* 0x000000660a00a985 */ /* 0x0005e2000c101b36 */
[----:B------:R-:W-:Y:S01]  /*1da60*/  ISETP.GE.AND P2, PT, R15, UR4, PT ;  /* 0x000000040f007c0c */ /* 0x000fe2000bf46270 */
[----:B------:R-:W-:Y:S01]  /*1da70*/  VIADD R20, R156, 0x40 ;  /* 0x000000409c147836 */ /* 0x000fe20000000000 */
[----:B------:R-:W-:Y:S01]  /*1da80*/  SHF.R.S32.HI R25, RZ, 0x1f, R25 ;  /* 0x0000001fff197819 */ /* 0x000fe20000011419 */
[----:B------:R3:W-:Y:S01]  /*1da90*/  @!P3 ST.E.64 desc[UR54][R12.64], R106 ;  /* 0x0000006a0c00b985 */ /* 0x0007e2000c101b36 */
[----:B0-----:R-:W-:-:S02]  /*1daa0*/  @!P1 LEA R6, P5, R21, R14, 0x2 ;  /* 0x0000000e15069211 */ /* 0x001fc400078a10ff */
[-C--:B------:R-:W-:Y:S02]  /*1dab0*/  @!P0 LEA R4, P4, R0, R14.reuse, 0x2 ;  /* 0x0000000e00048211 */ /* 0x080fe400078810ff */
[----:B------:R-:W-:Y:S02]  /*1dac0*/  SHF.R.S32.HI R24, RZ, 0x1f, R24 ;  /* 0x0000001fff187819 */ /* 0x000fe40000011418 */
[-C--:B------:R-:W-:Y:S01]  /*1dad0*/  @!P1 LEA.HI.X R7, R21, R3.reuse, R25, 0x2, P5 ;  /* 0x0000000315079211 */ /* 0x080fe200028f1419 */
[----:B------:R-:W-:Y:S01]  /*1dae0*/  VIADD R21, R156, 0x38 ;  /* 0x000000389c157836 */ /* 0x000fe20000000000 */
[----:B------:R-:W-:Y:S01]  /*1daf0*/  @!P0 LEA.HI.X R5, R0, R3, R24, 0x2, P4 ;  /* 0x0000000300058211 */ /* 0x000fe200020f1418 */
[----:B------:R-:W-:Y:S01]  /*1db00*/  VIADD R24, R156, 0x48 ;  /* 0x000000489c187836 */ /* 0x000fe20000000000 */
[----:B------:R-:W-:Y:S01]  /*1db10*/  ISETP.GE.AND P4, PT, R20, UR4, PT ;  /* 0x0000000414007c0c */ /* 0x000fe2000bf86270 */
[----:B------:R-:W-:Y:S01]  /*1db20*/  VIADD R0, R156, 0x50 ;  /* 0x000000509c007836 */ /* 0x000fe20000000000 */
[----:B------:R-:W-:Y:S01]  /*1db30*/  SHF.R.S32.HI R21, RZ, 0x1f, R21 ;  /* 0x0000001fff157819 */ /* 0x000fe20000011415 */
[----:B------:R0:W-:Y:S01]  /*1db40*/  @!P0 ST.E.64 desc[UR54][R4.64], R110 ;  /* 0x0000006e04008985 */ /* 0x0001e2000c101b36 */
[----:B-1----:R-:W-:-:S02]  /*1db50*/  @!P2 LEA R8, P5, R15, R14, 0x2 ;  /* 0x0000000e0f08a211 */ /* 0x002fc400078a10ff */
[----:B------:R-:W-:Y:S01]  /*1db60*/  ISETP.GE.AND P3, PT, R24, UR4, PT ;  /* 0x0000000418007c0c */ /* 0x000fe2000bf66270 */
[----:B------:R0:W-:Y:S01]  /*1db70*/  @!P1 ST.E.64 desc[UR54][R6.64], R114 ;  /* 0x0000007206009985 */ /* 0x0001e2000c101b36 */
[----:B------:R-:W-:Y:S02]  /*1db80*/  ISETP.GE.AND P0, PT, R0, UR4, PT ;  /* 0x0000000400007c0c */ /* 0x000fe4000bf06270 */
[----:B------:R-:W-:Y:S01]  /*1db90*/  @!P2 LEA.HI.X R9, R15, R3, R21, 0x2, P5 ;  /* 0x000000030f09a211 */ /* 0x000fe200028f1415 */
[C---:B------:R-:W-:Y:S01]  /*1dba0*/  VIADD R21, R156.reuse, 0x40 ;  /* 0x000000409c157836 */ /* 0x040fe20000000000 */
[C---:B------:R-:W-:Y:S01]  /*1dbb0*/  IADD3 R25, R156.reuse, 0x48, RZ ;  /* 0x000000489c197810 */ /* 0x040fe20007ffe0ff */
[----:B------:R-:W-:Y:S01]  /*1dbc0*/  VIADD R15, R156, 0x50 ;  /* 0x000000509c0f7836 */ /* 0x000fe20000000000 */
[----:B--2---:R-:W-:Y:S01]  /*1dbd0*/  @!P4 LEA R10, P1, R20, R14, 0x2 ;  /* 0x0000000e140ac211 */ /* 0x004fe200078210ff */
[----:B------:R0:W-:Y:S01]  /*1dbe0*/  @!P2 ST.E.64 desc[UR54][R8.64], R118 ;  /* 0x000000760800a985 */ /* 0x0001e2000c101b36 */
[----:B------:R-:W-:-:S02]  /*1dbf0*/  SHF.R.S32.HI R21, RZ, 0x1f, R21 ;  /* 0x0000001fff157819 */ /* 0x000fc40000011415 */
[----:B------:R-:W-:Y:S02]  /*1dc00*/  SHF.R.S32.HI R25, RZ, 0x1f, R25 ;  /* 0x0000001fff197819 */ /* 0x000fe40000011419 */
[-C--:B---3--:R-:W-:Y:S02]  /*1dc10*/  @!P3 LEA R12, P5, R24, R14.reuse, 0x2 ;  /* 0x0000000e180cb211 */ /* 0x088fe400078a10ff */
[-C--:B------:R-:W-:Y:S02]  /*1dc20*/  @!P4 LEA.HI.X R11, R20, R3.reuse, R21, 0x2, P1 ;  /* 0x00000003140bc211 */ /* 0x080fe400008f1415 */
[----:B------:R-:W-:Y:S02]  /*1dc30*/  SHF.R.S32.HI R15, RZ, 0x1f, R15 ;  /* 0x0000001fff0f7819 */ /* 0x000fe4000001140f */
[----:B------:R-:W-:Y:S01]  /*1dc40*/  @!P0 LEA R20, P1, R0, R14, 0x2 ;  /* 0x0000000e00148211 */ /* 0x000fe200078210ff */
[----:B------:R0:W-:Y:S01]  /*1dc50*/  @!P4 ST.E.64 desc[UR54][R10.64], R122 ;  /* 0x0000007a0a00c985 */ /* 0x0001e2000c101b36 */
[-C--:B------:R-:W-:Y:S01]  /*1dc60*/  @!P3 LEA.HI.X R13, R24, R3.reuse, R25, 0x2, P5 ;  /* 0x00000003180db211 */ /* 0x080fe200028f1419 */
[----:B------:R-:W-:Y:S01]  /*1dc70*/  VIADD R24, R156, 0x58 ;  /* 0x000000589c187836 */ /* 0x000fe20000000000 */
[----:B------:R-:W-:-:S03]  /*1dc80*/  @!P0 LEA.HI.X R21, R0, R3, R15, 0x2, P1 ;  /* 0x0000000300158211 */ /* 0x000fc600008f140f */
[----:B------:R0:W-:Y:S04]  /*1dc90*/  @!P3 ST.E.64 desc[UR54][R12.64], R126 ;  /* 0x0000007e0c00b985 */ /* 0x0001e8000c101b36 */
[----:B------:R0:W-:Y:S01]  /*1dca0*/  @!P0 ST.E.64 desc[UR54][R20.64], R130 ;  /* 0x0000008214008985 */ /* 0x0001e2000c101b36 */
[----:B------:R-:W-:-:S13]  /*1dcb0*/  ISETP.GE.AND P0, PT, R24, UR4, PT ;  /* 0x0000000418007c0c */ /* 0x000fda000bf06270 */
[----:B0-----:R-:W-:Y:S05]  /*1dcc0*/  @P0 BRA `(.L_x_1584) ;  /* 0x0000000800e40947 */ /* 0x001fea0003800000 */
[----:B------:R-:W-:Y:S02]  /*1dcd0*/  LEA R14, P0, R24, R14, 0x2 ;  /* 0x0000000e180e7211 */ /* 0x000fe400078010ff */
[----:B------:R-:W-:-:S04]  /*1dce0*/  SHF.R.S32.HI R0, RZ, 0x1f, R24 ;  /* 0x0000001fff007819 */ /* 0x000fc80000011418 */
[----:B------:R-:W-:-:S05]  /*1dcf0*/  LEA.HI.X R15, R24, R3, R0, 0x2, P0 ;  /* 0x00000003180f7211 */ /* 0x000fca00000f1400 */
[----:B------:R0:W-:Y:S01]  /*1dd00*/  ST.E.64 desc[UR54][R14.64], R134 ;  /* 0x000000860e007985 */ /* 0x0001e2000c101b36 */
[----:B------:R-:W-:Y:S05]  /*1dd10*/  BRA `(.L_x_1584) ;  /* 0x0000000800d07947 */ /* 0x000fea0003800000 */
.L_x_1577:
[----:B------:R-:W3:Y:S01]  /*1dd20*/  LDL R0, [R1+0xac] ;  /* 0x0000ac0001007983 */ /* 0x000ee20000100800 */
[----:B------:R-:W-:Y:S01]  /*1dd30*/  ULDC.64 UR4, c[0x0][0xc08] ;  /* 0x0003020000047ab9 */ /* 0x000fe20000000a00 */
[----:B------:R-:W3:Y:S01]  /*1dd40*/  LDC.64 R4, c[0x0][0xc00] ;  /* 0x00030000ff047b82 */ /* 0x000ee20000000a00 */
[----:B------:R-:W-:Y:S01]  /*1dd50*/  ISETP.NE.U32.AND P0, PT, RZ, UR4, PT ;  /* 0x00000004ff007c0c */ /* 0x000fe2000bf05070 */
[----:B------:R-:W4:Y:S01]  /*1dd60*/  LDL R8, [R1+0xa8] ;  /* 0x0000a80001087983 */ /* 0x000f220000100800 */
[----:B------:R-:W-:Y:S02]  /*1dd70*/  IMAD.MOV.U32 R3, RZ, RZ, RZ ;  /* 0x000000ffff037224 */ /* 0x000fe400078e00ff */
[----:B------:R-:W-:Y:S01]  /*1dd80*/  ISETP.NE.AND.EX P1, PT, RZ, UR5, PT, P0 ;  /* 0x00000005ff007c0c */ /* 0x000fe2000bf25300 */
[----:B------:R-:W-:Y:S02]  /*1dd90*/  ULDC.64 UR4, c[0x0][0xc00] ;  /* 0x0003000000047ab9 */ /* 0x000fe40000000a00 */
[----:B------:R-:W-:-:S04]  /*1dda0*/  ISETP.NE.U32.AND P0, PT, RZ, UR4, PT ;  /* 0x00000004ff007c0c */ /* 0x000fc8000bf05070 */
[----:B------:R-:W-:-:S06]  /*1ddb0*/  ISETP.NE.AND.EX P0, PT, RZ, UR5, PT, P0 ;  /* 0x00000005ff007c0c */ /* 0x000fcc000bf05300 */
[----:B------:R-:W2:Y:S01]  /*1ddc0*/  @P1 LDC.64 R6, c[0x0][0xc08] ;  /* 0x00030200ff061b82 */ /* 0x000ea20000000a00 */
[----:B------:R-:W-:Y:S02]  /*1ddd0*/  ULDC UR4, c[0x0][0xa88] ;  /* 0x0002a20000047ab9 */ /* 0x000fe40000000800 */
[----:B------:R-:W-:Y:S01]  /*1dde0*/  IMAD.U32 R20, RZ, RZ, UR4 ;  /* 0x00000004ff147e24 */ /* 0x000fe2000f8e00ff */
[----:B------:R-:W0:Y:S01]  /*1ddf0*/  S2R R9, SR_TID.X ;  /* 0x0000000000097919 */ /* 0x000e220000002100 */
[----:B---3--:R-:W-:-:S04]  /*1de00*/  IMAD.WIDE R4, R0, 0x4, R4 ;  /* 0x0000000400047825 */ /* 0x008fc800078e0204 */
[----:B--2---:R-:W-:Y:S01]  /*1de10*/  @P1 IMAD.WIDE R6, R0, 0x4, R6 ;  /* 0x0000000400061825 */ /* 0x004fe200078e0206 */
[----:B------:R2:W5:Y:S04]  /*1de20*/  @P0 LDG.E R3, desc[UR54][R4.64] ;  /* 0x0000003604030981 */ /* 0x000568000c1e1900 */
[----:B------:R2:W5:Y:S01]  /*1de30*/  @P1 LDG.E R20, desc[UR54][R6.64] ;  /* 0x0000003606141981 */ /* 0x000562000c1e1900 */
[----:B----4-:R-:W-:Y:S01]  /*1de40*/  ISETP.NE.AND P2, PT, R8, RZ, PT ;  /* 0x000000ff0800720c */ /* 0x010fe20003f45270 */
[----:B0-----:R-:W-:Y:S01]  /*1de50*/  VIADD R30, R9, 0xffffff80 ;  /* 0xffffff80091e7836 */ /* 0x001fe20000000000 */
[----:B------:R-:W-:-:S04]  /*1de60*/  SHF.R.S32.HI R28, RZ, 0x1f, R0 ;  /* 0x0000001fff1c7819 */ /* 0x000fc80000011400 */
[----:B------:R-:W-:-:S07]  /*1de70*/  ISETP.GT.AND P3, PT, R30, 0xbf, PT ;  /* 0x000000bf1e00780c */ /* 0x000fce0003f64270 */
[----:B------:R-:W0:Y:S02]  /*1de80*/  @!P2 LDC R8, c[0x0][0xad4] ;  /* 0x0002b500ff08ab82 */ /* 0x000e240000000800 */
[----:B0-----:R2:W-:Y:S01]  /*1de90*/  @!P2 STL [R1+0xa8], R8 ;  /* 0x0000a8080100a387 */ /* 0x0015e20000100800 */
[----:B------:R-:W-:Y:S01]  /*1dea0*/  ISETP.GT.AND P2, PT, R8, 0x1, PT ;  /* 0x000000010800780c */ /* 0x000fe20003f44270 */
[----:B------:R-:W-:-:S12]  /*1deb0*/  @P1 BRA `(.L_x_1589) ;  /* 0x0000000000101947 */ /* 0x000fd80003800000 */
[----:B------:R-:W-:Y:S05]  /*1dec0*/  @!P0 BRA `(.L_x_1589) ;  /* 0x00000000000c8947 */ /* 0x000fea0003800000 */
[----:B--2---:R-:W2:Y:S04]  /*1ded0*/  LDG.E R7, desc[UR54][R4.64] ;  /* 0x0000003604077981 */ /* 0x004ea8000c1e1900 */
[----:B-----5:R-:W2:Y:S02]  /*1dee0*/  LDG.E R20, desc[UR54][R4.64+0x4] ;  /* 0x0000043604147981 */ /* 0x020ea4000c1e1900 */
[----:B--2---:R-:W-:-:S07]  /*1def0*/  IMAD.IADD R20, R20, 0x1, -R7 ;  /* 0x0000000114147824 */ /* 0x004fce00078e0a07 */
.L_x_1589:
[----:B------:R-:W-:Y:S01]  /*1df00*/  BSSY B1, `(.L_x_1590) ;  /* 0x0000037000017945 */ /* 0x000fe20003800000 */
[----:B------:R-:W-:Y:S02]  /*1df10*/  SEL R29, R0, RZ, !P0 ;  /* 0x000000ff001d7207 */ /* 0x000fe40004000000 */
[----:B------:R-:W-:Y:S02]  /*1df20*/  SEL R28, R28, RZ, !P0 ;  /* 0x000000ff1c1c7207 */ /* 0x000fe40004000000 */
[----:B-----5:R-:W-:Y:S01]  /*1df30*/  SHF.R.S32.HI R26, RZ, 0x1f, R3 ;  /* 0x0000001fff1a7819 */ /* 0x020fe20000011403 */
[----:B------:R-:W-:Y:S06]  /*1df40*/  @P3 BRA `(.L_x_1591) ;  /* 0x0000000000c83947 */ /* 0x000fec0003800000 */
[----:B--2---:R-:W2:Y:S01]  /*1df50*/  LDL R4, [R1+0x5c] ;  /* 0x00005c0001047983 */ /* 0x004ea20000100800 */
[----:B------:R-:W0:Y:S02]  /*1df60*/  LDC R37, c[0x0][0xbe8] ;  /* 0x0002fa00ff257b82 */ /* 0x000e240000000800 */
[----:B0-----:R-:W-:Y:S01]  /*1df70*/  IMAD R0, R20, R37, RZ ;  /* 0x0000002514007224 */ /* 0x001fe200078e02ff */
[----:B--2---:R-:W-:-:S04]  /*1df80*/  IADD3 R31, R4, -0x80, R9 ;  /* 0xffffff80041f7810 */ /* 0x004fc80007ffe009 */
[----:B------:R-:W-:-:S13]  /*1df90*/  ISETP.GE.AND P0, PT, R31, R0, PT ;  /* 0x000000001f00720c */ /* 0x000fda0003f06270 */
[----:B------:R-:W-:Y:S05]  /*1dfa0*/  @P0 BRA `(.L_x_1591) ;  /* 0x0000000000b00947 */ /* 0x000fea0003800000 */
[----:B-1----:R-:W2:Y:S01]  /*1dfb0*/  LDL.LU R32, [R1+0xb0] ;  /* 0x0000b00001207983 */ /* 0x002ea20000300800 */
[----:B------:R-:W-:Y:S01]  /*1dfc0*/  IMAD.MOV.U32 R24, RZ, RZ, 0x9b8 ;  /* 0x000009b8ff187424 */ /* 0x000fe200078e00ff */
[----:B------:R-:W-:Y:S01]  /*1dfd0*/  ISETP.GT.AND P0, PT, R8, 0x1, PT ;  /* 0x000000010800780c */ /* 0x000fe20003f04270 */
[----:B------:R-:W0:Y:S01]  /*1dfe0*/  LDC.64 R4, c[0x0][0xba8] ;  /* 0x0002ea00ff047b82 */ /* 0x000e220000000a00 */
[----:B------:R-:W-:Y:S01]  /*1dff0*/  ISETP.NE.AND P1, PT, R37, 0x1, PT ;  /* 0x000000012500780c */ /* 0x000fe20003f25270 */
[----:B------:R-:W-:Y:S01]  /*1e000*/  IMAD.MOV.U32 R21, RZ, RZ, R31 ;  /* 0x000000ffff157224 */ /* 0x000fe200078e001f */
[----:B------:R-:W-:-:S05]  /*1e010*/  SEL R24, R24, 0x978, P0 ;  /* 0x0000097818187807 */ /* 0x000fca0000000000 */
[----:B------:R-:W1:Y:S08]  /*1e020*/  LDC.64 R12, c[0x0][R24+0x220] ;  /* 0x00008800180c7b82 */ /* 0x000e700000000a00 */
[----:B------:R-:W3:Y:S08]  /*1e030*/  LDC.64 R14, c[0x0][R24+0x218] ;  /* 0x00008600180e7b82 */ /* 0x000ef00000000a00 */
[----:B------:R-:W4:Y:S08]  /*1e040*/  LDC.64 R8, c[0x0][R24+0x228] ;  /* 0x00008a0018087b82 */ /* 0x000f300000000a00 */
[----:B------:R-:W5:Y:S08]  /*1e050*/  @P1 LDC R0, c[0x0][0xbec] ;  /* 0x0002fb00ff001b82 */ /* 0x000f700000000800 */
[----:B------:R-:W4:Y:S08]  /*1e060*/  LDC.64 R6, c[0x0][R24+0x210] ;  /* 0x0000840018067b82 */ /* 0x000f300000000a00 */
[----:B------:R-:W4:Y:S01]  /*1e070*/  @P1 LDC R27, c[0x0][0xbf0] ;  /* 0x0002fc00ff1b1b82 */ /* 0x000f220000000800 */
[----:B-----5:R-:W-:-:S07]  /*1e080*/  @P1 IMAD.HI.U32 R0, R31, R0, RZ ;  /* 0x000000001f001227 */ /* 0x020fce00078e00ff */
[----:B0-----:R-:W0:Y:S01]  /*1e090*/  @!P0 LDC R4, c[0x0][0xb50] ;  /* 0x0002d400ff048b82 */ /* 0x001e220000000800 */
[-C--:B-1----:R-:W-:Y:S02]  /*1e0a0*/  IMAD R13, R13, R29.reuse, RZ ;  /* 0x0000001d0d0d7224 */ /* 0x082fe400078e02ff */
[----:B------:R-:W-:-:S05]  /*1e0b0*/  IMAD.WIDE.U32 R10, R12, R29, RZ ;  /* 0x0000001d0c0a7225 */ /* 0x000fca00078e00ff */
[----:B------:R-:W1:Y:S01]  /*1e0c0*/  @!P0 LDC R5, c[0x0][0xb54] ;  /* 0x0002d500ff058b82 */ /* 0x000e620000000800 */
[-C--:B---3--:R-:W-:Y:S02]  /*1e0d0*/  IMAD R25, R15, R155.reuse, RZ ;  /* 0x0000009b0f197224 */ /* 0x088fe400078e02ff */
[----:B------:R-:W-:Y:S01]  /*1e0e0*/  IMAD.WIDE.U32 R14, R14, R155, RZ ;  /* 0x0000009b0e0e7225 */ /* 0x000fe200078e00ff */
[----:B----4-:R-:W-:-:S03]  /*1e0f0*/  @P1 SHF.R.U32.HI R21, RZ, R27, R0 ;  /* 0x0000001bff151219 */ /* 0x010fc60000011600 */
[----:B------:R-:W-:Y:S01]  /*1e100*/  IMAD R27, R12, R28, R13 ;  /* 0x0000001c0c1b7224 */ /* 0x000fe200078e020d */
[----:B------:R-:W-:Y:S01]  /*1e110*/  IADD3 R14, P1, P3, R10, R14, R3 ;  /* 0x0000000e0a0e7210 */ /* 0x000fe20007b3e003 */
[----:B------:R-:W-:Y:S02]  /*1e120*/  IMAD.IADD R25, R15, 0x1, R25 ;  /* 0x000000010f197824 */ /* 0x000fe400078e0219 */
[----:B------:R-:W-:Y:S02]  /*1e130*/  IMAD.MOV R0, RZ, RZ, -R21 ;  /* 0x000000ffff007224 */ /* 0x000fe400078e0a15 */
[----:B------:R-:W-:Y:S02]  /*1e140*/  IMAD.IADD R27, R11, 0x1, R27 ;  /* 0x000000010b1b7824 */ /* 0x000fe400078e021b */
[----:B------:R-:W-:-:S03]  /*1e150*/  IMAD R11, R37, R0, R31 ;  /* 0x00000000250b7224 */ /* 0x000fc600078e021f */
        /* <DEDUP_REMOVED lines=17> */
.L_x_1591:
[----:B------:R-:W-:Y:S05]  /*1e270*/  BSYNC B1 ;  /* 0x0000000000017941 */ /* 0x000fea0003800000 */
.L_x_1590:
[----:B------:R-:W-:Y:S05]  /*1e280*/  @P2 BRA `(.L_x_1584) ;  /* 0x0000000400742947 */ /* 0x000fea0003800000 */
[----:B------:R-:W3:Y:S01]  /*1e290*/  LDL R27, [R1+0x5c] ;  /* 0x00005c00011b7983 */ /* 0x000ee20000100800 */
[----:B------:R-:W4:Y:S01]  /*1e2a0*/  LDC R21, c[0x0][0xbe8] ;  /* 0x0002fa00ff157b82 */ /* 0x000f220000000800 */
[----:B0-2---:R-:W-:Y:S01]  /*1e2b0*/  SHF.R.S32.HI R5, RZ, 0x1f, R30 ;  /* 0x0000001fff057819 */ /* 0x005fe2000001141e */
        /* <DEDUP_REMOVED lines=10> */
[----:B------:R-:W-:Y:S02]  /*1e360*/  IMAD.IADD R13, R30, 0x1, -R9 ;  /* 0x000000011e0d7824 */ /* 0x000fe400078e0a09 */
[----:B------:R-:W-:Y:S02]  /*1e370*/  IMAD.IADD R5, R5, 0x1, R7 ;  /* 0x0000000105057824 */ /* 0x000fe400078e0207 */
[----:B------:R-:W-:-:S02]  /*1e380*/  IMAD R0, R13, 0x60, R10 ;  /* 0x000000600d007824 */ /* 0x000fc400078e020a */
[----:B------:R-:W-:Y:S01]  /*1e390*/  IMAD.WIDE.U32 R4, R155, UR4, R4 ;  /* 0x000000049b047c25 */ /* 0x000fe2000f8e0004 */
[----:B----4-:R-:W-:-:S03]  /*1e3a0*/  ISETP.NE.AND P0, PT, R21, 0x1, PT ;  /* 0x000000011500780c */ /* 0x010fc60003f05270 */
[----:B------:R-:W-:Y:S01]  /*1e3b0*/  IMAD R5, R155, UR5, R5 ;  /* 0x000000059b057c24 */ /* 0x000fe2000f8e0205 */
[----:B------:R-:W-:Y:S01]  /*1e3c0*/  ULDC.64 UR4, c[0x0][0xae0] ;  /* 0x0002b80000047ab9 */ /* 0x000fe20000000a00 */
[C---:B------:R-:W-:Y:S02]  /*1e3d0*/  IMAD R7, R29.reuse, UR7, R6 ;  /* 0x000000071d077c24 */ /* 0x040fe4000f8e0206 */
[----:B------:R-:W-:-:S04]  /*1e3e0*/  IMAD.WIDE.U32 R4, R29, UR6, R4 ;  /* 0x000000061d047c25 */ /* 0x000fc8000f8e0004 */
[----:B------:R-:W-:Y:S02]  /*1e3f0*/  IMAD.IADD R5, R5, 0x1, R7 ;  /* 0x0000000105057824 */ /* 0x000fe400078e0207 */
[----:B------:R-:W0:Y:S08]  /*1e400*/  @P0 LDC R8, c[0x0][0xbec] ;  /* 0x0002fb00ff080b82 */ /* 0x000e300000000800 */
[----:B------:R-:W2:Y:S01]  /*1e410*/  @P0 LDC R11, c[0x0][0xbf0] ;  /* 0x0002fc00ff0b0b82 */ /* 0x000ea20000000800 */
[----:B---3--:R-:W-:-:S04]  /*1e420*/  IMAD.IADD R9, R27, 0x1, R0 ;  /* 0x000000011b097824 */ /* 0x008fc800078e0200 */
[----:B0-----:R-:W-:-:S04]  /*1e430*/  @P0 IMAD.HI.U32 R0, R9, R8, RZ ;  /* 0x0000000809000227 */ /* 0x001fc800078e00ff */
[----:B------:R-:W-:Y:S01]  /*1e440*/  IMAD.MOV.U32 R3, RZ, RZ, R9 ;  /* 0x000000ffff037224 */ /* 0x000fe200078e0009 */
[----:B--2---:R-:W-:-:S04]  /*1e450*/  @P0 SHF.R.U32.HI R3, RZ, R11, R0 ;  /* 0x0000000bff030219 */ /* 0x004fc80000011600 */
[----:B------:R-:W-:Y:S01]  /*1e460*/  SHF.R.S32.HI R0, RZ, 0x1f, R3 ;  /* 0x0000001fff007819 */ /* 0x000fe20000011403 */
[C---:B------:R-:W-:Y:S01]  /*1e470*/  IMAD.WIDE.U32 R4, R3.reuse, UR4, R4 ;  /* 0x0000000403047c25 */ /* 0x040fe2000f8e0004 */
[----:B------:R-:W-:-:S03]  /*1e480*/  IADD3 R6, -R3, RZ, RZ ;  /* 0x000000ff03067210 */ /* 0x000fc60007ffe1ff */
[----:B------:R-:W-:Y:S02]  /*1e490*/  IMAD R0, R0, UR4, RZ ;  /* 0x0000000400007c24 */ /* 0x000fe4000f8e02ff */
[----:B------:R-:W-:Y:S02]  /*1e4a0*/  IMAD R7, R21, R6, R9 ;  /* 0x0000000615077224 */ /* 0x000fe400078e0209 */
[----:B------:R-:W-:Y:S01]  /*1e4b0*/  IMAD R9, R3, UR5, R0 ;  /* 0x0000000503097c24 */ /* 0x000fe2000f8e0200 */
[----:B------:R-:W-:Y:S02]  /*1e4c0*/  ULDC.64 UR4, c[0x0][0xad8] ;  /* 0x0002b60000047ab9 */ /* 0x000fe40000000a00 */
[----:B------:R-:W-:Y:S01]  /*1e4d0*/  SHF.R.S32.HI R0, RZ, 0x1f, R7 ;  /* 0x0000001fff007819 */ /* 0x000fe20000011407 */
[----:B------:R-:W-:Y:S02]  /*1e4e0*/  IMAD.IADD R5, R5, 0x1, R9 ;  /* 0x0000000105057824 */ /* 0x000fe400078e0209 */
[----:B------:R-:W-:-:S02]  /*1e4f0*/  IMAD.SHL.U32 R9, R13, 0x8, RZ ;  /* 0x000000080d097824 */ /* 0x000fc400078e00ff */
        /* <DEDUP_REMOVED lines=15> */
.L_x_1788:
[----:B------:R-:W-:Y:S01]  /*1e5f0*/  IMAD R21, R20, R21, RZ ;  /* 0x0000001514157224 */ /* 0x000fe200078e02ff */
[----:B------:R-:W-:Y:S01]  /*1e600*/  BSSY B1, `(.L_x_1593) ;  /* 0x0000011000017945 */ /* 0x000fe20003800000 */
[----:B------:R-:W-:-:S05]  /*1e610*/  IMAD.IADD R6, R10, 0x1, R27 ;  /* 0x000000010a067824 */ /* 0x000fca00078e021b */
        /* <DEDUP_REMOVED lines=15> */
.L_x_1594:
[----:B------:R-:W-:Y:S05]  /*1e710*/  BSYNC B1 ;  /* 0x0000000000017941 */ /* 0x000fea0003800000 */
.L_x_1593:
[----:B------:R-:W-:-:S03]  /*1e720*/  UMOV UR4, 0xffffffff ;  /* 0xffffffff00047882 */ /* 0x000fc60000000000 */
[----:B------:R-:W-:Y:S05]  /*1e730*/  BRA.DIV UR4, `(.L_x_1595) ;  /* 0x0000009204f87947 */ /* 0x000fea000b800000 */
[----:B--2---:R2:W0:Y:S04]  /*1e740*/  SHFL.IDX PT, R3, R4, 0x1, 0x1c1f ;  /* 0x003c1f0004037f89 */ /* 0x00442800000e0000 */
[----:B---34-:R2:W3:Y:S02]  /*1e750*/  SHFL.IDX PT, R14, R0, 0x1, 0x1c1f ;  /* 0x003c1f00000e7f89 */ /* 0x0184e400000e0000 */
.L_x_1792:
[----:B0-2---:R-:W-:-:S05]  /*1e760*/  VIADD R0, R6, 0x60 ;  /* 0x0000006006007836 */ /* 0x005fca0000000000 */
        /* <DEDUP_REMOVED lines=15> */
.L_x_1584:
[----:B------:R-:W-:Y:S05]  /*1e860*/  BSYNC B0 ;  /* 0x0000000000007941 */ /* 0x000fea0003800000 */
.L_x_1576:
[----:B------:R-:W-:Y:S02]  /*1e870*/  ULDC UR4, c[0x0][0xc3c] ;  /* 0x00030f0000047ab9 */ /* 0x000fe40000000800 */
[----:B-1----:R-:W-:-:S13]  /*1e880*/  ISETP.GE.AND P0, PT, R35, UR4, PT ;  /* 0x0000000423007c0c */ /* 0x002fda000bf06270 */
[----:B------:R-:W-:Y:S05]  /*1e890*/  @!P0 BRA `(.L_x_1596) ;  /* 0xfffffe2c00288947 */ /* 0x000fea000383ffff */
[----:B------:R-:W-:Y:S05]  /*1e8a0*/  BRA `(.L_x_1369) ;  /* 0x0000008000687947 */ /* 0x000fea0003800000 */
.L_x_1367:
        /* <DEDUP_REMOVED lines=16> */
.L_x_1597:
        /* <DEDUP_REMOVED lines=38> */
[----:B-1----:R-:W-:Y:S02]  /*1ec10*/  ISETP.GT.AND P6, PT, R7, UR6, PT ;  /* 0x0000000607007c0c */ /* 0x002fe4000bfc4270 */
[----:B------:R-:W-:-:S11]  /*1ec20*/  MOV R4, R7 ;  /* 0x0000000700047202 */ /* 0x000fd60000000f00 */
[----:B------:R-:W-:Y:S05]  /*1ec30*/  @P6 BRA `(.L_x_1599) ;  /* 0x0000000000a06947 */ /* 0x000fea0003800000 */
[----:B------:R-:W-:Y:S01]  /*1ec40*/  IMAD.MOV.U32 R7, RZ, RZ, R4 ;  /* 0x000000ffff077224 */ /* 0x000fe200078e0004 */
[----:B------:R-:W-:Y:S01]  /*1ec50*/  UMOV UR4, URZ ;  /* 0x0000003f00047c82 */ /* 0x000fe20008000000 */
[----:B------:R-:W-:-:S05]  /*1ec60*/  ULDC UR5, c[0x0][0xc38] ;  /* 0x00030e0000057ab9 */ /* 0x000fca0000000800 */
.L_x_1601:
[----:B------:R-:W0:Y:S01]  /*1ec70*/  LDC R2, c[0x0][0xc3c] ;  /* 0x00030f00ff027b82 */ /* 0x000e220000000800 */
[----:B------:R-:W-:Y:S01]  /*1ec80*/  UIADD3 UR4, UR4, 0x1f, URZ ;  /* 0x0000001f04047890 */ /* 0x000fe2000fffe03f */
[----:B------:R-:W-:Y:S02]  /*1ec90*/  ULDC UR7, c[0x0][0xc3c] ;  /* 0x00030f0000077ab9 */ /* 0x000fe40000000800 */
[----:B------:R-:W-:-:S03]  /*1eca0*/  IMAD.U32 R27, RZ, RZ, UR7 ;  /* 0x00000007ff1b7e24 */ /* 0x000fc6000f8e00ff */
[----:B0-----:R-:W-:-:S13]  /*1ecb0*/  ISETP.LE.AND P6, PT, R2, UR4, PT ;  /* 0x0000000402007c0c */ /* 0x001fda000bfc3270 */
[----:B------:R-:W-:Y:S05]  /*1ecc0*/  @P6 BRA `(.L_x_1600) ;  /* 0x0000000800ac6947 */ /* 0x000fea0003800000 */
[----:B------:R-:W-:Y:S02]  /*1ecd0*/  VIADD R9, R0, UR4 ;  /* 0x0000000400097c36 */ /* 0x000fe40008000000 */
[----:B------:R-:W-:Y:S02]  /*1ece0*/  IMAD.MOV.U32 R25, RZ, RZ, RZ ;  /* 0x000000ffff197224 */ /* 0x000fe400078e00ff */
[----:B------:R-:W-:Y:S01]  /*1ecf0*/  IMAD.MOV.U32 R6, RZ, RZ, RZ ;  /* 0x000000ffff067224 */ /* 0x000fe200078e00ff */
[----:B------:R-:W-:-:S13]  /*1ed00*/  ISETP.GE.OR P6, PT, R9, R2, !P0 ;  /* 0x000000020900720c */ /* 0x000fda00047c6670 */
[----:B------:R-:W0:Y:S08]  /*1ed10*/  @!P6 LDC.64 R4, c[0x0][0xc80] ;  /* 0x00032000ff04eb82 */ /* 0x000e300000000a00 */
[----:B------:R-:W1:Y:S01]  /*1ed20*/  @!P6 LDC.64 R2, c[0x0][0xc78] ;  /* 0x00031e00ff02eb82 */ /* 0x000e620000000a00 */
[----:B0-----:R-:W-:-:S05]  /*1ed30*/  @!P6 IMAD.WIDE R4, R9, 0x4, R4 ;  /* 0x000000040904e825 */ /* 0x001fca00078e0204 */
[----:B------:R-:W2:Y:S01]  /*1ed40*/  @!P6 LDG.E R25, desc[UR54][R4.64] ;  /* 0x000000360419e981 */ /* 0x000ea2000c1e1900 */
[----:B-1----:R-:W-:-:S05]  /*1ed50*/  @!P6 IMAD.WIDE R2, R9, 0x4, R2 ;  /* 0x000000040902e825 */ /* 0x002fca00078e0202 */
        /* <DEDUP_REMOVED lines=22> */
.L_x_1599:
        /* <DEDUP_REMOVED lines=11> */
[----:B------:R-:W-:-:S05]  /*1ef70*/  VIADD R3, R27, 0xffffffff ;  /* 0xffffffff1b037836 */ /* 0x000fca0000000000 */
[----:B------:R0:W1:Y:S02]  /*1ef80*/  SHFL.IDX PT, R24, R2, R3, 0x1f ;  /* 0x00001f0302187589 */ /* 0x00006400000e0000 */
.L_x_1602:
[----:B-1----:R-:W-:Y:S02]  /*1ef90*/  IMAD R24, R24, UR5, R5 ;  /* 0x0000000518187c24 */ /* 0x002fe4000f8e0205 */
[----:B------:R-:W-:-:S03]  /*1efa0*/  VIADD R27, R27, UR4 ;  /* 0x000000041b1b7c36 */ /* 0x000fc60008000000 */
[----:B------:R-:W-:Y:S01]  /*1efb0*/  IADD3 R4, -R24, UR6, RZ ;  /* 0x0000000618047c10 */ /* 0x000fe2000fffe1ff */
[----:B------:R-:W-:Y:S06]  /*1efc0*/  @!P1 BRA `(.L_x_1603) ;  /* 0x0000000000e89947 */ /* 0x000fec0003800000 */
[----:B--2---:R-:W-:Y:S02]  /*1efd0*/  IABS R7, R25 ;  /* 0x0000001900077213 */ /* 0x004fe40000000000 */
[----:B------:R-:W-:Y:S02]  /*1efe0*/  IABS R5, R6 ;  /* 0x0000000600057213 */ /* 0x000fe40000000000 */
[----:B------:R-:W1:Y:S08]  /*1eff0*/  I2F.RP R8, R7 ;  /* 0x0000000700087306 */ /* 0x000e700000209400 */
[----:B-1----:R-:W0:Y:S02]  /*1f000*/  MUFU.RCP R8, R8 ;  /* 0x0000000800087308 */ /* 0x002e240000001000 */
[----:B0-----:R-:W-:Y:S01]  /*1f010*/  VIADD R2, R8, 0xffffffe ;  /* 0x0ffffffe08027836 */ /* 0x001fe20000000000 */
[----:B------:R-:W-:-:S05]  /*1f020*/  IABS R8, R4 ;  /* 0x0000000400087213 */ /* 0x000fca0000000000 */
[----:B------:R0:W1:Y:S02]  /*1f030*/  F2I.FTZ.U32.TRUNC.NTZ R3, R2 ;  /* 0x0000000200037305 */ /* 0x000064000021f000 */
[----:B0-----:R-:W-:Y:S01]  /*1f040*/  MOV R2, RZ ;  /* 0x000000ff00027202 */ /* 0x001fe20000000f00 */
[----:B-1----:R-:W-:-:S04]  /*1f050*/  IMAD.MOV R10, RZ, RZ, -R3 ;  /* 0x000000ffff0a7224 */ /* 0x002fc800078e0a03 */
[----:B------:R-:W-:Y:S01]  /*1f060*/  IMAD R9, R10, R7, RZ ;  /* 0x000000070a097224 */ /* 0x000fe200078e02ff */
[----:B------:R-:W-:-:S03]  /*1f070*/  IABS R10, R25 ;  /* 0x00000019000a7213 */ /* 0x000fc60000000000 */
[----:B------:R-:W-:Y:S02]  /*1f080*/  IMAD.HI.U32 R3, R3, R9, R2 ;  /* 0x0000000903037227 */ /* 0x000fe400078e0002 */
[----:B------:R-:W0:Y:S02]  /*1f090*/  I2F.RP R9, R5 ;  /* 0x0000000500097306 */ /* 0x000e240000209400 */
[----:B------:R-:W-:Y:S01]  /*1f0a0*/  IMAD.MOV R11, RZ, RZ, -R10 ;  /* 0x000000ffff0b7224 */ /* 0x000fe200078e0a0a */
[----:B------:R-:W-:Y:S01]  /*1f0b0*/  IABS R10, R6 ;  /* 0x00000006000a7213 */ /* 0x000fe20000000000 */
[----:B------:R-:W-:-:S04]  /*1f0c0*/  IMAD.HI.U32 R2, R3, R8, RZ ;  /* 0x0000000803027227 */ /* 0x000fc800078e00ff */
[----:B------:R-:W-:Y:S02]  /*1f0d0*/  IMAD R8, R2, R11, R8 ;  /* 0x0000000b02087224 */ /* 0x000fe400078e0208 */
[----:B------:R-:W-:-:S03]  /*1f0e0*/  IMAD.MOV R10, RZ, RZ, -R10 ;  /* 0x000000ffff0a7224 */ /* 0x000fc600078e0a0a */
[----:B------:R-:W-:Y:S01]  /*1f0f0*/  ISETP.GT.U32.AND P1, PT, R7, R8, PT ;  /* 0x000000080700720c */ /* 0x000fe20003f24070 */
[----:B0-----:R-:W0:-:S12]  /*1f100*/  MUFU.RCP R9, R9 ;  /* 0x0000000900097308 */ /* 0x001e180000001000 */
[----:B------:R-:W-:Y:S02]  /*1f110*/  @!P1 IMAD.IADD R8, R8, 0x1, -R7 ;  /* 0x0000000108089824 */ /* 0x000fe400078e0a07 */
[----:B------:R-:W-:Y:S01]  /*1f120*/  @!P1 VIADD R2, R2, 0x1 ;  /* 0x0000000102029836 */ /* 0x000fe20000000000 */
[----:B------:R-:W-:Y:S02]  /*1f130*/  ISETP.NE.AND P1, PT, R25, RZ, PT ;  /* 0x000000ff1900720c */ /* 0x000fe40003f25270 */
[----:B------:R-:W-:Y:S01]  /*1f140*/  ISETP.GE.U32.AND P0, PT, R8, R7, PT ;  /* 0x000000070800720c */ /* 0x000fe20003f06070 */
[----:B0-----:R-:W-:Y:S01]  /*1f150*/  VIADD R3, R9, 0xffffffe ;  /* 0x0ffffffe09037836 */ /* 0x001fe20000000000 */
[----:B------:R-:W-:-:S04]  /*1f160*/  LOP3.LUT R7, R4, R25, RZ, 0x3c, !PT ;  /* 0x0000001904077212 */ /* 0x000fc800078e3cff */
[----:B------:R-:W-:Y:S01]  /*1f170*/  ISETP.GE.AND P2, PT, R7, RZ, PT ;  /* 0x000000ff0700720c */ /* 0x000fe20003f46270 */
[----:B------:R-:W0:Y:S06]  /*1f180*/  F2I.FTZ.U32.TRUNC.NTZ R3, R3 ;  /* 0x0000000300037305 */ /* 0x000e2c000021f000 */
[----:B------:R-:W-:-:S04]  /*1f190*/  @P0 VIADD R2, R2, 0x1 ;  /* 0x0000000102020836 */ /* 0x000fc80000000000 */
[----:B------:R-:W-:-:S04]  /*1f1a0*/  IMAD.MOV.U32 R9, RZ, RZ, R2 ;  /* 0x000000ffff097224 */ /* 0x000fc800078e0002 */
[----:B------:R-:W-:Y:S01]  /*1f1b0*/  @!P2 IMAD.MOV R9, RZ, RZ, -R9 ;  /* 0x000000ffff09a224 */ /* 0x000fe200078e0a09 */
[----:B------:R-:W-:Y:S01]  /*1f1c0*/  @!P1 LOP3.LUT R9, RZ, R25, RZ, 0x33, !PT ;  /* 0x00000019ff099212 */ /* 0x000fe200078e33ff */
[----:B0-----:R-:W-:-:S03]  /*1f1d0*/  IMAD.MOV R2, RZ, RZ, -R3 ;  /* 0x000000ffff027224 */ /* 0x001fc600078e0a03 */
[----:B------:R-:W-:Y:S01]  /*1f1e0*/  IABS R8, R9 ;  /* 0x0000000900087213 */ /* 0x000fe20000000000 */
[----:B------:R-:W-:Y:S02]  /*1f1f0*/  IMAD R7, R2, R5, RZ ;  /* 0x0000000502077224 */ /* 0x000fe400078e02ff */
[----:B------:R-:W-:-:S04]  /*1f200*/  IMAD.MOV.U32 R2, RZ, RZ, RZ ;  /* 0x000000ffff027224 */ /* 0x000fc800078e00ff */
[----:B------:R-:W-:-:S04]  /*1f210*/  IMAD.HI.U32 R2, R3, R7, R2 ;  /* 0x0000000703027227 */ /* 0x000fc800078e0002 */
[----:B------:R-:W-:Y:S02]  /*1f220*/  IMAD.MOV.U32 R3, RZ, RZ, R8 ;  /* 0x000000ffff037224 */ /* 0x000fe400078e0008 */
        /* <DEDUP_REMOVED lines=9> */
[----:B------:R-:W-:Y:S02]  /*1f2c0*/  ISETP.GE.U32.AND P0, PT, R8, R5, PT ;  /* 0x000000050800720c */ /* 0x000fe40003f06070 */
[----:B------:R-:W-:-:S11]  /*1f2d0*/  IADD3 R5, -R9, RZ, RZ ;  /* 0x000000ff09057210 */ /* 0x000fd60007ffe1ff */
[----:B------:R-:W-:-:S04]  /*1f2e0*/  @P0 VIADD R2, R2, 0x1 ;  /* 0x0000000102020836 */ /* 0x000fc80000000000 */
        /* <DEDUP_REMOVED lines=8> */
.L_x_1603:
[----:B0-----:R-:W0:Y:S02]  /*1f370*/  LDC.64 R2, c[0x0][0xc90] ;  /* 0x00032400ff027b82 */ /* 0x001e240000000a00 */
        /* <DEDUP_REMOVED lines=14> */
[----:B------:R-:W-:Y:S02]  /*1f460*/  IMAD.MOV.U32 R9, RZ, RZ, R11 ;  /* 0x000000ffff097224 */ /* 0x000fe400078e000b */
        /* <DEDUP_REMOVED lines=16> */
[----:B------:R-:W-:Y:S02]  /*1f570*/  IMAD R4, R5, R2, R4 ;  /* 0x0000000205047224 */ /* 0x000fe400078e0204 */
[----:B------:R-:W-:Y:S01]  /*1f580*/  IMAD.MOV.U32 R2, RZ, RZ, RZ ;  /* 0x000000ffff027224 */ /* 0x000fe200078e00ff */
[----:B------:R-:W-:Y:S02]  /*1f590*/  VIADDMNMX R6, R3, UR5, R6, PT ;  /* 0x0000000503067c46 */ /* 0x000fe4000b800106 */
[----:B------:R-:W-:-:S02]  /*1f5a0*/  IABS R10, R4 ;  /* 0x00000004000a7213 */ /* 0x000fc40000000000 */
[----:B------:R-:W-:Y:S01]  /*1f5b0*/  IABS R8, R6 ;  /* 0x0000000600087213 */ /* 0x000fe20000000000 */
[----:B------:R-:W-:Y:S01]  /*1f5c0*/  IMAD.MOV R26, RZ, RZ, -R6 ;  /* 0x000000ffff1a7224 */ /* 0x000fe200078e0a06 */
[----:B------:R-:W-:Y:S02]  /*1f5d0*/  IADD3 R7, R7, 0x1000000, R4 ;  /* 0x0100000007077810 */ /* 0x000fe40007ffe004 */
        /* <DEDUP_REMOVED lines=8> */
[----:B------:R-:W-:-:S03]  /*1f660*/  IADD3 R3, RZ, -R11, RZ ;  /* 0x8000000bff037210 */ /* 0x000fc60007ffe0ff */
[----:B------:R-:W-:-:S04]  /*1f670*/  IMAD.MOV.U32 R5, RZ, RZ, R10 ;  /* 0x000000ffff057224 */ /* 0x000fc800078e000a */
        /* <DEDUP_REMOVED lines=12> */
[----:B------:R-:W-:-:S07]  /*1f740*/  IMAD R26, R2, R26, R7 ;  /* 0x0000001a021a7224 */ /* 0x000fce00078e0207 */
.L_x_1604:
[----:B------:R-:W-:-:S05]  /*1f750*/  LOP3.LUT R2, RZ, R2, RZ, 0x33, !PT ;  /* 0x00000002ff027212 */ /* 0x000fca00078e33ff */
[----:B------:R-:W-:Y:S01]  /*1f760*/  IMAD.IADD R25, R25, 0x1, R2 ;  /* 0x0000000119197824 */ /* 0x000fe200078e0202 */
[----:B------:R-:W-:Y:S06]  /*1f770*/  BRA `(.L_x_1605) ;  /* 0x00000000000c7947 */ /* 0x000fec0003800000 */
.L_x_1600:
[----:B------:R-:W-:Y:S02]  /*1f780*/  IMAD.MOV.U32 R25, RZ, RZ, RZ ;  /* 0x000000ffff197224 */ /* 0x000fe400078e00ff */
[----:B------:R-:W-:Y:S02]  /*1f790*/  IMAD.U32 R24, RZ, RZ, UR6 ;  /* 0x00000006ff187e24 */ /* 0x000fe4000f8e00ff */
[----:B------:R-:W-:-:S07]  /*1f7a0*/  IMAD.MOV.U32 R26, RZ, RZ, RZ ;  /* 0x000000ffff1a7224 */ /* 0x000fce00078e00ff */
.L_x_1605:
[----:B------:R-:W-:-:S13]  /*1f7b0*/  ISETP.NE.AND P0, PT, R0, RZ, PT ;  /* 0x000000ff0000720c */ /* 0x000fda0003f05270 */
[----:B------:R-:W0:Y:S01]  /*1f7c0*/  @!P0 S2R R3, SR_CgaCtaId ;  /* 0x0000000000038919 */ /* 0x000e220000008800 */
[----:B------:R-:W-:-:S04]  /*1f7d0*/  @!P0 MOV R0, 0x400 ;  /* 0x0000040000008802 */ /* 0x000fc80000000f00 */
[----:B0-----:R-:W-:-:S05]  /*1f7e0*/  @!P0 LEA R0, R3, R0, 0x18 ;  /* 0x0000000003008211 */ /* 0x001fca00078ec0ff */
[----:B------:R0:W-:Y:S01]  /*1f7f0*/  @!P0 STS.128 [R0+0x2d8d0], R24 ;  /* 0x02d8d01800008388 */ /* 0x0001e20000000c00 */
[----:B------:R-:W-:Y:S06]  /*1f800*/  BAR.ARV 0x5, 0x200 ;  /* 0x0148000000007b1d */ /* 0x000fec0000002000 */
.L_x_1598:
        /* <DEDUP_REMOVED lines=18> */
[----:B0-----:R-:W-:-:S04]  /*1f930*/  IMAD.SHL.U32 R0, R7, 0x8, RZ ;  /* 0x0000000807007824 */ /* 0x001fc800078e00ff */
[----:B------:R-:W-:Y:S01]  /*1f940*/  IMAD.SHL.U32 R4, R6, 0x8, RZ ;  /* 0x0000000806047824 */ /* 0x000fe200078e00ff */
[C---:B------:R-:W-:Y:S02]  /*1f950*/  LOP3.LUT R3, R0.reuse, 0x20, RZ, 0xc0, !PT ;  /* 0x0000002000037812 */ /* 0x040fe400078ec0ff */
[----:B------:R-:W-:Y:S02]  /*1f960*/  LOP3.LUT R2, R0, 0xd8, RZ, 0xc0, !PT ;  /* 0x000000d800027812 */ /* 0x000fe400078ec0ff */
[----:B------:R-:W-:Y:S01]  /*1f970*/  LOP3.LUT R3, R3, 0x300, R4, 0xf8, !PT ;  /* 0x0000030003037812 */ /* 0x000fe200078ef804 */
[----:B------:R-:W-:Y:S01]  /*1f980*/  IMAD.MOV.U32 R4, RZ, RZ, 0x1 ;  /* 0x00000001ff047424 */ /* 0x000fe200078e00ff */
[----:B------:R-:W-:Y:S02]  /*1f990*/  LOP3.LUT R2, R2, 0x18, R7, 0x78, !PT ;  /* 0x0000001802027812 */ /* 0x000fe400078e7807 */
[----:B------:R-:W-:Y:S02]  /*1f9a0*/  LOP3.LUT R0, R0, 0x18, RZ, 0xc0, !PT ;  /* 0x0000001800007812 */ /* 0x000fe400078ec0ff */
[----:B------:R-:W-:Y:S01]  /*1f9b0*/  LOP3.LUT R5, R3, R2, RZ, 0xfc, !PT ;  /* 0x0000000203057212 */ /* 0x000fe200078efcff */
[----:B------:R-:W-:Y:S01]  /*1f9c0*/  IMAD.SHL.U32 R2, R7, 0x20, RZ ;  /* 0x0000002007027824 */ /* 0x000fe200078e00ff */
[----:B------:R-:W-:Y:S01]  /*1f9d0*/  SHF.R.U32.HI R3, RZ, 0x2, R6 ;  /* 0x00000002ff037819 */ /* 0x000fe20000011606 */
[----:B------:R-:W-:-:S02]  /*1f9e0*/  IMAD.MOV.U32 R6, RZ, RZ, 0x1 ;  /* 0x00000001ff067424 */ /* 0x000fc400078e00ff */
        /* <DEDUP_REMOVED lines=10> */
.L_x_1727:
[----:B------:R-:W-:Y:S05]  /*1fa90*/  YIELD ;  /* 0x0000000000007946 */ /* 0x000fea0003800000 */
[----:B------:R-:W-:Y:S01]  /*1faa0*/  ULDC.64 UR4, c[0x0][0xa28] ;  /* 0x00028a0000047ab9 */ /* 0x000fe20000000a00 */
[----:B------:R-:W-:Y:S01]  /*1fab0*/  IMAD.MOV.U32 R11, RZ, RZ, RZ ;  /* 0x000000ffff0b7224 */ /* 0x000fe200078e00ff */
[----:B------:R-:W-:Y:S01]  /*1fac0*/  ISETP.NE.U32.AND P0, PT, RZ, UR4, PT ;  /* 0x00000004ff007c0c */ /* 0x000fe2000bf05070 */
[----:B01----:R-:W0:Y:S01]  /*1fad0*/  LDC.64 R6, c[0x0][0xa00] ;  /* 0x00028000ff067b82 */ /* 0x003e220000000a00 */
[----:B------:R-:W-:Y:S01]  /*1fae0*/  IMAD.MOV.U32 R0, RZ, RZ, RZ ;  /* 0x000000ffff007224 */ /* 0x000fe200078e00ff */
[----:B------:R-:W-:Y:S01]  /*1faf0*/  ULDC.64 UR6, c[0x0][0xa10] ;  /* 0x0002840000067ab9 */ /* 0x000fe20000000a00 */
[----:B------:R-:W-:Y:S01]  /*1fb00*/  ISETP.NE.AND.EX P0, PT, RZ, UR5, PT, P0 ;  /* 0x00000005ff007c0c */ /* 0x000fe2000bf05300 */
[----:B------:R-:W-:-:S12]  /*1fb10*/  ULDC.64 UR4, c[0x0][0xa18] ;  /* 0x0002860000047ab9 */ /* 0x000fd80000000a00 */
[----:B------:R-:W1:Y:S02]  /*1fb20*/  @P0 LDC.64 R2, c[0x0][0xa28] ;  /* 0x00028a00ff020b82 */ /* 0x000e640000000a00 */
[----:B-1----:R-:W-:-:S05]  /*1fb30*/  @P0 IMAD.WIDE R2, R27, 0x4, R2 ;  /* 0x000000041b020825 */ /* 0x002fca00078e0202 */
[----:B--2---:R1:W2:Y:S01]  /*1fb40*/  @P0 LDG.E R11, desc[UR54][R2.64] ;  /* 0x00000036020b0981 */ /* 0x0042a2000c1e1900 */
[----:B------:R-:W-:Y:S01]  /*1fb50*/  ISETP.NE.U32.AND P0, PT, RZ, UR4, PT ;  /* 0x00000004ff007c0c */ /* 0x000fe2000bf05070 */
[----:B0-----:R-:W-:Y:S01]  /*1fb60*/  IMAD.WIDE R6, R27, 0x4, R6 ;  /* 0x000000041b067825 */ /* 0x001fe200078e0206 */
[----:B------:R-:W-:Y:S02]  /*1fb70*/  ISETP.NE.U32.AND P1, PT, RZ, UR6, PT ;  /* 0x00000006ff007c0c */ /* 0x000fe4000bf25070 */
[----:B------:R-:W-:Y:S01]  /*1fb80*/  ISETP.NE.AND.EX P2, PT, RZ, UR5, PT, P0 ;  /* 0x00000005ff007c0c */ /* 0x000fe2000bf45300 */
[----:B------:R-:W-:Y:S01]  /*1fb90*/  ULDC.64 UR4, c[0x0][0xa00] ;  /* 0x0002800000047ab9 */ /* 0x000fe20000000a00 */
[----:B------:R-:W-:Y:S01]  /*1fba0*/  ISETP.NE.AND.EX P1, PT, RZ, UR7, PT, P1 ;  /* 0x00000007ff007c0c */ /* 0x000fe2000bf25310 */
[----:B------:R-:W-:Y:S01]  /*1fbb0*/  IMAD.MOV.U32 R4, RZ, RZ, RZ ;  /* 0x000000ffff047224 */ /* 0x000fe200078e00ff */
[----:B------:R-:W-:Y:S01]  /*1fbc0*/  ISETP.NE.U32.AND P0, PT, RZ, UR4, PT ;  /* 0x00000004ff007c0c */ /* 0x000fe2000bf05070 */
[----:B-1----:R-:W0:Y:S03]  /*1fbd0*/  LDC.64 R2, c[0x0][0xa10] ;  /* 0x00028400ff027b82 */ /* 0x002e260000000a00 */
[----:B------:R-:W-:-:S05]  /*1fbe0*/  ISETP.NE.AND.EX P0, PT, RZ, UR5, PT, P0 ;  /* 0x00000005ff007c0c */ /* 0x000fca000bf05300 */
[----:B------:R-:W1:Y:S08]  /*1fbf0*/  @P2 LDC.64 R8, c[0x0][0xa18] ;  /* 0x00028600ff082b82 */ /* 0x000e700000000a00 */
[----:B---3--:R-:W3:Y:S01]  /*1fc00*/  @P0 LDG.E R0, desc[UR54][R6.64] ;  /* 0x0000003606000981 */ /* 0x008ee2000c1e1900 */
[----:B------:R-:W-:Y:S01]  /*1fc10*/  ULDC UR4, c[0x0][0x288] ;  /* 0x0000a20000047ab9 */ /* 0x000fe20000000800 */
[----:B0-----:R-:W-:-:S05]  /*1fc20*/  IMAD.WIDE R2, R27, 0x4, R2 ;  /* 0x000000041b027825 */ /* 0x001fca00078e0202 */
[----:B-----5:R-:W5:Y:S01]  /*1fc30*/  @P1 LDG.E R4, desc[UR54][R2.64] ;  /* 0x0000003602041981 */ /* 0x020f62000c1e1900 */
[----:B-1----:R-:W-:-:S03]  /*1fc40*/  @P2 IMAD.WIDE R8, R27, 0x4, R8 ;  /* 0x000000041b082825 */ /* 0x002fc600078e0208 */
[----:B---3--:R0:W-:Y:S02]  /*1fc50*/  STL [R1+0x34], R0 ;  /* 0x0000340001007387 */ /* 0x0081e40000100800 */
[----:B0-----:R-:W-:Y:S01]  /*1fc60*/  IMAD.U32 R0, RZ, RZ, UR4 ;  /* 0x00000004ff007e24 */ /* 0x001fe2000f8e00ff */
[----:B------:R-:W-:-:S05]  /*1fc70*/  ULDC.64 UR4, c[0x0][0x418] ;  /* 0x0001060000047ab9 */ /* 0x000fca0000000a00 */
[----:B------:R0:W3:Y:S01]  /*1fc80*/  @P2 LDG.E R0, desc[UR54][R8.64] ;  /* 0x0000003608002981 */ /* 0x0000e2000c1e1900 */
[----:B------:R-:W-:-:S03]  /*1fc90*/  UISETP.NE.U32.AND UP0, UPT, UR4, URZ, UPT ;  /* 0x0000003f0400728c */ /* 0x000fc6000bf05070 */
[----:B------:R-:W-:Y:S01]  /*1fca0*/  ULDC UR4, c[0x0][0x424] ;  /* 0x0001090000047ab9 */ /* 0x000fe20000000800 */
[----:B------:R-:W-:-:S03]  /*1fcb0*/  UISETP.NE.AND.EX UP0, UPT, UR5, URZ, UPT, UP0 ;  /* 0x0000003f0500728c */ /* 0x000fc6000bf05300 */
[----:B------:R-:W-:Y:S01]  /*1fcc0*/  ULDC UR5, c[0x0][0x2f0] ;  /* 0x0000bc0000057ab9 */ /* 0x000fe20000000800 */
[----:B------:R-:W-:-:S04]  /*1fcd0*/  USEL UR4, UR4, 0x1, UP0 ;  /* 0x0000000104047887 */ /* 0x000fc80008000000 */
[----:B------:R-:W-:-:S03]  /*1fce0*/  UIMAD UR4, UR4, UR5, URZ ;  /* 0x00000005040472a4 */ /* 0x000fc6000f8e023f */
[----:B------:R-:W-:Y:S02]  /*1fcf0*/  ULDC UR5, c[0x0][0x348] ;  /* 0x0000d20000057ab9 */ /* 0x000fe40000000800 */
[----:B0-----:R-:W-:Y:S02]  /*1fd00*/  IMAD.U32 R8, RZ, RZ, UR5 ;  /* 0x00000005ff087e24 */ /* 0x001fe4000f8e00ff */
[----:B------:R-:W-:Y:S01]  /*1fd10*/  IMAD.U32 R5, RZ, RZ, UR4 ;  /* 0x00000004ff057e24 */ /* 0x000fe2000f8e00ff */
[----:B---3--:R0:W-:Y:S04]  /*1fd20*/  STL [R1+0x8], R0 ;  /* 0x0000080001007387 */ /* 0x0081e80000100800 */
[----:B--2---:R0:W-:Y:S01]  /*1fd30*/  STL [R1+0x28], R11 ;  /* 0x0000280b01007387 */ /* 0x0041e20000100800 */
[----:B------:R-:W-:Y:S01]  /*1fd40*/  IMAD.MOV.U32 R12, RZ, RZ, R0 ;  /* 0x000000ffff0c7224 */ /* 0x000fe200078e0000 */
[----:B------:R-:W-:Y:S06]  /*1fd50*/  @P2 BRA `(.L_x_1607) ;  /* 0x0000000000142947 */ /* 0x000fec0003800000 */
[----:B------:R-:W-:Y:S05]  /*1fd60*/  @!P0 BRA `(.L_x_1607) ;  /* 0x0000000000108947 */ /* 0x000fea0003800000 */
[----:B0-----:R-:W2:Y:S04]  /*1fd70*/  LDG.E R0, desc[UR54][R6.64] ;  /* 0x0000003606007981 */ /* 0x001ea8000c1e1900 */
[----:B------:R-:W2:Y:S02]  /*1fd80*/  LDG.E R6, desc[UR54][R6.64+0x4] ;  /* 0x0000043606067981 */ /* 0x000ea4000c1e1900 */
[----:B--2---:R-:W-:-:S05]  /*1fd90*/  IMAD.IADD R12, R6, 0x1, -R0 ;  /* 0x00000001060c7824 */ /* 0x004fca00078e0a00 */
[----:B------:R1:W-:Y:S02]  /*1fda0*/  STL [R1+0x8], R12 ;  /* 0x0000080c01007387 */ /* 0x0003e40000100800 */
.L_x_1607:
[----:B------:R-:W-:Y:S01]  /*1fdb0*/  ULDC.64 UR4, c[0x0][0xa20] ;  /* 0x0002880000047ab9 */ /* 0x000fe20000000a00 */
[C---:B------:R-:W-:Y:S02]  /*1fdc0*/  LOP3.LUT R10, R26.reuse, 0xff000000, RZ, 0xc0, !PT ;  /* 0xff0000001a0a7812 */ /* 0x040fe400078ec0ff */
[----:B------:R-:W-:Y:S02]  /*1fdd0*/  ISETP.NE.U32.AND P0, PT, RZ, UR4, PT ;  /* 0x00000004ff007c0c */ /* 0x000fe4000bf05070 */
[----:B------:R-:W-:Y:S02]  /*1fde0*/  SHF.R.U32.HI R10, RZ, 0x8, R10 ;  /* 0x00000008ff0a7819 */ /* 0x000fe4000001160a */
[----:B------:R-:W-:Y:S02]  /*1fdf0*/  ISETP.NE.AND.EX P0, PT, RZ, UR5, PT, P0 ;  /* 0x00000005ff007c0c */ /* 0x000fe4000bf05300 */
[C---:B0-----:R-:W-:Y:S02]  /*1fe00*/  LOP3.LUT R0, R26.reuse, 0xff0000, RZ, 0xc0, !PT ;  /* 0x00ff00001a007812 */ /* 0x041fe400078ec0ff */
[----:B------:R-:W-:-:S02]  /*1fe10*/  LOP3.LUT R17, R26, 0xffff, RZ, 0xc0, !PT ;  /* 0x0000ffff1a117812 */ /* 0x000fc400078ec0ff */
[----:B------:R-:W-:-:S07]  /*1fe20*/  LEA.HI R10, R0, R10, RZ, 0x10 ;  /* 0x0000000a000a7211 */ /* 0x000fce00078f80ff */
[----:B------:R-:W-:Y:S05]  /*1fe30*/  @!P0 BRA `(.L_x_1608) ;  /* 0x0000000000108947 */ /* 0x000fea0003800000 */
[----:B------:R-:W0:Y:S02]  /*1fe40*/  LDC.64 R6, c[0x0][0xa20] ;  /* 0x00028800ff067b82 */ /* 0x000e240000000a00 */
[----:B0-----:R-:W-:-:S05]  /*1fe50*/  IMAD.WIDE R6, R27, 0x4, R6 ;  /* 0x000000041b067825 */ /* 0x001fca00078e0206 */
[----:B------:R0:W5:Y:S01]  /*1fe60*/  LDG.E R5, desc[UR54][R6.64] ;  /* 0x0000003606057981 */ /* 0x000162000c1e1900 */
[----:B------:R-:W-:Y:S05]  /*1fe70*/  BRA `(.L_x_1609) ;  /* 0x0000000000247947 */ /* 0x000fea0003800000 */
.L_x_1608:
        /* <DEDUP_REMOVED lines=8> */
[----:B--2---:R-:W-:-:S07]  /*1ff00*/  IMAD.IADD R5, R6, 0x1, -R5 ;  /* 0x0000000106057824 */ /* 0x004fce00078e0a05 */
.L_x_1609:
[----:B------:R-:W2:Y:S04]  /*1ff10*/  @P1 LDG.E R0, desc[UR54][R2.64] ;  /* 0x0000003602001981 */ /* 0x000ea8000c1e1900 */
[----:B0-----:R0:W2:Y:S01]  /*1ff20*/  @P1 LDG.E R6, desc[UR54][R2.64+0x4] ;  /* 0x0000043602061981 */ /* 0x0010a2000c1e1900 */
[----:B------:R-:W-:Y:S02]  /*1ff30*/  IMAD R25, R25, 0xc0, RZ ;  /* 0x000000c019197824 */ /* 0x000fe400078e02ff */
[----:B-----5:R-:W-:Y:S01]  /*1ff40*/  IMAD.IADD R5, R5, 0x1, -R11 ;  /* 0x0000000105057824 */ /* 0x020fe200078e0a0b */
[----:B0-----:R-:W0:Y:S02]  /*1ff50*/  LDC R2, c[0x0][0x448] ;  /* 0x00011200ff027b82 */ /* 0x001e240000000800 */
[----:B0-----:R-:W-:-:S13]  /*1ff60*/  ISETP.NE.AND P2, PT, R2, 0x1, PT ;  /* 0x000000010200780c */ /* 0x001fda0003f45270 */
[----:B------:R-:W0:Y:S08]  /*1ff70*/  @P2 LDC R3, c[0x0][0x44c] ;  /* 0x00011300ff032b82 */ /* 0x000e300000000800 */
[----:B------:R-:W3:Y:S01]  /*1ff80*/  @P2 LDC R2, c[0x0][0x450] ;  /* 0x00011400ff022b82 */ /* 0x000ee20000000800 */
[----:B--2---:R-:W-:Y:S02]  /*1ff90*/  @P1 IMAD.IADD R8, R6, 0x1, -R0 ;  /* 0x0000000106081824 */ /* 0x004fe400078e0a00 */
[----:B------:R-:W-:-:S02]  /*1ffa0*/  VIADD R0, R25, 0xbf ;  /* 0x000000bf19007836 */ /* 0x000fc40000000000 */
[----:B------:R-:W-:Y:S02]  /*1ffb0*/  IMAD.IADD R11, R5, 0x1, R8 ;  /* 0x00000001050b7824 */ /* 0x000fe400078e0208 */
[----:B0-----:R-:W-:-:S03]  /*1ffc0*/  @P2 IMAD.HI.U32 R3, R0, R3, RZ ;  /* 0x0000000300032227 */ /* 0x001fc600078e00ff */
[----:B------:R0:W-:Y:S01]  /*1ffd0*/  STL [R1+0x18], R11 ;  /* 0x0000180b01007387 */ /* 0x0001e20000100800 */
[C---:B------:R-:W-:Y:S01]  /*1ffe0*/  VIADD R22, R11.reuse, 0x7f ;  /* 0x0000007f0b167836 */ /* 0x040fe20000000000 */
[----:B---3--:R-:W-:Y:S02]  /*1fff0*/  @P2 SHF.R.U32.HI R0, RZ, R2, R3 ;  /* 0x00000002ff002219 */ /* 0x008fe40000011603 */
[----:B------:R-:W-:Y:S02]  /*20000*/  IADD3 R21, R11, 0x1, -R12 ;  /* 0x000000010b157810 */ /* 0x000fe40007ffe80c */
[----:B------:R-:W-:-:S03]  /*20010*/  SHF.R.S32.HI R2, RZ, 0x1f, R22 ;  /* 0x0000001fff027819 */ /* 0x000fc60000011416 */
[----:B------:R-:W-:Y:S01]  /*20020*/  IMAD.IADD R0, R21, 0x1, R0 ;  /* 0x0000000115007824 */ /* 0x000fe200078e0200 */
[----:B------:R-:W-:Y:S02]  /*20030*/  LEA.HI R22, R2, R22, RZ, 0x7 ;  /* 0x0000001602167211 */ /* 0x000fe400078f38ff */
[----:B------:R-:W2:Y:S02]  /*20040*/  LDC.64 R2, c[0x0][0x9e0] ;  /* 0x00027800ff027b82 */ /* 0x000ea40000000a00 */
[----:B------:R-:W-:Y:S02]  /*20050*/  SHF.R.S32.HI R22, RZ, 0x7, R22 ;  /* 0x00000007ff167819 */ /* 0x000fe40000011416 */
[----:B--2---:R-:W-:Y:S01]  /*20060*/  ISETP.GE.AND P3, PT, R3, 0x1, PT ;  /* 0x000000010300780c */ /* 0x004fe20003f66270 */
[----:B------:R-:W-:-:S12]  /*20070*/  IMAD.IADD R2, R0, 0x1, R2 ;  /* 0x0000000100027824 */ /* 0x000fd800078e0202 */
[----:B0-----:R-:W-:Y:S05]  /*20080*/  @!P3 BRA `(.L_x_1610) ;  /* 0x000000000048b947 */ /* 0x001fea0003800000 */
[C---:B------:R-:W-:Y:S01]  /*20090*/  ISETP.GT.AND P0, PT, R0.reuse, RZ, PT ;  /* 0x000000ff0000720c */ /* 0x040fe20003f04270 */
[----:B------:R-:W-:Y:S01]  /*200a0*/  BSSY B0, `(.L_x_1611) ;  /* 0x000000e000007945 */ /* 0x000fe20003800000 */
[----:B------:R-:W-:-:S11]  /*200b0*/  VIADD R9, R0, 0xffffffff ;  /* 0xffffffff00097836 */ /* 0x000fd60000000000 */
[----:B------:R-:W-:Y:S05]  /*200c0*/  @P0 BRA `(.L_x_1612) ;  /* 0x00000000001c0947 */ /* 0x000fea0003800000 */
[----:B------:R-:W-:Y:S02]  /*200d0*/  ISETP.NE.AND P0, PT, R3, 0x1, PT ;  /* 0x000000010300780c */ /* 0x000fe40003f05270 */
[----:B------:R-:W-:-:S11]  /*200e0*/  IADD3 R0, -R0, RZ, RZ ;  /* 0x000000ff00007210 */ /* 0x000fd60007ffe1ff */
[----:B------:R-:W0:Y:S02]  /*200f0*/  @P0 LDC.64 R6, c[0x0][0x9e8] ;  /* 0x00027a00ff060b82 */ /* 0x000e240000000a00 */
[----:B0-----:R-:W-:-:S05]  /*20100*/  @P0 IMAD.HI.U32 R6, R0, R6, RZ ;  /* 0x0000000600060227 */ /* 0x001fca00078e00ff */
[----:B------:R-:W-:-:S04]  /*20110*/  @P0 SHF.R.U32.HI R0, RZ, R7, R6 ;  /* 0x00000007ff000219 */ /* 0x000fc80000011606 */
[----:B------:R-:W-:Y:S01]  /*20120*/  LOP3.LUT R9, RZ, R0, RZ, 0x33, !PT ;  /* 0x00000000ff097212 */ /* 0x000fe200078e33ff */
[----:B------:R-:W-:Y:S06]  /*20130*/  BRA `(.L_x_1613) ;  /* 0x0000000000107947 */ /* 0x000fec0003800000 */
.L_x_1612:
[----:B------:R-:W-:-:S13]  /*20140*/  ISETP.NE.AND P0, PT, R3, 0x1, PT ;  /* 0x000000010300780c */ /* 0x000fda0003f05270 */
[----:B------:R-:W0:Y:S02]  /*20150*/  @P0 LDC.64 R6, c[0x0][0x9e8] ;  /* 0x00027a00ff060b82 */ /* 0x000e240000000a00 */
[----:B0-----:R-:W-:-:S05]  /*20160*/  @P0 IMAD.HI.U32 R6, R9, R6, RZ ;  /* 0x0000000609060227 */ /* 0x001fca00078e00ff */
[----:B------:R-:W-:-:S07]  /*20170*/  @P0 SHF.R.U32.HI R9, RZ, R7, R6 ;  /* 0x00000007ff090219 */ /* 0x000fce0000011606 */
.L_x_1613:
[----:B------:R-:W-:Y:S05]  /*20180*/  BSYNC B0 ;  /* 0x0000000000007941 */ /* 0x000fea0003800000 */
.L_x_1611:
[----:B------:R-:W-:-:S05]  /*20190*/  IMAD R9, R9, R3, R3 ;  /* 0x0000000309097224 */ /* 0x000fca00078e0203 */
[----:B------:R-:W-:-:S07]  /*201a0*/  VIMNMX R2, R2, R9, PT ;  /* 0x0000000902027248 */ /* 0x000fce0003fe0100 */
.L_x_1610:
[----:B------:R-:W0:Y:S01]  /*201b0*/  @P2 LDC R6, c[0x0][0x44c] ;  /* 0x00011300ff062b82 */ /* 0x000e220000000800 */
[----:B------:R-:W-:Y:S01]  /*201c0*/  VIADD R2, R2, 0x7f ;  /* 0x0000007f02027836 */ /* 0x000fe20000000000 */
[----:B------:R-:W-:Y:S01]  /*201d0*/  ULDC UR4, c[0x0][0x9dc] ;  /* 0x0002770000047ab9 */ /* 0x000fe20000000800 */
[----:B------:R-:W-:Y:S02]  /*201e0*/  IMAD.MOV.U32 R0, RZ, RZ, R25 ;  /* 0x000000ffff007224 */ /* 0x000fe400078e0019 */
[----:B------:R-:W-:-:S03]  /*201f0*/  IMAD.IADD R20, R11, 0x1, -R12 ;  /* 0x000000010b147824 */ /* 0x000fc600078e0a0c */
[----:B------:R-:W2:Y:S01]  /*20200*/  @P2 LDC R7, c[0x0][0x450] ;  /* 0x00011400ff072b82 */ /* 0x000ea20000000800 */
[----:B0-----:R-:W-:-:S05]  /*20210*/  @P2 IMAD.HI.U32 R6, R25, R6, RZ ;  /* 0x0000000619062227 */ /* 0x001fca00078e00ff */
[----:B--2---:R-:W-:Y:S02]  /*20220*/  @P2 SHF.R.U32.HI R0, RZ, R7, R6 ;  /* 0x00000007ff002219 */ /* 0x004fe40000011606 */
[----:B------:R-:W-:-:S04]  /*20230*/  SHF.R.S32.HI R6, RZ, 0x1f, R2 ;  /* 0x0000001fff067819 */ /* 0x000fc80000011402 */
[----:B------:R-:W-:Y:S01]  /*20240*/  LEA.HI R6, R6, R2, RZ, 0x7 ;  /* 0x0000000206067211 */ /* 0x000fe200078f38ff */
[----:B------:R-:W-:-:S03]  /*20250*/  IMAD.IADD R2, R20, 0x1, R0 ;  /* 0x0000000114027824 */ /* 0x000fc600078e0200 */
[----:B------:R-:W-:Y:S01]  /*20260*/  SHF.R.S32.HI R9, RZ, 0x7, R6 ;  /* 0x00000007ff097819 */ /* 0x000fe20000011406 */
[----:B------:R-:W-:-:S03]  /*20270*/  VIADD R0, R2, -UR4 ;  /* 0x8000000402007c36 */ /* 0x000fc60008000000 */
        /* <DEDUP_REMOVED lines=12> */
.L_x_1616:
[----:B------:R-:W-:-:S13]  /*20340*/  ISETP.NE.AND P0, PT, R3, 0x1, PT ;  /* 0x000000010300780c */ /* 0x000fda0003f05270 */
[----:B------:R-:W0:Y:S02]  /*20350*/  @P0 LDC.64 R6, c[0x0][0x9e8] ;  /* 0x00027a00ff060b82 */ /* 0x000e240000000a00 */
[----:B0-----:R-:W-:-:S05]  /*20360*/  @P0 IMAD.HI.U32 R6, R2, R6, RZ ;  /* 0x0000000602060227 */ /* 0x001fca00078e00ff */
[----:B------:R-:W-:-:S07]  /*20370*/  @P0 SHF.R.U32.HI R2, RZ, R7, R6 ;  /* 0x00000007ff020219 */ /* 0x000fce0000011606 */
.L_x_1617:
[----:B------:R-:W-:Y:S05]  /*20380*/  BSYNC B0 ;  /* 0x0000000000007941 */ /* 0x000fea0003800000 */
.L_x_1615:
[----:B------:R-:W-:-:S05]  /*20390*/  IMAD R2, R2, R3, RZ ;  /* 0x0000000302027224 */ /* 0x000fca00078e02ff */
[----:B------:R-:W-:-:S07]  /*203a0*/  VIMNMX R0, R0, R2, !PT ;  /* 0x0000000200007248 */ /* 0x000fce0007fe0100 */
.L_x_1614:
[----:B------:R-:W-:Y:S01]  /*203b0*/  SHF.R.S32.HI R2, RZ, 0x1f, R0 ;  /* 0x0000001fff027819 */ /* 0x000fe20000011400 */
[----:B------:R-:W-:Y:S01]  /*203c0*/  BSSY B0, `(.L_x_1618) ;  /* 0x0000027000007945 */ /* 0x000fe20003800000 */
[----:B------:R-:W-:Y:S02]  /*203d0*/  LOP3.LUT R19, R10, 0xff, RZ, 0xc0, !PT ;  /* 0x000000ff0a137812 */ /* 0x000fe400078ec0ff */
[----:B------:R-:W-:Y:S02]  /*203e0*/  LEA.HI R2, R2, R0, RZ, 0x7 ;  /* 0x0000000002027211 */ /* 0x000fe400078f38ff */
[----:B------:R-:W-:Y:S02]  /*203f0*/  SHF.R.U32.HI R0, RZ, 0x10, R10 ;  /* 0x00000010ff007819 */ /* 0x000fe4000001160a */
[----:B------:R-:W-:-:S04]  /*20400*/  SHF.R.S32.HI R2, RZ, 0x7, R2 ;  /* 0x00000007ff027819 */ /* 0x000fc80000011402 */
[----:B------:R-:W-:Y:S01]  /*20410*/  VIMNMX R6, RZ, R2, !PT ;  /* 0x00000002ff067248 */ /* 0x000fe20007fe0100 */
[----:B------:R-:W-:-:S03]  /*20420*/  IMAD.MOV.U32 R2, RZ, RZ, RZ ;  /* 0x000000ffff027224 */ /* 0x000fc600078e00ff */
[----:B------:R-:W-:-:S13]  /*20430*/  ISETP.GT.AND P0, PT, R9, R6, PT ;  /* 0x000000060900720c */ /* 0x000fda0003f04270 */
[----:B------:R-:W-:Y:S05]  /*20440*/  @!P0 BRA `(.L_x_1619) ;  /* 0x0000000000788947 */ /* 0x000fea0003800000 */
[----:B------:R-:W-:Y:S01]  /*20450*/  ISETP.NE.AND P0, PT, R0, RZ, PT ;  /* 0x000000ff0000720c */ /* 0x000fe20003f05270 */
[----:B------:R-:W-:-:S03]  /*20460*/  ULDC UR4, c[0x0][0x9f0] ;  /* 0x00027c0000047ab9 */ /* 0x000fc60000000800 */
[----:B------:R-:W-:-:S04]  /*20470*/  SEL R7, R0, UR4, P0 ;  /* 0x0000000400077c07 */ /* 0x000fc80008000000 */
[----:B------:R-:W-:Y:S02]  /*20480*/  IABS R10, R7 ;  /* 0x00000007000a7213 */ /* 0x000fe40000000000 */
[----:B------:R-:W-:Y:S02]  /*20490*/  IADD3 R11, R7, -0x1, R9 ;  /* 0xffffffff070b7810 */ /* 0x000fe40007ffe009 */
[----:B------:R-:W0:Y:S03]  /*204a0*/  I2F.RP R2, R10 ;  /* 0x0000000a00027306 */ /* 0x000e260000209400 */
[----:B------:R-:W-:-:S05]  /*204b0*/  IMAD.IADD R11, R11, 0x1, -R6 ;  /* 0x000000010b0b7824 */ /* 0x000fca00078e0a06 */
[----:B0-----:R-:W0:Y:S02]  /*204c0*/  MUFU.RCP R2, R2 ;  /* 0x0000000200027308 */ /* 0x001e240000001000 */
[----:B0-----:R-:W-:-:S06]  /*204d0*/  VIADD R2, R2, 0xffffffe ;  /* 0x0ffffffe02027836 */ /* 0x001fcc0000000000 */
[----:B------:R0:W2:Y:S02]  /*204e0*/  F2I.FTZ.U32.TRUNC.NTZ R3, R2 ;  /* 0x0000000200037305 */ /* 0x0000a4000021f000 */
[----:B0-----:R-:W-:-:S04]  /*204f0*/  LOP3.LUT R2, R11, R7, RZ, 0x3c, !PT ;  /* 0x000000070b027212 */ /* 0x001fc800078e3cff */
[----:B------:R-:W-:Y:S01]  /*20500*/  ISETP.GE.AND P3, PT, R2, RZ, PT ;  /* 0x000000ff0200720c */ /* 0x000fe20003f66270 */
[----:B--2---:R-:W-:-:S04]  /*20510*/  IMAD.MOV R2, RZ, RZ, -R3 ;  /* 0x000000ffff027224 */ /* 0x004fc800078e0a03 */
[----:B-1----:R-:W-:Y:S02]  /*20520*/  IMAD R12, R2, R10, RZ ;  /* 0x0000000a020c7224 */ /* 0x002fe400078e02ff */
[----:B------:R-:W-:-:S04]  /*20530*/  IMAD.MOV.U32 R2, RZ, RZ, RZ ;  /* 0x000000ffff027224 */ /* 0x000fc800078e00ff */
[----:B------:R-:W-:Y:S01]  /*20540*/  IMAD.HI.U32 R12, R3, R12, R2 ;  /* 0x0000000c030c7227 */ /* 0x000fe200078e0002 */
[----:B------:R-:W-:Y:S02]  /*20550*/  IABS R2, R7 ;  /* 0x0000000700027213 */ /* 0x000fe40000000000 */
[----:B------:R-:W-:-:S03]  /*20560*/  IABS R3, R11 ;  /* 0x0000000b00037213 */ /* 0x000fc60000000000 */
[----:B------:R-:W-:-:S04]  /*20570*/  IMAD.MOV R2, RZ, RZ, -R2 ;  /* 0x000000ffff027224 */ /* 0x000fc800078e0a02 */
[----:B------:R-:W-:Y:S02]  /*20580*/  IMAD.MOV.U32 R11, RZ, RZ, R2 ;  /* 0x000000ffff0b7224 */ /* 0x000fe400078e0002 */
        /* <DEDUP_REMOVED lines=10> */
.L_x_1619:
[----:B------:R-:W-:Y:S05]  /*20630*/  BSYNC B0 ;  /* 0x0000000000007941 */ /* 0x000fea0003800000 */
.L_x_1618:
[-C--:B------:R-:W-:Y:S01]  /*20640*/  IMAD R6, R19, R2.reuse, R6 ;  /* 0x0000000213067224 */ /* 0x080fe200078e0206 */
[----:B------:R-:W-:Y:S04]  /*20650*/  BSSY B0, `(.L_x_1620) ;  /* 0x0000156000007945 */ /* 0x000fe80003800000 */
[C---:B------:R-:W-:Y:S01]  /*20660*/  VIADDMNMX R2, R6.reuse, R2, R9, PT ;  /* 0x0000000206027246 */ /* 0x040fe20003800109 */
[----:B------:R-:W-:-:S03]  /*20670*/  IMAD R6, R6, 0x80, -R5 ;  /* 0x0000008006067824 */ /* 0x000fc600078e0a05 */
[----:B------:R-:W-:Y:S02]  /*20680*/  LEA R2, R2, -R5, 0x7 ;  /* 0x8000000502027211 */ /* 0x000fe400078e38ff */
[----:B------:R-:W-:Y:S02]  /*20690*/  VIMNMX R6, RZ, R6, !PT ;  /* 0x00000006ff067248 */ /* 0x000fe40007fe0100 */
[----:B------:R-:W-:Y:S02]  /*206a0*/  VIMNMX R2, R2, R8, PT ;  /* 0x0000000802027248 */ /* 0x000fe40003fe0100 */
[----:B------:R-:W-:Y:S02]  /*206b0*/  SHF.R.U32.HI R5, RZ, 0x7, R6 ;  /* 0x00000007ff057819 */ /* 0x000fe40000011606 */
[----:B------:R-:W-:-:S13]  /*206c0*/  ISETP.GT.AND P0, PT, R2, R6, PT ;  /* 0x000000060200720c */ /* 0x000fda0003f04270 */
        /* <DEDUP_REMOVED lines=15> */
.L_x_1795:
[----:B--2---:R-:W-:Y:S02]  /*207c0*/  ISETP.NE.AND P0, PT, R14, RZ, PT ;  /* 0x000000ff0e00720c */ /* 0x004fe40003f05270 */
[----:B------:R-:W-:-:S11]  /*207d0*/  PLOP3.LUT P6, PT, PT, PT, PT, 0x8, 0x0 ;  /* 0x000000000000781c */ /* 0x000fd60003fce170 */
[----:B------:R-:W-:Y:S05]  /*207e0*/  @P0 BRA `(.L_x_1623) ;  /* 0x00000000000c0947 */ /* 0x000fea0003800000 */
[----:B------:R-:W-:-:S03]  /*207f0*/  UMOV UR4, 0xffffffff ;  /* 0xffffffff00047882 */ /* 0x000fc60000000000 */
[----:B------:R-:W-:Y:S05]  /*20800*/  BRA.DIV UR4, `(.L_x_1624) ;  /* 0x0000007604407947 */ /* 0x000fea000b800000 */
[----:B------:R-:W-:-:S13]  /*20810*/  ELECT P6, URZ, PT ;  /* 0x00000000003f782f */ /* 0x000fda00038c0000 */
.L_x_1623:
[----:B0-----:R-:W2:Y:S01]  /*20820*/  LDL R6, [R1+0x48] ;  /* 0x0000480001067983 */ /* 0x001ea20000100800 */
[----:B------:R-:W-:Y:S01]  /*20830*/  BSSY B1, `(.L_x_1625) ;  /* 0x0000008000017945 */ /* 0x000fe20003800000 */
[----:B--2---:R-:W-:-:S05]  /*20840*/  VIADD R6, R6, 0x1 ;  /* 0x0000000106067836 */ /* 0x004fca0000000000 */
[----:B------:R-:W-:-:S04]  /*20850*/  LEA.HI R7, R6, R6, RZ, 0x1 ;  /* 0x0000000606077211 */ /* 0x000fc800078f08ff */
[----:B------:R-:W-:-:S05]  /*20860*/  LOP3.LUT R7, R7, 0xfffffffe, RZ, 0xc0, !PT ;  /* 0xfffffffe07077812 */ /* 0x000fca00078ec0ff */
[----:B------:R-:W-:-:S05]  /*20870*/  IMAD.IADD R6, R6, 0x1, -R7 ;  /* 0x0000000106067824 */ /* 0x000fca00078e0a07 */
[----:B------:R-:W-:-:S04]  /*20880*/  SHF.L.U32 R6, R6, 0x1f, RZ ;  /* 0x0000001f06067819 */ /* 0x000fc800000006ff */
[----:B------:R-:W0:Y:S02]  /*20890*/  SYNCS.PHASECHK.TRANS64.TRYWAIT P0, [R18+URZ+0x2d820], R6 ;  /* 0x02d82006120075a7 */ /* 0x000e24000800017f */
[----:B0-----:R-:W-:Y:S05]  /*208a0*/  @!P0 BRA `(.L_x_1626) ;  /* 0x0000007400388947 */ /* 0x001fea0003800000 */
.L_x_1798:
[----:B------:R-:W-:Y:S05]  /*208b0*/  BSYNC B1 ;  /* 0x0000000000017941 */ /* 0x000fea0003800000 */
.L_x_1625:
[----:B------:R-:W-:Y:S04]  /*208c0*/  BSSY B1, `(.L_x_1627) ;  /* 0x000008c000017945 */ /* 0x000fe80003800000 */
[----:B------:R-:W-:Y:S05]  /*208d0*/  @!P6 BRA `(.L_x_1628) ;  /* 0x000000080028e947 */ /* 0x000fea0003800000 */
[----:B------:R-:W2:Y:S01]  /*208e0*/  LDL R8, [R1+0x4] ;  /* 0x0000040001087983 */ /* 0x000ea20000100800 */
[----:B------:R-:W-:Y:S01]  /*208f0*/  IMAD R10, R29, 0x8, R18 ;  /* 0x000000081d0a7824 */ /* 0x000fe200078e0212 */
[----:B------:R-:W3:Y:S01]  /*20900*/  S2R R7, SR_TID.X ;  /* 0x0000000000077919 */ /* 0x000ee20000002100 */
[----:B------:R-:W-:Y:S01]  /*20910*/  BSSY B2, `(.L_x_1629) ;  /* 0x0000006000027945 */ /* 0x000fe20003800000 */
[----:B---3--:R-:W-:-:S04]  /*20920*/  LOP3.LUT R7, R7, 0x7f, RZ, 0xc0, !PT ;  /* 0x0000007f07077812 */ /* 0x008fc800078ec0ff */
[----:B------:R-:W-:Y:S02]  /*20930*/  ISETP.NE.AND P1, PT, R7, RZ, PT ;  /* 0x000000ff0700720c */ /* 0x000fe40003f25270 */
[----:B--2---:R-:W-:-:S04]  /*20940*/  SHF.L.U32 R9, R8, 0x1f, RZ ;  /* 0x0000001f08097819 */ /* 0x004fc800000006ff */
[----:B------:R-:W2:Y:S02]  /*20950*/  SYNCS.PHASECHK.TRANS64.TRYWAIT P0, [R10+URZ+0x2d8a0], R9 ;  /* 0x02d8a0090a0075a7 */ /* 0x000ea4000800017f */
[----:B--2---:R-:W-:Y:S05]  /*20960*/  @!P0 BRA `(.L_x_1630) ;  /* 0x00000074001c8947 */ /* 0x004fea0003800000 */
.L_x_1799:
[----:B------:R-:W-:Y:S05]  /*20970*/  BSYNC B2 ;  /* 0x0000000000027941 */ /* 0x000fea0003800000 */
.L_x_1629:
[----:B------:R-:W-:Y:S04]  /*20980*/  BSSY B2, `(.L_x_1631) ;  /* 0x0000009000027945 */ /* 0x000fe80003800000 */
[----:B------:R-:W-:Y:S05]  /*20990*/  @P1 BRA `(.L_x_1632) ;  /* 0x00000000001c1947 */ /* 0x000fea0003800000 */
[----:B0-----:R-:W0:Y:S02]  /*209a0*/  S2R R6, SR_TID.X ;  /* 0x0000000000067919 */ /* 0x001e240000002100 */
[----:B0-----:R-:W-:Y:S01]  /*209b0*/  LOP3.LUT R7, R6, 0x1f, RZ, 0xc0, !PT ;  /* 0x0000001f06077812 */ /* 0x001fe200078ec0ff */
[----:B------:R-:W-:-:S03]  /*209c0*/  IMAD.MOV.U32 R6, RZ, RZ, 0x6000 ;  /* 0x00006000ff067424 */ /* 0x000fc600078e00ff */
[----:B------:R-:W-:Y:S01]  /*209d0*/  ISETP.NE.AND P0, PT, R7, RZ, PT ;  /* 0x000000ff0700720c */ /* 0x000fe20003f05270 */
[----:B------:R3:W-:-:S12]  /*209e0*/  SYNCS.ARRIVE.TRANS64 RZ, [R10+URZ+0x2d890], R6 ;  /* 0x02d890060aff79a7 */ /* 0x0007d8000800003f */
[----:B---3--:R-:W-:Y:S05]  /*209f0*/  @!P0 BRA `(.L_x_1632) ;  /* 0x0000000000048947 */ /* 0x008fea0003800000 */
[----:B------:R-:W-:Y:S01]  /*20a00*/  BPT.TRAP 0x1 ;  /* 0x000000040000795c */ /* 0x000fe20000300000 */
.L_x_1632:
[----:B------:R-:W-:Y:S05]  /*20a10*/  BSYNC B2 ;  /* 0x0000000000027941 */ /* 0x000fea0003800000 */
.L_x_1631:
[----:B------:R-:W-:Y:S01]  /*20a20*/  IMAD.MOV.U32 R23, RZ, RZ, RZ ;  /* 0x000000ffff177224 */ /* 0x000fe200078e00ff */
[----:B------:R-:W-:Y:S01]  /*20a30*/  UIADD3 UR4, UP0, UR40, 0x570, URZ ;  /* 0x0000057028047890 */ /* 0x000fe2000ff1e03f */
[----:B------:R-:W-:Y:S01]  /*20a40*/  IMAD R7, R3, 0x80, R4 ;  /* 0x0000008003077824 */ /* 0x000fe200078e0204 */
[----:B------:R-:W-:Y:S01]  /*20a50*/  PLOP3.LUT P0, PT, PT, PT, PT, 0x80, 0x0 ;  /* 0x000000000000781c */ /* 0x000fe20003f0f070 */
[----:B------:R-:W-:Y:S01]  /*20a60*/  IMAD R8, R29, 0x6000, R18 ;  /* 0x000060001d087824 */ /* 0x000fe200078e0212 */
[----:B------:R-:W-:Y:S01]  /*20a70*/  R2UR UR10, R23 ;  /* 0x00000000170a72ca */ /* 0x000fe200000e0000 */
[----:B------:R-:W-:Y:S01]  /*20a80*/  VIADD R7, R7, 0xffffff80 ;  /* 0xffffff8007077836 */ /* 0x000fe20000000000 */
[----:B------:R-:W-:Y:S01]  /*20a90*/  UIADD3.X UR5, URZ, UR41, URZ, UP0, !UPT ;  /* 0x000000293f057290 */ /* 0x000fe200087fe43f */
[----:B0-----:R-:W-:Y:S01]  /*20aa0*/  VIADD R6, R10, 0x2d890 ;  /* 0x0002d8900a067836 */ /* 0x001fe20000000000 */
[----:B------:R-:W-:Y:S01]  /*20ab0*/  UMOV UR6, 0x0 ;  /* 0x0000000000067882 */ /* 0x000fe20000000000 */
[----:B------:R-:W-:Y:S01]  /*20ac0*/  VIADD R11, R8, 0x15400 ;  /* 0x00015400080b7836 */ /* 0x000fe20000000000 */
[----:B------:R-:W-:-:S09]  /*20ad0*/  UMOV UR7, 0x12f00000 ;  /* 0x12f0000000077882 */ /* 0x000fd20000000000 */
.L_x_1633:
        /* <DEDUP_REMOVED lines=16> */
.L_x_1634:
        /* <DEDUP_REMOVED lines=16> */
.L_x_1635:
        /* <DEDUP_REMOVED lines=13> */
.L_x_1800:
[----:B------:R-:W-:Y:S05]  /*20db0*/  BSYNC B2 ;  /* 0x0000000000027941 */ /* 0x000fea0003800000 */
.L_x_1636:
[----:B------:R-:W-:Y:S01]  /*20dc0*/  BSSY B2, `(.L_x_1638) ;  /* 0x000000b000027945 */ /* 0x000fe20003800000 */
[----:B-1----:R-:W-:Y:S02]  /*20dd0*/  IMAD.MOV.U32 R12, RZ, RZ, 0x0 ;  /* 0x00000000ff0c7424 */ /* 0x002fe400078e00ff */
[----:B------:R-:W-:Y:S01]  /*20de0*/  IMAD.MOV.U32 R13, RZ, RZ, 0x12f00000 ;  /* 0x12f00000ff0d7424 */ /* 0x000fe200078e00ff */
[----:B------:R-:W-:Y:S06]  /*20df0*/  @P1 BRA `(.L_x_1639) ;  /* 0x00000000001c1947 */ /* 0x000fec0003800000 */
[----:B------:R-:W1:Y:S02]  /*20e00*/  S2R R6, SR_TID.X ;  /* 0x0000000000067919 */ /* 0x000e640000002100 */
[----:B-1----:R-:W-:Y:S02]  /*20e10*/  LOP3.LUT R11, R6, 0x1f, RZ, 0xc0, !PT ;  /* 0x0000001f060b7812 */ /* 0x002fe400078ec0ff */
[----:B------:R-:W-:Y:S02]  /*20e20*/  MOV R6, 0x6000 ;  /* 0x0000600000067802 */ /* 0x000fe40000000f00 */
[----:B------:R-:W-:Y:S02]  /*20e30*/  ISETP.NE.AND P0, PT, R11, RZ, PT ;  /* 0x000000ff0b00720c */ /* 0x000fe40003f05270 */
[----:B------:R1:W-:Y:S11]  /*20e40*/  SYNCS.ARRIVE.TRANS64 RZ, [R10+URZ+0x2d8b0], R6 ;  /* 0x02d8b0060aff79a7 */ /* 0x0003f6000800003f */
[----:B-1----:R-:W-:Y:S05]  /*20e50*/  @!P0 BRA `(.L_x_1639) ;  /* 0x0000000000048947 */ /* 0x002fea0003800000 */
[----:B------:R-:W-:Y:S01]  /*20e60*/  BPT.TRAP 0x1 ;  /* 0x000000040000795c */ /* 0x000fe20000300000 */
.L_x_1639:
[----:B------:R-:W-:Y:S05]  /*20e70*/  BSYNC B2 ;  /* 0x0000000000027941 */ /* 0x000fea0003800000 */
.L_x_1638:
[----:B------:R-:W-:Y:S01]  /*20e80*/  R2UR UR10, R23 ;  /* 0x00000000170a72ca */ /* 0x000fe200000e0000 */
[----:B------:R-:W-:Y:S01]  /*20e90*/  UIADD3 UR4, UP0, UR40, 0x670, URZ ;  /* 0x0000067028047890 */ /* 0x000fe2000ff1e03f */
[----:B------:R-:W-:Y:S01]  /*20ea0*/  R2UR UR6, R12 ;  /* 0x000000000c0672ca */ /* 0x000fe200000e0000 */
[----:B0-2---:R-:W-:Y:S01]  /*20eb0*/  VIADD R10, R10, 0x2d8b0 ;  /* 0x0002d8b00a0a7836 */ /* 0x005fe20000000000 */
[----:B------:R-:W-:Y:S01]  /*20ec0*/  R2UR UR7, R13 ;  /* 0x000000000d0772ca */ /* 0x000fe200000e0000 */
[----:B------:R-:W-:Y:S01]  /*20ed0*/  VIADD R6, R8, 0x400 ;  /* 0x0000040008067836 */ /* 0x000fe20000000000 */
[----:B------:R-:W-:Y:S01]  /*20ee0*/  PLOP3.LUT P0, PT, PT, PT, PT, 0x80, 0x0 ;  /* 0x000000000000781c */ /* 0x000fe20003f0f070 */
[----:B------:R-:W-:-:S12]  /*20ef0*/  UIADD3.X UR5, URZ, UR41, URZ, UP0, !UPT ;  /* 0x000000293f057290 */ /* 0x000fd800087fe43f */
.L_x_1640:
        /* <DEDUP_REMOVED lines=15> */
.L_x_1641:
        /* <DEDUP_REMOVED lines=15> */
.L_x_1642:
        /* <DEDUP_REMOVED lines=10> */
.L_x_1628:
[----:B------:R-:W-:Y:S05]  /*21180*/  BSYNC B1 ;  /* 0x0000000000017941 */ /* 0x000fea0003800000 */
.L_x_1627:
[----:B0-----:R-:W2:Y:S01]  /*21190*/  LDL.LU R6, [R1+0x4] ;  /* 0x0000040001067983 */ /* 0x001ea20000300800 */
[----:B------:R-:W-:Y:S01]  /*211a0*/  VIADD R29, R29, 0x1 ;  /* 0x000000011d1d7836 */ /* 0x000fe20000000000 */
[----:B------:R-:W-:Y:S01]  /*211b0*/  PLOP3.LUT P0, PT, PT, PT, PT, 0x8, 0x0 ;  /* 0x000000000000781c */ /* 0x000fe20003f0e170 */
[----:B------:R-:W-:-:S03]  /*211c0*/  VIADD R10, R3, 0xfffffffe ;  /* 0xfffffffe030a7836 */ /* 0x000fc60000000000 */
[C---:B------:R-:W-:Y:S02]  /*211d0*/  ISETP.NE.AND P1, PT, R29.reuse, 0x2, PT ;  /* 0x000000021d00780c */ /* 0x040fe40003f25270 */
[----:B------:R-:W-:Y:S02]  /*211e0*/  ISETP.GE.AND P2, PT, R10, R5, PT ;  /* 0x000000050a00720c */ /* 0x000fe40003f46270 */
[----:B------:R-:W-:Y:S02]  /*211f0*/  SEL R3, RZ, 0x1, P1 ;  /* 0x00000001ff037807 */ /* 0x000fe40000800000 */
[----:B------:R-:W-:Y:S02]  /*21200*/  SEL R29, R29, RZ, P1 ;  /* 0x000000ff1d1d7207 */ /* 0x000fe40000800000 */
[----:B--2---:R-:W-:-:S05]  /*21210*/  LOP3.LUT R6, R6, R3, RZ, 0x3c, !PT ;  /* 0x0000000306067212 */ /* 0x004fca00078e3cff */
[----:B------:R0:W-:Y:S02]  /*21220*/  STL [R1+0x4], R6 ;  /* 0x0000040601007387 */ /* 0x0001e40000100800 */
[----:B------:R-:W-:Y:S05]  /*21230*/  @!P2 BRA `(.L_x_1621) ;  /* 0x00000008005ca947 */ /* 0x000fea0003800000 */
.L_x_1659:
[----:B------:R-:W-:Y:S05]  /*21240*/  YIELD ;  /* 0x0000000000007946 */ /* 0x000fea0003800000 */
[----:B------:R-:W-:Y:S04]  /*21250*/  BSSY B1, `(.L_x_1643) ;  /* 0x000008b000017945 */ /* 0x000fe80003800000 */
[----:B--2---:R-:W-:Y:S05]  /*21260*/  @!P6 BRA `(.L_x_1644) ;  /* 0x000000080024e947 */ /* 0x004fea0003800000 */
[----:B0-----:R-:W2:Y:S01]  /*21270*/  LDL R6, [R1+0x4] ;  /* 0x0000040001067983 */ /* 0x001ea20000100800 */
[----:B------:R-:W-:Y:S01]  /*21280*/  IMAD R9, R29, 0x8, R18 ;  /* 0x000000081d097824 */ /* 0x000fe200078e0212 */
[----:B------:R-:W0:Y:S01]  /*21290*/  S2R R3, SR_TID.X ;  /* 0x0000000000037919 */ /* 0x000e220000002100 */
[----:B------:R-:W-:Y:S01]  /*212a0*/  BSSY B2, `(.L_x_1645) ;  /* 0x0000006000027945 */ /* 0x000fe20003800000 */
[----:B0-----:R-:W-:-:S04]  /*212b0*/  LOP3.LUT R3, R3, 0x7f, RZ, 0xc0, !PT ;  /* 0x0000007f03037812 */ /* 0x001fc800078ec0ff */
[----:B------:R-:W-:Y:S02]  /*212c0*/  ISETP.NE.AND P2, PT, R3, RZ, PT ;  /* 0x000000ff0300720c */ /* 0x000fe40003f45270 */
[----:B--2---:R-:W-:-:S04]  /*212d0*/  SHF.L.U32 R8, R6, 0x1f, RZ ;  /* 0x0000001f06087819 */ /* 0x004fc800000006ff */
[----:B------:R-:W0:Y:S02]  /*212e0*/  SYNCS.PHASECHK.TRANS64.TRYWAIT P1, [R9+URZ+0x2d8a0], R8 ;  /* 0x02d8a008090075a7 */ /* 0x000e24000802017f */
[----:B0-----:R-:W-:Y:S05]  /*212f0*/  @!P1 BRA `(.L_x_1646) ;  /* 0x0000006800e09947 */ /* 0x001fea0003800000 */
.L_x_1801:
[----:B------:R-:W-:Y:S05]  /*21300*/  BSYNC B2 ;  /* 0x0000000000027941 */ /* 0x000fea0003800000 */
.L_x_1645:
[----:B------:R-:W-:Y:S04]  /*21310*/  BSSY B2, `(.L_x_1647) ;  /* 0x0000009000027945 */ /* 0x000fe80003800000 */
        /* <DEDUP_REMOVED lines=8> */
.L_x_1648:
[----:B------:R-:W-:Y:S05]  /*213a0*/  BSYNC B2 ;  /* 0x0000000000027941 */ /* 0x000fea0003800000 */
.L_x_1647:
        /* <DEDUP_REMOVED lines=8> */
[----:B------:R-:W-:Y:S01]  /*21430*/  VIADD R11, R7, 0x15400 ;  /* 0x00015400070b7836 */ /* 0x000fe20000000000 */
[----:B------:R-:W-:Y:S01]  /*21440*/  UMOV UR6, 0x0 ;  /* 0x0000000000067882 */ /* 0x000fe20000000000 */
[----:B------:R-:W-:-:S10]  /*21450*/  UMOV UR7, 0x12f00000 ;  /* 0x12f0000000077882 */ /* 0x000fd40000000000 */
.L_x_1649:
        /* <DEDUP_REMOVED lines=10> */
[----:B------:R-:W-:Y:S01]  /*21500*/  IMAD.MOV.U32 R23, RZ, RZ, 0x20 ;  /* 0x00000020ff177424 */ /* 0x000fe200078e00ff */
[----:B------:R-:W-:Y:S01]  /*21510*/  PLOP3.LUT P1, PT, PT, PT, PT, 0x80, 0x0 ;  /* 0x000000000000781c */ /* 0x000fe20003f2f070 */
[----:B------:R-:W-:Y:S01]  /*21520*/  VIADD R11, R7, 0x17400 ;  /* 0x00017400070b7836 */ /* 0x000fe20000000000 */
[----:B------:R-:W-:Y:S01]  /*21530*/  UMOV UR6, 0x0 ;  /* 0x0000000000067882 */ /* 0x000fe20000000000 */
[----:B------:R-:W-:Y:S01]  /*21540*/  UMOV UR7, 0x12f00000 ;  /* 0x12f0000000077882 */ /* 0x000fe20000000000 */
[----:B------:R-:W-:-:S15]  /*21550*/  R2UR UR10, R23 ;  /* 0x00000000170a72ca */ /* 0x000fde00000e0000 */
.L_x_1650:
        /* <DEDUP_REMOVED lines=16> */
.L_x_1651:
        /* <DEDUP_REMOVED lines=10> */
[----:B------:R-:W2:Y:S01]  /*21700*/  SYNCS.PHASECHK.TRANS64.TRYWAIT P1, [R9+URZ+0x2d8c0], R8 ;  /* 0x02d8c008090075a7 */ /* 0x000ea2000802017f */
[----:B------:R-:W-:Y:S04]  /*21710*/  BSSY B2, `(.L_x_1652) ;  /* 0x0000002000027945 */ /* 0x000fe80003800000 */
[----:B--2---:R-:W-:Y:S05]  /*21720*/  @!P1 BRA `(.L_x_1653) ;  /* 0x0000006400e89947 */ /* 0x004fea0003800000 */
.L_x_1802:
[----:B------:R-:W-:Y:S05]  /*21730*/  BSYNC B2 ;  /* 0x0000000000027941 */ /* 0x000fea0003800000 */
.L_x_1652:
[----:B------:R-:W-:Y:S01]  /*21740*/  BSSY B2, `(.L_x_1654) ;  /* 0x000000b000027945 */ /* 0x000fe20003800000 */
[----:B-1----:R-:W-:Y:S01]  /*21750*/  IMAD.MOV.U32 R12, RZ, RZ, 0x0 ;  /* 0x00000000ff0c7424 */ /* 0x002fe200078e00ff */
[----:B------:R-:W-:Y:S02]  /*21760*/  MOV R13, 0x12f00000 ;  /* 0x12f00000000d7802 */ /* 0x000fe40000000f00 */
        /* <DEDUP_REMOVED lines=8> */
.L_x_1655:
[----:B------:R-:W-:Y:S05]  /*217f0*/  BSYNC B2 ;  /* 0x0000000000027941 */ /* 0x000fea0003800000 */
.L_x_1654:
        /* <DEDUP_REMOVED lines=8> */
.L_x_1656:
        /* <DEDUP_REMOVED lines=15> */
.L_x_1657:
        /* <DEDUP_REMOVED lines=15> */
.L_x_1658:
        /* <DEDUP_REMOVED lines=10> */
.L_x_1644:
[----:B------:R-:W-:Y:S05]  /*21b00*/  BSYNC B1 ;  /* 0x0000000000017941 */ /* 0x000fea0003800000 */
.L_x_1643:
        /* <DEDUP_REMOVED lines=10> */
.L_x_1621:
[----:B------:R-:W-:Y:S05]  /*21bb0*/  BSYNC B0 ;  /* 0x0000000000007941 */ /* 0x000fea0003800000 */
.L_x_1620:
[----:B------:R-:W3:Y:S01]  /*21bc0*/  LDC R2, c[0x0][0x448] ;  /* 0x00011200ff027b82 */ /* 0x000ee20000000800 */
[----:B------:R-:W-:Y:S01]  /*21bd0*/  VIADD R3, R25, 0xbf ;  /* 0x000000bf19037836 */ /* 0x000fe20000000000 */
[----:B------:R-:W-:Y:S06]  /*21be0*/  @!P0 WARPSYNC.ALL ;  /* 0x0000000000008948 */ /* 0x000fec0003800000 */
[----:B------:R-:W-:Y:S01]  /*21bf0*/  @!P0 BAR.SYNC.DEFER_BLOCKING 0xc, 0x200 ;  /* 0x0308000000008b1d */ /* 0x000fe20000010000 */
[----:B---3--:R-:W-:-:S13]  /*21c00*/  ISETP.NE.AND P1, PT, R2, 0x1, PT ;  /* 0x000000010200780c */ /* 0x008fda0003f25270 */
[----:B------:R-:W3:Y:S08]  /*21c10*/  @P1 LDC R4, c[0x0][0x44c] ;  /* 0x00011300ff041b82 */ /* 0x000ef00000000800 */
[----:B------:R-:W4:Y:S01]  /*21c20*/  @P1 LDC R2, c[0x0][0x450] ;  /* 0x00011400ff021b82 */ /* 0x000f220000000800 */
[----:B---3--:R-:W-:-:S05]  /*21c30*/  @P1 IMAD.HI.U32 R4, R3, R4, RZ ;  /* 0x0000000403041227 */ /* 0x008fca00078e00ff */
[----:B----4-:R-:W-:-:S05]  /*21c40*/  @P1 SHF.R.U32.HI R3, RZ, R2, R4 ;  /* 0x00000002ff031219 */ /* 0x010fca0000011604 */
[----:B------:R-:W-:Y:S02]  /*21c50*/  IMAD.IADD R21, R21, 0x1, R3 ;  /* 0x0000000115157824 */ /* 0x000fe400078e0203 */
[----:B------:R-:W3:Y:S02]  /*21c60*/  LDC.64 R2, c[0x0][0x9e0] ;  /* 0x00027800ff027b82 */ /* 0x000ee40000000a00 */
[----:B---3--:R-:W-:Y:S01]  /*21c70*/  ISETP.GE.AND P2, PT, R3, 0x1, PT ;  /* 0x000000010300780c */ /* 0x008fe20003f46270 */
[----:B------:R-:W-:-:S12]  /*21c80*/  IMAD.IADD R2, R21, 0x1, R2 ;  /* 0x0000000115027824 */ /* 0x000fd800078e0202 */
[----:B------:R-:W-:Y:S05]  /*21c90*/  @!P2 BRA `(.L_x_1660) ;  /* 0x000000000048a947 */ /* 0x000fea0003800000 */
[C---:B------:R-:W-:Y:S01]  /*21ca0*/  ISETP.GT.AND P0, PT, R21.reuse, RZ, PT ;  /* 0x000000ff1500720c */ /* 0x040fe20003f04270 */
[----:B------:R-:W-:Y:S01]  /*21cb0*/  BSSY B0, `(.L_x_1661) ;  /* 0x000000e000007945 */ /* 0x000fe20003800000 */
[----:B0-----:R-:W-:-:S11]  /*21cc0*/  VIADD R6, R21, 0xffffffff ;  /* 0xffffffff15067836 */ /* 0x001fd60000000000 */
        /* <DEDUP_REMOVED lines=8> */
.L_x_1662:
[----:B------:R-:W-:-:S13]  /*21d50*/  ISETP.NE.AND P0, PT, R3, 0x1, PT ;  /* 0x000000010300780c */ /* 0x000fda0003f05270 */
[----:B------:R-:W0:Y:S02]  /*21d60*/  @P0 LDC.64 R4, c[0x0][0x9e8] ;  /* 0x00027a00ff040b82 */ /* 0x000e240000000a00 */
[----:B0-----:R-:W-:-:S05]  /*21d70*/  @P0 IMAD.HI.U32 R4, R6, R4, RZ ;  /* 0x0000000406040227 */ /* 0x001fca00078e00ff */
[----:B------:R-:W-:-:S07]  /*21d80*/  @P0 SHF.R.U32.HI R6, RZ, R5, R4 ;  /* 0x00000005ff060219 */ /* 0x000fce0000011604 */
.L_x_1663:
[----:B------:R-:W-:Y:S05]  /*21d90*/  BSYNC B0 ;  /* 0x0000000000007941 */ /* 0x000fea0003800000 */
.L_x_1661:
[----:B------:R-:W-:-:S05]  /*21da0*/  IMAD R6, R6, R3, R3 ;  /* 0x0000000306067224 */ /* 0x000fca00078e0203 */
[----:B------:R-:W-:-:S07]  /*21db0*/  VIMNMX R2, R2, R6, PT ;  /* 0x0000000602027248 */ /* 0x000fce0003fe0100 */
.L_x_1660:
[----:B------:R-:W-:Y:S01]  /*21dc0*/  VIADD R2, R2, 0x7f ;  /* 0x0000007f02027836 */ /* 0x000fe20000000000 */
[----:B------:R-:W-:Y:S01]  /*21dd0*/  ULDC UR4, c[0x0][0x9dc] ;  /* 0x0002770000047ab9 */ /* 0x000fe20000000800 */
[----:B------:R-:W-:-:S03]  /*21de0*/  IMAD.MOV.U32 R5, RZ, RZ, R25 ;  /* 0x000000ffff057224 */ /* 0x000fc600078e0019 */
[----:B------:R-:W-:-:S04]  /*21df0*/  SHF.R.S32.HI R4, RZ, 0x1f, R2 ;  /* 0x0000001fff047819 */ /* 0x000fc80000011402 */
[----:B------:R-:W-:Y:S02]  /*21e00*/  LEA.HI R4, R4, R2, RZ, 0x7 ;  /* 0x0000000204047211 */ /* 0x000fe400078f38ff */
[----:B------:R-:W3:Y:S02]  /*21e10*/  @P1 LDC R2, c[0x0][0x450] ;  /* 0x00011400ff021b82 */ /* 0x000ee40000000800 */
[----:B------:R-:W-:-:S04]  /*21e20*/  SHF.R.S32.HI R4, RZ, 0x7, R4 ;  /* 0x00000007ff047819 */ /* 0x000fc80000011404 */
[----:B0-----:R-:W-:Y:S02]  /*21e30*/  VIMNMX R6, R22, R4, PT ;  /* 0x0000000416067248 */ /* 0x001fe40003fe0100 */
[----:B------:R-:W0:Y:S02]  /*21e40*/  @P1 LDC R4, c[0x0][0x44c] ;  /* 0x00011300ff041b82 */ /* 0x000e240000000800 */
[----:B0-----:R-:W-:-:S05]  /*21e50*/  @P1 IMAD.HI.U32 R4, R25, R4, RZ ;  /* 0x0000000419041227 */ /* 0x001fca00078e00ff */
[----:B---3--:R-:W-:-:S05]  /*21e60*/  @P1 SHF.R.U32.HI R5, RZ, R2, R4 ;  /* 0x00000002ff051219 */ /* 0x008fca0000011604 */
        /* <DEDUP_REMOVED lines=13> */
.L_x_1666:
[----:B------:R-:W-:-:S13]  /*21f40*/  ISETP.NE.AND P0, PT, R3, 0x1, PT ;  /* 0x000000010300780c */ /* 0x000fda0003f05270 */
[----:B------:R-:W0:Y:S02]  /*21f50*/  @P0 LDC.64 R4, c[0x0][0x9e8] ;  /* 0x00027a00ff040b82 */ /* 0x000e240000000a00 */
[----:B0-----:R-:W-:-:S05]  /*21f60*/  @P0 IMAD.HI.U32 R4, R7, R4, RZ ;  /* 0x0000000407040227 */ /* 0x001fca00078e00ff */
[----:B------:R-:W-:-:S07]  /*21f70*/  @P0 SHF.R.U32.HI R7, RZ, R5, R4 ;  /* 0x00000005ff070219 */ /* 0x000fce0000011604 */
.L_x_1667:
[----:B------:R-:W-:Y:S05]  /*21f80*/  BSYNC B0 ;  /* 0x0000000000007941 */ /* 0x000fea0003800000 */
.L_x_1665:
[----:B------:R-:W-:-:S05]  /*21f90*/  IMAD R3, R7, R3, RZ ;  /* 0x0000000307037224 */ /* 0x000fca00078e02ff */
[----:B------:R-:W-:-:S07]  /*21fa0*/  VIMNMX R2, R2, R3, !PT ;  /* 0x0000000302027248 */ /* 0x000fce0007fe0100 */
.L_x_1664:
[----:B------:R-:W-:Y:S01]  /*21fb0*/  ISETP.NE.AND P1, PT, R0, RZ, PT ;  /* 0x000000ff0000720c */ /* 0x000fe20003f25270 */
[----:B------:R-:W-:Y:S01]  /*21fc0*/  BSSY B0, `(.L_x_1668) ;  /* 0x0000024000007945 */ /* 0x000fe20003800000 */
[----:B------:R-:W-:-:S04]  /*21fd0*/  SHF.R.S32.HI R3, RZ, 0x1f, R2 ;  /* 0x0000001fff037819 */ /* 0x000fc80000011402 */
[----:B------:R-:W-:Y:S01]  /*21fe0*/  LEA.HI R3, R3, R2, RZ, 0x7 ;  /* 0x0000000203037211 */ /* 0x000fe200078f38ff */
[----:B------:R-:W-:-:S03]  /*21ff0*/  IMAD.MOV.U32 R2, RZ, RZ, RZ ;  /* 0x000000ffff027224 */ /* 0x000fc600078e00ff */
[----:B------:R-:W-:-:S03]  /*22000*/  SHF.R.S32.HI R3, RZ, 0x7, R3 ;  /* 0x00000007ff037819 */ /* 0x000fc60000011403 */
[----:B------:R-:W0:Y:S01]  /*22010*/  @!P1 LDC R0, c[0x0][0x9f0] ;  /* 0x00027c00ff009b82 */ /* 0x000e220000000800 */
[----:B------:R-:W-:-:S04]  /*22020*/  VIMNMX R4, RZ, R3, !PT ;  /* 0x00000003ff047248 */ /* 0x000fc80007fe0100 */
[----:B------:R-:W-:-:S13]  /*22030*/  ISETP.GT.AND P0, PT, R6, R4, PT ;  /* 0x000000040600720c */ /* 0x000fda0003f04270 */
[----:B------:R-:W-:Y:S05]  /*22040*/  @!P0 BRA `(.L_x_1669) ;  /* 0x00000000006c8947 */ /* 0x000fea0003800000 */
[-C--:B0-----:R-:W-:Y:S02]  /*22050*/  IABS R5, R0.reuse ;  /* 0x0000000000057213 */ /* 0x081fe40000000000 */
[----:B--2---:R-:W-:Y:S02]  /*22060*/  IABS R8, R0 ;  /* 0x0000000000087213 */ /* 0x004fe40000000000 */
[----:B------:R-:W0:Y:S03]  /*22070*/  I2F.RP R2, R5 ;  /* 0x0000000500027306 */ /* 0x000e260000209400 */
[----:B------:R-:W-:-:S05]  /*22080*/  IMAD.MOV R8, RZ, RZ, -R8 ;  /* 0x000000ffff087224 */ /* 0x000fca00078e0a08 */
[----:B0-----:R-:W0:Y:S02]  /*22090*/  MUFU.RCP R2, R2 ;  /* 0x0000000200027308 */ /* 0x001e240000001000 */
[----:B0-----:R-:W-:-:S06]  /*220a0*/  IADD3 R2, R2, 0xffffffe, RZ ;  /* 0x0ffffffe02027810 */ /* 0x001fcc0007ffe0ff */
[----:B------:R-:W0:Y:S02]  /*220b0*/  F2I.FTZ.U32.TRUNC.NTZ R3, R2 ;  /* 0x0000000200037305 */ /* 0x000e24000021f000 */
[----:B0-----:R-:W-:-:S04]  /*220c0*/  IMAD.MOV R2, RZ, RZ, -R3 ;  /* 0x000000ffff027224 */ /* 0x001fc800078e0a03 */
[----:B------:R-:W-:Y:S02]  /*220d0*/  IMAD R7, R2, R5, RZ ;  /* 0x0000000502077224 */ /* 0x000fe400078e02ff */
[----:B------:R-:W-:-:S04]  /*220e0*/  IMAD.MOV.U32 R2, RZ, RZ, RZ ;  /* 0x000000ffff027224 */ /* 0x000fc800078e00ff */
[----:B------:R-:W-:Y:S01]  /*220f0*/  IMAD.HI.U32 R7, R3, R7, R2 ;  /* 0x0000000703077227 */ /* 0x000fe200078e0002 */
[----:B------:R-:W-:-:S05]  /*22100*/  IADD3 R3, R0, -0x1, R6 ;  /* 0xffffffff00037810 */ /* 0x000fca0007ffe006 */
[----:B------:R-:W-:-:S05]  /*22110*/  IMAD.IADD R3, R3, 0x1, -R4 ;  /* 0x0000000103037824 */ /* 0x000fca00078e0a04 */
        /* <DEDUP_REMOVED lines=14> */
.L_x_1669:
[----:B------:R-:W-:Y:S05]  /*22200*/  BSYNC B0 ;  /* 0x0000000000007941 */ /* 0x000fea0003800000 */
.L_x_1668:
[-C--:B0-----:R-:W-:Y:S01]  /*22210*/  IMAD R0, R19, R2.reuse, R4 ;  /* 0x0000000213007224 */ /* 0x081fe200078e0204 */
[----:B------:R-:W-:Y:S04]  /*22220*/  BSSY B7, `(.L_x_1670) ;  /* 0x0000344000077945 */ /* 0x000fe80003800000 */
        /* <DEDUP_REMOVED lines=11> */
[----:B------:R-:W3:Y:S01]  /*222e0*/  LDC.64 R2, c[0x0][0xc60] ;  /* 0x00031800ff027b82 */ /* 0x000ee20000000a00 */
[----:B------:R-:W0:Y:S02]  /*222f0*/  FLO.U32 R0, UR4 ;  /* 0x0000000400007d00 */ /* 0x000e2400080e0000 */
[----:B0-----:R-:W-:-:S06]  /*22300*/  ISETP.EQ.U32.AND P0, PT, R0, R5, PT ;  /* 0x000000050000720c */ /* 0x001fcc0003f02070 */
[----:B------:R-:W3:Y:S07]  /*22310*/  POPC R5, UR4 ;  /* 0x0000000400057d09 */ /* 0x000eee0008000000 */
[----:B---3--:R-:W3:Y:S01]  /*22320*/  @P0 ATOMG.E.ADD.STRONG.GPU PT, R3, desc[UR54][R2.64], R5 ;  /* 0x00000005020309a8 */ /* 0x008ee200081ee1f6 */
[----:B------:R-:W0:Y:S02]  /*22330*/  S2R R4, SR_LTMASK ;  /* 0x0000000000047919 */ /* 0x000e240000003900 */
[----:B0-----:R-:W-:-:S04]  /*22340*/  LOP3.LUT R4, R4, UR4, RZ, 0xc0, !PT ;  /* 0x0000000404047c12 */ /* 0x001fc8000f8ec0ff */
[----:B------:R-:W0:Y:S01]  /*22350*/  POPC R7, R4 ;  /* 0x0000000400077309 */ /* 0x000e220000000000 */
[----:B---3--:R-:W0:Y:S02]  /*22360*/  SHFL.IDX PT, R0, R3, R0, 0x1f ;  /* 0x00001f0003007589 */ /* 0x008e2400000e0000 */
[----:B0-----:R-:W-:Y:S01]  /*22370*/  IADD3 R24, R0, UR37, R7 ;  /* 0x0000002500187c10 */ /* 0x001fe2000fffe007 */
[----:B------:R-:W-:Y:S06]  /*22380*/  BRA `(.L_x_1672) ;  /* 0x0000003000b47947 */ /* 0x000fec0003800000 */
.L_x_1671:
        /* <DEDUP_REMOVED lines=9> */
[----:B-1----:R-:W-:Y:S01]  /*22420*/  MOV R12, 0x1 ;  /* 0x00000001000c7802 */ /* 0x002fe20000000f00 */
[----:B------:R-:W0:Y:S01]  /*22430*/  LDC.64 R2, c[0x4][R2] ;  /* 0x0100000002027b82 */ /* 0x000e220000000a00 */
[----:B------:R-:W-:Y:S02]  /*22440*/  IMAD.U32 R5, RZ, RZ, UR7 ;  /* 0x00000007ff057e24 */ /* 0x000fe4000f8e00ff */
[----:B------:R-:W-:Y:S02]  /*22450*/  IMAD.U32 R6, RZ, RZ, UR8 ;  /* 0x00000008ff067e24 */ /* 0x000fe4000f8e00ff */
[----:B------:R-:W-:-:S02]  /*22460*/  IMAD.U32 R7, RZ, RZ, UR9 ;  /* 0x00000009ff077e24 */ /* 0x000fc4000f8e00ff */
[----:B------:R-:W-:Y:S02]  /*22470*/  IMAD.U32 R10, RZ, RZ, UR4 ;  /* 0x00000004ff0a7e24 */ /* 0x000fe4000f8e00ff */
[----:B------:R-:W-:Y:S02]  /*22480*/  IMAD.U32 R11, RZ, RZ, UR5 ;  /* 0x00000005ff0b7e24 */ /* 0x000fe4000f8e00ff */
[----:B--2---:R-:W-:Y:S02]  /*22490*/  IMAD.MOV.U32 R8, RZ, RZ, 0x70 ;  /* 0x00000070ff087424 */ /* 0x004fe400078e00ff */
[----:B------:R-:W-:-:S07]  /*224a0*/  IMAD.MOV.U32 R13, RZ, RZ, RZ ;  /* 0x000000ffff0d7224 */ /* 0x000fce00078e00ff */
[----:B------:R-:W-:-:S07]  /*224b0*/  LEPC R20, `(.L_x_1674) ;  /* 0x000000001014794e */ /* 0x000fce0000000000 */
[----:B0-----:R-:W-:Y:S05]  /*224c0*/  CALL.ABS.NOINC R2 ;  /* 0x0000000002007343 */ /* 0x001fea0003c00000 */
.L_x_1674:
[----:B------:R-:W-:Y:S05]  /*224d0*/  BSYNC B6 ;  /* 0x0000000000067941 */ /* 0x000fea0003800000 */
.L_x_1673:
        /* <DEDUP_REMOVED lines=8> */
[----:B------:R0:W3:Y:S01]  /*22560*/  LDC.64 R2, c[0x4][R19] ;  /* 0x0100000013027b82 */ /* 0x0000e20000000a00 */
[----:B------:R-:W-:Y:S02]  /*22570*/  IMAD.U32 R4, RZ, RZ, UR6 ;  /* 0x00000006ff047e24 */ /* 0x000fe4000f8e00ff */
[----:B------:R-:W-:Y:S02]  /*22580*/  IMAD.U32 R5, RZ, RZ, UR7 ;  /* 0x00000007ff057e24 */ /* 0x000fe4000f8e00ff */
[----:B------:R-:W-:Y:S02]  /*22590*/  IMAD.U32 R6, RZ, RZ, UR8 ;  /* 0x00000008ff067e24 */ /* 0x000fe4000f8e00ff */
[----:B------:R-:W-:-:S02]  /*225a0*/  IMAD.U32 R7, RZ, RZ, UR9 ;  /* 0x00000009ff077e24 */ /* 0x000fc4000f8e00ff */
[----:B------:R-:W-:Y:S02]  /*225b0*/  IMAD.U32 R10, RZ, RZ, UR4 ;  /* 0x00000004ff0a7e24 */ /* 0x000fe4000f8e00ff */
[----:B------:R-:W-:Y:S02]  /*225c0*/  IMAD.U32 R11, RZ, RZ, UR5 ;  /* 0x00000005ff0b7e24 */ /* 0x000fe4000f8e00ff */
[----:B--2---:R-:W-:Y:S02]  /*225d0*/  IMAD.MOV.U32 R8, RZ, RZ, 0x70 ;  /* 0x00000070ff087424 */ /* 0x004fe400078e00ff */
[----:B-1----:R-:W-:Y:S02]  /*225e0*/  IMAD.MOV.U32 R12, RZ, RZ, 0x1 ;  /* 0x00000001ff0c7424 */ /* 0x002fe400078e00ff */
[----:B0-----:R-:W-:-:S07]  /*225f0*/  IMAD.MOV.U32 R13, RZ, RZ, RZ ;  /* 0x000000ffff0d7224 */ /* 0x001fce00078e00ff */
[----:B------:R-:W-:-:S07]  /*22600*/  LEPC R20, `(.L_x_1677) ;  /* 0x000000001014794e */ /* 0x000fce0000000000 */
[----:B---3--:R-:W-:Y:S05]  /*22610*/  CALL.ABS.NOINC R2 ;  /* 0x0000000002007343 */ /* 0x008fea0003c00000 */
.L_x_1677:
[----:B------:R0:W1:Y:S01]  /*22620*/  LDC.64 R2, c[0x4][R19] ;  /* 0x0100000013027b82 */ /* 0x0000620000000a00 */
[----:B------:R-:W-:Y:S01]  /*22630*/  ULDC.64 UR4, c[0x4][0x88] ;  /* 0x0100220000047ab9 */ /* 0x000fe20000000a00 */
[----:B------:R-:W-:Y:S01]  /*22640*/  ULDC.64 UR6, c[0x4][0x90] ;  /* 0x0100240000067ab9 */ /* 0x000fe20000000a00 */
[----:B------:R-:W-:Y:S01]  /*22650*/  ULDC.64 UR8, c[0x4][0x18] ;  /* 0x0100060000087ab9 */ /* 0x000fe20000000a00 */
[----:B------:R-:W-:Y:S01]  /*22660*/  IMAD.U32 R4, RZ, RZ, UR4 ;  /* 0x00000004ff047e24 */ /* 0x000fe2000f8e00ff */
[----:B------:R-:W-:Y:S01]  /*22670*/  MOV R8, 0x70 ;  /* 0x0000007000087802 */ /* 0x000fe20000000f00 */
[----:B------:R-:W-:Y:S02]  /*22680*/  IMAD.U32 R5, RZ, RZ, UR5 ;  /* 0x00000005ff057e24 */ /* 0x000fe4000f8e00ff */
[----:B------:R-:W-:Y:S02]  /*22690*/  IMAD.U32 R6, RZ, RZ, UR6 ;  /* 0x00000006ff067e24 */ /* 0x000fe4000f8e00ff */
[----:B------:R-:W-:-:S02]  /*226a0*/  IMAD.U32 R7, RZ, RZ, UR7 ;  /* 0x00000007ff077e24 */ /* 0x000fc4000f8e00ff */
[----:B------:R-:W-:Y:S02]  /*226b0*/  IMAD.U32 R10, RZ, RZ, UR8 ;  /* 0x00000008ff0a7e24 */ /* 0x000fe4000f8e00ff */
[----:B------:R-:W-:Y:S02]  /*226c0*/  IMAD.U32 R11, RZ, RZ, UR9 ;  /* 0x00000009ff0b7e24 */ /* 0x000fe4000f8e00ff */
[----:B------:R-:W-:Y:S02]  /*226d0*/  IMAD.MOV.U32 R12, RZ, RZ, 0x1 ;  /* 0x00000001ff0c7424 */ /* 0x000fe400078e00ff */
[----:B0-----:R-:W-:-:S07]  /*226e0*/  IMAD.MOV.U32 R13, RZ, RZ, RZ ;  /* 0x000000ffff0d7224 */ /* 0x001fce00078e00ff */
[----:B------:R-:W-:-:S07]  /*226f0*/  LEPC R20, `(.L_x_1676) ;  /* 0x000000001014794e */ /* 0x000fce0000000000 */
[----:B-1----:R-:W-:Y:S05]  /*22700*/  CALL.ABS.NOINC R2 ;  /* 0x0000000002007343 */ /* 0x002fea0003c00000 */
.L_x_1676:
[----:B------:R-:W-:Y:S05]  /*22710*/  BSYNC B6 ;  /* 0x0000000000067941 */ /* 0x000fea0003800000 */
.L_x_1675:
[----:B------:R-:W-:Y:S01]  /*22720*/  ULDC.64 UR4, c[0x0][0x9f8] ;  /* 0x00027e0000047ab9 */ /* 0x000fe20000000a00 */
[----:B------:R-:W3:Y:S01]  /*22730*/  LDL R20, [R1+0x18] ;  /* 0x0000180001147983 */ /* 0x000ee20000100800 */
[----:B------:R-:W-:-:S03]  /*22740*/  ISETP.NE.U32.AND P0, PT, RZ, UR4, PT ;  /* 0x00000004ff007c0c */ /* 0x000fc6000bf05070 */
[----:B------:R-:W4:Y:S01]  /*22750*/  LDL R19, [R1+0x28] ;  /* 0x0000280001137983 */ /* 0x000f220000100800 */
[----:B------:R-:W-:Y:S01]  /*22760*/  ISETP.NE.AND.EX P0, PT, RZ, UR5, PT, P0 ;  /* 0x00000005ff007c0c */ /* 0x000fe2000bf05300 */
[----:B------:R-:W-:Y:S01]  /*22770*/  IMAD.MOV.U32 R9, RZ, RZ, R27 ;  /* 0x000000ffff097224 */ /* 0x000fe200078e001b */
[----:B------:R-:W0:Y:S01]  /*22780*/  LDC R5, c[0x0][0x430] ;  /* 0x00010c00ff057b82 */ /* 0x000e220000000800 */
[----:B------:R-:W1:Y:S01]  /*22790*/  S2R R22, SR_TID.X ;  /* 0x0000000000167919 */ /* 0x000e620000002100 */
[----:B------:R-:W2:Y:S01]  /*227a0*/  S2R R21, SR_TID.X ;  /* 0x0000000000157919 */ /* 0x000ea20000002100 */
[----:B------:R-:W-:Y:S01]  /*227b0*/  VIADD R23, R23, 0xffffffff ;  /* 0xffffffff17177836 */ /* 0x000fe20000000000 */
[----:B------:R-:W-:-:S07]  /*227c0*/  ULDC UR4, c[0x0][0x2f4] ;  /* 0x0000bd0000047ab9 */ /* 0x000fce0000000800 */
[----:B------:R-:W1:Y:S02]  /*227d0*/  @P0 LDC.64 R2, c[0x0][0x9f8] ;  /* 0x00027e00ff020b82 */ /* 0x000e640000000a00 */
[----:B-1----:R-:W-:-:S05]  /*227e0*/  @P0 IMAD.WIDE R2, R27, 0x4, R2 ;  /* 0x000000041b020825 */ /* 0x002fca00078e0202 */
[----:B------:R1:W4:Y:S01]  /*227f0*/  @P0 LDG.E R9, desc[UR54][R2.64] ;  /* 0x0000003602090981 */ /* 0x000322000c1e1900 */
[----:B0-----:R-:W-:Y:S01]  /*22800*/  ISETP.NE.AND P1, PT, R5, 0x1, PT ;  /* 0x000000010500780c */ /* 0x001fe20003f25270 */
[----:B------:R-:W-:Y:S01]  /*22810*/  IMAD.SHL.U32 R22, R22, 0x20, RZ ;  /* 0x0000002016167824 */ /* 0x000fe200078e00ff */
[----:B--2---:R-:W-:Y:S01]  /*22820*/  LOP3.LUT R21, R21, 0x7f, RZ, 0xc0, !PT ;  /* 0x0000007f15157812 */ /* 0x004fe200078ec0ff */
[----:B------:R-:W-:-:S03]  /*22830*/  IMAD.SHL.U32 R8, R23, 0x80, RZ ;  /* 0x0000008017087824 */ /* 0x000fc600078e00ff */
[----:B------:R-:W-:Y:S02]  /*22840*/  SHF.R.U32.HI R21, RZ, 0x2, R21 ;  /* 0x00000002ff157819 */ /* 0x000fe40000011615 */
[----:B------:R-:W-:-:S04]  /*22850*/  LOP3.LUT R22, R22, 0x60, RZ, 0xc0, !PT ;  /* 0x0000006016167812 */ /* 0x000fc800078ec0ff */
[----:B------:R-:W-:Y:S01]  /*22860*/  LOP3.LUT R0, R8, R21, R22, 0xfe, !PT ;  /* 0x0000001508007212 */ /* 0x000fe200078efe16 */
[----:B-1----:R-:W0:Y:S08]  /*22870*/  @P1 LDC R3, c[0x0][0x434] ;  /* 0x00010d00ff031b82 */ /* 0x002e300000000800 */
[----:B------:R-:W1:Y:S01]  /*22880*/  @P1 LDC R2, c[0x0][0x438] ;  /* 0x00010e00ff021b82 */ /* 0x000e620000000800 */
[----:B------:R-:W-:Y:S01]  /*22890*/  LOP3.LUT R16, R16, 0xfffffff7, RZ, 0xc0, !PT ;  /* 0xfffffff710107812 */ /* 0x000fe200078ec0ff */
[----:B------:R-:W-:Y:S01]  /*228a0*/  UMOV UR5, 0xffffffff ;  /* 0xffffffff00057882 */ /* 0x000fe20000000000 */
[C---:B---3--:R-:W-:Y:S01]  /*228b0*/  ISETP.GE.AND P0, PT, R0.reuse, R20, PT ;  /* 0x000000140000720c */ /* 0x048fe20003f06270 */
[----:B----4-:R-:W-:-:S04]  /*228c0*/  IMAD.IADD R0, R0, 0x1, R19 ;  /* 0x0000000100007824 */ /* 0x010fc800078e0213 */
[----:B0-----:R-:W-:-:S04]  /*228d0*/  @P1 IMAD.HI.U32 R3, R0, R3, RZ ;  /* 0x0000000300031227 */ /* 0x001fc800078e00ff */
[----:B------:R-:W-:Y:S01]  /*228e0*/  IMAD.MOV.U32 R6, RZ, RZ, R0 ;  /* 0x000000ffff067224 */ /* 0x000fe200078e0000 */
[----:B-1----:R-:W-:-:S03]  /*228f0*/  @P1 SHF.R.U32.HI R6, RZ, R2, R3 ;  /* 0x00000002ff061219 */ /* 0x002fc60000011603 */
[----:B------:R-:W0:Y:S01]  /*22900*/  @!P0 LDC.64 R2, c[0x0][0x428] ;  /* 0x00010a00ff028b82 */ /* 0x000e220000000a00 */
[--C-:B------:R-:W-:Y:S01]  /*22910*/  @!P0 SHF.R.S32.HI R7, RZ, 0x1f, R6.reuse ;  /* 0x0000001fff078819 */ /* 0x100fe20000011406 */
[----:B------:R-:W-:-:S04]  /*22920*/  IMAD.MOV R4, RZ, RZ, -R6 ;  /* 0x000000ffff047224 */ /* 0x000fc800078e0a06 */
[----:B------:R-:W-:Y:S01]  /*22930*/  IMAD R4, R5, R4, R0 ;  /* 0x0000000405047224 */ /* 0x000fe200078e0200 */
[----:B------:R-:W-:Y:S01]  /*22940*/  SHF.R.S32.HI R10, RZ, 0x1f, R9 ;  /* 0x0000001fff0a7819 */ /* 0x000fe20000011409 */
[----:B------:R1:W-:Y:S01]  /*22950*/  STL [R1+0xc], R9 ;  /* 0x00000c0901007387 */ /* 0x0003e20000100800 */
[----:B0-----:R-:W-:-:S03]  /*22960*/  @!P0 IMAD.WIDE.U32 R6, R9, R2, R6 ;  /* 0x0000000209068225 */ /* 0x001fc600078e0006 */
[----:B------:R0:W-:Y:S01]  /*22970*/  STL [R1+0x2c], R10 ;  /* 0x00002c0a01007387 */ /* 0x0001e20000100800 */
[----:B------:R-:W-:-:S04]  /*22980*/  @!P0 IMAD R0, R10, R2, RZ ;  /* 0x000000020a008224 */ /* 0x000fc800078e02ff */
[----:B------:R-:W-:Y:S02]  /*22990*/  @!P0 IMAD R0, R9, R3, R0 ;  /* 0x0000000309008224 */ /* 0x000fe400078e0200 */
[----:B-1----:R-:W1:Y:S01]  /*229a0*/  S2R R9, SR_TID.X ;  /* 0x0000000000097919 */ /* 0x002e620000002100 */
[----:B------:R-:W2:Y:S01]  /*229b0*/  @!P0 LDC.64 R2, c[0x0][0x418] ;  /* 0x00010600ff028b82 */ /* 0x000ea20000000a00 */
[----:B------:R-:W-:Y:S02]  /*229c0*/  @!P0 IMAD.IADD R0, R7, 0x1, R0 ;  /* 0x0000000107008824 */ /* 0x000fe400078e0200 */
[----:B------:R-:W-:-:S05]  /*229d0*/  IMAD.U32 R5, RZ, RZ, UR38 ;  /* 0x00000026ff057e24 */ /* 0x000fca000f8e00ff */
[----:B------:R-:W-:Y:S02]  /*229e0*/  ISETP.NE.AND P2, PT, R5, 0x3, PT ;  /* 0x000000030500780c */ /* 0x000fe40003f45270 */
[----:B--2---:R-:W-:-:S04]  /*229f0*/  @!P0 LEA R2, P1, R6, R2, 0x2 ;  /* 0x0000000206028211 */ /* 0x004fc800078210ff */
[----:B------:R-:W-:Y:S01]  /*22a00*/  @!P0 LEA.HI.X R3, R6, R3, R0, 0x2, P1 ;  /* 0x0000000306038211 */ /* 0x000fe200008f1400 */
[----:B------:R-:W-:Y:S02]  /*22a10*/  IMAD.MOV.U32 R0, RZ, RZ, RZ ;  /* 0x000000ffff007224 */ /* 0x000fe400078e00ff */
[----:B-1----:R-:W-:-:S04]  /*22a20*/  IMAD.SHL.U32 R9, R9, 0x8, RZ ;  /* 0x0000000809097824 */ /* 0x002fc800078e00ff */
[----:B------:R1:W5:Y:S01]  /*22a30*/  @!P0 LDG.E R0, desc[UR54][R2.64] ;  /* 0x0000003602008981 */ /* 0x000362000c1e1900 */
[----:B------:R-:W-:Y:S02]  /*22a40*/  LOP3.LUT R9, R9, 0x18, RZ, 0xc0, !PT ;  /* 0x0000001809097812 */ /* 0x000fe400078ec0ff */
[----:B------:R-:W-:Y:S02]  /*22a50*/  @P2 LOP3.LUT R16, R16, 0x8, RZ, 0xfc, !PT ;  /* 0x0000000810102812 */ /* 0x000fe400078efcff */
[C---:B------:R-:W-:Y:S02]  /*22a60*/  ISETP.GE.AND P0, PT, R9.reuse, UR4, PT ;  /* 0x0000000409007c0c */ /* 0x040fe4000bf06270 */
[C---:B0-----:R-:W-:Y:S02]  /*22a70*/  LOP3.LUT R10, R9.reuse, 0x20, RZ, 0xfc, !PT ;  /* 0x00000020090a7812 */ /* 0x041fe400078efcff */
[----:B------:R-:W-:Y:S02]  /*22a80*/  LOP3.LUT R16, R16, 0xfffffffb, RZ, 0xc0, !PT ;  /* 0xfffffffb10107812 */ /* 0x000fe400078ec0ff */
[----:B------:R-:W-:-:S02]  /*22a90*/  LOP3.LUT R9, R9, 0x40, RZ, 0xfc, !PT ;  /* 0x0000004009097812 */ /* 0x000fc400078efcff */
[----:B------:R-:W-:-:S05]  /*22aa0*/  ISETP.GE.AND P1, PT, R10, UR4, PT ;  /* 0x000000040a007c0c */ /* 0x000fca000bf26270 */
[----:B------:R-:W-:Y:S02]  /*22ab0*/  @P0 LOP3.LUT R16, R16, 0x4, RZ, 0xfc, !PT ;  /* 0x0000000410100812 */ /* 0x000fe400078efcff */
[----:B------:R-:W-:Y:S02]  /*22ac0*/  ISETP.GE.AND P0, PT, R9, UR4, PT ;  /* 0x0000000409007c0c */ /* 0x000fe4000bf06270 */
[----:B------:R-:W-:-:S04]  /*22ad0*/  LOP3.LUT R16, R16, 0xfffffffe, RZ, 0xc0, !PT ;  /* 0xfffffffe10107812 */ /* 0x000fc800078ec0ff */
[----:B------:R-:W-:-:S04]  /*22ae0*/  LOP3.LUT R16, R16, 0xfffffffd, RZ, 0xc0, !PT ;  /* 0xfffffffd10107812 */ /* 0x000fc800078ec0ff */
[----:B------:R-:W-:-:S04]  /*22af0*/  @P1 LOP3.LUT R16, R16, 0x2, RZ, 0xfc, !PT ;  /* 0x0000000210101812 */ /* 0x000fc800078efcff */
[----:B------:R-:W-:Y:S01]  /*22b00*/  @P0 LOP3.LUT R16, R16, 0x1, RZ, 0xfc, !PT ;  /* 0x0000000110100812 */ /* 0x000fe200078efcff */
[----:B-1----:R-:W-:Y:S06]  /*22b10*/  BRA.DIV UR5, `(.L_x_1678) ;  /* 0x0000005605007947 */ /* 0x002fec000b800000 */
.L_x_1805:
[----:B------:R-:W-:Y:S05]  /*22b20*/  @!P2 BRA `(.L_x_1679) ;  /* 0x000000000004a947 */ /* 0x000fea0003800000 */
[----:B------:R-:W-:Y:S01]  /*22b30*/  BPT.TRAP 0x1 ;  /* 0x000000040000795c */ /* 0x000fe20000300000 */
.L_x_1679:
[----:B------:R-:W2:Y:S01]  /*22b40*/  LDL R9, [R1] ;  /* 0x0000000001097983 */ /* 0x000ea20000100800 */
        /* <DEDUP_REMOVED lines=17> */
[----:B------:R-:W-:-:S04]  /*22c60*/  LEA R19, P0, R2, UR6, 0x1 ;  /* 0x0000000602137c11 */ /* 0x000fc8000f8008ff */
[----:B------:R-:W-:Y:S01]  /*22c70*/  LEA.HI.X R22, R2, UR7, R22, 0x1, P0 ;  /* 0x0000000702167c11 */ /* 0x000fe200080f0c16 */
[----:B------:R-:W-:Y:S01]  /*22c80*/  IMAD R2, R28, 0x8, R18 ;  /* 0x000000081c027824 */ /* 0x000fe200078e0212 */
[----:B--2---:R-:W-:-:S06]  /*22c90*/  SHF.L.U32 R3, R9, 0x1f, RZ ;  /* 0x0000001f09037819 */ /* 0x004fcc00000006ff */
[----:B------:R-:W0:Y:S02]  /*22ca0*/  SYNCS.PHASECHK.TRANS64.TRYWAIT P0, [R2+URZ+0x2d840], R3 ;  /* 0x02d84003020075a7 */ /* 0x000e24000800017f */
[----:B0-----:R-:W-:Y:S05]  /*22cb0*/  @!P0 BRA `(.L_x_1681) ;  /* 0x0000005000cc8947 */ /* 0x001fea0003800000 */
.L_x_1806:
[----:B------:R-:W-:Y:S05]  /*22cc0*/  BSYNC B0 ;  /* 0x0000000000007941 */ /* 0x000fea0003800000 */
.L_x_1680:
[----:B------:R-:W2:Y:S01]  /*22cd0*/  LDL R12, [R1+0x18] ;  /* 0x00001800010c7983 */ /* 0x000ea20000100800 */
[----:B------:R-:W-:Y:S01]  /*22ce0*/  ULDC.64 UR4, c[0x0][0x300] ;  /* 0x0000c00000047ab9 */ /* 0x000fe20000000a00 */
[----:B------:R-:W-:Y:S02]  /*22cf0*/  ULDC.64 UR6, c[0x0][0x2e8] ;  /* 0x0000ba0000067ab9 */ /* 0x000fe40000000a00 */
[----:B------:R-:W3:Y:S01]  /*22d00*/  LDL R10, [R1+0x10] ;  /* 0x00001000010a7983 */ /* 0x000ee20000100800 */
[----:B------:R-:W-:Y:S01]  /*22d10*/  IMAD R5, R5, UR4, RZ ;  /* 0x0000000405057c24 */ /* 0x000fe2000f8e02ff */
[----:B------:R-:W-:Y:S01]  /*22d20*/  LOP3.LUT P4, RZ, R16, 0x4, RZ, 0xc0, !PT ;  /* 0x0000000410ff7812 */ /* 0x000fe2000788c0ff */
[----:B------:R-:W1:Y:S02]  /*22d30*/  S2R R7, SR_TID.X ;  /* 0x0000000000077919 */ /* 0x000e640000002100 */
[----:B0-----:R-:W-:Y:S01]  /*22d40*/  IMAD R3, R4, UR5, R5 ;  /* 0x0000000504037c24 */ /* 0x001fe2000f8e0205 */
[----:B------:R-:W-:Y:S01]  /*22d50*/  LOP3.LUT P3, RZ, R16, 0x2, RZ, 0xc0, !PT ;  /* 0x0000000210ff7812 */ /* 0x000fe2000786c0ff */
[----:B------:R-:W-:Y:S01]  /*22d60*/  IMAD.WIDE.U32 R4, R4, UR4, RZ ;  /* 0x0000000404047c25 */ /* 0x000fe2000f8e00ff */
[----:B------:R-:W-:Y:S01]  /*22d70*/  ULDC.64 UR4, c[0x0][0x310] ;  /* 0x0000c40000047ab9 */ /* 0x000fe20000000a00 */
[----:B------:R-:W-:-:S02]  /*22d80*/  LOP3.LUT P2, RZ, R16, 0x1, RZ, 0xc0, !PT ;  /* 0x0000000110ff7812 */ /* 0x000fc4000784c0ff */
[----:B------:R-:W-:Y:S02]  /*22d90*/  IMAD.IADD R5, R5, 0x1, R3 ;  /* 0x0000000105057824 */ /* 0x000fe400078e0203 */
[----:B------:R-:W-:Y:S02]  /*22da0*/  IMAD R6, R6, UR4, RZ ;  /* 0x0000000406067c24 */ /* 0x000fe4000f8e02ff */
[----:B------:R-:W-:-:S04]  /*22db0*/  IMAD.WIDE.U32 R4, R0, UR4, R4 ;  /* 0x0000000400047c25 */ /* 0x000fc8000f8e0004 */
[----:B------:R-:W-:Y:S01]  /*22dc0*/  IMAD R0, R0, UR5, R6 ;  /* 0x0000000500007c24 */ /* 0x000fe2000f8e0206 */
[----:B------:R-:W-:-:S04]  /*22dd0*/  ULDC.64 UR4, c[0x0][0x308] ;  /* 0x0000c20000047ab9 */ /* 0x000fc80000000a00 */
[----:B------:R-:W-:-:S03]  /*22de0*/  IADD3 R5, R5, R0, RZ ;  /* 0x0000000005057210 */ /* 0x000fc60007ffe0ff */
[----:B------:R-:W-:Y:S01]  /*22df0*/  IMAD.WIDE.U32 R4, R17, UR4, R4 ;  /* 0x0000000411047c25 */ /* 0x000fe2000f8e0004 */
[----:B------:R-:W-:Y:S02]  /*22e00*/  UMOV UR4, 0xffffffff ;  /* 0xffffffff00047882 */ /* 0x000fe40000000000 */
[----:B------:R-:W-:Y:S02]  /*22e10*/  LEA R0, P0, R4, UR6, 0x1 ;  /* 0x0000000604007c11 */ /* 0x000fe4000f8008ff */
[----:B-1----:R-:W-:Y:S01]  /*22e20*/  LOP3.LUT R9, R7, 0x7f, RZ, 0xc0, !PT ;  /* 0x0000007f07097812 */ /* 0x002fe200078ec0ff */
[----:B------:R-:W-:-:S03]  /*22e30*/  IMAD R7, R17, UR5, R5 ;  /* 0x0000000511077c24 */ /* 0x000fc6000f8e0205 */
[----:B------:R-:W-:Y:S02]  /*22e40*/  SHF.R.U32.HI R11, RZ, 0x2, R9 ;  /* 0x00000002ff0b7819 */ /* 0x000fe40000011609 */
[----:B------:R-:W0:Y:S01]  /*22e50*/  S2R R9, SR_TID.X ;  /* 0x0000000000097919 */ /* 0x000e220000002100 */
[----:B------:R-:W-:Y:S01]  /*22e60*/  LEA.HI.X R7, R4, UR7, R7, 0x1, P0 ;  /* 0x0000000704077c11 */ /* 0x000fe200080f0c07 */
[----:B0-----:R-:W-:-:S05]  /*22e70*/  IMAD.SHL.U32 R9, R9, 0x8, RZ ;  /* 0x0000000809097824 */ /* 0x001fca00078e00ff */
[----:B------:R-:W-:Y:S02]  /*22e80*/  LOP3.LUT R9, R9, 0x18, RZ, 0xc0, !PT ;  /* 0x0000001809097812 */ /* 0x000fe400078ec0ff */
[----:B--2---:R-:W-:-:S04]  /*22e90*/  IADD3 R3, -R11, R12, -R8 ;  /* 0x0000000c0b037210 */ /* 0x004fc80007ffe908 */
[----:B------:R-:W-:Y:S01]  /*22ea0*/  ISETP.GE.AND P0, PT, R3, 0x1, PT ;  /* 0x000000010300780c */ /* 0x000fe20003f06270 */
[----:B---3--:R-:W-:Y:S01]  /*22eb0*/  IMAD R8, R28, 0x3000, R10 ;  /* 0x000030001c087824 */ /* 0x008fe200078e020a */
[----:B------:R-:W-:Y:S11]  /*22ec0*/  BRA.DIV UR4, `(.L_x_1682) ;  /* 0x00000052045c7947 */ /* 0x000ff6000b800000 */
        /* <DEDUP_REMOVED lines=38> */
.L_x_1816:
        /* <DEDUP_REMOVED lines=12> */
.L_x_1683:
        /* <DEDUP_REMOVED lines=11> */
.L_x_1684:
[----:B------:R1:W5:Y:S01]  /*232a0*/  LDL.LU R3, [R1+0x34] ;  /* 0x0000340001037983 */ /* 0x0003620000300800 */
[----:B------:R1:W-:Y:S02]  /*232b0*/  SYNCS.ARRIVE.TRANS64.A1T0 RZ, [R2+URZ+0x2d830], RZ ;  /* 0x02d830ff02ff79a7 */ /* 0x0003e4000810003f */
[----:B------:R-:W-:Y:S05]  /*232c0*/  WARPSYNC.ALL ;  /* 0x0000000000007948 */ /* 0x000fea0003800000 */
[----:B------:R-:W-:Y:S01]  /*232d0*/  ULDC.64 UR4, c[0x0][0x298] ;  /* 0x0000a60000047ab9 */ /* 0x000fe20000000a00 */
[----:B------:R-:W-:Y:S01]  /*232e0*/  VIADD R0, R18, 0xc400 ;  /* 0x0000c40012007836 */ /* 0x000fe20000000000 */
[----:B------:R-:W-:Y:S01]  /*232f0*/  ULDC.64 UR6, c[0x0][0xa00] ;  /* 0x0002800000067ab9 */ /* 0x000fe20000000a00 */
[----:B------:R-:W-:Y:S01]  /*23300*/  BSSY B6, `(.L_x_1685) ;  /* 0x0000021000067945 */ /* 0x000fe20003800000 */
[----:B------:R-:W-:Y:S01]  /*23310*/  BAR.SYNC.DEFER_BLOCKING 0x8, 0x200 ;  /* 0x0208000000007b1d */ /* 0x000fe20000010000 */
[----:B------:R-:W-:-:S02]  /*23320*/  ISETP.NE.U32.AND P0, PT, RZ, UR6, PT ;  /* 0x00000006ff007c0c */ /* 0x000fc4000bf05070 */
[----:B------:R-:W-:Y:S02]  /*23330*/  LOP3.LUT P1, RZ, R0, 0x1bf, RZ, 0xc0, !PT ;  /* 0x000001bf00ff7812 */ /* 0x000fe4000782c0ff */
[----:B------:R-:W-:-:S04]  /*23340*/  ISETP.NE.AND.EX P0, PT, RZ, UR7, PT, P0 ;  /* 0x00000007ff007c0c */ /* 0x000fc8000bf05300 */
[----:B------:R-:W-:Y:S02]  /*23350*/  SEL R26, R27, RZ, !P0 ;  /* 0x000000ff1b1a7207 */ /* 0x000fe40004000000 */
[----:B-1---5:R-:W-:Y:S01]  /*23360*/  SHF.R.S32.HI R2, RZ, 0x1f, R3 ;  /* 0x0000001fff027819 */ /* 0x022fe20000011403 */
[----:B0-----:R-:W-:-:S04]  /*23370*/  IMAD.WIDE.U32 R4, R3, UR4, RZ ;  /* 0x0000000403047c25 */ /* 0x001fc8000f8e00ff */
[----:B------:R-:W-:Y:S01]  /*23380*/  IMAD R2, R2, UR4, RZ ;  /* 0x0000000402027c24 */ /* 0x000fe2000f8e02ff */
[----:B------:R0:W-:Y:S03]  /*23390*/  STL.64 [R1+0x38], R4 ;  /* 0x0000380401007387 */ /* 0x0001e60000100a00 */
[----:B------:R-:W-:Y:S01]  /*233a0*/  IMAD R0, R3, UR5, R2 ;  /* 0x0000000503007c24 */ /* 0x000fe2000f8e0202 */
[----:B------:R-:W-:-:S03]  /*233b0*/  SHF.R.S32.HI R2, RZ, 0x1f, R27 ;  /* 0x0000001fff027819 */ /* 0x000fc6000001141b */
[----:B------:R-:W-:Y:S01]  /*233c0*/  IMAD.IADD R3, R5, 0x1, R0 ;  /* 0x0000000105037824 */ /* 0x000fe200078e0200 */
[----:B------:R-:W-:-:S04]  /*233d0*/  SEL R0, R2, RZ, !P0 ;  /* 0x000000ff02007207 */ /* 0x000fc80004000000 */
[----:B------:R0:W-:Y:S04]  /*233e0*/  STL [R1+0x34], R3 ;  /* 0x0000340301007387 */ /* 0x0001e80000100800 */
[----:B------:R0:W-:Y:S01]  /*233f0*/  STL [R1+0x44], R0 ;  /* 0x0000440001007387 */ /* 0x0001e20000100800 */
[----:B------:R-:W-:Y:S05]  /*23400*/  @!P1 BRA `(.L_x_1686) ;  /* 0x0000000000409947 */ /* 0x000fea0003800000 */
[----:B------:R-:W-:Y:S01]  /*23410*/  MOV R2, 0x0 ;  /* 0x0000000000027802 */ /* 0x000fe20000000f00 */
[----:B------:R-:W-:Y:S01]  /*23420*/  ULDC.64 UR4, c[0x4][0x88] ;  /* 0x0100220000047ab9 */ /* 0x000fe20000000a00 */
[----:B------:R-:W-:Y:S01]  /*23430*/  ULDC.64 UR6, c[0x4][0x90] ;  /* 0x0100240000067ab9 */ /* 0x000fe20000000a00 */
[----:B------:R-:W-:Y:S01]  /*23440*/  ULDC.64 UR8, c[0x4][0x20] ;  /* 0x0100080000087ab9 */ /* 0x000fe20000000a00 */
[----:B0-----:R-:W-:Y:S01]  /*23450*/  IMAD.U32 R4, RZ, RZ, UR4 ;  /* 0x00000004ff047e24 */ /* 0x001fe2000f8e00ff */
        /* <DEDUP_REMOVED lines=11> */
.L_x_1686:
[----:B------:R-:W-:Y:S05]  /*23510*/  BSYNC B6 ;  /* 0x0000000000067941 */ /* 0x000fea0003800000 */
.L_x_1685:
[----:B------:R-:W2:Y:S01]  /*23520*/  LDL.LU R2, [R1+0x34] ;  /* 0x0000340001027983 */ /* 0x000ea20000300800 */
[----:B------:R-:W1:Y:S01]  /*23530*/  LDC R9, c[0x0][0x448] ;  /* 0x00011200ff097b82 */ /* 0x000e620000000800 */
[----:B------:R-:W-:Y:S01]  /*23540*/  ULDC.64 UR4, c[0x0][0x2d8] ;  /* 0x0000b60000047ab9 */ /* 0x000fe20000000a00 */
[----:B------:R-:W-:Y:S01]  /*23550*/  ULDC.64 UR6, c[0x0][0x2e0] ;  /* 0x0000b80000067ab9 */ /* 0x000fe20000000a00 */
[----:B------:R-:W3:Y:S01]  /*23560*/  LDL.LU.64 R20, [R1+0x38] ;  /* 0x0000380001147983 */ /* 0x000ee20000300a00 */
[----:B------:R-:W-:-:S03]  /*23570*/  ULDC.64 UR8, c[0x0][0x280] ;  /* 0x0000a00000087ab9 */ /* 0x000fc60000000a00 */
[----:B0-----:R-:W4:Y:S01]  /*23580*/  LDL.LU R0, [R1+0x44] ;  /* 0x0000440001007983 */ /* 0x001f220000300800 */
[----:B-1----:R-:W-:-:S13]  /*23590*/  ISETP.NE.AND P1, PT, R9, 0x1, PT ;  /* 0x000000010900780c */ /* 0x002fda0003f25270 */
        /* <DEDUP_REMOVED lines=20> */
[----:B------:R2:W5:Y:S03]  /*236e0*/  LDL R21, [R1+0x8] ;  /* 0x0000080001157983 */ /* 0x0005660000100800 */
[----:B------:R-:W-:-:S04]  /*236f0*/  IMAD.IADD R0, R20, 0x1, R25 ;  /* 0x0000000114007824 */ /* 0x000fc800078e0219 */
        /* <DEDUP_REMOVED lines=16> */
[----:B------:R-:W-:Y:S01]  /*23800*/  IMAD.IADD R6, R5, 0x1, R6 ;  /* 0x0000000105067824 */ /* 0x000fe200078e0206 */
        /* <DEDUP_REMOVED lines=13> */
[----:B------:R-:W-:-:S04]  /*238e0*/  IMAD R6, R6, UR5, R7 ;  /* 0x0000000506067c24 */ /* 0x000fc8000f8e0207 */
[----:B------:R-:W-:Y:S01]  /*238f0*/  IMAD.IADD R3, R3, 0x1, R6 ;  /* 0x0000000103037824 */ /* 0x000fe200078e0206 */
[----:B------:R-:W-:-:S05]  /*23900*/  SHF.R.S32.HI R6, RZ, 0x1f, R0 ;  /* 0x0000001fff067819 */ /* 0x000fca0000011400 */
[----:B------:R-:W-:Y:S02]  /*23910*/  IMAD R6, R6, UR6, RZ ;  /* 0x0000000606067c24 */ /* 0x000fe4000f8e02ff */
[----:B------:R-:W-:-:S04]  /*23920*/  IMAD.WIDE.U32 R2, R0, UR6, R2 ;  /* 0x0000000600027c25 */ /* 0x000fc8000f8e0002 */
[C---:B0-----:R-:W-:Y:S02]  /*23930*/  IMAD.SHL.U32 R11, R13.reuse, 0x8, RZ ;  /* 0x000000080d0b7824 */ /* 0x041fe400078e00ff */
[----:B------:R-:W-:Y:S01]  /*23940*/  IMAD R6, R0, UR7, R6 ;  /* 0x0000000700067c24 */ /* 0x000fe2000f8e0206 */
[----:B------:R-:W-:Y:S02]  /*23950*/  SHF.L.U32 R10, R13, 0x3, RZ ;  /* 0x000000030d0a7819 */ /* 0x000fe400000006ff */
        /* <DEDUP_REMOVED lines=16> */
[----:B------:R-:W-:Y:S01]  /*23a60*/  IMAD.IADD R25, R20, 0x1, R25 ;  /* 0x0000000114197824 */ /* 0x000fe200078e0219 */
[----:B------:R-:W1:Y:S04]  /*23a70*/  SHFL.IDX PT, R2, R4, RZ, 0x1c1f ;  /* 0x001c1fff04027589 */ /* 0x000e6800000e0000 */
[----:B------:R-:W-:-:S13]  /*23a80*/  ISETP.GE.AND P3, PT, R25, R0, PT ;  /* 0x000000001900720c */ /* 0x000fda0003f66270 */
[----:B0-----:R-:W-:-:S05]  /*23a90*/  @!P3 LEA R3, P4, R10, R3, 0x1 ;  /* 0x000000030a03b211 */ /* 0x001fca00078808ff */
[----:B-1----:R-:W-:-:S05]  /*23aa0*/  @!P3 IMAD.X R2, RZ, RZ, R2, P4 ;  /* 0x000000ffff02b224 */ /* 0x002fca00020e0602 */
        /* <DEDUP_REMOVED lines=45> */
[----:B0-----:R-:W-:-:S05]  /*23d80*/  @!P3 LEA R3, P4, R10, R3, 0x1 ;  /* 0x000000030a03b211 */ /* 0x001fca00078808ff */
[----:B-1----:R-:W-:-:S05]  /*23d90*/  @!P3 IMAD.X R2, RZ, RZ, R2, P4 ;  /* 0x000000ffff02b224 */ /* 0x002fca00020e0602 */
[----:B------:R-:W-:-:S04]  /*23da0*/  @!P3 LOP3.LUT R3, R3, R2, RZ, 0x3c, !PT ;  /* 0x000000020303b212 */ /* 0x000fc800078e3cff */
[----:B------:R-:W-:-:S04]  /*23db0*/  @!P3 LOP3.LUT R2, R3, R2, RZ, 0x3c, !PT ;  /* 0x000000020302b212 */ /* 0x000fc800078e3cff */
[----:B------:R-:W-:-:S05]  /*23dc0*/  @!P3 LOP3.LUT R3, R3, R2, RZ, 0x3c, !PT ;  /* 0x000000020303b212 */ /* 0x000fca00078e3cff */
[----:B------:R-:W-:Y:S04]  /*23dd0*/  @!P3 LDGSTS.E.BYPASS.LTC128B.128 [R8+0xe400], desc[UR54][R2.64], !P0 ;  /* 0x0e4000000208bfae */ /* 0x000fe8000c101d76 */
[----:B------:R-:W-:Y:S04]  /*23de0*/  @!P3 LDGSTS.E.BYPASS.LTC128B.128 [R8+0x11400], desc[UR54][R2.64+0x40], !P1 ;  /* 0x114000400208bfae */ /* 0x000fe8000c901d76 */
[----:B------:R0:W-:Y:S04]  /*23df0*/  @!P3 LDGSTS.E.BYPASS.LTC128B.128 [R8+0x14400], desc[UR54][R2.64+0x80], !P2 ;  /* 0x144000800208bfae */ /* 0x0001e8000d101d76 */
[----:B0-2---:R0:W1:Y:S02]  /*23e00*/  SHFL.IDX PT, R2, R7, 0x1, 0x1c1f ;  /* 0x003c1f0007027f89 */ /* 0x00506400000e0000 */
.L_x_1829:
        /* <DEDUP_REMOVED lines=12> */
.L_x_1688:
        /* <DEDUP_REMOVED lines=18> */
.L_x_1830:
[----:B------:R-:W-:Y:S05]  /*23ff0*/  BSYNC B0 ;  /* 0x0000000000007941 */ /* 0x000fea0003800000 */
.L_x_1689:
        /* <DEDUP_REMOVED lines=8> */
[----:B------:R-:W-:Y:S01]  /*24080*/  MOV R10, R28 ;  /* 0x0000001c000a7202 */ /* 0x000fe20000000f00 */
        /* <DEDUP_REMOVED lines=9> */
.L_x_1705:
        /* <DEDUP_REMOVED lines=10> */
[----:B------:R-:W-:Y:S02]  /*241c0*/  IMAD.SHL.U32 R2, R2, 0x20, RZ ;  /* 0x0000002002027824 */ /* 0x000fe400078e00ff */
        /* <DEDUP_REMOVED lines=14> */
[----:B------:R-:W-:-:S03]  /*242b0*/  ULDC.64 UR4, c[0x0][0x418] ;  /* 0x0001060000047ab9 */ /* 0x000fc60000000a00 */
[----:B------:R-:W-:Y:S01]  /*242c0*/  IMAD.IADD R3, R4, 0x1, R3 ;  /* 0x0000000104037824 */ /* 0x000fe200078e0203 */
        /* <DEDUP_REMOVED lines=15> */
.L_x_1693:
[----:B------:R-:W-:Y:S01]  /*243c0*/  IMAD R5, R28, 0x8, R18 ;  /* 0x000000081c057824 */ /* 0x000fe200078e0212 */
[----:B------:R-:W-:Y:S01]  /*243d0*/  SHF.L.U32 R0, R2, 0x1f, RZ ;  /* 0x0000001f02007819 */ /* 0x000fe200000006ff */
[----:B------:R-:W-:Y:S03]  /*243e0*/  BSSY B1, `(.L_x_1694) ;  /* 0x0000003000017945 */ /* 0x000fe60003800000 */
[----:B------:R-:W0:Y:S02]  /*243f0*/  SYNCS.PHASECHK.TRANS64.TRYWAIT P0, [R5+URZ+0x2d840], R0 ;  /* 0x02d84000050075a7 */ /* 0x000e24000800017f */
[----:B0-----:R-:W-:Y:S05]  /*24400*/  @!P0 BRA `(.L_x_1695) ;  /* 0x0000004800988947 */ /* 0x001fea0003800000 */
.L_x_1831:
[----:B------:R-:W-:Y:S05]  /*24410*/  BSYNC B1 ;  /* 0x0000000000017941 */ /* 0x000fea0003800000 */
.L_x_1694:
        /* <DEDUP_REMOVED lines=52> */
.L_x_1841:
        /* <DEDUP_REMOVED lines=11> */
.L_x_1697:
        /* <DEDUP_REMOVED lines=11> */
.L_x_1698:
[----:B------:R1:W-:Y:S01]  /*248c0*/  SYNCS.ARRIVE.TRANS64.A1T0 RZ, [R5+URZ+0x2d830], RZ ;  /* 0x02d830ff05ff79a7 */ /* 0x0003e2000810003f */
[----:B------:R-:W-:Y:S05]  /*248d0*/  @!P5 BRA `(.L_x_1699) ;  /* 0x000000000004d947 */ /* 0x000fea0003800000 */
[----:B------:R-:W-:Y:S01]  /*248e0*/  BPT.TRAP 0x1 ;  /* 0x000000040000795c */ /* 0x000fe20000300000 */
.L_x_1699:
[----:B------:R-:W-:Y:S01]  /*248f0*/  SHF.L.U32 R2, R20, 0x1f, RZ ;  /* 0x0000001f14027819 */ /* 0x000fe200000006ff */
[----:B-1----:R-:W-:Y:S01]  /*24900*/  IMAD R5, R10, 0x8, R18 ;  /* 0x000000080a057824 */ /* 0x002fe200078e0212 */
[----:B------:R-:W-:Y:S03]  /*24910*/  BSSY B1, `(.L_x_1700) ;  /* 0x0000003000017945 */ /* 0x000fe60003800000 */
[----:B------:R-:W1:Y:S02]  /*24920*/  SYNCS.PHASECHK.TRANS64.TRYWAIT P0, [R5+URZ+0x2d860], R2 ;  /* 0x02d86002050075a7 */ /* 0x000e64000800017f */
[----:B-1----:R-:W-:Y:S05]  /*24930*/  @!P0 BRA `(.L_x_1701) ;  /* 0x0000004800b48947 */ /* 0x002fea0003800000 */
.L_x_1842:
[----:B------:R-:W-:Y:S05]  /*24940*/  BSYNC B1 ;  /* 0x0000000000017941 */ /* 0x000fea0003800000 */
.L_x_1700:
        /* <DEDUP_REMOVED lines=8> */
[----:B---3--:R-:W-:Y:S02]  /*249d0*/  IMAD R4, R10, 0x3000, R4 ;  /* 0x000030000a047824 */ /* 0x008fe400078e0204 */
        /* <DEDUP_REMOVED lines=36> */
.L_x_1852:
        /* <DEDUP_REMOVED lines=29> */
.L_x_1703:
        /* <DEDUP_REMOVED lines=12> */
.L_x_1704:
        /* <DEDUP_REMOVED lines=8> */
.L_x_1692:
[----:B------:R-:W-:Y:S05]  /*24f30*/  BSYNC B0 ;  /* 0x0000000000007941 */ /* 0x000fea0003800000 */
.L_x_1691:
        /* <DEDUP_REMOVED lines=17> */
.L_x_1707:
[----:B------:R-:W-:Y:S05]  /*25050*/  BSYNC B0 ;  /* 0x0000000000007941 */ /* 0x000fea0003800000 */
.L_x_1706:
[----:B------:R-:W-:-:S05]  /*25060*/  IMAD.U32 R0, RZ, RZ, UR38 ;  /* 0x00000026ff007e24 */ /* 0x000fca000f8e00ff */
[----:B------:R-:W-:-:S13]  /*25070*/  ISETP.NE.AND P0, PT, R0, 0x3, PT ;  /* 0x000000030000780c */ /* 0x000fda0003f05270 */
[----:B------:R-:W-:Y:S05]  /*25080*/  @!P0 BRA `(.L_x_1708) ;  /* 0x0000000000048947 */ /* 0x000fea0003800000 */
[----:B------:R-:W-:Y:S01]  /*25090*/  BPT.TRAP 0x1 ;  /* 0x000000040000795c */ /* 0x000fe20000300000 */
.L_x_1708:
        /* <DEDUP_REMOVED lines=8> */
.L_x_1853:
[----:B------:R-:W-:Y:S05]  /*25120*/  BSYNC B0 ;  /* 0x0000000000007941 */ /* 0x000fea0003800000 */
.L_x_1709:
        /* <DEDUP_REMOVED lines=51> */
.L_x_1863:
        /* <DEDUP_REMOVED lines=13> */
.L_x_1712:
        /* <DEDUP_REMOVED lines=11> */
.L_x_1713:
        /* <DEDUP_REMOVED lines=8> */
.L_x_1672:
[----:B------:R-:W-:Y:S05]  /*25660*/  BSYNC B7 ;  /* 0x0000000000077941 */ /* 0x000fea0003800000 */
.L_x_1670:
[----:B------:R-:W-:-:S13]  /*25670*/  LOP3.LUT P0, RZ, R16, 0x10, RZ, 0xc0, !PT ;  /* 0x0000001010ff7812 */ /* 0x000fda000780c0ff */
[----:B------:R-:W-:Y:S05]  /*25680*/  @!P0 BRA `(.L_x_1714) ;  /* 0x0000000000248947 */ /* 0x000fea0003800000 */
[----:B------:R-:W-:Y:S05]  /*25690*/  WARPSYNC.ALL ;  /* 0x0000000000007948 */ /* 0x000fea0003800000 */
[----:B------:R-:W3:Y:S08]  /*256a0*/  S2UR UR5, SR_CgaCtaId ;  /* 0x00000000000579c3 */ /* 0x000ef00000008800 */
[----:B------:R-:W-:Y:S06]  /*256b0*/  BAR.SYNC.DEFER_BLOCKING 0x5, 0x200 ;  /* 0x0148000000007b1d */ /* 0x000fec0000010000 */
[----:B------:R-:W-:-:S02]  /*256c0*/  UMOV UR4, 0x400 ;  /* 0x0000040000047882 */ /* 0x000fc40000000000 */
[----:B---3--:R-:W-:-:S06]  /*256d0*/  ULEA UR4, UR5, UR4, 0x18 ;  /* 0x0000000405047291 */ /* 0x008fcc000f8ec03f */
[----:B------:R-:W-:-:S05]  /*256e0*/  IMAD.U32 R18, RZ, RZ, UR4 ;  /* 0x00000004ff127e24 */ /* 0x000fca000f8e00ff */
[----:B------:R3:W4:Y:S01]  /*256f0*/  LDS.128 R24, [R18+0x2d8d0] ;  /* 0x02d8d00012187984 */ /* 0x0007220000000c00 */
[----:B------:R-:W-:Y:S06]  /*25700*/  BAR.ARV 0x4, 0x200 ;  /* 0x0108000000007b1d */ /* 0x000fec0000002000 */
[----:B------:R-:W-:Y:S05]  /*25710*/  BRA `(.L_x_1715) ;  /* 0x0000000c00d87947 */ /* 0x000fea0003800000 */
.L_x_1714:
[----:B------:R-:W2:Y:S01]  /*25720*/  S2R R0, SR_TID.X ;  /* 0x0000000000007919 */ /* 0x000ea20000002100 */
[----:B------:R-:W-:Y:S01]  /*25730*/  UMOV UR4, 0xffffffff ;  /* 0xffffffff00047882 */ /* 0x000fe20000000000 */
[----:B--2---:R-:W-:-:S04]  /*25740*/  LOP3.LUT R8, R0, 0x1f, RZ, 0xc0, !PT ;  /* 0x0000001f00087812 */ /* 0x004fc800078ec0ff */
[----:B------:R-:W-:Y:S01]  /*25750*/  ISETP.NE.AND P0, PT, R8, 0x1f, PT ;  /* 0x0000001f0800780c */ /* 0x000fe20003f05270 */
[----:B------:R-:W-:-:S12]  /*25760*/  BRA.DIV UR4, `(.L_x_1716) ;  /* 0x0000004a04247947 */ /* 0x000fd8000b800000 */
[----:B------:R-:W-:Y:S01]  /*25770*/  IMAD.IADD R9, R27, 0x1, R8 ;  /* 0x000000011b097824 */ /* 0x000fe200078e0208 */
[----:B------:R-:W-:-:S04]  /*25780*/  ULDC UR4, c[0x0][0xc3c] ;  /* 0x00030f0000047ab9 */ /* 0x000fc80000000800 */
[----:B------:R-:W-:-:S13]  /*25790*/  ISETP.GE.OR P1, PT, R9, UR4, !P0 ;  /* 0x0000000409007c0c */ /* 0x000fda000c726670 */
[----:B0-----:R-:W0:Y:S08]  /*257a0*/  @!P1 LDC.64 R2, c[0x0][0xc80] ;  /* 0x00032000ff029b82 */ /* 0x001e300000000a00 */
[----:B------:R-:W2:Y:S01]  /*257b0*/  @!P1 LDC.64 R4, c[0x0][0xc78] ;  /* 0x00031e00ff049b82 */ /* 0x000ea20000000a00 */
[----:B0-----:R-:W-:-:S05]  /*257c0*/  @!P1 IMAD.WIDE R2, R9, 0x4, R2 ;  /* 0x0000000409029825 */ /* 0x001fca00078e0202 */
[----:B------:R2:W3:Y:S02]  /*257d0*/  @!P1 LDG.E R7, desc[UR54][R2.64] ;  /* 0x0000003602079981 */ /* 0x0004e4000c1e1900 */
[----:B--2---:R-:W-:-:S05]  /*257e0*/  @!P1 IMAD.WIDE R2, R9, 0x4, R4 ;  /* 0x0000000409029825 */ /* 0x004fca00078e0204 */
[----:B------:R-:W2:Y:S01]  /*257f0*/  @!P1 LDG.E R4, desc[UR54][R2.64] ;  /* 0x0000003602049981 */ /* 0x000ea2000c1e1900 */
        /* <DEDUP_REMOVED lines=9> */
[----:B---3--:R-:W-:Y:S02]  /*25890*/  @!P1 IMAD.MOV.U32 R25, RZ, RZ, R7 ;  /* 0x000000ffff199224 */ /* 0x008fe400078e0007 */
[----:B--2---:R-:W-:Y:S01]  /*258a0*/  @!P1 IMAD.MOV.U32 R5, RZ, RZ, R4 ;  /* 0x000000ffff059224 */ /* 0x004fe200078e0004 */
        /* <DEDUP_REMOVED lines=17> */
[----:B------:R0:W2:Y:S02]  /*259c0*/  SHFL.IDX PT, R14, R2, 0x1f, 0x1f ;  /* 0x03e01f00020e7f89 */ /* 0x0000a400000e0000 */
.L_x_1873:
[----:B------:R-:W-:Y:S02]  /*259d0*/  ULDC UR4, c[0x0][0xc38] ;  /* 0x00030e0000047ab9 */ /* 0x000fe40000000800 */
[----:B------:R-:W-:-:S04]  /*259e0*/  IMAD.U32 R4, RZ, RZ, UR4 ;  /* 0x00000004ff047e24 */ /* 0x000fc8000f8e00ff */
[----:B--2---:R-:W-:-:S04]  /*259f0*/  IMAD R3, R14, R4, RZ ;  /* 0x000000040e037224 */ /* 0x004fc800078e02ff */
[----:B------:R-:W-:-:S05]  /*25a00*/  IMAD.IADD R6, R6, 0x1, R3 ;  /* 0x0000000106067824 */ /* 0x000fca00078e0203 */
[----:B------:R-:W-:-:S13]  /*25a10*/  ISETP.GT.AND P6, PT, R6, R0, PT ;  /* 0x000000000600720c */ /* 0x000fda0003fc4270 */
[----:B------:R-:W-:Y:S05]  /*25a20*/  @P6 BRA `(.L_x_1717) ;  /* 0x0000000000a46947 */ /* 0x000fea0003800000 */
.L_x_1720:
        /* <DEDUP_REMOVED lines=34> */
[----:B------:R0:W2:Y:S02]  /*25c50*/  SHFL.IDX PT, R14, R2, 0x1f, 0x1f ;  /* 0x03e01f00020e7f89 */ /* 0x0000a400000e0000 */
.L_x_1881:
[----:B------:R-:W-:Y:S02]  /*25c60*/  ULDC UR4, c[0x0][0xc38] ;  /* 0x00030e0000047ab9 */ /* 0x000fe40000000800 */
[----:B------:R-:W-:-:S04]  /*25c70*/  IMAD.U32 R4, RZ, RZ, UR4 ;  /* 0x00000004ff047e24 */ /* 0x000fc8000f8e00ff */
[----:B--2---:R-:W-:-:S04]  /*25c80*/  IMAD R3, R14, R4, RZ ;  /* 0x000000040e037224 */ /* 0x004fc800078e02ff */
[----:B------:R-:W-:-:S05]  /*25c90*/  IMAD.IADD R6, R3, 0x1, R6 ;  /* 0x0000000103067824 */ /* 0x000fca00078e0206 */
[----:B------:R-:W-:-:S13]  /*25ca0*/  ISETP.GT.AND P6, PT, R6, R0, PT ;  /* 0x000000000600720c */ /* 0x000fda0003fc4270 */
[----:B------:R-:W-:Y:S05]  /*25cb0*/  @!P6 BRA `(.L_x_1720) ;  /* 0xfffffffc005ce947 */ /* 0x000fea000383ffff */
.L_x_1717:
[----:B------:R-:W-:Y:S01]  /*25cc0*/  IMAD.IADD R6, R6, 0x1, -R3 ;  /* 0x0000000106067824 */ /* 0x000fe200078e0a03 */
[----:B------:R-:W-:-:S03]  /*25cd0*/  UMOV UR4, 0xffffffff ;  /* 0xffffffff00047882 */ /* 0x000fc60000000000 */
[----:B------:R-:W-:-:S05]  /*25ce0*/  IMAD R3, R2, R4, R6 ;  /* 0x0000000402037224 */ /* 0x000fca00078e0206 */
[----:B------:R-:W-:Y:S01]  /*25cf0*/  ISETP.GT.AND P6, PT, R3, R0, PT ;  /* 0x000000000300720c */ /* 0x000fe20003fc4270 */
[----:B------:R-:W-:-:S12]  /*25d00*/  BRA.DIV UR4, `(.L_x_1721) ;  /* 0x0000004a04ac7947 */ /* 0x000fd8000b800000 */
[----:B------:R-:W-:-:S04]  /*25d10*/  VOTE.ANY R3, PT, !P6 ;  /* 0x0000000000037806 */ /* 0x000fc800070e0100 */
[----:B------:R-:W2:Y:S02]  /*25d20*/  POPC R7, R3 ;  /* 0x0000000300077309 */ /* 0x000ea40000000000 */
[----:B--2---:R2:W3:Y:S01]  /*25d30*/  SHFL.IDX PT, R25, R25, R7, 0x1f ;  /* 0x00001f0719197589 */ /* 0x0044e200000e0000 */
[----:B------:R-:W-:-:S03]  /*25d40*/  IMAD.IADD R27, R7, 0x1, R27 ;  /* 0x00000001071b7824 */ /* 0x000fc600078e021b */
[----:B------:R2:W4:Y:S04]  /*25d50*/  SHFL.IDX PT, R5, R5, R7, 0x1f ;  /* 0x00001f0705057589 */ /* 0x00052800000e0000 */
.L_x_1886:
[----:B------:R-:W-:-:S13]  /*25d60*/  ISETP.NE.AND P0, PT, R3, RZ, PT ;  /* 0x000000ff0300720c */ /* 0x000fda0003f05270 */
[----:B------:R-:W-:Y:S05]  /*25d70*/  @!P0 BRA `(.L_x_1722) ;  /* 0x0000000000108947 */ /* 0x000fea0003800000 */
[----:B------:R-:W-:Y:S01]  /*25d80*/  UMOV UR4, 0xffffffff ;  /* 0xffffffff00047882 */ /* 0x000fe20000000000 */
[----:B-1----:R-:W-:Y:S02]  /*25d90*/  IADD3 R12, R7, -0x1, RZ ;  /* 0xffffffff070c7810 */ /* 0x002fe40007ffe0ff */
[----:B------:R-:W-:Y:S05]  /*25da0*/  BRA.DIV UR4, `(.L_x_1723) ;  /* 0x0000004a04e47947 */ /* 0x000fea000b800000 */
[----:B------:R1:W0:Y:S02]  /*25db0*/  SHFL.IDX PT, R24, R2, R12, 0x1f ;  /* 0x00001f0c02187589 */ /* 0x00022400000e0000 */
.L_x_1722:
[----:B----4-:R-:W-:Y:S01]  /*25dc0*/  ISETP.NE.AND P0, PT, R5, 0x1, PT ;  /* 0x000000010500780c */ /* 0x010fe20003f05270 */
[----:B0-----:R-:W-:-:S04]  /*25dd0*/  IMAD R24, R24, R4, R6 ;  /* 0x0000000418187224 */ /* 0x001fc800078e0206 */
[----:B------:R-:W-:-:S08]  /*25de0*/  IMAD.IADD R0, R0, 0x1, -R24 ;  /* 0x0000000100007824 */ /* 0x000fd000078e0a18 */
[----:B------:R-:W-:Y:S05]  /*25df0*/  @!P0 BRA `(.L_x_1724) ;  /* 0x0000000000dc8947 */ /* 0x000fea0003800000 */
[-C--:B---3--:R-:W-:Y:S01]  /*25e00*/  IABS R6, R25.reuse ;  /* 0x0000001900067213 */ /* 0x088fe20000000000 */
[----:B-1----:R-:W-:Y:S01]  /*25e10*/  IMAD.MOV.U32 R2, RZ, RZ, RZ ;  /* 0x000000ffff027224 */ /* 0x002fe200078e00ff */
[----:B------:R-:W-:Y:S02]  /*25e20*/  IABS R8, R25 ;  /* 0x0000001900087213 */ /* 0x000fe40000000000 */
[----:B------:R-:W0:Y:S03]  /*25e30*/  I2F.RP R4, R6 ;  /* 0x0000000600047306 */ /* 0x000e260000209400 */
[----:B------:R-:W-:-:S05]  /*25e40*/  IMAD.MOV R8, RZ, RZ, -R8 ;  /* 0x000000ffff087224 */ /* 0x000fca00078e0a08 */
[----:B0-----:R-:W2:Y:S02]  /*25e50*/  MUFU.RCP R4, R4 ;  /* 0x0000000400047308 */ /* 0x001ea40000001000 */
[----:B--2---:R-:W-:-:S06]  /*25e60*/  VIADD R7, R4, 0xffffffe ;  /* 0x0ffffffe04077836 */ /* 0x004fcc0000000000 */
[----:B------:R-:W0:Y:S02]  /*25e70*/  F2I.FTZ.U32.TRUNC.NTZ R3, R7 ;  /* 0x0000000700037305 */ /* 0x000e24000021f000 */
[----:B0-----:R-:W-:-:S04]  /*25e80*/  IMAD.MOV R9, RZ, RZ, -R3 ;  /* 0x000000ffff097224 */ /* 0x001fc800078e0a03 */
[----:B------:R-:W-:-:S04]  /*25e90*/  IMAD R9, R9, R6, RZ ;  /* 0x0000000609097224 */ /* 0x000fc800078e02ff */
[----:B------:R-:W-:Y:S01]  /*25ea0*/  IMAD.HI.U32 R2, R3, R9, R2 ;  /* 0x0000000903027227 */ /* 0x000fe200078e0002 */
[----:B------:R-:W-:-:S05]  /*25eb0*/  IABS R3, R0 ;  /* 0x0000000000037213 */ /* 0x000fca0000000000 */
[----:B------:R-:W-:-:S04]  /*25ec0*/  IMAD.HI.U32 R4, R2, R3, RZ ;  /* 0x0000000302047227 */ /* 0x000fc800078e00ff */
[----:B------:R-:W-:Y:S02]  /*25ed0*/  IMAD R3, R4, R8, R3 ;  /* 0x0000000804037224 */ /* 0x000fe400078e0203 */
[----:B------:R-:W-:-:S03]  /*25ee0*/  IMAD.MOV.U32 R2, RZ, RZ, RZ ;  /* 0x000000ffff027224 */ /* 0x000fc600078e00ff */
[----:B------:R-:W-:-:S13]  /*25ef0*/  ISETP.GT.U32.AND P1, PT, R6, R3, PT ;  /* 0x000000030600720c */ /* 0x000fda0003f24070 */
[----:B------:R-:W-:Y:S02]  /*25f00*/  @!P1 IMAD.IADD R3, R3, 0x1, -R6 ;  /* 0x0000000103039824 */ /* 0x000fe400078e0a06 */
[----:B------:R-:W-:Y:S01]  /*25f10*/  @!P1 VIADD R4, R4, 0x1 ;  /* 0x0000000104049836 */ /* 0x000fe20000000000 */
[----:B------:R-:W-:Y:S02]  /*25f20*/  ISETP.NE.AND P1, PT, R25, RZ, PT ;  /* 0x000000ff1900720c */ /* 0x000fe40003f25270 */
[----:B------:R-:W-:Y:S02]  /*25f30*/  ISETP.GE.U32.AND P0, PT, R3, R6, PT ;  /* 0x000000060300720c */ /* 0x000fe40003f06070 */
[----:B------:R-:W-:-:S04]  /*25f40*/  IABS R6, R5 ;  /* 0x0000000500067213 */ /* 0x000fc80000000000 */
[----:B------:R-:W0:Y:S07]  /*25f50*/  I2F.RP R7, R6 ;  /* 0x0000000600077306 */ /* 0x000e2e0000209400 */
        /* <DEDUP_REMOVED lines=26> */
[----:B------:R-:W-:Y:S01]  /*26100*/  IADD3 R3, -R2, RZ, RZ ;  /* 0x000000ff02037210 */ /* 0x000fe20007ffe1ff */
[C---:B------:R-:W-:Y:S02]  /*26110*/  IMAD R26, R5.reuse, 0x1000000, R2 ;  /* 0x01000000051a7824 */ /* 0x040fe400078e0202 */
[--C-:B------:R-:W-:Y:S02]  /*26120*/  IMAD.MOV R2, RZ, RZ, -R4.reuse ;  /* 0x000000ffff027224 */ /* 0x100fe400078e0a04 */
[----:B------:R-:W-:Y:S02]  /*26130*/  IMAD R5, R5, R3, R4 ;  /* 0x0000000305057224 */ /* 0x000fe400078e0204 */
[----:B------:R-:W-:Y:S02]  /*26140*/  IMAD R2, R25, R2, R0 ;  /* 0x0000000219027224 */ /* 0x000fe400078e0200 */
[----:B------:R-:W-:Y:S01]  /*26150*/  IMAD R26, R5, 0x10000, R26 ;  /* 0x00010000051a7824 */ /* 0x000fe200078e021a */
[----:B------:R-:W-:Y:S06]  /*26160*/  BRA `(.L_x_1725) ;  /* 0x0000000000f47947 */ /* 0x000fec0003800000 */
.L_x_1724:
[----:B-1----:R-:W0:Y:S02]  /*26170*/  LDC.64 R2, c[0x0][0xc90] ;  /* 0x00032400ff027b82 */ /* 0x002e240000000a00 */
[----:B0-----:R-:W-:-:S05]  /*26180*/  IMAD.WIDE R2, R27, 0x4, R2 ;  /* 0x000000041b027825 */ /* 0x001fca00078e0202 */
[----:B------:R0:W3:Y:S02]  /*26190*/  LDG.E R6, desc[UR54][R2.64] ;  /* 0x0000003602067981 */ /* 0x0000e4000c1e1900 */
[----:B0-----:R-:W-:Y:S02]  /*261a0*/  IMAD.MOV.U32 R2, RZ, RZ, RZ ;  /* 0x000000ffff027224 */ /* 0x001fe400078e00ff */
[----:B---3--:R-:W-:-:S05]  /*261b0*/  IMAD R5, R25, R6, RZ ;  /* 0x0000000619057224 */ /* 0x008fca00078e02ff */
[----:B--2---:R-:W-:-:S04]  /*261c0*/  IABS R7, R5 ;  /* 0x0000000500077213 */ /* 0x004fc80000000000 */
[----:B------:R-:W0:Y:S08]  /*261d0*/  I2F.RP R8, R7 ;  /* 0x0000000700087306 */ /* 0x000e300000209400 */
[----:B0-----:R-:W0:Y:S02]  /*261e0*/  MUFU.RCP R8, R8 ;  /* 0x0000000800087308 */ /* 0x001e240000001000 */
[----:B0-----:R-:W-:-:S06]  /*261f0*/  VIADD R10, R8, 0xffffffe ;  /* 0x0ffffffe080a7836 */ /* 0x001fcc0000000000 */
[----:B------:R-:W0:Y:S02]  /*26200*/  F2I.FTZ.U32.TRUNC.NTZ R3, R10 ;  /* 0x0000000a00037305 */ /* 0x000e24000021f000 */
[----:B0-----:R-:W-:-:S04]  /*26210*/  IMAD.MOV R12, RZ, RZ, -R3 ;  /* 0x000000ffff0c7224 */ /* 0x001fc800078e0a03 */
[----:B------:R-:W-:-:S04]  /*26220*/  IMAD R9, R12, R7, RZ ;  /* 0x000000070c097224 */ /* 0x000fc800078e02ff */
        /* <DEDUP_REMOVED lines=13> */
[----:B------:R-:W-:-:S06]  /*26300*/  IMAD.MOV.U32 R2, RZ, RZ, RZ ;  /* 0x000000ffff027224 */ /* 0x000fcc00078e00ff */
[----:B------:R-:W-:-:S04]  /*26310*/  @P0 VIADD R9, R9, 0x1 ;  /* 0x0000000109090836 */ /* 0x000fc80000000000 */
[----:B------:R-:W-:-:S04]  /*26320*/  IMAD.MOV.U32 R7, RZ, RZ, R9 ;  /* 0x000000ffff077224 */ /* 0x000fc800078e0009 */
[----:B------:R-:W-:Y:S01]  /*26330*/  @!P2 IMAD.MOV R7, RZ, RZ, -R7 ;  /* 0x000000ffff07a224 */ /* 0x000fe200078e0a07 */
[----:B------:R-:W-:-:S05]  /*26340*/  @!P1 LOP3.LUT R7, RZ, R5, RZ, 0x33, !PT ;  /* 0x00000005ff079212 */ /* 0x000fca00078e33ff */
[----:B------:R-:W-:Y:S02]  /*26350*/  IMAD R8, R6, R7, RZ ;  /* 0x0000000706087224 */ /* 0x000fe400078e02ff */
[----:B------:R-:W-:Y:S02]  /*26360*/  IMAD.MOV R7, RZ, RZ, -R7 ;  /* 0x000000ffff077224 */ /* 0x000fe400078e0a07 */
[----:B------:R-:W-:Y:S02]  /*26370*/  IMAD.MOV R3, RZ, RZ, -R8 ;  /* 0x000000ffff037224 */ /* 0x000fe400078e0a08 */
[----:B------:R-:W-:-:S03]  /*26380*/  IMAD R5, R5, R7, R0 ;  /* 0x0000000705057224 */ /* 0x000fc600078e0200 */
[----:B------:R-:W-:-:S04]  /*26390*/  VIADDMNMX R4, R3, R4, R6, PT ;  /* 0x0000000403047246 */ /* 0x000fc80003800106 */
[-C--:B------:R-:W-:Y:S02]  /*263a0*/  IABS R6, R4.reuse ;  /* 0x0000000400067213 */ /* 0x080fe40000000000 */
[----:B------:R-:W-:Y:S02]  /*263b0*/  IABS R0, R4 ;  /* 0x0000000400007213 */ /* 0x000fe40000000000 */
[----:B------:R-:W0:Y:S02]  /*263c0*/  I2F.RP R9, R6 ;  /* 0x0000000600097306 */ /* 0x000e240000209400 */
[----:B------:R-:W-:-:S06]  /*263d0*/  IADD3 R0, RZ, -R0, RZ ;  /* 0x80000000ff007210 */ /* 0x000fcc0007ffe0ff */
        /* <DEDUP_REMOVED lines=9> */
[----:B------:R-:W-:Y:S02]  /*26470*/  LOP3.LUT R0, R5, R4, RZ, 0x3c, !PT ;  /* 0x0000000405007212 */ /* 0x000fe400078e3cff */
[----:B------:R-:W-:Y:S02]  /*26480*/  IADD3 R5, R8, 0x1000000, R5 ;  /* 0x0100000008057810 */ /* 0x000fe40007ffe005 */
        /* <DEDUP_REMOVED lines=8> */
[----:B------:R-:W-:Y:S01]  /*26510*/  @!P1 LOP3.LUT R2, RZ, R4, RZ, 0x33, !PT ;  /* 0x00000004ff029212 */ /* 0x000fe200078e33ff */
[----:B------:R-:W-:-:S04]  /*26520*/  IMAD.MOV R4, RZ, RZ, -R4 ;  /* 0x000000ffff047224 */ /* 0x000fc800078e0a04 */
[----:B------:R-:W-:-:S07]  /*26530*/  IMAD R26, R2, R4, R5 ;  /* 0x00000004021a7224 */ /* 0x000fce00078e0205 */
.L_x_1725:
[----:B------:R-:W-:-:S05]  /*26540*/  LOP3.LUT R2, RZ, R2, RZ, 0x33, !PT ;  /* 0x00000002ff027212 */ /* 0x000fca00078e33ff */
[----:B------:R-:W-:Y:S01]  /*26550*/  IMAD.IADD R25, R25, 0x1, R2 ;  /* 0x0000000119197824 */ /* 0x000fe200078e0202 */
[----:B------:R-:W-:Y:S06]  /*26560*/  BRA `(.L_x_1726) ;  /* 0x00000000001c7947 */ /* 0x000fec0003800000 */
.L_x_1718:
[----:B------:R-:W-:Y:S01]  /*26570*/  UMOV UR4, URZ ;  /* 0x0000003f00047c82 */ /* 0x000fe20008000000 */
[----:B------:R-:W-:Y:S01]  /*26580*/  UMOV UR5, URZ ;  /* 0x0000003f00057c82 */ /* 0x000fe20008000000 */
[----:B------:R-:W-:Y:S01]  /*26590*/  ULDC UR6, c[0x0][0xc3c] ;  /* 0x00030f0000067ab9 */ /* 0x000fe20000000800 */
[----:B------:R-:W-:Y:S02]  /*265a0*/  IMAD.MOV.U32 R24, RZ, RZ, R0 ;  /* 0x000000ffff187224 */ /* 0x000fe400078e0000 */
[----:B------:R-:W-:Y:S02]  /*265b0*/  IMAD.U32 R25, RZ, RZ, UR4 ;  /* 0x00000004ff197e24 */ /* 0x000fe4000f8e00ff */
[----:B------:R-:W-:Y:S02]  /*265c0*/  IMAD.U32 R26, RZ, RZ, UR5 ;  /* 0x00000005ff1a7e24 */ /* 0x000fe4000f8e00ff */
[----:B------:R-:W-:-:S07]  /*265d0*/  IMAD.U32 R27, RZ, RZ, UR6 ;  /* 0x00000006ff1b7e24 */ /* 0x000fce000f8e00ff */
.L_x_1726:
        /* <DEDUP_REMOVED lines=10> */
.L_x_1715:
[----:B------:R-:W-:Y:S02]  /*26680*/  ULDC UR4, c[0x0][0xc3c] ;  /* 0x00030f0000047ab9 */ /* 0x000fe40000000800 */
[----:B----4-:R-:W-:-:S13]  /*26690*/  ISETP.GE.AND P0, PT, R27, UR4, PT ;  /* 0x000000041b007c0c */ /* 0x010fda000bf06270 */
[----:B------:R-:W-:Y:S05]  /*266a0*/  @!P0 BRA `(.L_x_1727) ;  /* 0xffffff9000f88947 */ /* 0x000fea000383ffff */
[----:B------:R-:W-:Y:S05]  /*266b0*/  BSYNC B8 ;  /* 0x0000000000087941 */ /* 0x000fea0003800000 */
.L_x_1606:
[----:B0-----:R-:W4:Y:S01]  /*266c0*/  LDL.LU R0, [R1+0x48] ;  /* 0x0000480001007983 */ /* 0x001f220000300800 */
[----:B------:R-:W-:Y:S01]  /*266d0*/  BSSY B0, `(.L_x_1728) ;  /* 0x000000b000007945 */ /* 0x000fe20003800000 */
[----:B------:R-:W0:Y:S01]  /*266e0*/  S2R R5, SR_CgaCtaId ;  /* 0x0000000000057919 */ /* 0x000e220000008800 */
        /* <DEDUP_REMOVED lines=9> */
.L_x_1889:
[----:B------:R-:W-:Y:S05]  /*26780*/  BSYNC B0 ;  /* 0x0000000000007941 */ /* 0x000fea0003800000 */
.L_x_1728:
[----:B------:R-:W-:-:S03]  /*26790*/  UMOV UR4, 0xffffffff ;  /* 0xffffffff00047882 */ /* 0x000fc60000000000 */
[----:B------:R-:W-:Y:S05]  /*267a0*/  BRA.DIV UR4, `(.L_x_1730) ;  /* 0x0000004204a07947 */ /* 0x000fea000b800000 */
[----:B0-----:R-:W0:Y:S02]  /*267b0*/  S2R R0, SR_TID.X ;  /* 0x0000000000007919 */ /* 0x001e240000002100 */
[----:B0-----:R-:W-:-:S04]  /*267c0*/  SHF.R.U32.HI R0, RZ, 0x5, R0 ;  /* 0x00000005ff007819 */ /* 0x001fc80000011600 */
[----:B------:R-:W-:-:S05]  /*267d0*/  LOP3.LUT R0, R0, 0x3, RZ, 0xc0, !PT ;  /* 0x0000000300007812 */ /* 0x000fca00078ec0ff */
[----:B------:R0:W4:Y:S02]  /*267e0*/  SHFL.IDX PT, R14, R0, RZ, 0x1f ;  /* 0x00001fff000e7589 */ /* 0x00012400000e0000 */
.L_x_1892:
[----:B----4-:R-:W-:-:S13]  /*267f0*/  ISETP.NE.AND P0, PT, R14, RZ, PT ;  /* 0x000000ff0e00720c */ /* 0x010fda0003f05270 */
[----:B------:R-:W-:Y:S05]  /*26800*/  @P0 BRA `(.L_x_1369) ;  /* 0x0000000000900947 */ /* 0x000fea0003800000 */
[----:B------:R-:W-:-:S03]  /*26810*/  UMOV UR4, 0xffffffff ;  /* 0xffffffff00047882 */ /* 0x000fc60000000000 */
[----:B------:R-:W-:Y:S05]  /*26820*/  BRA.DIV UR4, `(.L_x_1731) ;  /* 0x0000004204b47947 */ /* 0x000fea000b800000 */
[----:B------:R-:W-:-:S13]  /*26830*/  ELECT P6, URZ, PT ;  /* 0x00000000003f782f */ /* 0x000fda00038c0000 */
.L_x_1895:
[----:B------:R-:W-:Y:S05]  /*26840*/  @!P6 BRA `(.L_x_1369) ;  /* 0x000000000080e947 */ /* 0x000fea0003800000 */
[----:B------:R-:W-:-:S06]  /*26850*/  ULOP3.LUT UR4, UR36, 0x2, URZ, 0xfc, !UPT ;  /* 0x0000000224047892 */ /* 0x000fcc000f8efc3f */
[----:B0-----:R-:W-:-:S05]  /*26860*/  IMAD.U32 R0, RZ, RZ, UR4 ;  /* 0x00000004ff007e24 */ /* 0x001fca000f8e00ff */
[----:B------:R-:W-:-:S13]  /*26870*/  ISETP.NE.AND P0, PT, R0, 0x3, PT ;  /* 0x000000030000780c */ /* 0x000fda0003f05270 */
[----:B------:R-:W-:Y:S05]  /*26880*/  @!P0 BRA `(.L_x_1732) ;  /* 0x0000000000048947 */ /* 0x000fea0003800000 */
[----:B------:R-:W-:Y:S01]  /*26890*/  BPT.TRAP 0x1 ;  /* 0x000000040000795c */ /* 0x000fe20000300000 */
.L_x_1732:
[----:B------:R-:W4:Y:S01]  /*268a0*/  LDL R0, [R1] ;  /* 0x0000000001007983 */ /* 0x000f220000100800 */
[C---:B------:R-:W-:Y:S02]  /*268b0*/  IMAD R3, R28.reuse, 0x8, R5 ;  /* 0x000000081c037824 */ /* 0x040fe400078e0205 */
[----:B------:R-:W-:-:S05]  /*268c0*/  VIADD R28, R28, 0x1 ;  /* 0x000000011c1c7836 */ /* 0x000fca0000000000 */
[----:B------:R-:W-:Y:S02]  /*268d0*/  ISETP.NE.AND P2, PT, R28, 0x2, PT ;  /* 0x000000021c00780c */ /* 0x000fe40003f45270 */
[----:B----4-:R-:W-:Y:S02]  /*268e0*/  SHF.L.U32 R2, R0, 0x1f, RZ ;  /* 0x0000001f00027819 */ /* 0x010fe400000006ff */
[----:B------:R-:W-:Y:S02]  /*268f0*/  SEL R0, RZ, 0x1, P2 ;  /* 0x00000001ff007807 */ /* 0x000fe40001000000 */
[----:B------:R-:W0:Y:S02]  /*26900*/  SYNCS.PHASECHK.TRANS64.TRYWAIT P1, [R3+URZ+0x2d840], R2 ;  /* 0x02d84002030075a7 */ /* 0x000e24000802017f */
[----:B0-----:R-:W-:Y:S05]  /*26910*/  @!P1 BRA `(.L_x_1733) ;  /* 0x0000004000989947 */ /* 0x001fea0003800000 */
.L_x_1896:
[----:B------:R-:W4:Y:S01]  /*26920*/  LDL.LU R4, [R1] ;  /* 0x0000000001047983 */ /* 0x000f220000300800 */
[----:B------:R-:W-:Y:S02]  /*26930*/  SEL R28, R28, RZ, P2 ;  /* 0x000000ff1c1c7207 */ /* 0x000fe40001000000 */
[----:B----4-:R-:W-:Y:S01]  /*26940*/  LOP3.LUT R0, R4, R0, RZ, 0x3c, !PT ;  /* 0x0000000004007212 */ /* 0x010fe200078e3cff */
[----:B------:R-:W-:Y:S06]  /*26950*/  @!P0 BRA `(.L_x_1734) ;  /* 0x0000000000048947 */ /* 0x000fec0003800000 */
[----:B------:R-:W-:Y:S01]  /*26960*/  BPT.TRAP 0x1 ;  /* 0x000000040000795c */ /* 0x000fe20000300000 */
.L_x_1734:
[----:B------:R-:W-:Y:S01]  /*26970*/  IMAD R5, R28, 0x8, R5 ;  /* 0x000000081c057824 */ /* 0x000fe200078e0205 */
[----:B------:R-:W-:-:S04]  /*26980*/  SHF.L.U32 R0, R0, 0x1f, RZ ;  /* 0x0000001f00007819 */ /* 0x000fc800000006ff */
[----:B------:R-:W4:Y:S02]  /*26990*/  SYNCS.PHASECHK.TRANS64.TRYWAIT P1, [R5+URZ+0x2d840], R0 ;  /* 0x02d84000050075a7 */ /* 0x000f24000802017f */
[----:B----4-:R-:W-:Y:S05]  /*269a0*/  @!P1 BRA `(.L_x_1735) ;  /* 0x0000004000889947 */ /* 0x010fea0003800000 */
.L_x_1897:
[----:B------:R-:W-:Y:S05]  /*269b0*/  @!P0 BRA `(.L_x_1736) ;  /* 0x0000000000048947 */ /* 0x000fea0003800000 */
[----:B------:R-:W-:Y:S01]  /*269c0*/  BPT.TRAP 0x1 ;  /* 0x000000040000795c */ /* 0x000fe20000300000 */
.L_x_1736:
[----:B------:R-:W0:Y:S02]  /*269d0*/  SYNCS.PHASECHK.TRANS64.TRYWAIT P1, [R3+URZ+0x2d860], R2 ;  /* 0x02d86002030075a7 */ /* 0x000e24000802017f */
[----:B0-----:R-:W-:Y:S05]  /*269e0*/  @!P1 BRA `(.L_x_1737) ;  /* 0x00000040008c9947 */ /* 0x001fea0003800000 */
.L_x_1898:
[----:B------:R-:W-:Y:S05]  /*269f0*/  @!P0 BRA `(.L_x_1738) ;  /* 0x0000000000048947 */ /* 0x000fea0003800000 */
[----:B------:R-:W-:Y:S01]  /*26a00*/  BPT.TRAP 0x1 ;  /* 0x000000040000795c */ /* 0x000fe20000300000 */
.L_x_1738:
[----:B------:R0:W0:Y:S02]  /*26a10*/  SYNCS.PHASECHK.TRANS64.TRYWAIT P0, [R5+URZ+0x2d860], R0 ;  /* 0x02d86000050075a7 */ /* 0x000024000800017f */
[----:B0-----:R-:W-:Y:S05]  /*26a20*/  @!P0 NANOSLEEP.SYNCS 0x989680 ;  /* 0x009896800000895d */ /* 0x001fea0003900000 */
[----:B------:R-:W0:Y:S02]  /*26a30*/  @!P0 SYNCS.PHASECHK.TRANS64 P0, [R5+URZ+0x2d860], R0 ;  /* 0x02d86000050085a7 */ /* 0x000e24000800007f */
[----:B0-----:R-:W-:Y:S05]  /*26a40*/  @!P0 BRA `(.L_x_1738) ;  /* 0xfffffffc00f08947 */ /* 0x001fea000383ffff */
.L_x_1369:
[----:B------:R-:W-:Y:S05]  /*26a50*/  BSYNC B9 ;  /* 0x0000000000097941 */ /* 0x000fea0003800000 */
.L_x_1366:
[----:B------:R-:W-:Y:S05]  /*26a60*/  EXIT ;  /* 0x000000000000794d */ /* 0x000fea0003800000 */
.L_x_1395:
[----:B0-----:R0:W1:Y:S02]  /*26a70*/  SYNCS.PHASECHK.TRANS64.TRYWAIT P4, [R34+URZ+0x2d890], R86 ;  /* 0x02d89056220075a7 */ /* 0x001064000808017f */
[----:B-1----:R-:W-:Y:S05]  /*26a80*/  @!P4 NANOSLEEP.SYNCS 0x989680 ;  /* 0x009896800000c95d */ /* 0x002fea0003900000 */
[----:B------:R-:W1:Y:S02]  /*26a90*/  @!P4 SYNCS.PHASECHK.TRANS64 P4, [R34+URZ+0x2d890], R86 ;  /* 0x02d890562200c5a7 */ /* 0x000e64000808007f */
[----:B-1----:R-:W-:Y:S05]  /*26aa0*/  @!P4 BRA `(.L_x_1395) ;  /* 0xfffffffc00f0c947 */ /* 0x002fea000383ffff */
[----:B------:R-:W-:Y:S05]  /*26ab0*/  BRA `(.L_x_1739) ;  /* 0xfffffdcc00a47947 */ /* 0x000fea000383ffff */
.L_x_1396:
        /* <DEDUP_REMOVED lines=8> */
.L_x_1741:
[----:B------:R-:W-:Y:S05]  /*26b40*/  BSYNC B1 ;  /* 0x0000000000017941 */ /* 0x000fea0003800000 */
.L_x_1740:
[----:B------:R-:W-:Y:S02]  /*26b50*/  IMAD.MOV.U32 R13, RZ, RZ, R60 ;  /* 0x000000ffff0d7224 */ /* 0x000fe400078e003c */
[----:B------:R-:W-:Y:S02]  /*26b60*/  IMAD.MOV.U32 R12, RZ, RZ, RZ ;  /* 0x000000ffff0c7224 */ /* 0x000fe400078e00ff */
[----:B------:R-:W-:Y:S02]  /*26b70*/  IMAD.MOV.U32 R11, RZ, RZ, 0x1e1f ;  /* 0x00001e1fff0b7424 */ /* 0x000fe400078e00ff */
[----:B------:R-:W-:Y:S02]  /*26b80*/  IMAD.MOV.U32 R15, RZ, RZ, -0x1 ;  /* 0xffffffffff0f7424 */ /* 0x000fe400078e00ff */
[----:B------:R-:W-:-:S07]  /*26b90*/  IMAD.MOV.U32 R61, RZ, RZ, R14 ;  /* 0x000000ffff3d7224 */ /* 0x000fce00078e000e */
[----:B------:R-:W-:Y:S05]  /*26ba0*/  WARPSYNC.COLLECTIVE R15, `(.L_x_1742) ;  /* 0x000000000f087348 */ /* 0x000fea0003c00000 */
[----:B------:R0:W1:Y:S02]  /*26bb0*/  SHFL.IDX P6, R14, R13, R12, R11 ;  /* 0x0000000c0d0e7389 */ /* 0x00006400000c000b */
[----:B01----:R-:W-:Y:S01]  /*26bc0*/  ENDCOLLECTIVE ;  /* 0x000000000000791b */ /* 0x003fe20003800000 */
.L_x_1742:
[----:B------:R-:W-:Y:S01]  /*26bd0*/  IMAD.MOV.U32 R60, RZ, RZ, R14 ;  /* 0x000000ffff3c7224 */ /* 0x000fe200078e000e */
[----:B------:R-:W-:Y:S06]  /*26be0*/  BRA `(.L_x_1743) ;  /* 0xfffffdcc006c7947 */ /* 0x000fec000383ffff */
.L_x_1424:
[----:B0-----:R0:W1:Y:S02]  /*26bf0*/  SYNCS.PHASECHK.TRANS64.TRYWAIT P4, [R34+URZ+0x2d890], R86 ;  /* 0x02d89056220075a7 */ /* 0x001064000808017f */
[----:B-1----:R-:W-:Y:S05]  /*26c00*/  @!P4 NANOSLEEP.SYNCS 0x989680 ;  /* 0x009896800000c95d */ /* 0x002fea0003900000 */
[----:B------:R-:W1:Y:S02]  /*26c10*/  @!P4 SYNCS.PHASECHK.TRANS64 P4, [R34+URZ+0x2d890], R86 ;  /* 0x02d890562200c5a7 */ /* 0x000e64000808007f */
[----:B-1----:R-:W-:Y:S05]  /*26c20*/  @!P4 BRA `(.L_x_1424) ;  /* 0xfffffffc00f0c947 */ /* 0x002fea000383ffff */
[----:B------:R-:W-:Y:S05]  /*26c30*/  BRA `(.L_x_1744) ;  /* 0xfffffde8005c7947 */ /* 0x000fea000383ffff */
.L_x_1425:
        /* <DEDUP_REMOVED lines=8> */
.L_x_1746:
[----:B------:R-:W-:Y:S05]  /*26cc0*/  BSYNC B1 ;  /* 0x0000000000017941 */ /* 0x000fea0003800000 */
.L_x_1745:
        /* <DEDUP_REMOVED lines=8> */
.L_x_1747:
[----:B------:R-:W-:Y:S01]  /*26d50*/  MOV R90, R14 ;  /* 0x0000000e005a7202 */ /* 0x000fe20000000f00 */
[----:B------:R-:W-:Y:S06]  /*26d60*/  BRA `(.L_x_1748) ;  /* 0xfffffde800247947 */ /* 0x000fec000383ffff */
.L_x_1438:
[----:B0-----:R0:W1:Y:S02]  /*26d70*/  SYNCS.PHASECHK.TRANS64.TRYWAIT P3, [R34+URZ+0x2d890], R86 ;  /* 0x02d89056220075a7 */ /* 0x001064000806017f */
[----:B-1----:R-:W-:Y:S05]  /*26d80*/  @!P3 NANOSLEEP.SYNCS 0x989680 ;  /* 0x009896800000b95d */ /* 0x002fea0003900000 */
[----:B------:R-:W1:Y:S02]  /*26d90*/  @!P3 SYNCS.PHASECHK.TRANS64 P3, [R34+URZ+0x2d890], R86 ;  /* 0x02d890562200b5a7 */ /* 0x000e64000806007f */
[----:B-1----:R-:W-:Y:S05]  /*26da0*/  @!P3 BRA `(.L_x_1438) ;  /* 0xfffffffc00f0b947 */ /* 0x002fea000383ffff */
[----:B------:R-:W-:Y:S05]  /*26db0*/  BRA `(.L_x_1749) ;  /* 0xfffffe0000207947 */ /* 0x000fea000383ffff */
.L_x_1439:
[----:B------:R-:W-:Y:S01]  /*26dc0*/  BSSY B1, `(.L_x_1750) ;  /* 0x0000007000017945 */ /* 0x000fe20003800000 */
[----:B------:R-:W-:Y:S02]  /*26dd0*/  IMAD.MOV.U32 R12, RZ, RZ, RZ ;  /* 0x000000ffff0c7224 */ /* 0x000fe400078e00ff */
[----:B------:R-:W-:Y:S02]  /*26de0*/  IMAD.MOV.U32 R11, RZ, RZ, 0x1e1f ;  /* 0x00001e1fff0b7424 */ /* 0x000fe400078e00ff */
[----:B------:R-:W-:-:S07]  /*26df0*/  IMAD.MOV.U32 R15, RZ, RZ, -0x1 ;  /* 0xffffffffff0f7424 */ /* 0x000fce00078e00ff */
[----:B0-----:R-:W-:Y:S05]  /*26e00*/  WARPSYNC.COLLECTIVE R15, `(.L_x_1751) ;  /* 0x000000000f087348 */ /* 0x001fea0003c00000 */
[----:B------:R1:W2:Y:S02]  /*26e10*/  SHFL.IDX P6, R14, R13, R12, R11 ;  /* 0x0000000c0d0e7389 */ /* 0x0002a400000c000b */
[----:B012---:R-:W-:Y:S01]  /*26e20*/  ENDCOLLECTIVE ;  /* 0x000000000000791b */ /* 0x007fe20003800000 */
.L_x_1751:
[----:B------:R-:W-:Y:S05]  /*26e30*/  BSYNC B1 ;  /* 0x0000000000017941 */ /* 0x000fea0003800000 */
.L_x_1750:
        /* <DEDUP_REMOVED lines=8> */
.L_x_1752:
[----:B------:R-:W-:Y:S01]  /*26ec0*/  IMAD.MOV.U32 R43, RZ, RZ, R14 ;  /* 0x000000ffff2b7224 */ /* 0x000fe200078e000e */
[----:B------:R-:W-:Y:S06]  /*26ed0*/  BRA `(.L_x_1753) ;  /* 0xfffffe0000507947 */ /* 0x000fec000383ffff */
.L_x_1443:
[----:B------:R0:W0:Y:S02]  /*26ee0*/  SYNCS.PHASECHK.TRANS64.TRYWAIT P2, [R34+URZ+0x2d8b0], R86 ;  /* 0x02d8b056220075a7 */ /* 0x000024000804017f */
[----:B0-----:R-:W-:Y:S05]  /*26ef0*/  @!P2 NANOSLEEP.SYNCS 0x989680 ;  /* 0x009896800000a95d */ /* 0x001fea0003900000 */
[----:B------:R-:W0:Y:S02]  /*26f00*/  @!P2 SYNCS.PHASECHK.TRANS64 P2, [R34+URZ+0x2d8b0], R86 ;  /* 0x02d8b0562200a5a7 */ /* 0x000e24000804007f */
[----:B0-----:R-:W-:Y:S05]  /*26f10*/  @!P2 BRA `(.L_x_1443) ;  /* 0xfffffffc00f0a947 */ /* 0x001fea000383ffff */
[----:B------:R-:W-:Y:S05]  /*26f20*/  BRA `(.L_x_1754) ;  /* 0xfffffe0400347947 */ /* 0x000fea000383ffff */
.L_x_1459:
[----:B------:R-:W-:Y:S01]  /*26f30*/  BSSY B0, `(.L_x_1755) ;  /* 0x0000007000007945 */ /* 0x000fe20003800000 */
[----:B------:R-:W-:Y:S02]  /*26f40*/  IMAD.MOV.U32 R12, RZ, RZ, RZ ;  /* 0x000000ffff0c7224 */ /* 0x000fe400078e00ff */
[----:B------:R-:W-:Y:S02]  /*26f50*/  IMAD.MOV.U32 R11, RZ, RZ, 0x1f ;  /* 0x0000001fff0b7424 */ /* 0x000fe400078e00ff */
[----:B------:R-:W-:-:S07]  /*26f60*/  IMAD.MOV.U32 R15, RZ, RZ, -0x1 ;  /* 0xffffffffff0f7424 */ /* 0x000fce00078e00ff */
[----:B-----5:R-:W-:Y:S05]  /*26f70*/  WARPSYNC.COLLECTIVE R15, `(.L_x_1756) ;  /* 0x000000000f087348 */ /* 0x020fea0003c00000 */
[----:B------:R0:W1:Y:S02]  /*26f80*/  SHFL.IDX P6, R14, R13, R12, R11 ;  /* 0x0000000c0d0e7389 */ /* 0x00006400000c000b */
[----:B01---5:R-:W-:Y:S01]  /*26f90*/  ENDCOLLECTIVE ;  /* 0x000000000000791b */ /* 0x023fe20003800000 */
.L_x_1756:
[----:B------:R-:W-:Y:S05]  /*26fa0*/  BSYNC B0 ;  /* 0x0000000000007941 */ /* 0x000fea0003800000 */
.L_x_1755:
[----:B------:R0:W-:Y:S01]  /*26fb0*/  STL [R1+0x48], R14 ;  /* 0x0000480e01007387 */ /* 0x0001e20000100800 */
[----:B------:R-:W-:Y:S05]  /*26fc0*/  BRA `(.L_x_1757) ;  /* 0xfffffe1000c87947 */ /* 0x000fea000383ffff */
.L_x_1470:
[----:B------:R-:W-:Y:S01]  /*26fd0*/  BSSY B1, `(.L_x_1758) ;  /* 0x0000007000017945 */ /* 0x000fe20003800000 */
[----:B------:R-:W-:Y:S02]  /*26fe0*/  IMAD.MOV.U32 R12, RZ, RZ, RZ ;  /* 0x000000ffff0c7224 */ /* 0x000fe400078e00ff */
[----:B------:R-:W-:Y:S02]  /*26ff0*/  IMAD.MOV.U32 R11, RZ, RZ, 0x1e1f ;  /* 0x00001e1fff0b7424 */ /* 0x000fe400078e00ff */
[----:B------:R-:W-:-:S07]  /*27000*/  IMAD.MOV.U32 R15, RZ, RZ, -0x1 ;  /* 0xffffffffff0f7424 */ /* 0x000fce00078e00ff */
[----:B0-----:R-:W-:Y:S05]  /*27010*/  WARPSYNC.COLLECTIVE R15, `(.L_x_1759) ;  /* 0x000000000f087348 */ /* 0x001fea0003c00000 */
[----:B0-----:R0:W1:Y:S02]  /*27020*/  SHFL.IDX P6, R14, R13, R12, R11 ;  /* 0x0000000c0d0e7389 */ /* 0x00106400000c000b */
[----:B01----:R-:W-:Y:S01]  /*27030*/  ENDCOLLECTIVE ;  /* 0x000000000000791b */ /* 0x003fe20003800000 */
.L_x_1759:
[----:B------:R-:W-:Y:S05]  /*27040*/  BSYNC B1 ;  /* 0x0000000000017941 */ /* 0x000fea0003800000 */
.L_x_1758:
        /* <DEDUP_REMOVED lines=8> */
.L_x_1760:
[----:B------:R-:W-:Y:S02]  /*270d0*/  IMAD.MOV.U32 R13, RZ, RZ, R0 ;  /* 0x000000ffff0d7224 */ /* 0x000fe400078e0000 */
[----:B------:R-:W-:-:S07]  /*270e0*/  IMAD.MOV.U32 R38, RZ, RZ, R14 ;  /* 0x000000ffff267224 */ /* 0x000fce00078e000e */
[----:B------:R-:W-:Y:S05]  /*270f0*/  WARPSYNC.COLLECTIVE R15, `(.L_x_1761) ;  /* 0x000000000f087348 */ /* 0x000fea0003c00000 */
[----:B------:R0:W1:Y:S02]  /*27100*/  SHFL.IDX P6, R14, R13, R12, R11 ;  /* 0x0000000c0d0e7389 */ /* 0x00006400000c000b */
[----:B01----:R-:W-:Y:S01]  /*27110*/  ENDCOLLECTIVE ;  /* 0x000000000000791b */ /* 0x003fe20003800000 */
.L_x_1761:
[----:B------:R-:W-:Y:S02]  /*27120*/  IMAD.MOV.U32 R13, RZ, RZ, R39 ;  /* 0x000000ffff0d7224 */ /* 0x000fe400078e0027 */
[----:B------:R-:W-:-:S07]  /*27130*/  IMAD.MOV.U32 R0, RZ, RZ, R14 ;  /* 0x000000ffff007224 */ /* 0x000fce00078e000e */
[----:B------:R-:W-:Y:S05]  /*27140*/  WARPSYNC.COLLECTIVE R15, `(.L_x_1762) ;  /* 0x000000000f087348 */ /* 0x000fea0003c00000 */
[----:B------:R0:W1:Y:S02]  /*27150*/  SHFL.IDX P6, R14, R13, R12, R11 ;  /* 0x0000000c0d0e7389 */ /* 0x00006400000c000b */
[----:B01----:R-:W-:Y:S01]  /*27160*/  ENDCOLLECTIVE ;  /* 0x000000000000791b */ /* 0x003fe20003800000 */
.L_x_1762:
[----:B------:R-:W-:Y:S01]  /*27170*/  IMAD.MOV.U32 R39, RZ, RZ, R14 ;  /* 0x000000ffff277224 */ /* 0x000fe200078e000e */
[----:B------:R-:W-:Y:S06]  /*27180*/  BRA `(.L_x_1763) ;  /* 0xfffffe18004c7947 */ /* 0x000fec000383ffff */
.L_x_1474:
[----:B0-----:R0:W1:Y:S02]  /*27190*/  SYNCS.PHASECHK.TRANS64.TRYWAIT P0, [R2+URZ+0x2d800], R3 ;  /* 0x02d80003020075a7 */ /* 0x001064000800017f */
[----:B-1----:R-:W-:Y:S05]  /*271a0*/  @!P0 NANOSLEEP.SYNCS 0x989680 ;  /* 0x009896800000895d */ /* 0x002fea0003900000 */
[----:B------:R-:W1:Y:S02]  /*271b0*/  @!P0 SYNCS.PHASECHK.TRANS64 P0, [R2+URZ+0x2d800], R3 ;  /* 0x02d80003020085a7 */ /* 0x000e64000800007f */
[----:B-1----:R-:W-:Y:S05]  /*271c0*/  @!P0 BRA `(.L_x_1474) ;  /* 0xfffffffc00f08947 */ /* 0x002fea000383ffff */
[----:B------:R-:W-:Y:S05]  /*271d0*/  BRA `(.L_x_1764) ;  /* 0xfffffe2000807947 */ /* 0x000fea000383ffff */
.L_x_1486:
[----:B------:R-:W-:Y:S01]  /*271e0*/  BSSY B1, `(.L_x_1765) ;  /* 0x0000007000017945 */ /* 0x000fe20003800000 */
[----:B------:R-:W-:Y:S02]  /*271f0*/  IMAD.MOV.U32 R12, RZ, RZ, RZ ;  /* 0x000000ffff0c7224 */ /* 0x000fe400078e00ff */
[----:B------:R-:W-:Y:S02]  /*27200*/  IMAD.MOV.U32 R11, RZ, RZ, 0x1e1f ;  /* 0x00001e1fff0b7424 */ /* 0x000fe400078e00ff */
[----:B------:R-:W-:-:S07]  /*27210*/  IMAD.MOV.U32 R15, RZ, RZ, -0x1 ;  /* 0xffffffffff0f7424 */ /* 0x000fce00078e00ff */
[----:B0-----:R-:W-:Y:S05]  /*27220*/  WARPSYNC.COLLECTIVE R15, `(.L_x_1766) ;  /* 0x000000000f087348 */ /* 0x001fea0003c00000 */
[----:B0-----:R0:W1:Y:S02]  /*27230*/  SHFL.IDX P6, R14, R13, R12, R11 ;  /* 0x0000000c0d0e7389 */ /* 0x00106400000c000b */
[----:B01----:R-:W-:Y:S01]  /*27240*/  ENDCOLLECTIVE ;  /* 0x000000000000791b */ /* 0x003fe20003800000 */
.L_x_1766:
[----:B------:R-:W-:Y:S05]  /*27250*/  BSYNC B1 ;  /* 0x0000000000017941 */ /* 0x000fea0003800000 */
.L_x_1765:
        /* <DEDUP_REMOVED lines=8> */
.L_x_1767:
[----:B------:R-:W-:Y:S02]  /*272e0*/  IMAD.MOV.U32 R13, RZ, RZ, R26 ;  /* 0x000000ffff0d7224 */ /* 0x000fe400078e001a */
[----:B------:R-:W-:-:S07]  /*272f0*/  IMAD.MOV.U32 R3, RZ, RZ, R14 ;  /* 0x000000ffff037224 */ /* 0x000fce00078e000e */
[----:B------:R-:W-:Y:S05]  /*27300*/  WARPSYNC.COLLECTIVE R15, `(.L_x_1768) ;  /* 0x000000000f087348 */ /* 0x000fea0003c00000 */
[----:B------:R0:W1:Y:S02]  /*27310*/  SHFL.IDX P6, R14, R13, R12, R11 ;  /* 0x0000000c0d0e7389 */ /* 0x00006400000c000b */
[----:B01----:R-:W-:Y:S01]  /*27320*/  ENDCOLLECTIVE ;  /* 0x000000000000791b */ /* 0x003fe20003800000 */
.L_x_1768:
[----:B------:R-:W-:Y:S01]  /*27330*/  IMAD.MOV.U32 R13, RZ, RZ, R38 ;  /* 0x000000ffff0d7224 */ /* 0x000fe200078e0026 */
[----:B------:R-:W-:-:S07]  /*27340*/  MOV R37, R14 ;  /* 0x0000000e00257202 */ /* 0x000fce0000000f00 */
[----:B------:R-:W-:Y:S05]  /*27350*/  WARPSYNC.COLLECTIVE R15, `(.L_x_1769) ;  /* 0x000000000f087348 */ /* 0x000fea0003c00000 */
[----:B------:R0:W1:Y:S02]  /*27360*/  SHFL.IDX P6, R14, R13, R12, R11 ;  /* 0x0000000c0d0e7389 */ /* 0x00006400000c000b */
[----:B01----:R-:W-:Y:S01]  /*27370*/  ENDCOLLECTIVE ;  /* 0x000000000000791b */ /* 0x003fe20003800000 */
.L_x_1769:
[----:B------:R-:W-:Y:S01]  /*27380*/  IMAD.MOV.U32 R38, RZ, RZ, R14 ;  /* 0x000000ffff267224 */ /* 0x000fe200078e000e */
[----:B------:R-:W-:Y:S06]  /*27390*/  BRA `(.L_x_1770) ;  /* 0xfffffe3400307947 */ /* 0x000fec000383ffff */
.L_x_1490:
[----:B0-----:R0:W1:Y:S02]  /*273a0*/  SYNCS.PHASECHK.TRANS64.TRYWAIT P0, [R2+URZ+0x2d800], R3 ;  /* 0x02d80003020075a7 */ /* 0x001064000800017f */
[----:B-1----:R-:W-:Y:S05]  /*273b0*/  @!P0 NANOSLEEP.SYNCS 0x989680 ;  /* 0x009896800000895d */ /* 0x002fea0003900000 */
[----:B------:R-:W1:Y:S02]  /*273c0*/  @!P0 SYNCS.PHASECHK.TRANS64 P0, [R2+URZ+0x2d800], R3 ;  /* 0x02d80003020085a7 */ /* 0x000e64000800007f */
[----:B-1----:R-:W-:Y:S05]  /*273d0*/  @!P0 BRA `(.L_x_1490) ;  /* 0xfffffffc00f08947 */ /* 0x002fea000383ffff */
[----:B------:R-:W-:Y:S05]  /*273e0*/  BRA `(.L_x_1771) ;  /* 0xfffffe3800f47947 */ /* 0x000fea000383ffff */
.L_x_1498:
[----:B--2---:R2:W3:Y:S02]  /*273f0*/  SYNCS.PHASECHK.TRANS64.TRYWAIT P1, [R0+URZ+0x2d830], R5 ;  /* 0x02d83005000075a7 */ /* 0x0044e4000802017f */
[----:B---3--:R-:W-:Y:S05]  /*27400*/  @!P1 NANOSLEEP.SYNCS 0x989680 ;  /* 0x009896800000995d */ /* 0x008fea0003900000 */
[----:B------:R-:W3:Y:S02]  /*27410*/  @!P1 SYNCS.PHASECHK.TRANS64 P1, [R0+URZ+0x2d830], R5 ;  /* 0x02d83005000095a7 */ /* 0x000ee4000802007f */
[----:B---3--:R-:W-:Y:S05]  /*27420*/  @!P1 BRA `(.L_x_1498) ;  /* 0xfffffffc00f09947 */ /* 0x008fea000383ffff */
[----:B------:R-:W-:Y:S05]  /*27430*/  BRA `(.L_x_1497) ;  /* 0xfffffe5000807947 */ /* 0x000fea000383ffff */
.L_x_1517:
[----:B-1----:R1:W2:Y:S02]  /*27440*/  SYNCS.PHASECHK.TRANS64.TRYWAIT P2, [R9+URZ+0x2d830], R8 ;  /* 0x02d83008090075a7 */ /* 0x0022a4000804017f */
[----:B--2---:R-:W-:Y:S05]  /*27450*/  @!P2 NANOSLEEP.SYNCS 0x989680 ;  /* 0x009896800000a95d */ /* 0x004fea0003900000 */
[----:B------:R-:W2:Y:S02]  /*27460*/  @!P2 SYNCS.PHASECHK.TRANS64 P2, [R9+URZ+0x2d830], R8 ;  /* 0x02d830080900a5a7 */ /* 0x000ea4000804007f */
[----:B--2---:R-:W-:Y:S05]  /*27470*/  @!P2 BRA `(.L_x_1517) ;  /* 0xfffffffc00f0a947 */ /* 0x004fea000383ffff */
[----:B------:R-:W-:Y:S05]  /*27480*/  BRA `(.L_x_1516) ;  /* 0xfffffe90000c7947 */ /* 0x000fea000383ffff */
.L_x_1521:
[----:B-1----:R1:W2:Y:S02]  /*27490*/  SYNCS.PHASECHK.TRANS64.TRYWAIT P1, [R9+URZ+0x2d850], R8 ;  /* 0x02d85008090075a7 */ /* 0x0022a4000802017f */
[----:B--2---:R-:W-:Y:S05]  /*274a0*/  @!P1 NANOSLEEP.SYNCS 0x989680 ;  /* 0x009896800000995d */ /* 0x004fea0003900000 */
[----:B------:R-:W2:Y:S02]  /*274b0*/  @!P1 SYNCS.PHASECHK.TRANS64 P1, [R9+URZ+0x2d850], R8 ;  /* 0x02d85008090095a7 */ /* 0x000ea4000802007f */
[----:B--2---:R-:W-:Y:S05]  /*274c0*/  @!P1 BRA `(.L_x_1521) ;  /* 0xfffffffc00f09947 */ /* 0x004fea000383ffff */
[----:B------:R-:W-:Y:S05]  /*274d0*/  BRA `(.L_x_1518) ;  /* 0xfffffe9400287947 */ /* 0x000fea000383ffff */
.L_x_1542:
[----:B--2---:R2:W3:Y:S02]  /*274e0*/  SYNCS.PHASECHK.TRANS64.TRYWAIT P2, [R5+URZ+0x2d830], R6 ;  /* 0x02d83006050075a7 */ /* 0x0044e4000804017f */
[----:B---3--:R-:W-:Y:S05]  /*274f0*/  @!P2 NANOSLEEP.SYNCS 0x989680 ;  /* 0x009896800000a95d */ /* 0x008fea0003900000 */
[----:B------:R-:W3:Y:S02]  /*27500*/  @!P2 SYNCS.PHASECHK.TRANS64 P2, [R5+URZ+0x2d830], R6 ;  /* 0x02d830060500a5a7 */ /* 0x000ee4000804007f */
[----:B---3--:R-:W-:Y:S05]  /*27510*/  @!P2 BRA `(.L_x_1542) ;  /* 0xfffffffc00f0a947 */ /* 0x008fea000383ffff */
[----:B------:R-:W-:Y:S05]  /*27520*/  BRA `(.L_x_1541) ;  /* 0xfffffed000287947 */ /* 0x000fea000383ffff */
.L_x_1546:
[----:B-1----:R1:W2:Y:S02]  /*27530*/  SYNCS.PHASECHK.TRANS64.TRYWAIT P1, [R6+URZ+0x2d850], R5 ;  /* 0x02d85005060075a7 */ /* 0x0022a4000802017f */
[----:B--2---:R-:W-:Y:S05]  /*27540*/  @!P1 NANOSLEEP.SYNCS 0x989680 ;  /* 0x009896800000995d */ /* 0x004fea0003900000 */
[----:B------:R-:W2:Y:S02]  /*27550*/  @!P1 SYNCS.PHASECHK.TRANS64 P1, [R6+URZ+0x2d850], R5 ;  /* 0x02d85005060095a7 */ /* 0x000ea4000802007f */
[----:B--2---:R-:W-:Y:S05]  /*27560*/  @!P1 BRA `(.L_x_1546) ;  /* 0xfffffffc00f09947 */ /* 0x004fea000383ffff */
[----:B------:R-:W-:Y:S05]  /*27570*/  BRA `(.L_x_1543) ;  /* 0xfffffed400507947 */ /* 0x000fea000383ffff */
.L_x_1555:
[----:B--2---:R2:W3:Y:S02]  /*27580*/  SYNCS.PHASECHK.TRANS64.TRYWAIT P2, [R5+URZ+0x2d830], R6 ;  /* 0x02d83006050075a7 */ /* 0x0044e4000804017f */
[----:B---3--:R-:W-:Y:S05]  /*27590*/  @!P2 NANOSLEEP.SYNCS 0x989680 ;  /* 0x009896800000a95d */ /* 0x008fea0003900000 */
[----:B------:R-:W3:Y:S02]  /*275a0*/  @!P2 SYNCS.PHASECHK.TRANS64 P2, [R5+URZ+0x2d830], R6 ;  /* 0x02d830060500a5a7 */ /* 0x000ee4000804007f */
[----:B---3--:R-:W-:Y:S05]  /*275b0*/  @!P2 BRA `(.L_x_1555) ;  /* 0xfffffffc00f0a947 */ /* 0x008fea000383ffff */
[----:B------:R-:W-:Y:S05]  /*275c0*/  BRA `(.L_x_1554) ;  /* 0xfffffefc00507947 */ /* 0x000fea000383ffff */
.L_x_1559:
[----:B-1----:R1:W2:Y:S02]  /*275d0*/  SYNCS.PHASECHK.TRANS64.TRYWAIT P1, [R6+URZ+0x2d850], R5 ;  /* 0x02d85005060075a7 */ /* 0x0022a4000802017f */
[----:B--2---:R-:W-:Y:S05]  /*275e0*/  @!P1 NANOSLEEP.SYNCS 0x989680 ;  /* 0x009896800000995d */ /* 0x004fea0003900000 */
[----:B------:R-:W2:Y:S02]  /*275f0*/  @!P1 SYNCS.PHASECHK.TRANS64 P1, [R6+URZ+0x2d850], R5 ;  /* 0x02d85005060095a7 */ /* 0x000ea4000802007f */
[----:B--2---:R-:W-:Y:S05]  /*27600*/  @!P1 BRA `(.L_x_1559) ;  /* 0xfffffffc00f09947 */ /* 0x004fea000383ffff */
[----:B------:R-:W-:Y:S05]  /*27610*/  BRA `(.L_x_1556) ;  /* 0xffffff0000787947 */ /* 0x000fea000383ffff */
.L_x_1574:
[----:B--2---:R2:W3:Y:S02]  /*27620*/  SYNCS.PHASECHK.TRANS64.TRYWAIT P1, [R7+URZ+0x2d850], R0 ;  /* 0x02d85000070075a7 */ /* 0x0044e4000802017f */
[----:B---3--:R-:W-:Y:S05]  /*27630*/  @!P1 NANOSLEEP.SYNCS 0x989680 ;  /* 0x009896800000995d */ /* 0x008fea0003900000 */
[----:B------:R-:W3:Y:S02]  /*27640*/  @!P1 SYNCS.PHASECHK.TRANS64 P1, [R7+URZ+0x2d850], R0 ;  /* 0x02d85000070095a7 */ /* 0x000ee4000802007f */
[----:B---3--:R-:W-:Y:S05]  /*27650*/  @!P1 BRA `(.L_x_1574) ;  /* 0xfffffffc00f09947 */ /* 0x008fea000383ffff */
[----:B------:R-:W-:Y:S05]  /*27660*/  BRA `(.L_x_1573) ;  /* 0xffffff3800987947 */ /* 0x000fea000383ffff */
.L_x_1580:
[----:B------:R-:W-:Y:S02]  /*27670*/  IMAD.MOV.U32 R13, RZ, RZ, R3 ;  /* 0x000000ffff0d7224 */ /* 0x000fe400078e0003 */
[----:B------:R-:W-:Y:S02]  /*27680*/  IMAD.MOV.U32 R12, RZ, RZ, RZ ;  /* 0x000000ffff0c7224 */ /* 0x000fe400078e00ff */
[----:B------:R-:W-:Y:S02]  /*27690*/  IMAD.MOV.U32 R11, RZ, RZ, 0x1c1f ;  /* 0x00001c1fff0b7424 */ /* 0x000fe400078e00ff */
[----:B------:R-:W-:-:S07]  /*276a0*/  IMAD.MOV.U32 R15, RZ, RZ, -0x1 ;  /* 0xffffffffff0f7424 */ /* 0x000fce00078e00ff */
[----:B0----5:R-:W-:Y:S05]  /*276b0*/  WARPSYNC.COLLECTIVE R15, `(.L_x_1772) ;  /* 0x000000000f087348 */ /* 0x021fea0003c00000 */
[----:B------:R1:W2:Y:S02]  /*276c0*/  SHFL.IDX P6, R14, R13, R12, R11 ;  /* 0x0000000c0d0e7389 */ /* 0x0002a400000c000b */
[----:B012--5:R-:W-:Y:S01]  /*276d0*/  ENDCOLLECTIVE ;  /* 0x000000000000791b */ /* 0x027fe20003800000 */
.L_x_1772:
[----:B------:R-:W-:Y:S02]  /*276e0*/  IMAD.MOV.U32 R13, RZ, RZ, R9 ;  /* 0x000000ffff0d7224 */ /* 0x000fe400078e0009 */
[----:B------:R-:W-:-:S07]  /*276f0*/  IMAD.MOV.U32 R0, RZ, RZ, R14 ;  /* 0x000000ffff007224 */ /* 0x000fce00078e000e */
[----:B------:R-:W-:Y:S05]  /*27700*/  WARPSYNC.COLLECTIVE R15, `(.L_x_1773) ;  /* 0x000000000f087348 */ /* 0x000fea0003c00000 */
[----:B------:R0:W1:Y:S02]  /*27710*/  SHFL.IDX P6, R14, R13, R12, R11 ;  /* 0x0000000c0d0e7389 */ /* 0x00006400000c000b */
[----:B01----:R-:W-:Y:S01]  /*27720*/  ENDCOLLECTIVE ;  /* 0x000000000000791b */ /* 0x003fe20003800000 */
.L_x_1773:
[----:B------:R-:W-:Y:S05]  /*27730*/  BRA `(.L_x_1774) ;  /* 0xffffff5400607947 */ /* 0x000fea000383ffff */
.L_x_1583:
[----:B------:R-:W-:Y:S01]  /*27740*/  BSSY B1, `(.L_x_1775) ;  /* 0x0000008000017945 */ /* 0x000fe20003800000 */
[----:B---3--:R-:W-:Y:S02]  /*27750*/  IMAD.MOV.U32 R13, RZ, RZ, R3 ;  /* 0x000000ffff0d7224 */ /* 0x008fe400078e0003 */
[----:B------:R-:W-:Y:S02]  /*27760*/  IMAD.MOV.U32 R12, RZ, RZ, 0x1 ;  /* 0x00000001ff0c7424 */ /* 0x000fe400078e00ff */
[----:B------:R-:W-:Y:S02]  /*27770*/  IMAD.MOV.U32 R11, RZ, RZ, 0x1c1f ;  /* 0x00001c1fff0b7424 */ /* 0x000fe400078e00ff */
[----:B------:R-:W-:-:S07]  /*27780*/  IMAD.MOV.U32 R15, RZ, RZ, -0x1 ;  /* 0xffffffffff0f7424 */ /* 0x000fce00078e00ff */
[----:B012--5:R-:W-:Y:S05]  /*27790*/  WARPSYNC.COLLECTIVE R15, `(.L_x_1776) ;  /* 0x000000000f087348 */ /* 0x027fea0003c00000 */
[----:B--2---:R2:W3:Y:S02]  /*277a0*/  SHFL.IDX P6, R14, R13, R12, R11 ;  /* 0x0000000c0d0e7389 */ /* 0x0044e400000c000b */
[----:B0123-5:R-:W-:Y:S01]  /*277b0*/  ENDCOLLECTIVE ;  /* 0x000000000000791b */ /* 0x02ffe20003800000 */
.L_x_1776:
[----:B------:R-:W-:Y:S05]  /*277c0*/  BSYNC B1 ;  /* 0x0000000000017941 */ /* 0x000fea0003800000 */
.L_x_1775:
[----:B------:R-:W-:Y:S02]  /*277d0*/  IMAD.MOV.U32 R13, RZ, RZ, R9 ;  /* 0x000000ffff0d7224 */ /* 0x000fe400078e0009 */
[----:B------:R-:W-:Y:S02]  /*277e0*/  IMAD.MOV.U32 R12, RZ, RZ, 0x1 ;  /* 0x00000001ff0c7424 */ /* 0x000fe400078e00ff */
[----:B------:R-:W-:Y:S02]  /*277f0*/  IMAD.MOV.U32 R11, RZ, RZ, 0x1c1f ;  /* 0x00001c1fff0b7424 */ /* 0x000fe400078e00ff */
[----:B------:R-:W-:Y:S02]  /*27800*/  IMAD.MOV.U32 R15, RZ, RZ, -0x1 ;  /* 0xffffffffff0f7424 */ /* 0x000fe400078e00ff */
[----:B------:R-:W-:-:S07]  /*27810*/  IMAD.MOV.U32 R3, RZ, RZ, R14 ;  /* 0x000000ffff037224 */ /* 0x000fce00078e000e */
[----:B------:R-:W-:Y:S05]  /*27820*/  WARPSYNC.COLLECTIVE R15, `(.L_x_1777) ;  /* 0x000000000f087348 */ /* 0x000fea0003c00000 */
[----:B------:R0:W1:Y:S02]  /*27830*/  SHFL.IDX P6, R14, R13, R12, R11 ;  /* 0x0000000c0d0e7389 */ /* 0x00006400000c000b */
[----:B01----:R-:W-:Y:S01]  /*27840*/  ENDCOLLECTIVE ;  /* 0x000000000000791b */ /* 0x003fe20003800000 */
.L_x_1777:
[----:B------:R-:W-:Y:S05]  /*27850*/  BRA `(.L_x_1778) ;  /* 0xffffff5400707947 */ /* 0x000fea000383ffff */
.L_x_1585:
[----:B------:R-:W-:Y:S01]  /*27860*/  MOV R13, R24 ;  /* 0x00000018000d7202 */ /* 0x000fe20000000f00 */
[----:B------:R-:W-:Y:S02]  /*27870*/  IMAD.MOV.U32 R12, RZ, RZ, RZ ;  /* 0x000000ffff0c7224 */ /* 0x000fe400078e00ff */
[----:B------:R-:W-:Y:S02]  /*27880*/  IMAD.MOV.U32 R11, RZ, RZ, 0x1c1f ;  /* 0x00001c1fff0b7424 */ /* 0x000fe400078e00ff */
[----:B------:R-:W-:-:S07]  /*27890*/  IMAD.MOV.U32 R15, RZ, RZ, -0x1 ;  /* 0xffffffffff0f7424 */ /* 0x000fce00078e00ff */
[----:B------:R-:W-:Y:S05]  /*278a0*/  WARPSYNC.COLLECTIVE R15, `(.L_x_1779) ;  /* 0x000000000f087348 */ /* 0x000fea0003c00000 */
[----:B------:R0:W1:Y:S02]  /*278b0*/  SHFL.IDX P6, R14, R13, R12, R11 ;  /* 0x0000000c0d0e7389 */ /* 0x00006400000c000b */
[----:B01----:R-:W-:Y:S01]  /*278c0*/  ENDCOLLECTIVE ;  /* 0x000000000000791b */ /* 0x003fe20003800000 */
.L_x_1779:
[----:B------:R-:W-:Y:S02]  /*278d0*/  IMAD.MOV.U32 R13, RZ, RZ, R0 ;  /* 0x000000ffff0d7224 */ /* 0x000fe400078e0000 */
[----:B------:R-:W-:-:S07]  /*278e0*/  IMAD.MOV.U32 R3, RZ, RZ, R14 ;  /* 0x000000ffff037224 */ /* 0x000fce00078e000e */
[----:B------:R-:W-:Y:S05]  /*278f0*/  WARPSYNC.COLLECTIVE R15, `(.L_x_1780) ;  /* 0x000000000f087348 */ /* 0x000fea0003c00000 */
[----:B------:R0:W1:Y:S02]  /*27900*/  SHFL.IDX P6, R14, R13, R12, R11 ;  /* 0x0000000c0d0e7389 */ /* 0x00006400000c000b */
[----:B01----:R-:W-:Y:S01]  /*27910*/  ENDCOLLECTIVE ;  /* 0x000000000000791b */ /* 0x003fe20003800000 */
.L_x_1780:
[----:B------:R-:W-:Y:S05]  /*27920*/  BRA `(.L_x_1781) ;  /* 0xffffff58003c7947 */ /* 0x000fea000383ffff */
.L_x_1588:
[----:B------:R-:W-:Y:S01]  /*27930*/  BSSY B1, `(.L_x_1782) ;  /* 0x0000008000017945 */ /* 0x000fe20003800000 */
[----:B---3--:R-:W-:Y:S02]  /*27940*/  IMAD.MOV.U32 R13, RZ, RZ, R24 ;  /* 0x000000ffff0d7224 */ /* 0x008fe400078e0018 */
[----:B------:R-:W-:Y:S02]  /*27950*/  IMAD.MOV.U32 R12, RZ, RZ, 0x1 ;  /* 0x00000001ff0c7424 */ /* 0x000fe400078e00ff */
[----:B------:R-:W-:Y:S02]  /*27960*/  IMAD.MOV.U32 R11, RZ, RZ, 0x1c1f ;  /* 0x00001c1fff0b7424 */ /* 0x000fe400078e00ff */
[----:B------:R-:W-:-:S07]  /*27970*/  IMAD.MOV.U32 R15, RZ, RZ, -0x1 ;  /* 0xffffffffff0f7424 */ /* 0x000fce00078e00ff */
[----:B012---:R-:W-:Y:S05]  /*27980*/  WARPSYNC.COLLECTIVE R15, `(.L_x_1783) ;  /* 0x000000000f087348 */ /* 0x007fea0003c00000 */
[----:B--2---:R2:W3:Y:S02]  /*27990*/  SHFL.IDX P6, R14, R13, R12, R11 ;  /* 0x0000000c0d0e7389 */ /* 0x0044e400000c000b */
[----:B0123--:R-:W-:Y:S01]  /*279a0*/  ENDCOLLECTIVE ;  /* 0x000000000000791b */ /* 0x00ffe20003800000 */
.L_x_1783:
[----:B------:R-:W-:Y:S05]  /*279b0*/  BSYNC B1 ;  /* 0x0000000000017941 */ /* 0x000fea0003800000 */
.L_x_1782:
        /* <DEDUP_REMOVED lines=8> */
.L_x_1784:
[----:B------:R-:W-:Y:S05]  /*27a40*/  BRA `(.L_x_1785) ;  /* 0xffffff5c005c7947 */ /* 0x000fea000383ffff */
.L_x_1592:
[----:B------:R-:W-:Y:S01]  /*27a50*/  IMAD.MOV.U32 R13, RZ, RZ, R4 ;  /* 0x000000ffff0d7224 */ /* 0x000fe200078e0004 */
[----:B------:R-:W-:Y:S01]  /*27a60*/  MOV R15, 0xffffffff ;  /* 0xffffffff000f7802 */ /* 0x000fe20000000f00 */
[----:B------:R-:W-:Y:S02]  /*27a70*/  IMAD.MOV.U32 R12, RZ, RZ, RZ ;  /* 0x000000ffff0c7224 */ /* 0x000fe400078e00ff */
[----:B------:R-:W-:-:S07]  /*27a80*/  IMAD.MOV.U32 R11, RZ, RZ, 0x1c1f ;  /* 0x00001c1fff0b7424 */ /* 0x000fce00078e00ff */
[----:B-1----:R-:W-:Y:S05]  /*27a90*/  WARPSYNC.COLLECTIVE R15, `(.L_x_1786) ;  /* 0x000000000f087348 */ /* 0x002fea0003c00000 */
[----:B------:R0:W2:Y:S02]  /*27aa0*/  SHFL.IDX P6, R14, R13, R12, R11 ;  /* 0x0000000c0d0e7389 */ /* 0x0000a400000c000b */
[----:B012---:R-:W-:Y:S01]  /*27ab0*/  ENDCOLLECTIVE ;  /* 0x000000000000791b */ /* 0x007fe20003800000 */
.L_x_1786:
[----:B------:R-:W-:Y:S02]  /*27ac0*/  IMAD.MOV.U32 R13, RZ, RZ, R0 ;  /* 0x000000ffff0d7224 */ /* 0x000fe400078e0000 */
[----:B------:R-:W-:-:S07]  /*27ad0*/  IMAD.MOV.U32 R3, RZ, RZ, R14 ;  /* 0x000000ffff037224 */ /* 0x000fce00078e000e */
[----:B------:R-:W-:Y:S05]  /*27ae0*/  WARPSYNC.COLLECTIVE R15, `(.L_x_1787) ;  /* 0x000000000f087348 */ /* 0x000fea0003c00000 */
[----:B------:R0:W1:Y:S02]  /*27af0*/  SHFL.IDX P6, R14, R13, R12, R11 ;  /* 0x0000000c0d0e7389 */ /* 0x00006400000c000b */
[----:B01----:R-:W-:Y:S01]  /*27b00*/  ENDCOLLECTIVE ;  /* 0x000000000000791b */ /* 0x003fe20003800000 */
.L_x_1787:
[----:B------:R-:W-:Y:S05]  /*27b10*/  BRA `(.L_x_1788) ;  /* 0xffffff6800b47947 */ /* 0x000fea000383ffff */
.L_x_1595:
[----:B------:R-:W-:Y:S01]  /*27b20*/  BSSY B1, `(.L_x_1789) ;  /* 0x0000008000017945 */ /* 0x000fe20003800000 */
[----:B----4-:R-:W-:Y:S02]  /*27b30*/  IMAD.MOV.U32 R13, RZ, RZ, R4 ;  /* 0x000000ffff0d7224 */ /* 0x010fe400078e0004 */
[----:B------:R-:W-:Y:S02]  /*27b40*/  IMAD.MOV.U32 R12, RZ, RZ, 0x1 ;  /* 0x00000001ff0c7424 */ /* 0x000fe400078e00ff */
[----:B------:R-:W-:Y:S02]  /*27b50*/  IMAD.MOV.U32 R11, RZ, RZ, 0x1c1f ;  /* 0x00001c1fff0b7424 */ /* 0x000fe400078e00ff */
[----:B------:R-:W-:-:S07]  /*27b60*/  IMAD.MOV.U32 R15, RZ, RZ, -0x1 ;  /* 0xffffffffff0f7424 */ /* 0x000fce00078e00ff */
[----:B0123--:R-:W-:Y:S05]  /*27b70*/  WARPSYNC.COLLECTIVE R15, `(.L_x_1790) ;  /* 0x000000000f087348 */ /* 0x00ffea0003c00000 */
[----:B---3--:R3:W4:Y:S02]  /*27b80*/  SHFL.IDX P6, R14, R13, R12, R11 ;  /* 0x0000000c0d0e7389 */ /* 0x00872400000c000b */
[----:B01234-:R-:W-:Y:S01]  /*27b90*/  ENDCOLLECTIVE ;  /* 0x000000000000791b */ /* 0x01ffe20003800000 */
.L_x_1790:
[----:B------:R-:W-:Y:S05]  /*27ba0*/  BSYNC B1 ;  /* 0x0000000000017941 */ /* 0x000fea0003800000 */
.L_x_1789:
        /* <DEDUP_REMOVED lines=8> */
.L_x_1791:
[----:B------:R-:W-:Y:S05]  /*27c30*/  BRA `(.L_x_1792) ;  /* 0xffffff6800c87947 */ /* 0x000fea000383ffff */
.L_x_1622:
[----:B------:R-:W0:Y:S01]  /*27c40*/  S2R R7, SR_TID.X ;  /* 0x0000000000077919 */ /* 0x000e220000002100 */
[----:B------:R-:W-:Y:S01]  /*27c50*/  BSSY B1, `(.L_x_1793) ;  /* 0x000000a000017945 */ /* 0x000fe20003800000 */
[----:B-1----:R-:W-:Y:S02]  /*27c60*/  IMAD.MOV.U32 R12, RZ, RZ, RZ ;  /* 0x000000ffff0c7224 */ /* 0x002fe400078e00ff */
[----:B------:R-:W-:Y:S02]  /*27c70*/  IMAD.MOV.U32 R11, RZ, RZ, 0x1f ;  /* 0x0000001fff0b7424 */ /* 0x000fe400078e00ff */
[----:B------:R-:W-:Y:S01]  /*27c80*/  IMAD.MOV.U32 R15, RZ, RZ, -0x1 ;  /* 0xffffffffff0f7424 */ /* 0x000fe200078e00ff */
[----:B0-----:R-:W-:-:S04]  /*27c90*/  SHF.R.U32.HI R7, RZ, 0x5, R7 ;  /* 0x00000005ff077819 */ /* 0x001fc80000011607 */
[----:B------:R-:W-:-:S05]  /*27ca0*/  LOP3.LUT R7, R7, 0x3, RZ, 0xc0, !PT ;  /* 0x0000000307077812 */ /* 0x000fca00078ec0ff */
[----:B------:R-:W-:-:S07]  /*27cb0*/  IMAD.MOV.U32 R13, RZ, RZ, R7 ;  /* 0x000000ffff0d7224 */ /* 0x000fce00078e0007 */
[----:B------:R-:W-:Y:S05]  /*27cc0*/  WARPSYNC.COLLECTIVE R15, `(.L_x_1794) ;  /* 0x000000000f087348 */ /* 0x000fea0003c00000 */
[----:B------:R0:W1:Y:S02]  /*27cd0*/  SHFL.IDX P6, R14, R13, R12, R11 ;  /* 0x0000000c0d0e7389 */ /* 0x00006400000c000b */
[----:B01----:R-:W-:Y:S01]  /*27ce0*/  ENDCOLLECTIVE ;  /* 0x000000000000791b */ /* 0x003fe20003800000 */
.L_x_1794:
[----:B------:R-:W-:Y:S05]  /*27cf0*/  BSYNC B1 ;  /* 0x0000000000017941 */ /* 0x000fea0003800000 */
.L_x_1793:
[----:B------:R-:W-:Y:S05]  /*27d00*/  BRA `(.L_x_1795) ;  /* 0xffffff8800ac7947 */ /* 0x000fea000383ffff */
.L_x_1624:
[----:B------:R-:W-:Y:S01]  /*27d10*/  BSSY B1, `(.L_x_1796) ;  /* 0x0000006000017945 */ /* 0x000fe20003800000 */
[----:B------:R-:W-:-:S07]  /*27d20*/  IMAD.MOV.U32 R15, RZ, RZ, -0x1 ;  /* 0xffffffffff0f7424 */ /* 0x000fce00078e00ff */
[----:B01----:R-:W-:Y:S05]  /*27d30*/  WARPSYNC.COLLECTIVE R15, `(.L_x_1797) ;  /* 0x000000000f0c7348 */ /* 0x003fea0003c00000 */
[----:B------:R-:W-:Y:S02]  /*27d40*/  ELECT P6, UR62, PT ;  /* 0x00000000003e782f */ /* 0x000fe400038c0000 */
[----:B------:R-:W-:Y:S01]  /*27d50*/  MOV R14, UR62 ;  /* 0x0000003e000e7c02 */ /* 0x000fe20008000f00 */
[----:B01----:R-:W-:Y:S10]  /*27d60*/  ENDCOLLECTIVE ;  /* 0x000000000000791b */ /* 0x003ff40003800000 */
.L_x_1797:
[----:B------:R-:W-:Y:S05]  /*27d70*/  BSYNC B1 ;  /* 0x0000000000017941 */ /* 0x000fea0003800000 */
.L_x_1796:
[----:B------:R-:W-:Y:S05]  /*27d80*/  BRA `(.L_x_1623) ;  /* 0xffffff8800a47947 */ /* 0x000fea000383ffff */
.L_x_1626:
[----:B0-----:R0:W2:Y:S02]  /*27d90*/  SYNCS.PHASECHK.TRANS64.TRYWAIT P0, [R18+URZ+0x2d820], R6 ;  /* 0x02d82006120075a7 */ /* 0x0010a4000800017f */
[----:B--2---:R-:W-:Y:S05]  /*27da0*/  @!P0 NANOSLEEP.SYNCS 0x989680 ;  /* 0x009896800000895d */ /* 0x004fea0003900000 */
[----:B------:R-:W2:Y:S02]  /*27db0*/  @!P0 SYNCS.PHASECHK.TRANS64 P0, [R18+URZ+0x2d820], R6 ;  /* 0x02d82006120085a7 */ /* 0x000ea4000800007f */
[----:B--2---:R-:W-:Y:S05]  /*27dc0*/  @!P0 BRA `(.L_x_1626) ;  /* 0xfffffffc00f08947 */ /* 0x004fea000383ffff */
[----:B------:R-:W-:Y:S05]  /*27dd0*/  BRA `(.L_x_1798) ;  /* 0xffffff8800b47947 */ /* 0x000fea000383ffff */
.L_x_1630:
[----:B--2---:R2:W3:Y:S02]  /*27de0*/  SYNCS.PHASECHK.TRANS64.TRYWAIT P0, [R10+URZ+0x2d8a0], R9 ;  /* 0x02d8a0090a0075a7 */ /* 0x0044e4000800017f */
[----:B---3--:R-:W-:Y:S05]  /*27df0*/  @!P0 NANOSLEEP.SYNCS 0x989680 ;  /* 0x009896800000895d */ /* 0x008fea0003900000 */
[----:B------:R-:W3:Y:S02]  /*27e00*/  @!P0 SYNCS.PHASECHK.TRANS64 P0, [R10+URZ+0x2d8a0], R9 ;  /* 0x02d8a0090a0085a7 */ /* 0x000ee4000800007f */
[----:B---3--:R-:W-:Y:S05]  /*27e10*/  @!P0 BRA `(.L_x_1630) ;  /* 0xfffffffc00f08947 */ /* 0x008fea000383ffff */
[----:B------:R-:W-:Y:S05]  /*27e20*/  BRA `(.L_x_1799) ;  /* 0xffffff8800d07947 */ /* 0x000fea000383ffff */
.L_x_1637:
[----:B0-----:R0:W3:Y:S02]  /*27e30*/  SYNCS.PHASECHK.TRANS64.TRYWAIT P0, [R10+URZ+0x2d8c0], R9 ;  /* 0x02d8c0090a0075a7 */ /* 0x0010e4000800017f */
[----:B---3--:R-:W-:Y:S05]  /*27e40*/  @!P0 NANOSLEEP.SYNCS 0x989680 ;  /* 0x009896800000895d */ /* 0x008fea0003900000 */
[----:B------:R-:W3:Y:S02]  /*27e50*/  @!P0 SYNCS.PHASECHK.TRANS64 P0, [R10+URZ+0x2d8c0], R9 ;  /* 0x02d8c0090a0085a7 */ /* 0x000ee4000800007f */
[----:B---3--:R-:W-:Y:S05]  /*27e60*/  @!P0 BRA `(.L_x_1637) ;  /* 0xfffffffc00f08947 */ /* 0x008fea000383ffff */
[----:B------:R-:W-:Y:S05]  /*27e70*/  BRA `(.L_x_1800) ;  /* 0xffffff8c00cc7947 */ /* 0x000fea000383ffff */
.L_x_1646:
[----:B0-----:R0:W2:Y:S02]  /*27e80*/  SYNCS.PHASECHK.TRANS64.TRYWAIT P1, [R9+URZ+0x2d8a0], R8 ;  /* 0x02d8a008090075a7 */ /* 0x0010a4000802017f */
[----:B--2---:R-:W-:Y:S05]  /*27e90*/  @!P1 NANOSLEEP.SYNCS 0x989680 ;  /* 0x009896800000995d */ /* 0x004fea0003900000 */
[----:B------:R-:W2:Y:S02]  /*27ea0*/  @!P1 SYNCS.PHASECHK.TRANS64 P1, [R9+URZ+0x2d8a0], R8 ;  /* 0x02d8a008090095a7 */ /* 0x000ea4000802007f */
[----:B--2---:R-:W-:Y:S05]  /*27eb0*/  @!P1 BRA `(.L_x_1646) ;  /* 0xfffffffc00f09947 */ /* 0x004fea000383ffff */
[----:B------:R-:W-:Y:S05]  /*27ec0*/  BRA `(.L_x_1801) ;  /* 0xffffff94000c7947 */ /* 0x000fea000383ffff */
.L_x_1653:
[----:B--2---:R2:W3:Y:S02]  /*27ed0*/  SYNCS.PHASECHK.TRANS64.TRYWAIT P1, [R9+URZ+0x2d8c0], R8 ;  /* 0x02d8c008090075a7 */ /* 0x0044e4000802017f */
[----:B---3--:R-:W-:Y:S05]  /*27ee0*/  @!P1 NANOSLEEP.SYNCS 0x989680 ;  /* 0x009896800000995d */ /* 0x008fea0003900000 */
[----:B------:R-:W3:Y:S02]  /*27ef0*/  @!P1 SYNCS.PHASECHK.TRANS64 P1, [R9+URZ+0x2d8c0], R8 ;  /* 0x02d8c008090095a7 */ /* 0x000ee4000802007f */
[----:B---3--:R-:W-:Y:S05]  /*27f00*/  @!P1 BRA `(.L_x_1653) ;  /* 0xfffffffc00f09947 */ /* 0x008fea000383ffff */
[----:B------:R-:W-:Y:S05]  /*27f10*/  BRA `(.L_x_1802) ;  /* 0xffffff9800047947 */ /* 0x000fea000383ffff */
.L_x_1678:
[----:B------:R-:W0:Y:S01]  /*27f20*/  S2R R19, SR_TID.X ;  /* 0x0000000000137919 */ /* 0x000e220000002100 */
[----:B------:R-:W-:Y:S01]  /*27f30*/  BSSY B0, `(.L_x_1803) ;  /* 0x000000a000007945 */ /* 0x000fe20003800000 */
[----:B------:R-:W-:Y:S01]  /*27f40*/  MOV R12, RZ ;  /* 0x000000ff000c7202 */ /* 0x000fe20000000f00 */
        /* <DEDUP_REMOVED lines=8> */
.L_x_1804:
[----:B------:R-:W-:Y:S05]  /*27fd0*/  BSYNC B0 ;  /* 0x0000000000007941 */ /* 0x000fea0003800000 */
.L_x_1803:
[----:B------:R-:W-:Y:S05]  /*27fe0*/  BRA `(.L_x_1805) ;  /* 0xffffffa800cc7947 */ /* 0x000fea000383ffff */
.L_x_1681:
[----:B0-----:R0:W1:Y:S02]  /*27ff0*/  SYNCS.PHASECHK.TRANS64.TRYWAIT P0, [R2+URZ+0x2d840], R3 ;  /* 0x02d84003020075a7 */ /* 0x001064000800017f */
[----:B-1----:R-:W-:Y:S05]  /*28000*/  @!P0 NANOSLEEP.SYNCS 0x989680 ;  /* 0x009896800000895d */ /* 0x002fea0003900000 */
[----:B------:R-:W1:Y:S02]  /*28010*/  @!P0 SYNCS.PHASECHK.TRANS64 P0, [R2+URZ+0x2d840], R3 ;  /* 0x02d84003020085a7 */ /* 0x000e64000800007f */
[----:B-1----:R-:W-:Y:S05]  /*28020*/  @!P0 BRA `(.L_x_1681) ;  /* 0xfffffffc00f08947 */ /* 0x002fea000383ffff */
[----:B------:R-:W-:Y:S05]  /*28030*/  BRA `(.L_x_1806) ;  /* 0xffffffac00207947 */ /* 0x000fea000383ffff */
.L_x_1682:
        /* <DEDUP_REMOVED lines=8> */
.L_x_1808:
[----:B------:R-:W-:Y:S05]  /*280c0*/  BSYNC B0 ;  /* 0x0000000000007941 */ /* 0x000fea0003800000 */
.L_x_1807:
        /* <DEDUP_REMOVED lines=9> */
.L_x_1809:
[----:B------:R-:W-:Y:S02]  /*28160*/  IMAD.MOV.U32 R13, RZ, RZ, R7 ;  /* 0x000000ffff0d7224 */ /* 0x000fe400078e0007 */
[----:B------:R-:W-:Y:S02]  /*28170*/  IMAD.MOV.U32 R12, RZ, RZ, 0x1 ;  /* 0x00000001ff0c7424 */ /* 0x000fe400078e00ff */
[----:B------:R-:W-:-:S07]  /*28180*/  IMAD.MOV.U32 R5, RZ, RZ, R14 ;  /* 0x000000ffff057224 */ /* 0x000fce00078e000e */
[----:B------:R-:W-:Y:S05]  /*28190*/  WARPSYNC.COLLECTIVE R15, `(.L_x_1810) ;  /* 0x000000000f087348 */ /* 0x000fea0003c00000 */
[----:B------:R0:W1:Y:S02]  /*281a0*/  SHFL.IDX P6, R14, R13, R12, R11 ;  /* 0x0000000c0d0e7389 */ /* 0x00006400000c000b */
[----:B01----:R-:W-:Y:S01]  /*281b0*/  ENDCOLLECTIVE ;  /* 0x000000000000791b */ /* 0x003fe20003800000 */
.L_x_1810:
[----:B------:R-:W-:-:S05]  /*281c0*/  @P0 LEA R5, P1, R9, R5, 0x1 ;  /* 0x0000000509050211 */ /* 0x000fca00078208ff */
[----:B------:R-:W-:Y:S01]  /*281d0*/  @P0 IMAD.X R4, RZ, RZ, R4, P1 ;  /* 0x000000ffff040224 */ /* 0x000fe200008e0604 */
[----:B------:R-:W-:-:S04]  /*281e0*/  ISETP.GE.AND P1, PT, R3, 0x21, PT ;  /* 0x000000210300780c */ /* 0x000fc80003f26270 */
        /* <DEDUP_REMOVED lines=14> */
.L_x_1811:
[----:B------:R-:W-:Y:S02]  /*282d0*/  @P1 IMAD R6, R8, 0x2, R18 ;  /* 0x0000000208061824 */ /* 0x000fe400078e0212 */
[----:B------:R-:W-:Y:S02]  /*282e0*/  IMAD.MOV.U32 R13, RZ, RZ, R7 ;  /* 0x000000ffff0d7224 */ /* 0x000fe400078e0007 */
[----:B------:R-:W-:Y:S02]  /*282f0*/  IMAD.MOV.U32 R12, RZ, RZ, 0x2 ;  /* 0x00000002ff0c7424 */ /* 0x000fe400078e00ff */
[----:B------:R-:W-:-:S07]  /*28300*/  IMAD.MOV.U32 R5, RZ, RZ, R14 ;  /* 0x000000ffff057224 */ /* 0x000fce00078e000e */
[----:B------:R-:W-:Y:S05]  /*28310*/  WARPSYNC.COLLECTIVE R15, `(.L_x_1812) ;  /* 0x000000000f087348 */ /* 0x000fea0003c00000 */
[----:B------:R0:W1:Y:S02]  /*28320*/  SHFL.IDX P6, R14, R13, R12, R11 ;  /* 0x0000000c0d0e7389 */ /* 0x00006400000c000b */
[----:B01----:R-:W-:Y:S01]  /*28330*/  ENDCOLLECTIVE ;  /* 0x000000000000791b */ /* 0x003fe20003800000 */
.L_x_1812:
        /* <DEDUP_REMOVED lines=17> */
.L_x_1813:
[----:B------:R-:W-:Y:S02]  /*28450*/  @P1 IMAD R6, R8, 0x2, R18 ;  /* 0x0000000208061824 */ /* 0x000fe400078e0212 */
[----:B------:R-:W-:Y:S02]  /*28460*/  IMAD.MOV.U32 R13, RZ, RZ, R7 ;  /* 0x000000ffff0d7224 */ /* 0x000fe400078e0007 */
[----:B------:R-:W-:Y:S02]  /*28470*/  IMAD.MOV.U32 R12, RZ, RZ, 0x3 ;  /* 0x00000003ff0c7424 */ /* 0x000fe400078e00ff */
[----:B------:R-:W-:-:S07]  /*28480*/  IMAD.MOV.U32 R5, RZ, RZ, R14 ;  /* 0x000000ffff057224 */ /* 0x000fce00078e000e */
[----:B------:R-:W-:Y:S05]  /*28490*/  WARPSYNC.COLLECTIVE R15, `(.L_x_1814) ;  /* 0x000000000f087348 */ /* 0x000fea0003c00000 */
[----:B------:R0:W1:Y:S02]  /*284a0*/  SHFL.IDX P6, R14, R13, R12, R11 ;  /* 0x0000000c0d0e7389 */ /* 0x00006400000c000b */
[----:B01----:R-:W-:Y:S01]  /*284b0*/  ENDCOLLECTIVE ;  /* 0x000000000000791b */ /* 0x003fe20003800000 */
.L_x_1814:
        /* <DEDUP_REMOVED lines=10> */
.L_x_1815:
        /* <DEDUP_REMOVED lines=8> */
.L_x_1687:
[----:B------:R-:W-:Y:S01]  /*285e0*/  IMAD.MOV.U32 R13, RZ, RZ, R4 ;  /* 0x000000ffff0d7224 */ /* 0x000fe200078e0004 */
[----:B------:R-:W-:Y:S01]  /*285f0*/  MOV R11, 0x1c1f ;  /* 0x00001c1f000b7802 */ /* 0x000fe20000000f00 */
[----:B------:R-:W-:Y:S02]  /*28600*/  IMAD.MOV.U32 R12, RZ, RZ, RZ ;  /* 0x000000ffff0c7224 */ /* 0x000fe400078e00ff */
[----:B------:R-:W-:Y:S02]  /*28610*/  IMAD.MOV.U32 R15, RZ, RZ, -0x1 ;  /* 0xffffffffff0f7424 */ /* 0x000fe400078e00ff */
[----:B-----5:R-:W-:Y:S02]  /*28620*/  IMAD R0, R21, R9, RZ ;  /* 0x0000000915007224 */ /* 0x020fe400078e02ff */
[----:B------:R-:W-:-:S07]  /*28630*/  IMAD.IADD R25, R20, 0x1, R25 ;  /* 0x0000000114197824 */ /* 0x000fce00078e0219 */
[----:B------:R-:W-:Y:S05]  /*28640*/  WARPSYNC.COLLECTIVE R15, `(.L_x_1817) ;  /* 0x000000000f087348 */ /* 0x000fea0003c00000 */
[----:B------:R0:W1:Y:S02]  /*28650*/  SHFL.IDX P6, R14, R13, R12, R11 ;  /* 0x0000000c0d0e7389 */ /* 0x00006400000c000b */
[----:B01----:R-:W-:Y:S01]  /*28660*/  ENDCOLLECTIVE ;  /* 0x000000000000791b */ /* 0x003fe20003800000 */
.L_x_1817:
[C---:B------:R-:W-:Y:S01]  /*28670*/  VIADD R9, R25.reuse, 0x20 ;  /* 0x0000002019097836 */ /* 0x040fe20000000000 */
[----:B------:R-:W-:Y:S01]  /*28680*/  ISETP.GE.AND P3, PT, R25, R0, PT ;  /* 0x000000001900720c */ /* 0x000fe20003f66270 */
[----:B------:R-:W-:Y:S02]  /*28690*/  IMAD.MOV.U32 R13, RZ, RZ, R5 ;  /* 0x000000ffff0d7224 */ /* 0x000fe400078e0005 */
[----:B------:R-:W-:-:S10]  /*286a0*/  IMAD.MOV.U32 R2, RZ, RZ, R14 ;  /* 0x000000ffff027224 */ /* 0x000fd400078e000e */
[----:B------:R-:W-:Y:S05]  /*286b0*/  WARPSYNC.COLLECTIVE R15, `(.L_x_1818) ;  /* 0x000000000f087348 */ /* 0x000fea0003c00000 */
[----:B------:R0:W1:Y:S02]  /*286c0*/  SHFL.IDX P6, R14, R13, R12, R11 ;  /* 0x0000000c0d0e7389 */ /* 0x00006400000c000b */
[----:B01----:R-:W-:Y:S01]  /*286d0*/  ENDCOLLECTIVE ;  /* 0x000000000000791b */ /* 0x003fe20003800000 */
.L_x_1818:
[----:B------:R-:W-:Y:S02]  /*286e0*/  IMAD.MOV.U32 R13, RZ, RZ, R4 ;  /* 0x000000ffff0d7224 */ /* 0x000fe400078e0004 */
[----:B------:R-:W-:Y:S02]  /*286f0*/  IMAD.MOV.U32 R12, RZ, RZ, 0x1 ;  /* 0x00000001ff0c7424 */ /* 0x000fe400078e00ff */
[----:B------:R-:W-:-:S07]  /*28700*/  IMAD.MOV.U32 R3, RZ, RZ, R14 ;  /* 0x000000ffff037224 */ /* 0x000fce00078e000e */
[----:B------:R-:W-:Y:S05]  /*28710*/  WARPSYNC.COLLECTIVE R15, `(.L_x_1819) ;  /* 0x000000000f087348 */ /* 0x000fea0003c00000 */
[----:B------:R0:W1:Y:S02]  /*28720*/  SHFL.IDX P6, R14, R13, R12, R11 ;  /* 0x0000000c0d0e7389 */ /* 0x00006400000c000b */
[----:B01----:R-:W-:Y:S01]  /*28730*/  ENDCOLLECTIVE ;  /* 0x000000000000791b */ /* 0x003fe20003800000 */
.L_x_1819:
        /* <DEDUP_REMOVED lines=17> */
.L_x_1820:
[----:B------:R-:W-:Y:S02]  /*28850*/  IMAD.MOV.U32 R13, RZ, RZ, R4 ;  /* 0x000000ffff0d7224 */ /* 0x000fe400078e0004 */
[----:B------:R-:W-:Y:S02]  /*28860*/  IMAD.MOV.U32 R12, RZ, RZ, 0x2 ;  /* 0x00000002ff0c7424 */ /* 0x000fe400078e00ff */
[----:B------:R-:W-:-:S07]  /*28870*/  IMAD.MOV.U32 R3, RZ, RZ, R14 ;  /* 0x000000ffff037224 */ /* 0x000fce00078e000e */
[----:B------:R-:W-:Y:S05]  /*28880*/  WARPSYNC.COLLECTIVE R15, `(.L_x_1821) ;  /* 0x000000000f087348 */ /* 0x000fea0003c00000 */
[----:B------:R0:W1:Y:S02]  /*28890*/  SHFL.IDX P6, R14, R13, R12, R11 ;  /* 0x0000000c0d0e7389 */ /* 0x00006400000c000b */
[----:B01----:R-:W-:Y:S01]  /*288a0*/  ENDCOLLECTIVE ;  /* 0x000000000000791b */ /* 0x003fe20003800000 */
.L_x_1821:
        /* <DEDUP_REMOVED lines=18> */
.L_x_1822:
[----:B------:R-:W-:Y:S02]  /*289d0*/  IMAD.MOV.U32 R13, RZ, RZ, R4 ;  /* 0x000000ffff0d7224 */ /* 0x000fe400078e0004 */
[----:B------:R-:W-:Y:S02]  /*289e0*/  IMAD.MOV.U32 R12, RZ, RZ, 0x3 ;  /* 0x00000003ff0c7424 */ /* 0x000fe400078e00ff */
[----:B------:R-:W-:-:S07]  /*289f0*/  IMAD.MOV.U32 R3, RZ, RZ, R14 ;  /* 0x000000ffff037224 */ /* 0x000fce00078e000e */
[----:B------:R-:W-:Y:S05]  /*28a00*/  WARPSYNC.COLLECTIVE R15, `(.L_x_1823) ;  /* 0x000000000f087348 */ /* 0x000fea0003c00000 */
[----:B------:R0:W1:Y:S02]  /*28a10*/  SHFL.IDX P6, R14, R13, R12, R11 ;  /* 0x0000000c0d0e7389 */ /* 0x00006400000c000b */
[----:B01----:R-:W-:Y:S01]  /*28a20*/  ENDCOLLECTIVE ;  /* 0x000000000000791b */ /* 0x003fe20003800000 */
.L_x_1823:
        /* <DEDUP_REMOVED lines=10> */
.L_x_1824:
[----:B------:R-:W-:Y:S01]  /*28ad0*/  @!PT LDS RZ, [RZ] ;  /* 0x00000000fffff984 */ /* 0x000fe20000000800 */
[----:B------:R-:W-:Y:S01]  /*28ae0*/  @!PT LDS RZ, [RZ] ;  /* 0x00000000fffff984 */ /* 0x000fe20000000800 */
[----:B------:R-:W-:Y:S01]  /*28af0*/  @!PT LDS RZ, [RZ] ;  /* 0x00000000fffff984 */ /* 0x000fe20000000800 */
[----:B------:R-:W-:Y:S04]  /*28b00*/  @!P3 LDGSTS.E.BYPASS.LTC128B.128 [R8+0xd400], desc[UR54][R2.64], !P0 ;  /* 0x0d4000000208bfae */ /* 0x000fe8000c101d76 */
[----:B------:R-:W-:Y:S04]  /*28b10*/  @!P3 LDGSTS.E.BYPASS.LTC128B.128 [R8+0x10400], desc[UR54][R2.64+0x40], !P1 ;  /* 0x104000400208bfae */ /* 0x000fe8000c901d76 */
[----:B------:R0:W-:Y:S01]  /*28b20*/  @!P3 LDGSTS.E.BYPASS.LTC128B.128 [R8+0x13400], desc[UR54][R2.64+0x80], !P2 ;  /* 0x134000800208bfae */ /* 0x0001e2000d101d76 */
[----:B------:R-:W-:Y:S02]  /*28b30*/  IMAD.MOV.U32 R13, RZ, RZ, R6 ;  /* 0x000000ffff0d7224 */ /* 0x000fe400078e0006 */
[----:B------:R-:W-:-:S02]  /*28b40*/  IMAD.MOV.U32 R12, RZ, RZ, RZ ;  /* 0x000000ffff0c7224 */ /* 0x000fc400078e00ff */
[----:B0-----:R-:W-:Y:S02]  /*28b50*/  VIADD R2, R25, 0x60 ;  /* 0x0000006019027836 */ /* 0x001fe40000000000 */
[----:B------:R-:W-:-:S07]  /*28b60*/  IMAD.MOV.U32 R5, RZ, RZ, R14 ;  /* 0x000000ffff057224 */ /* 0x000fce00078e000e */
[----:B------:R-:W-:Y:S05]  /*28b70*/  WARPSYNC.COLLECTIVE R15, `(.L_x_1825) ;  /* 0x000000000f087348 */ /* 0x000fea0003c00000 */
[----:B------:R0:W1:Y:S02]  /*28b80*/  SHFL.IDX P6, R14, R13, R12, R11 ;  /* 0x0000000c0d0e7389 */ /* 0x00006400000c000b */
[----:B01----:R-:W-:Y:S01]  /*28b90*/  ENDCOLLECTIVE ;  /* 0x000000000000791b */ /* 0x003fe20003800000 */
.L_x_1825:
[----:B------:R-:W-:-:S13]  /*28ba0*/  ISETP.GE.AND P3, PT, R2, R0, PT ;  /* 0x000000000200720c */ /* 0x000fda0003f66270 */
[----:B------:R-:W-:Y:S01]  /*28bb0*/  @!P3 LEA R2, P4, R10, R5, 0x1 ;  /* 0x000000050a02b211 */ /* 0x000fe200078808ff */
[----:B------:R-:W-:-:S04]  /*28bc0*/  IMAD.MOV.U32 R13, RZ, RZ, R7 ;  /* 0x000000ffff0d7224 */ /* 0x000fc800078e0007 */
[----:B------:R-:W-:-:S05]  /*28bd0*/  @!P3 IMAD.X R3, RZ, RZ, R4, P4 ;  /* 0x000000ffff03b224 */ /* 0x000fca00020e0604 */
        /* <DEDUP_REMOVED lines=12> */
.L_x_1826:
[----:B------:R-:W-:Y:S01]  /*28ca0*/  IMAD.MOV.U32 R13, RZ, RZ, R6 ;  /* 0x000000ffff0d7224 */ /* 0x000fe200078e0006 */
[----:B------:R-:W-:Y:S01]  /*28cb0*/  MOV R12, 0x1 ;  /* 0x00000001000c7802 */ /* 0x000fe20000000f00 */
[----:B------:R-:W-:-:S07]  /*28cc0*/  IMAD.MOV.U32 R3, RZ, RZ, R14 ;  /* 0x000000ffff037224 */ /* 0x000fce00078e000e */
[----:B------:R-:W-:Y:S05]  /*28cd0*/  WARPSYNC.COLLECTIVE R15, `(.L_x_1827) ;  /* 0x000000000f087348 */ /* 0x000fea0003c00000 */
[----:B------:R0:W1:Y:S02]  /*28ce0*/  SHFL.IDX P6, R14, R13, R12, R11 ;  /* 0x0000000c0d0e7389 */ /* 0x00006400000c000b */
[----:B01----:R-:W-:Y:S01]  /*28cf0*/  ENDCOLLECTIVE ;  /* 0x000000000000791b */ /* 0x003fe20003800000 */
.L_x_1827:
        /* <DEDUP_REMOVED lines=10> */
.L_x_1828:
[----:B------:R-:W-:Y:S01]  /*28da0*/  @!PT LDS RZ, [RZ] ;  /* 0x00000000fffff984 */ /* 0x000fe20000000800 */
[----:B------:R-:W-:Y:S01]  /*28db0*/  @!PT LDS RZ, [RZ] ;  /* 0x00000000fffff984 */ /* 0x000fe20000000800 */
[----:B------:R-:W-:Y:S01]  /*28dc0*/  @!PT LDS RZ, [RZ] ;  /* 0x00000000fffff984 */ /* 0x000fe20000000800 */
[----:B------:R-:W-:Y:S04]  /*28dd0*/  @!P3 LDGSTS.E.BYPASS.LTC128B.128 [R8+0xe400], desc[UR54][R2.64], !P0 ;  /* 0x0e4000000208bfae */ /* 0x000fe8000c101d76 */
[----:B------:R-:W-:Y:S04]  /*28de0*/  @!P3 LDGSTS.E.BYPASS.LTC128B.128 [R8+0x11400], desc[UR54][R2.64+0x40], !P1 ;  /* 0x114000400208bfae */ /* 0x000fe8000c901d76 */
[----:B------:R0:W-:Y:S02]  /*28df0*/  @!P3 LDGSTS.E.BYPASS.LTC128B.128 [R8+0x14400], desc[UR54][R2.64+0x80], !P2 ;  /* 0x144000800208bfae */ /* 0x0001e4000d101d76 */
[----:B0-----:R-:W-:Y:S01]  /*28e00*/  IMAD.MOV.U32 R2, RZ, RZ, R14 ;  /* 0x000000ffff027224 */ /* 0x001fe200078e000e */
[----:B------:R-:W-:Y:S06]  /*28e10*/  BRA `(.L_x_1829) ;  /* 0xffffffac00fc7947 */ /* 0x000fec000383ffff */
.L_x_1690:
[----:B-1----:R1:W2:Y:S02]  /*28e20*/  SYNCS.PHASECHK.TRANS64.TRYWAIT P0, [R18+URZ+0x2d820], R0 ;  /* 0x02d82000120075a7 */ /* 0x0022a4000800017f */
[----:B--2---:R-:W-:Y:S05]  /*28e30*/  @!P0 NANOSLEEP.SYNCS 0x989680 ;  /* 0x009896800000895d */ /* 0x004fea0003900000 */
[----:B------:R-:W2:Y:S02]  /*28e40*/  @!P0 SYNCS.PHASECHK.TRANS64 P0, [R18+URZ+0x2d820], R0 ;  /* 0x02d82000120085a7 */ /* 0x000ea4000800007f */
[----:B--2---:R-:W-:Y:S05]  /*28e50*/  @!P0 BRA `(.L_x_1690) ;  /* 0xfffffffc00f08947 */ /* 0x004fea000383ffff */
[----:B------:R-:W-:Y:S05]  /*28e60*/  BRA `(.L_x_1830) ;  /* 0xffffffb000607947 */ /* 0x000fea000383ffff */
.L_x_1695:
[----:B0-----:R0:W1:Y:S02]  /*28e70*/  SYNCS.PHASECHK.TRANS64.TRYWAIT P0, [R5+URZ+0x2d840], R0 ;  /* 0x02d84000050075a7 */ /* 0x001064000800017f */
[----:B-1----:R-:W-:Y:S05]  /*28e80*/  @!P0 NANOSLEEP.SYNCS 0x989680 ;  /* 0x009896800000895d */ /* 0x002fea0003900000 */
[----:B------:R-:W1:Y:S02]  /*28e90*/  @!P0 SYNCS.PHASECHK.TRANS64 P0, [R5+URZ+0x2d840], R0 ;  /* 0x02d84000050085a7 */ /* 0x000e64000800007f */
[----:B-1----:R-:W-:Y:S05]  /*28ea0*/  @!P0 BRA `(.L_x_1695) ;  /* 0xfffffffc00f08947 */ /* 0x002fea000383ffff */
[----:B------:R-:W-:Y:S05]  /*28eb0*/  BRA `(.L_x_1831) ;  /* 0xffffffb400547947 */ /* 0x000fea000383ffff */
.L_x_1696:
        /* <DEDUP_REMOVED lines=8> */
.L_x_1833:
[----:B------:R-:W-:Y:S05]  /*28f40*/  BSYNC B1 ;  /* 0x0000000000017941 */ /* 0x000fea0003800000 */
.L_x_1832:
        /* <DEDUP_REMOVED lines=13> */
.L_x_1834:
[----:B------:R-:W-:Y:S01]  /*29020*/  MOV R13, R7 ;  /* 0x00000007000d7202 */ /* 0x000fe20000000f00 */
[----:B------:R-:W-:Y:S02]  /*29030*/  IMAD.MOV.U32 R12, RZ, RZ, 0x1 ;  /* 0x00000001ff0c7424 */ /* 0x000fe400078e00ff */
[----:B------:R-:W-:Y:S02]  /*29040*/  IMAD.SHL.U32 R21, R21, 0x8, RZ ;  /* 0x0000000815157824 */ /* 0x000fe400078e00ff */
[----:B------:R-:W-:-:S03]  /*29050*/  IMAD.MOV.U32 R2, RZ, RZ, R14 ;  /* 0x000000ffff027224 */ /* 0x000fc600078e000e */
[----:B------:R-:W-:-:S07]  /*29060*/  LOP3.LUT R21, R21, 0x18, RZ, 0xc0, !PT ;  /* 0x0000001815157812 */ /* 0x000fce00078ec0ff */
[----:B------:R-:W-:Y:S05]  /*29070*/  WARPSYNC.COLLECTIVE R15, `(.L_x_1835) ;  /* 0x000000000f087348 */ /* 0x000fea0003c00000 */
[----:B------:R0:W1:Y:S02]  /*29080*/  SHFL.IDX P6, R14, R13, R12, R11 ;  /* 0x0000000c0d0e7389 */ /* 0x00006400000c000b */
[----:B01----:R-:W-:Y:S01]  /*29090*/  ENDCOLLECTIVE ;  /* 0x000000000000791b */ /* 0x003fe20003800000 */
.L_x_1835:
        /* <DEDUP_REMOVED lines=14> */
.L_x_1836:
[----:B------:R-:W-:Y:S02]  /*29180*/  IMAD.MOV.U32 R13, RZ, RZ, R7 ;  /* 0x000000ffff0d7224 */ /* 0x000fe400078e0007 */
[----:B------:R-:W-:Y:S02]  /*29190*/  IMAD.MOV.U32 R12, RZ, RZ, 0x2 ;  /* 0x00000002ff0c7424 */ /* 0x000fe400078e00ff */
[----:B------:R-:W-:-:S07]  /*291a0*/  IMAD.MOV.U32 R2, RZ, RZ, R14 ;  /* 0x000000ffff027224 */ /* 0x000fce00078e000e */
[----:B------:R-:W-:Y:S05]  /*291b0*/  WARPSYNC.COLLECTIVE R15, `(.L_x_1837) ;  /* 0x000000000f087348 */ /* 0x000fea0003c00000 */
[----:B------:R0:W1:Y:S02]  /*291c0*/  SHFL.IDX P6, R14, R13, R12, R11 ;  /* 0x0000000c0d0e7389 */ /* 0x00006400000c000b */
[----:B01----:R-:W-:Y:S01]  /*291d0*/  ENDCOLLECTIVE ;  /* 0x000000000000791b */ /* 0x003fe20003800000 */
.L_x_1837:
        /* <DEDUP_REMOVED lines=13> */
.L_x_1838:
[----:B------:R-:W-:Y:S02]  /*292b0*/  IMAD.MOV.U32 R13, RZ, RZ, R7 ;  /* 0x000000ffff0d7224 */ /* 0x000fe400078e0007 */
[----:B------:R-:W-:Y:S02]  /*292c0*/  IMAD.MOV.U32 R12, RZ, RZ, 0x3 ;  /* 0x00000003ff0c7424 */ /* 0x000fe400078e00ff */
[----:B------:R-:W-:-:S07]  /*292d0*/  IMAD.MOV.U32 R2, RZ, RZ, R14 ;  /* 0x000000ffff027224 */ /* 0x000fce00078e000e */
[----:B------:R-:W-:Y:S05]  /*292e0*/  WARPSYNC.COLLECTIVE R15, `(.L_x_1839) ;  /* 0x000000000f087348 */ /* 0x000fea0003c00000 */
[----:B------:R0:W1:Y:S02]  /*292f0*/  SHFL.IDX P6, R14, R13, R12, R11 ;  /* 0x0000000c0d0e7389 */ /* 0x00006400000c000b */
[----:B01----:R-:W-:Y:S01]  /*29300*/  ENDCOLLECTIVE ;  /* 0x000000000000791b */ /* 0x003fe20003800000 */
.L_x_1839:
        /* <DEDUP_REMOVED lines=14> */
.L_x_1840:
[----:B------:R-:W-:Y:S01]  /*293f0*/  IMAD.MOV.U32 R2, RZ, RZ, R14 ;  /* 0x000000ffff027224 */ /* 0x000fe200078e000e */
[----:B------:R-:W-:Y:S06]  /*29400*/  BRA `(.L_x_1841) ;  /* 0xffffffb000d47947 */ /* 0x000fec000383ffff */
.L_x_1701:
[----:B-1----:R1:W2:Y:S02]  /*29410*/  SYNCS.PHASECHK.TRANS64.TRYWAIT P0, [R5+URZ+0x2d860], R2 ;  /* 0x02d86002050075a7 */ /* 0x0022a4000800017f */
[----:B--2---:R-:W-:Y:S05]  /*29420*/  @!P0 NANOSLEEP.SYNCS 0x989680 ;  /* 0x009896800000895d */ /* 0x004fea0003900000 */
[----:B------:R-:W2:Y:S02]  /*29430*/  @!P0 SYNCS.PHASECHK.TRANS64 P0, [R5+URZ+0x2d860], R2 ;  /* 0x02d86002050085a7 */ /* 0x000ea4000800007f */
[----:B--2---:R-:W-:Y:S05]  /*29440*/  @!P0 BRA `(.L_x_1701) ;  /* 0xfffffffc00f08947 */ /* 0x004fea000383ffff */
[----:B------:R-:W-:Y:S05]  /*29450*/  BRA `(.L_x_1842) ;  /* 0xffffffb400387947 */ /* 0x000fea000383ffff */
.L_x_1702:
        /* <DEDUP_REMOVED lines=8> */
.L_x_1844:
[----:B------:R-:W-:Y:S05]  /*294e0*/  BSYNC B1 ;  /* 0x0000000000017941 */ /* 0x000fea0003800000 */
.L_x_1843:
        /* <DEDUP_REMOVED lines=9> */
.L_x_1845:
[----:B------:R-:W-:Y:S02]  /*29580*/  IMAD.MOV.U32 R13, RZ, RZ, R22 ;  /* 0x000000ffff0d7224 */ /* 0x000fe400078e0016 */
[----:B------:R-:W-:Y:S02]  /*29590*/  IMAD.MOV.U32 R12, RZ, RZ, 0x1 ;  /* 0x00000001ff0c7424 */ /* 0x000fe400078e00ff */
[----:B------:R-:W-:-:S07]  /*295a0*/  IMAD.MOV.U32 R2, RZ, RZ, R14 ;  /* 0x000000ffff027224 */ /* 0x000fce00078e000e */
[----:B------:R-:W-:Y:S05]  /*295b0*/  WARPSYNC.COLLECTIVE R15, `(.L_x_1846) ;  /* 0x000000000f087348 */ /* 0x000fea0003c00000 */
[----:B------:R0:W1:Y:S02]  /*295c0*/  SHFL.IDX P6, R14, R13, R12, R11 ;  /* 0x0000000c0d0e7389 */ /* 0x00006400000c000b */
[----:B01----:R-:W-:Y:S01]  /*295d0*/  ENDCOLLECTIVE ;  /* 0x000000000000791b */ /* 0x003fe20003800000 */
.L_x_1846:
        /* <DEDUP_REMOVED lines=16> */
.L_x_1847:
[----:B------:R-:W-:Y:S01]  /*296e0*/  IMAD.MOV.U32 R13, RZ, RZ, R22 ;  /* 0x000000ffff0d7224 */ /* 0x000fe200078e0016 */
[----:B------:R-:W-:Y:S01]  /*296f0*/  MOV R12, 0x2 ;  /* 0x00000002000c7802 */ /* 0x000fe20000000f00 */
[----:B------:R-:W-:-:S07]  /*29700*/  IMAD.MOV.U32 R2, RZ, RZ, R14 ;  /* 0x000000ffff027224 */ /* 0x000fce00078e000e */
[----:B------:R-:W-:Y:S05]  /*29710*/  WARPSYNC.COLLECTIVE R15, `(.L_x_1848) ;  /* 0x000000000f087348 */ /* 0x000fea0003c00000 */
[----:B------:R0:W1:Y:S02]  /*29720*/  SHFL.IDX P6, R14, R13, R12, R11 ;  /* 0x0000000c0d0e7389 */ /* 0x00006400000c000b */
[----:B01----:R-:W-:Y:S01]  /*29730*/  ENDCOLLECTIVE ;  /* 0x000000000000791b */ /* 0x003fe20003800000 */
.L_x_1848:
        /* <DEDUP_REMOVED lines=16> */
.L_x_1849:
[----:B------:R-:W-:Y:S02]  /*29840*/  IMAD.MOV.U32 R13, RZ, RZ, R22 ;  /* 0x000000ffff0d7224 */ /* 0x000fe400078e0016 */
[----:B------:R-:W-:Y:S02]  /*29850*/  IMAD.MOV.U32 R12, RZ, RZ, 0x3 ;  /* 0x00000003ff0c7424 */ /* 0x000fe400078e00ff */
[----:B------:R-:W-:-:S07]  /*29860*/  IMAD.MOV.U32 R2, RZ, RZ, R14 ;  /* 0x000000ffff027224 */ /* 0x000fce00078e000e */
[----:B------:R-:W-:Y:S05]  /*29870*/  WARPSYNC.COLLECTIVE R15, `(.L_x_1850) ;  /* 0x000000000f087348 */ /* 0x000fea0003c00000 */
[----:B------:R0:W1:Y:S02]  /*29880*/  SHFL.IDX P6, R14, R13, R12, R11 ;  /* 0x0000000c0d0e7389 */ /* 0x00006400000c000b */
[----:B01----:R-:W-:Y:S01]  /*29890*/  ENDCOLLECTIVE ;  /* 0x000000000000791b */ /* 0x003fe20003800000 */
.L_x_1850:
        /* <DEDUP_REMOVED lines=13> */
.L_x_1851:
        /* <DEDUP_REMOVED lines=8> */
.L_x_1710:
[----:B-1----:R1:W2:Y:S02]  /*299f0*/  SYNCS.PHASECHK.TRANS64.TRYWAIT P0, [R0+URZ+0x2d860], R3 ;  /* 0x02d86003000075a7 */ /* 0x0022a4000800017f */
[----:B--2---:R-:W-:Y:S05]  /*29a00*/  @!P0 NANOSLEEP.SYNCS 0x989680 ;  /* 0x009896800000895d */ /* 0x004fea0003900000 */
[----:B------:R-:W2:Y:S02]  /*29a10*/  @!P0 SYNCS.PHASECHK.TRANS64 P0, [R0+URZ+0x2d860], R3 ;  /* 0x02d86003000085a7 */ /* 0x000ea4000800007f */
[----:B--2---:R-:W-:Y:S05]  /*29a20*/  @!P0 BRA `(.L_x_1710) ;  /* 0xfffffffc00f08947 */ /* 0x004fea000383ffff */
[----:B------:R-:W-:Y:S05]  /*29a30*/  BRA `(.L_x_1853) ;  /* 0xffffffb400b87947 */ /* 0x000fea000383ffff */
.L_x_1711:
[----:B------:R-:W-:Y:S01]  /*29a40*/  BSSY B0, `(.L_x_1854) ;  /* 0x0000008000007945 */ /* 0x000fe20003800000 */
[----:B------:R-:W-:Y:S02]  /*29a50*/  IMAD.MOV.U32 R13, RZ, RZ, R22 ;  /* 0x000000ffff0d7224 */ /* 0x000fe400078e0016 */
[----:B------:R-:W-:Y:S02]  /*29a60*/  IMAD.MOV.U32 R12, RZ, RZ, RZ ;  /* 0x000000ffff0c7224 */ /* 0x000fe400078e00ff */
[----:B------:R-:W-:Y:S02]  /*29a70*/  IMAD.MOV.U32 R11, RZ, RZ, 0x1c1f ;  /* 0x00001c1fff0b7424 */ /* 0x000fe400078e00ff */
[----:B------:R-:W-:-:S07]  /*29a80*/  IMAD.MOV.U32 R15, RZ, RZ, -0x1 ;  /* 0xffffffffff0f7424 */ /* 0x000fce00078e00ff */
[----:B01---5:R-:W-:Y:S05]  /*29a90*/  WARPSYNC.COLLECTIVE R15, `(.L_x_1855) ;  /* 0x000000000f087348 */ /* 0x023fea0003c00000 */
[----:B------:R2:W3:Y:S02]  /*29aa0*/  SHFL.IDX P6, R14, R13, R12, R11 ;  /* 0x0000000c0d0e7389 */ /* 0x0004e400000c000b */
[----:B0123-5:R-:W-:Y:S01]  /*29ab0*/  ENDCOLLECTIVE ;  /* 0x000000000000791b */ /* 0x02ffe20003800000 */
.L_x_1855:
[----:B------:R-:W-:Y:S05]  /*29ac0*/  BSYNC B0 ;  /* 0x0000000000007941 */ /* 0x000fea0003800000 */
.L_x_1854:
        /* <DEDUP_REMOVED lines=10> */
.L_x_1856:
        /* <DEDUP_REMOVED lines=17> */
.L_x_1857:
        /* <DEDUP_REMOVED lines=14> */
.L_x_1858:
[----:B------:R-:W-:Y:S02]  /*29d60*/  IMAD.MOV.U32 R13, RZ, RZ, R22 ;  /* 0x000000ffff0d7224 */ /* 0x000fe400078e0016 */
[----:B------:R-:W-:Y:S01]  /*29d70*/  IMAD.MOV.U32 R12, RZ, RZ, 0x2 ;  /* 0x00000002ff0c7424 */ /* 0x000fe200078e00ff */
[----:B------:R-:W-:-:S13]  /*29d80*/  IADD3 R2, P4, R14, R5, RZ ;  /* 0x000000050e027210 */ /* 0x000fda0007f9e0ff */
[----:B------:R-:W-:Y:S05]  /*29d90*/  WARPSYNC.COLLECTIVE R15, `(.L_x_1859) ;  /* 0x000000000f087348 */ /* 0x000fea0003c00000 */
[----:B------:R0:W1:Y:S02]  /*29da0*/  SHFL.IDX P6, R14, R13, R12, R11 ;  /* 0x0000000c0d0e7389 */ /* 0x00006400000c000b */
[----:B01----:R-:W-:Y:S01]  /*29db0*/  ENDCOLLECTIVE ;  /* 0x000000000000791b */ /* 0x003fe20003800000 */
.L_x_1859:
        /* <DEDUP_REMOVED lines=15> */
.L_x_1860:
[----:B------:R-:W-:Y:S02]  /*29eb0*/  IMAD.MOV.U32 R13, RZ, RZ, R22 ;  /* 0x000000ffff0d7224 */ /* 0x000fe400078e0016 */
[----:B------:R-:W-:Y:S01]  /*29ec0*/  IMAD.MOV.U32 R12, RZ, RZ, 0x3 ;  /* 0x00000003ff0c7424 */ /* 0x000fe200078e00ff */
[----:B------:R-:W-:-:S13]  /*29ed0*/  IADD3 R2, P4, R14, R5, RZ ;  /* 0x000000050e027210 */ /* 0x000fda0007f9e0ff */
[----:B------:R-:W-:Y:S05]  /*29ee0*/  WARPSYNC.COLLECTIVE R15, `(.L_x_1861) ;  /* 0x000000000f087348 */ /* 0x000fea0003c00000 */
[----:B------:R0:W1:Y:S02]  /*29ef0*/  SHFL.IDX P6, R14, R13, R12, R11 ;  /* 0x0000000c0d0e7389 */ /* 0x00006400000c000b */
[----:B01----:R-:W-:Y:S01]  /*29f00*/  ENDCOLLECTIVE ;  /* 0x000000000000791b */ /* 0x003fe20003800000 */
.L_x_1861:
[----:B------:R-:W-:Y:S01]  /*29f10*/  IMAD.X R3, RZ, RZ, R3, P4 ;  /* 0x000000ffff037224 */ /* 0x000fe200020e0603 */
[----:B------:R-:W-:-:S04]  /*29f20*/  ISETP.LT.OR P4, PT, R6, 0x41, P1 ;  /* 0x000000410600780c */ /* 0x000fc80000f81670 */
[----:B------:R-:W-:Y:S01]  /*29f30*/  @!PT LDS RZ, [RZ] ;  /* 0x00000000fffff984 */ /* 0x000fe20000000800 */
[----:B------:R-:W-:Y:S01]  /*29f40*/  @!PT LDS RZ, [RZ] ;  /* 0x00000000fffff984 */ /* 0x000fe20000000800 */
[----:B------:R-:W-:Y:S01]  /*29f50*/  @!PT LDS RZ, [RZ] ;  /* 0x00000000fffff984 */ /* 0x000fe20000000800 */
[----:B------:R0:W-:Y:S01]  /*29f60*/  LDGSTS.E.BYPASS.LTC128B.128 [R4+0x1400], desc[UR54][R2.64], !P3 ;  /* 0x0140000002047fae */ /* 0x0001e2000d901d76 */
[----:B------:R-:W-:Y:S02]  /*29f70*/  ISETP.LT.OR P3, PT, R6, 0x41, P0 ;  /* 0x000000410600780c */ /* 0x000fe40000761670 */
[----:B------:R-:W-:-:S06]  /*29f80*/  MOV R13, R19 ;  /* 0x00000013000d7202 */ /* 0x000fcc0000000f00 */
[----:B------:R0:W-:Y:S05]  /*29f90*/  LDGSTS.E.BYPASS.LTC128B.128 [R4+0x3400], desc[UR54][R2.64+0x40], !P4 ;  /* 0x0340004002047fae */ /* 0x0001ea000e101d76 */
[----:B------:R0:W-:Y:S01]  /*29fa0*/  LDGSTS.E.BYPASS.LTC128B.128 [R4+0x5400], desc[UR54][R2.64+0x80], !P3 ;  /* 0x0540008002047fae */ /* 0x0001e2000d901d76 */
[----:B------:R-:W-:-:S07]  /*29fb0*/  IMAD.MOV.U32 R22, RZ, RZ, R14 ;  /* 0x000000ffff167224 */ /* 0x000fce00078e000e */
[----:B0-----:R-:W-:Y:S05]  /*29fc0*/  WARPSYNC.COLLECTIVE R15, `(.L_x_1862) ;  /* 0x000000000f087348 */ /* 0x001fea0003c00000 */
[----:B------:R1:W2:Y:S02]  /*29fd0*/  SHFL.IDX P6, R14, R13, R12, R11 ;  /* 0x0000000c0d0e7389 */ /* 0x0002a400000c000b */
[----:B012---:R-:W-:Y:S01]  /*29fe0*/  ENDCOLLECTIVE ;  /* 0x000000000000791b */ /* 0x007fe20003800000 */
.L_x_1862:
[----:B------:R-:W-:Y:S05]  /*29ff0*/  BRA `(.L_x_1863) ;  /* 0xffffffb400187947 */ /* 0x000fea000383ffff */
.L_x_1716:
[----:B------:R-:W-:Y:S01]  /*2a000*/  BSSY B0, `(.L_x_1864) ;  /* 0x0000008000007945 */ /* 0x000fe20003800000 */
[----:B------:R-:W-:Y:S02]  /*2a010*/  IMAD.MOV.U32 R13, RZ, RZ, R24 ;  /* 0x000000ffff0d7224 */ /* 0x000fe400078e0018 */
[----:B-1----:R-:W-:Y:S02]  /*2a020*/  IMAD.MOV.U32 R12, RZ, RZ, RZ ;  /* 0x000000ffff0c7224 */ /* 0x002fe400078e00ff */
[----:B------:R-:W-:Y:S02]  /*2a030*/  IMAD.MOV.U32 R11, RZ, RZ, 0x1f ;  /* 0x0000001fff0b7424 */ /* 0x000fe400078e00ff */
[----:B------:R-:W-:-:S07]  /*2a040*/  IMAD.MOV.U32 R15, RZ, RZ, -0x1 ;  /* 0xffffffffff0f7424 */ /* 0x000fce00078e00ff */
[----:B0----5:R-:W-:Y:S05]  /*2a050*/  WARPSYNC.COLLECTIVE R15, `(.L_x_1865) ;  /* 0x000000000f087348 */ /* 0x021fea0003c00000 */
[----:B------:R1:W2:Y:S02]  /*2a060*/  SHFL.IDX P6, R14, R13, R12, R11 ;  /* 0x0000000c0d0e7389 */ /* 0x0002a400000c000b */
[----:B012--5:R-:W-:Y:S01]  /*2a070*/  ENDCOLLECTIVE ;  /* 0x000000000000791b */ /* 0x027fe20003800000 */
.L_x_1865:
[----:B------:R-:W-:Y:S05]  /*2a080*/  BSYNC B0 ;  /* 0x0000000000007941 */ /* 0x000fea0003800000 */
.L_x_1864:
        /* <DEDUP_REMOVED lines=9> */
.L_x_1866:
        /* <DEDUP_REMOVED lines=23> */
.L_x_1867:
[----:B------:R-:W-:Y:S02]  /*2a290*/  MOV R12, 0x2 ;  /* 0x00000002000c7802 */ /* 0x000fe40000000f00 */
[----:B------:R-:W-:-:S05]  /*2a2a0*/  SEL R4, R14, RZ, P1 ;  /* 0x000000ff0e047207 */ /* 0x000fca0000800000 */
[----:B------:R-:W-:-:S04]  /*2a2b0*/  IMAD.IADD R4, R13, 0x1, R4 ;  /* 0x000000010d047824 */ /* 0x000fc800078e0204 */
[----:B------:R-:W-:-:S07]  /*2a2c0*/  IMAD.MOV.U32 R13, RZ, RZ, R4 ;  /* 0x000000ffff0d7224 */ /* 0x000fce00078e0004 */
[----:B------:R-:W-:Y:S05]  /*2a2d0*/  WARPSYNC.COLLECTIVE R15, `(.L_x_1868) ;  /* 0x000000000f087348 */ /* 0x000fea0003c00000 */
[----:B------:R0:W1:Y:S02]  /*2a2e0*/  SHFL.UP P6, R14, R13, R12, R11 ;  /* 0x0400000c0d0e7389 */ /* 0x00006400000c000b */
[----:B01----:R-:W-:Y:S01]  /*2a2f0*/  ENDCOLLECTIVE ;  /* 0x000000000000791b */ /* 0x003fe20003800000 */
.L_x_1868:
[----:B------:R-:W-:Y:S01]  /*2a300*/  IMAD.MOV.U32 R12, RZ, RZ, 0x4 ;  /* 0x00000004ff0c7424 */ /* 0x000fe200078e00ff */
[----:B------:R-:W-:-:S05]  /*2a310*/  SEL R3, R14, RZ, P2 ;  /* 0x000000ff0e037207 */ /* 0x000fca0001000000 */
[----:B------:R-:W-:-:S04]  /*2a320*/  IMAD.IADD R2, R4, 0x1, R3 ;  /* 0x0000000104027824 */ /* 0x000fc800078e0203 */
[----:B------:R-:W-:-:S07]  /*2a330*/  IMAD.MOV.U32 R13, RZ, RZ, R2 ;  /* 0x000000ffff0d7224 */ /* 0x000fce00078e0002 */
[----:B------:R-:W-:Y:S05]  /*2a340*/  WARPSYNC.COLLECTIVE R15, `(.L_x_1869) ;  /* 0x000000000f087348 */ /* 0x000fea0003c00000 */
[----:B------:R0:W1:Y:S02]  /*2a350*/  SHFL.UP P6, R14, R13, R12, R11 ;  /* 0x0400000c0d0e7389 */ /* 0x00006400000c000b */
[----:B01----:R-:W-:Y:S01]  /*2a360*/  ENDCOLLECTIVE ;  /* 0x000000000000791b */ /* 0x003fe20003800000 */
.L_x_1869:
[----:B------:R-:W-:Y:S01]  /*2a370*/  IMAD.MOV.U32 R12, RZ, RZ, 0x8 ;  /* 0x00000008ff0c7424 */ /* 0x000fe200078e00ff */
[----:B------:R-:W-:-:S05]  /*2a380*/  SEL R3, R14, RZ, P3 ;  /* 0x000000ff0e037207 */ /* 0x000fca0001800000 */
[----:B------:R-:W-:-:S04]  /*2a390*/  IMAD.IADD R3, R2, 0x1, R3 ;  /* 0x0000000102037824 */ /* 0x000fc800078e0203 */
[----:B------:R-:W-:-:S07]  /*2a3a0*/  IMAD.MOV.U32 R13, RZ, RZ, R3 ;  /* 0x000000ffff0d7224 */ /* 0x000fce00078e0003 */
[----:B------:R-:W-:Y:S05]  /*2a3b0*/  WARPSYNC.COLLECTIVE R15, `(.L_x_1870) ;  /* 0x000000000f087348 */ /* 0x000fea0003c00000 */
[----:B------:R0:W1:Y:S02]  /*2a3c0*/  SHFL.UP P6, R14, R13, R12, R11 ;  /* 0x0400000c0d0e7389 */ /* 0x00006400000c000b */
[----:B01----:R-:W-:Y:S01]  /*2a3d0*/  ENDCOLLECTIVE ;  /* 0x000000000000791b */ /* 0x003fe20003800000 */
.L_x_1870:
[----:B------:R-:W-:Y:S01]  /*2a3e0*/  IMAD.MOV.U32 R12, RZ, RZ, 0x10 ;  /* 0x00000010ff0c7424 */ /* 0x000fe200078e00ff */
[----:B------:R-:W-:-:S05]  /*2a3f0*/  SEL R4, R14, RZ, P4 ;  /* 0x000000ff0e047207 */ /* 0x000fca0002000000 */
[----:B------:R-:W-:-:S04]  /*2a400*/  IMAD.IADD R4, R3, 0x1, R4 ;  /* 0x0000000103047824 */ /* 0x000fc800078e0204 */
[----:B------:R-:W-:-:S07]  /*2a410*/  IMAD.MOV.U32 R13, RZ, RZ, R4 ;  /* 0x000000ffff0d7224 */ /* 0x000fce00078e0004 */
[----:B------:R-:W-:Y:S05]  /*2a420*/  WARPSYNC.COLLECTIVE R15, `(.L_x_1871) ;  /* 0x000000000f087348 */ /* 0x000fea0003c00000 */
[----:B------:R0:W1:Y:S02]  /*2a430*/  SHFL.UP P6, R14, R13, R12, R11 ;  /* 0x0400000c0d0e7389 */ /* 0x00006400000c000b */
[----:B01----:R-:W-:Y:S01]  /*2a440*/  ENDCOLLECTIVE ;  /* 0x000000000000791b */ /* 0x003fe20003800000 */
.L_x_1871:
        /* <DEDUP_REMOVED lines=8> */
.L_x_1872:
[----:B------:R-:W-:Y:S05]  /*2a4d0*/  BRA `(.L_x_1873) ;  /* 0xffffffb4003c7947 */ /* 0x000fea000383ffff */
.L_x_1719:
[----:B------:R-:W-:Y:S01]  /*2a4e0*/  BSSY B0, `(.L_x_1874) ;  /* 0x0000007000007945 */ /* 0x000fe20003800000 */
[----:B-1----:R-:W-:Y:S02]  /*2a4f0*/  IMAD.MOV.U32 R12, RZ, RZ, 0x1 ;  /* 0x00000001ff0c7424 */ /* 0x002fe400078e00ff */
[----:B------:R-:W-:Y:S02]  /*2a500*/  IMAD.MOV.U32 R11, RZ, RZ, RZ ;  /* 0x000000ffff0b7224 */ /* 0x000fe400078e00ff */
[----:B------:R-:W-:-:S07]  /*2a510*/  IMAD.MOV.U32 R15, RZ, RZ, -0x1 ;  /* 0xffffffffff0f7424 */ /* 0x000fce00078e00ff */
[----:B-----5:R-:W-:Y:S05]  /*2a520*/  WARPSYNC.COLLECTIVE R15, `(.L_x_1875) ;  /* 0x000000000f087348 */ /* 0x020fea0003c00000 */
[----:B------:R0:W1:Y:S02]  /*2a530*/  SHFL.UP P6, R14, R13, R12, R11 ;  /* 0x0400000c0d0e7389 */ /* 0x00006400000c000b */
[----:B01---5:R-:W-:Y:S01]  /*2a540*/  ENDCOLLECTIVE ;  /* 0x000000000000791b */ /* 0x023fe20003800000 */
.L_x_1875:
[----:B------:R-:W-:Y:S05]  /*2a550*/  BSYNC B0 ;  /* 0x0000000000007941 */ /* 0x000fea0003800000 */
.L_x_1874:
        /* <DEDUP_REMOVED lines=8> */
.L_x_1876:
[----:B------:R-:W-:Y:S01]  /*2a5e0*/  IMAD.MOV.U32 R12, RZ, RZ, 0x4 ;  /* 0x00000004ff0c7424 */ /* 0x000fe200078e00ff */
[----:B------:R-:W-:-:S05]  /*2a5f0*/  SEL R14, R14, RZ, P2 ;  /* 0x000000ff0e0e7207 */ /* 0x000fca0001000000 */
[----:B------:R-:W-:-:S04]  /*2a600*/  IMAD.IADD R3, R13, 0x1, R14 ;  /* 0x000000010d037824 */ /* 0x000fc800078e020e */
[----:B------:R-:W-:-:S07]  /*2a610*/  IMAD.MOV.U32 R13, RZ, RZ, R3 ;  /* 0x000000ffff0d7224 */ /* 0x000fce00078e0003 */
[----:B------:R-:W-:Y:S05]  /*2a620*/  WARPSYNC.COLLECTIVE R15, `(.L_x_1877) ;  /* 0x000000000f087348 */ /* 0x000fea0003c00000 */
[----:B------:R0:W1:Y:S02]  /*2a630*/  SHFL.UP P6, R14, R13, R12, R11 ;  /* 0x0400000c0d0e7389 */ /* 0x00006400000c000b */
[----:B01----:R-:W-:Y:S01]  /*2a640*/  ENDCOLLECTIVE ;  /* 0x000000000000791b */ /* 0x003fe20003800000 */
.L_x_1877:
[----:B------:R-:W-:Y:S01]  /*2a650*/  IMAD.MOV.U32 R12, RZ, RZ, 0x8 ;  /* 0x00000008ff0c7424 */ /* 0x000fe200078e00ff */
[----:B------:R-:W-:-:S05]  /*2a660*/  SEL R4, R14, RZ, P3 ;  /* 0x000000ff0e047207 */ /* 0x000fca0001800000 */
[----:B------:R-:W-:-:S04]  /*2a670*/  IMAD.IADD R4, R3, 0x1, R4 ;  /* 0x0000000103047824 */ /* 0x000fc800078e0204 */
[----:B------:R-:W-:-:S07]  /*2a680*/  IMAD.MOV.U32 R13, RZ, RZ, R4 ;  /* 0x000000ffff0d7224 */ /* 0x000fce00078e0004 */
[----:B------:R-:W-:Y:S05]  /*2a690*/  WARPSYNC.COLLECTIVE R15, `(.L_x_1878) ;  /* 0x000000000f087348 */ /* 0x000fea0003c00000 */
[----:B------:R0:W1:Y:S02]  /*2a6a0*/  SHFL.UP P6, R14, R13, R12, R11 ;  /* 0x0400000c0d0e7389 */ /* 0x00006400000c000b */
[----:B01----:R-:W-:Y:S01]  /*2a6b0*/  ENDCOLLECTIVE ;  /* 0x000000000000791b */ /* 0x003fe20003800000 */
.L_x_1878:
[----:B------:R-:W-:Y:S01]  /*2a6c0*/  IMAD.MOV.U32 R12, RZ, RZ, 0x10 ;  /* 0x00000010ff0c7424 */ /* 0x000fe200078e00ff */
[----:B------:R-:W-:-:S05]  /*2a6d0*/  SEL R7, R14, RZ, P4 ;  /* 0x000000ff0e077207 */ /* 0x000fca0002000000 */
[----:B------:R-:W-:-:S04]  /*2a6e0*/  IMAD.IADD R7, R4, 0x1, R7 ;  /* 0x0000000104077824 */ /* 0x000fc800078e0207 */
[----:B------:R-:W-:-:S07]  /*2a6f0*/  IMAD.MOV.U32 R13, RZ, RZ, R7 ;  /* 0x000000ffff0d7224 */ /* 0x000fce00078e0007 */
[----:B------:R-:W-:Y:S05]  /*2a700*/  WARPSYNC.COLLECTIVE R15, `(.L_x_1879) ;  /* 0x000000000f087348 */ /* 0x000fea0003c00000 */
[----:B------:R0:W1:Y:S02]  /*2a710*/  SHFL.UP P6, R14, R13, R12, R11 ;  /* 0x0400000c0d0e7389 */ /* 0x00006400000c000b */
[----:B01----:R-:W-:Y:S01]  /*2a720*/  ENDCOLLECTIVE ;  /* 0x000000000000791b */ /* 0x003fe20003800000 */
.L_x_1879:
        /* <DEDUP_REMOVED lines=8> */
.L_x_1880:
[----:B------:R-:W-:Y:S05]  /*2a7b0*/  BRA `(.L_x_1881) ;  /* 0xffffffb400287947 */ /* 0x000fea000383ffff */
.L_x_1721:
[----:B------:R-:W-:Y:S01]  /*2a7c0*/  BSSY B0, `(.L_x_1882) ;  /* 0x0000006000007945 */ /* 0x000fe20003800000 */
[----:B------:R-:W-:Y:S01]  /*2a7d0*/  PLOP3.LUT P6, PT, P6, PT, PT, 0x8, 0x0 ;  /* 0x000000000000781c */ /* 0x000fe200037ce170 */
[----:B------:R-:W-:-:S12]  /*2a7e0*/  IMAD.MOV.U32 R15, RZ, RZ, -0x1 ;  /* 0xffffffffff0f7424 */ /* 0x000fd800078e00ff */
[----:B01---5:R-:W-:Y:S05]  /*2a7f0*/  WARPSYNC.COLLECTIVE R15, `(.L_x_1883) ;  /* 0x000000000f087348 */ /* 0x023fea0003c00000 */
[----:B------:R-:W-:Y:S01]  /*2a800*/  VOTE.ANY R14, PT, P6 ;  /* 0x00000000000e7806 */ /* 0x000fe200030e0100 */
[----:B01---5:R-:W-:Y:S06]  /*2a810*/  ENDCOLLECTIVE ;  /* 0x000000000000791b */ /* 0x023fec0003800000 */
.L_x_1883:
[----:B------:R-:W-:Y:S05]  /*2a820*/  BSYNC B0 ;  /* 0x0000000000007941 */ /* 0x000fea0003800000 */
.L_x_1882:
[----:B------:R-:W-:Y:S01]  /*2a830*/  IMAD.MOV.U32 R3, RZ, RZ, R14 ;  /* 0x000000ffff037224 */ /* 0x000fe200078e000e */
[----:B------:R-:W-:Y:S01]  /*2a840*/  MOV R13, R25 ;  /* 0x00000019000d7202 */ /* 0x000fe20000000f00 */
[----:B------:R-:W-:Y:S02]  /*2a850*/  IMAD.MOV.U32 R11, RZ, RZ, 0x1f ;  /* 0x0000001fff0b7424 */ /* 0x000fe400078e00ff */
[----:B------:R-:W0:Y:S01]  /*2a860*/  POPC R7, R3 ;  /* 0x0000000300077309 */ /* 0x000e220000000000 */
[----:B------:R-:W-:Y:S02]  /*2a870*/  IMAD.MOV.U32 R15, RZ, RZ, -0x1 ;  /* 0xffffffffff0f7424 */ /* 0x000fe400078e00ff */
[----:B0-----:R-:W-:Y:S02]  /*2a880*/  IMAD.MOV.U32 R12, RZ, RZ, R7 ;  /* 0x000000ffff0c7224 */ /* 0x001fe400078e0007 */
[----:B------:R-:W-:-:S07]  /*2a890*/  IMAD.IADD R27, R7, 0x1, R27 ;  /* 0x00000001071b7824 */ /* 0x000fce00078e021b */
[----:B------:R-:W-:Y:S05]  /*2a8a0*/  WARPSYNC.COLLECTIVE R15, `(.L_x_1884) ;  /* 0x000000000f087348 */ /* 0x000fea0003c00000 */
[----:B------:R0:W1:Y:S02]  /*2a8b0*/  SHFL.IDX P6, R14, R13, R12, R11 ;  /* 0x0000000c0d0e7389 */ /* 0x00006400000c000b */
[----:B01----:R-:W-:Y:S01]  /*2a8c0*/  ENDCOLLECTIVE ;  /* 0x000000000000791b */ /* 0x003fe20003800000 */
.L_x_1884:
[----:B------:R-:W-:Y:S02]  /*2a8d0*/  IMAD.MOV.U32 R13, RZ, RZ, R5 ;  /* 0x000000ffff0d7224 */ /* 0x000fe400078e0005 */
[----:B------:R-:W-:-:S07]  /*2a8e0*/  IMAD.MOV.U32 R25, RZ, RZ, R14 ;  /* 0x000000ffff197224 */ /* 0x000fce00078e000e */
[----:B------:R-:W-:Y:S05]  /*2a8f0*/  WARPSYNC.COLLECTIVE R15, `(.L_x_1885) ;  /* 0x000000000f087348 */ /* 0x000fea0003c00000 */
[----:B------:R0:W1:Y:S02]  /*2a900*/  SHFL.IDX P6, R14, R13, R12, R11 ;  /* 0x0000000c0d0e7389 */ /* 0x00006400000c000b */
[----:B01----:R-:W-:Y:S01]  /*2a910*/  ENDCOLLECTIVE ;  /* 0x000000000000791b */ /* 0x003fe20003800000 */
.L_x_1885:
[----:B------:R-:W-:Y:S01]  /*2a920*/  IMAD.MOV.U32 R5, RZ, RZ, R14 ;  /* 0x000000ffff057224 */ /* 0x000fe200078e000e */
[----:B------:R-:W-:Y:S06]  /*2a930*/  BRA `(.L_x_1886) ;  /* 0xffffffb400087947 */ /* 0x000fec000383ffff */
.L_x_1723:
[----:B------:R-:W-:Y:S01]  /*2a940*/  BSSY B0, `(.L_x_1887) ;  /* 0x0000007000007945 */ /* 0x000fe20003800000 */
[----:B------:R-:W-:Y:S02]  /*2a950*/  IMAD.MOV.U32 R13, RZ, RZ, R2 ;  /* 0x000000ffff0d7224 */ /* 0x000fe400078e0002 */
[----:B------:R-:W-:Y:S02]  /*2a960*/  IMAD.MOV.U32 R11, RZ, RZ, 0x1f ;  /* 0x0000001fff0b7424 */ /* 0x000fe400078e00ff */
[----:B------:R-:W-:-:S07]  /*2a970*/  IMAD.MOV.U32 R15, RZ, RZ, -0x1 ;  /* 0xffffffffff0f7424 */ /* 0x000fce00078e00ff */
[----:B0-2345:R-:W-:Y:S05]  /*2a980*/  WARPSYNC.COLLECTIVE R15, `(.L_x_1888) ;  /* 0x000000000f087348 */ /* 0x03dfea0003c00000 */
[----:B------:R1:W0:Y:S02]  /*2a990*/  SHFL.IDX P6, R14, R13, R12, R11 ;  /* 0x0000000c0d0e7389 */ /* 0x00022400000c000b */
[----:B012345:R-:W-:Y:S01]  /*2a9a0*/  ENDCOLLECTIVE ;  /* 0x000000000000791b */ /* 0x03ffe20003800000 */
.L_x_1888:
[----:B------:R-:W-:Y:S05]  /*2a9b0*/  BSYNC B0 ;  /* 0x0000000000007941 */ /* 0x000fea0003800000 */
.L_x_1887:
[----:B------:R-:W-:Y:S01]  /*2a9c0*/  IMAD.MOV.U32 R24, RZ, RZ, R14 ;  /* 0x000000ffff187224 */ /* 0x000fe200078e000e */
[----:B------:R-:W-:Y:S06]  /*2a9d0*/  BRA `(.L_x_1722) ;  /* 0xffffffb000f87947 */ /* 0x000fec000383ffff */
.L_x_1729:
[----:B0-----:R0:W4:Y:S02]  /*2a9e0*/  SYNCS.PHASECHK.TRANS64.TRYWAIT P0, [R5+URZ+0x2d820], R0 ;  /* 0x02d82000050075a7 */ /* 0x001124000800017f */
[----:B----4-:R-:W-:Y:S05]  /*2a9f0*/  @!P0 NANOSLEEP.SYNCS 0x989680 ;  /* 0x009896800000895d */ /* 0x010fea0003900000 */
[----:B------:R-:W4:Y:S02]  /*2aa00*/  @!P0 SYNCS.PHASECHK.TRANS64 P0, [R5+URZ+0x2d820], R0 ;  /* 0x02d82000050085a7 */ /* 0x000f24000800007f */
[----:B----4-:R-:W-:Y:S05]  /*2aa10*/  @!P0 BRA `(.L_x_1729) ;  /* 0xfffffffc00f08947 */ /* 0x010fea000383ffff */
[----:B------:R-:W-:Y:S05]  /*2aa20*/  BRA `(.L_x_1889) ;  /* 0xffffffbc00547947 */ /* 0x000fea000383ffff */
.L_x_1730:
[----:B------:R-:W4:Y:S01]  /*2aa30*/  S2R R2, SR_TID.X ;  /* 0x0000000000027919 */ /* 0x000f220000002100 */
[----:B------:R-:W-:Y:S01]  /*2aa40*/  BSSY B0, `(.L_x_1890) ;  /* 0x000000a000007945 */ /* 0x000fe20003800000 */
[----:B-1----:R-:W-:Y:S02]  /*2aa50*/  IMAD.MOV.U32 R12, RZ, RZ, RZ ;  /* 0x000000ffff0c7224 */ /* 0x002fe400078e00ff */
[----:B------:R-:W-:Y:S02]  /*2aa60*/  IMAD.MOV.U32 R11, RZ, RZ, 0x1f ;  /* 0x0000001fff0b7424 */ /* 0x000fe400078e00ff */
[----:B------:R-:W-:Y:S01]  /*2aa70*/  IMAD.MOV.U32 R15, RZ, RZ, -0x1 ;  /* 0xffffffffff0f7424 */ /* 0x000fe200078e00ff */
[----:B----4-:R-:W-:-:S04]  /*2aa80*/  SHF.R.U32.HI R2, RZ, 0x5, R2 ;  /* 0x00000005ff027819 */ /* 0x010fc80000011602 */
[----:B------:R-:W-:-:S05]  /*2aa90*/  LOP3.LUT R2, R2, 0x3, RZ, 0xc0, !PT ;  /* 0x0000000302027812 */ /* 0x000fca00078ec0ff */
[----:B------:R-:W-:-:S07]  /*2aaa0*/  IMAD.MOV.U32 R13, RZ, RZ, R2 ;  /* 0x000000ffff0d7224 */ /* 0x000fce00078e0002 */
[----:B0-23-5:R-:W-:Y:S05]  /*2aab0*/  WARPSYNC.COLLECTIVE R15, `(.L_x_1891) ;  /* 0x000000000f087348 */ /* 0x02dfea0003c00000 */
[----:B------:R1:W4:Y:S02]  /*2aac0*/  SHFL.IDX P6, R14, R13, R12, R11 ;  /* 0x0000000c0d0e7389 */ /* 0x00032400000c000b */
[----:B012345:R-:W-:Y:S01]  /*2aad0*/  ENDCOLLECTIVE ;  /* 0x000000000000791b */ /* 0x03ffe20003800000 */
.L_x_1891:
[----:B------:R-:W-:Y:S05]  /*2aae0*/  BSYNC B0 ;  /* 0x0000000000007941 */ /* 0x000fea0003800000 */
.L_x_1890:
[----:B------:R-:W-:Y:S05]  /*2aaf0*/  BRA `(.L_x_1892) ;  /* 0xffffffbc003c7947 */ /* 0x000fea000383ffff */
.L_x_1731:
[----:B------:R-:W-:Y:S01]  /*2ab00*/  BSSY B0, `(.L_x_1893) ;  /* 0x0000006000007945 */ /* 0x000fe20003800000 */
[----:B------:R-:W-:-:S07]  /*2ab10*/  IMAD.MOV.U32 R15, RZ, RZ, -0x1 ;  /* 0xffffffffff0f7424 */ /* 0x000fce00078e00ff */
[----:B0123-5:R-:W-:Y:S05]  /*2ab20*/  WARPSYNC.COLLECTIVE R15, `(.L_x_1894) ;  /* 0x000000000f0c7348 */ /* 0x02ffea0003c00000 */
[----:B------:R-:W-:Y:S02]  /*2ab30*/  ELECT P6, UR62, PT ;  /* 0x00000000003e782f */ /* 0x000fe400038c0000 */
[----:B------:R-:W-:Y:S01]  /*2ab40*/  MOV R14, UR62 ;  /* 0x0000003e000e7c02 */ /* 0x000fe20008000f00 */
[----:B0123-5:R-:W-:Y:S10]  /*2ab50*/  ENDCOLLECTIVE ;  /* 0x000000000000791b */ /* 0x02fff40003800000 */
.L_x_1894:
[----:B------:R-:W-:Y:S05]  /*2ab60*/  BSYNC B0 ;  /* 0x0000000000007941 */ /* 0x000fea0003800000 */
.L_x_1893:
[----:B------:R-:W-:Y:S05]  /*2ab70*/  BRA `(.L_x_1895) ;  /* 0xffffffbc00307947 */ /* 0x000fea000383ffff */
.L_x_1733:
[----:B0-----:R0:W4:Y:S02]  /*2ab80*/  SYNCS.PHASECHK.TRANS64.TRYWAIT P1, [R3+URZ+0x2d840], R2 ;  /* 0x02d84002030075a7 */ /* 0x001124000802017f */
[----:B----4-:R-:W-:Y:S05]  /*2ab90*/  @!P1 NANOSLEEP.SYNCS 0x989680 ;  /* 0x009896800000995d */ /* 0x010fea0003900000 */
[----:B------:R-:W4:Y:S02]  /*2aba0*/  @!P1 SYNCS.PHASECHK.TRANS64 P1, [R3+URZ+0x2d840], R2 ;  /* 0x02d84002030095a7 */ /* 0x000f24000802007f */
[----:B----4-:R-:W-:Y:S05]  /*2abb0*/  @!P1 BRA `(.L_x_1733) ;  /* 0xfffffffc00f09947 */ /* 0x010fea000383ffff */
[----:B------:R-:W-:Y:S05]  /*2abc0*/  BRA `(.L_x_1896) ;  /* 0xffffffbc00547947 */ /* 0x000fea000383ffff */
.L_x_1735:
[----:B----4-:R4:W0:Y:S02]  /*2abd0*/  SYNCS.PHASECHK.TRANS64.TRYWAIT P1, [R5+URZ+0x2d840], R0 ;  /* 0x02d84000050075a7 */ /* 0x010824000802017f */
[----:B0-----:R-:W-:Y:S05]  /*2abe0*/  @!P1 NANOSLEEP.SYNCS 0x989680 ;  /* 0x009896800000995d */ /* 0x001fea0003900000 */
[----:B------:R-:W0:Y:S02]  /*2abf0*/  @!P1 SYNCS.PHASECHK.TRANS64 P1, [R5+URZ+0x2d840], R0 ;  /* 0x02d84000050095a7 */ /* 0x000e24000802007f */
[----:B0-----:R-:W-:Y:S05]  /*2ac00*/  @!P1 BRA `(.L_x_1735) ;  /* 0xfffffffc00f09947 */ /* 0x001fea000383ffff */
[----:B------:R-:W-:Y:S05]  /*2ac10*/  BRA `(.L_x_1897) ;  /* 0xffffffbc00647947 */ /* 0x000fea000383ffff */
.L_x_1737:
[----:B------:R0:W0:Y:S02]  /*2ac20*/  SYNCS.PHASECHK.TRANS64.TRYWAIT P1, [R3+URZ+0x2d860], R2 ;  /* 0x02d86002030075a7 */ /* 0x000024000802017f */
[----:B0-----:R-:W-:Y:S05]  /*2ac30*/  @!P1 NANOSLEEP.SYNCS 0x989680 ;  /* 0x009896800000995d */ /* 0x001fea0003900000 */
[----:B------:R-:W0:Y:S02]  /*2ac40*/  @!P1 SYNCS.PHASECHK.TRANS64 P1, [R3+URZ+0x2d860], R2 ;  /* 0x02d86002030095a7 */ /* 0x000e24000802007f */
[----:B0-----:R-:W-:Y:S05]  /*2ac50*/  @!P1 BRA `(.L_x_1737) ;  /* 0xfffffffc00f09947 */ /* 0x001fea000383ffff */
[----:B------:R-:W-:Y:S05]  /*2ac60*/  BRA `(.L_x_1898) ;  /* 0xffffffbc00607947 */ /* 0x000fea000383ffff */
.L_x_1899:
        /* <DEDUP_REMOVED lines=9> */
.L_x_2785:


//--------------------- .text._ZN7cutlass13device_kernelIN5flash11enable_sm90INS1_16FlashAttnFwdSm90INS1_25CollectiveMainloopFwdSm90ILi2EN4cute5tupleIJNS5_1CILi1EEES8_S8_EEENS6_IJNS7_ILi192EEENS7_ILi128EEENS7_ILi96EEEEEELi96ENS_6half_tEfNS_4arch4Sm90ELb1ELb0ELb1ELb0ELb1ELb0ELb0ELb0ELb1ELb1ELb1ELb0EEENS1_21CollectiveEpilogueFwdINS6_IJSA_SC_SB_EEES9_SE_SG_Li384ELb0ELb1ELb1ELb0EEENS1_19SingleTileSchedulerILb0ELb1ELb1ELi192EEEEEEEEEvNT_6ParamsE --------------------------
	.section	.text._ZN7cutlass13device_kernelIN5flash11enable_sm90INS1_16FlashAttnFwdSm90INS1_25CollectiveMainloopFwdSm90ILi2EN4cute5tupleIJNS5_1CILi1EEES8_S8_EEENS6_IJNS7_ILi192EEENS7_ILi128EEENS7_ILi96EEEEEELi96ENS_6half_tEfNS_4arch4Sm90ELb1ELb0ELb1ELb0ELb1ELb0ELb0ELb0ELb1ELb1ELb1ELb0EEENS1_21CollectiveEpilogueFwdINS6_IJSA_SC_SB_EEES9_SE_SG_Li384ELb0ELb1ELb1ELb0EEENS1_19SingleTileSchedulerILb0ELb1ELb1ELi192EEEEEEEEEvNT_6ParamsE,"ax",@progbits
	.align	128
.text._ZN7cutlass13device_kernelIN5flash11enable_sm90INS1_16FlashAttnFwdSm90INS1_25CollectiveMainloopFwdSm90ILi2EN4cute5tupleIJNS5_1CILi1EEES8_S8_EEENS6_IJNS7_ILi192EEENS7_ILi128EEENS7_ILi96EEEEEELi96ENS_6half_tEfNS_4arch4Sm90ELb1ELb0ELb1ELb0ELb1ELb0ELb0ELb0ELb1ELb1ELb1ELb0EEENS1_21CollectiveEpilogueFwdINS6_IJSA_SC_SB_EEES9_SE_SG_Li384ELb0ELb1ELb1ELb0EEENS1_19SingleTileSchedulerILb0ELb1ELb1ELi192EEEEEEEEEvNT_6ParamsE:
        .type           _ZN7cutlass13device_kernelIN5flash11enable_sm90INS1_16FlashAttnFwdSm90INS1_25CollectiveMainloopFwdSm90ILi2EN4cute5tupleIJNS5_1CILi1EEES8_S8_EEENS6_IJNS7_ILi192EEENS7_ILi128EEENS7_ILi96EEEEEELi96ENS_6half_tEfNS_4arch4Sm90ELb1ELb0ELb1ELb0ELb1ELb0ELb0ELb0ELb1ELb1ELb1ELb0EEENS1_21CollectiveEpilogueFwdINS6_IJSA_SC_SB_EEES9_SE_SG_Li384ELb0ELb1ELb1ELb0EEENS1_19SingleTileSchedulerILb0ELb1ELb1ELi192EEEEEEEEEvNT_6ParamsE,@function
        .size           _ZN7cutlass13device_kernelIN5flash11enable_sm90INS1_16FlashAttnFwdSm90INS1_25CollectiveMainloopFwdSm90ILi2EN4cute5tupleIJNS5_1CILi1EEES8_S8_EEENS6_IJNS7_ILi192EEENS7_ILi128EEENS7_ILi96EEEEEELi96ENS_6half_tEfNS_4arch4Sm90ELb1ELb0ELb1ELb0ELb1ELb0ELb0ELb0ELb1ELb1ELb1ELb0EEENS1_21CollectiveEpilogueFwdINS6_IJSA_SC_SB_EEES9_SE_SG_Li384ELb0ELb1ELb1ELb0EEENS1_19SingleTileSchedulerILb0ELb1ELb1ELi192EEEEEEEEEvNT_6ParamsE,(.L_x_2786 - _ZN7cutlass13device_kernelIN5flash11enable_sm90INS1_16FlashAttnFwdSm90INS1_25CollectiveMainloopFwdSm90ILi2EN4cute5tupleIJNS5_1CILi1EEES8_S8_EEENS6_IJNS7_ILi192EEENS7_ILi128EEENS7_ILi96EEEEEELi96ENS_6half_tEfNS_4arch4Sm90ELb1ELb0ELb1ELb0ELb1ELb0ELb0ELb0ELb1ELb1ELb1ELb0EEENS1_21CollectiveEpilogueFwdINS6_IJSA_SC_SB_EEES9_SE_SG_Li384ELb0ELb1ELb1ELb0EEENS1_19SingleTileSchedulerILb0ELb1ELb1ELi192EEEEEEEEEvNT_6ParamsE)
        .other          _ZN7cutlass13device_kernelIN5flash11enable_sm90INS1_16FlashAttnFwdSm90INS1_25CollectiveMainloopFwdSm90ILi2EN4cute5tupleIJNS5_1CILi1EEES8_S8_EEENS6_IJNS7_ILi192EEENS7_ILi128EEENS7_ILi96EEEEEELi96ENS_6half_tEfNS_4arch4Sm90ELb1ELb0ELb1ELb0ELb1ELb0ELb0ELb0ELb1ELb1ELb1ELb0EEENS1_21CollectiveEpilogueFwdINS6_IJSA_SC_SB_EEES9_SE_SG_Li384ELb0ELb1ELb1ELb0EEENS1_19SingleTileSchedulerILb0ELb1ELb1ELi192EEEEEEEEEvNT_6ParamsE,@"STO_CUDA_ENTRY STV_DEFAULT"
_ZN7cutlass13device_kernelIN5flash11enable_sm90INS1_16FlashAttnFwdSm90INS1_25CollectiveMainloopFwdSm90ILi2EN4cute5tupleIJNS5_1CILi1EEES8_S8_EEENS6_IJNS7_ILi192EEENS7_ILi128EEENS7_ILi96EEEEEELi96ENS_6half_tEfNS_4arch4Sm90ELb1ELb0ELb1ELb0ELb1ELb0ELb0ELb0ELb1ELb1ELb1ELb0EEENS1_21CollectiveEpilogueFwdINS6_IJSA_SC_SB_EEES9_SE_SG_Li384ELb0ELb1ELb1ELb0EEENS1_19SingleTileSchedulerILb0ELb1ELb1ELi192EEEEEEEEEvNT_6ParamsE:
        /* <DEDUP_REMOVED lines=45> */
.L_x_1900:
        /* <DEDUP_REMOVED lines=22> */
.L_x_1901:
        /* <DEDUP_REMOVED lines=18> */
.L_x_1902:
        /* <DEDUP_REMOVED lines=22> */
.L_x_1903:
        /* <DEDUP_REMOVED lines=23> */
.L_x_1904:
        /* <DEDUP_REMOVED lines=11> */
.L_x_1907:
        /* <DEDUP_REMOVED lines=24> */
[----:B------:R-:W1:Y:S01]  /*0a50*/  S2UR UR42, SR_CTAID.X ;  /* 0x00000000002a79c3 */ /* 0x000e620000002500 */
[----:B------:R-:W-:Y:S01]  /*0a60*/  ULDC UR4, c[0x0][0x448] ;  /* 0x0001120000047ab9 */ /* 0x000fe20000000800 */
[----:B------:R-:W-:Y:S01]  /*0a70*/  ULDC UR40, c[0x0][0x424] ;  /* 0x0001090000287ab9 */ /* 0x000fe20000000800 */
[----:B------:R-:W-:Y:S01]  /*0a80*/  UISETP.NE.AND UP1, UPT, UR4, 0x1, UPT ;  /* 0x000000010400788c */ /* 0x000fe2000bf25270 */
[----:B------:R-:W-:Y:S02]  /*0a90*/  ULDC UR7, c[0x0][0x288] ;  /* 0x0000a20000077ab9 */ /* 0x000fe40000000800 */
[----:B------:R-:W-:Y:S01]  /*0aa0*/  ULDC.64 UR4, c[0x0][0x418] ;  /* 0x0001060000047ab9 */ /* 0x000fe20000000a00 */
[----:B------:R-:W-:Y:S02]  /*0ab0*/  UIADD3 UR7, -UR7, 0x80, URZ ;  /* 0x0000008007077890 */ /* 0x000fe4000fffe13f */
[----:B------:R-:W-:Y:S01]  /*0ac0*/  UISETP.NE.U32.AND UP0, UPT, UR4, URZ, UPT ;  /* 0x0000003f0400728c */ /* 0x000fe2000bf05070 */
[----:B------:R-:W-:Y:S01]  /*0ad0*/  ULDC UR8, c[0x0][0x2f0] ;  /* 0x0000bc0000087ab9 */ /* 0x000fe20000000800 */
[----:B------:R-:W-:-:S02]  /*0ae0*/  UP2UR UR41, UPR, URZ, 0x2 ;  /* 0x000000023f297883 */ /* 0x000fc40008000000 */
[----:B------:R-:W-:Y:S01]  /*0af0*/  UISETP.NE.AND.EX UP0, UPT, UR5, URZ, UPT, UP0 ;  /* 0x0000003f0500728c */ /* 0x000fe2000bf05300 */
[----:B------:R-:W-:Y:S02]  /*0b00*/  @UP1 ULDC UR10, c[0x0][0x450] ;  /* 0x00011400000a1ab9 */ /* 0x000fe40000000800 */
[----:B------:R-:W-:Y:S01]  /*0b10*/  @UP1 ULDC UR5, c[0x0][0x44c] ;  /* 0x0001130000051ab9 */ /* 0x000fe20000000800 */
[----:B------:R-:W-:Y:S02]  /*0b20*/  USEL UR40, UR40, 0x1, UP0 ;  /* 0x0000000128287887 */ /* 0x000fe40008000000 */
[----:B------:R-:W-:Y:S02]  /*0b30*/  USHF.R.U32.HI UR11, URZ, 0x10, UR9 ;  /* 0x000000103f0b7899 */ /* 0x000fe40008011609 */
[----:B------:R-:W-:Y:S02]  /*0b40*/  UIMAD UR7, UR40, UR8, UR7 ;  /* 0x00000008280772a4 */ /* 0x000fe4000f8e0207 */
[----:B-1----:R-:W-:-:S04]  /*0b50*/  UIMAD UR42, UR42, 0xc0, URZ ;  /* 0x000000c02a2a78a4 */ /* 0x002fc8000f8e023f */
[----:B------:R-:W-:Y:S02]  /*0b60*/  @UP1 UIADD3 UR4, UR42, 0xbf, URZ ;  /* 0x000000bf2a041890 */ /* 0x000fe4000fffe03f */
[----:B------:R-:W-:Y:S02]  /*0b70*/  UIADD3 UR6, UR42, 0xbf, URZ ;  /* 0x000000bf2a067890 */ /* 0x000fe4000fffe03f */
[----:B------:R-:W-:Y:S02]  /*0b80*/  UIMAD.WIDE.U32 UR4, UR4, UR5, URZ ;  /* 0x00000005040472a5 */ /* 0x000fe4000f8e003f */
[----:B------:R-:W-:Y:S02]  /*0b90*/  UIMAD UR4, UR40, UR8, 0x7f ;  /* 0x0000007f280474a4 */ /* 0x000fe4000f8e0208 */
[----:B------:R-:W-:Y:S02]  /*0ba0*/  @UP1 USHF.R.U32.HI UR6, URZ, UR10, UR5 ;  /* 0x0000000a3f061299 */ /* 0x000fe40008011605 */
[----:B------:R-:W-:-:S02]  /*0bb0*/  USHF.R.S32.HI UR5, URZ, 0x1f, UR4 ;  /* 0x0000001f3f057899 */ /* 0x000fc40008011404 */
[----:B------:R-:W-:Y:S02]  /*0bc0*/  UIADD3 UR6, UR7, UR6, URZ ;  /* 0x0000000607067290 */ /* 0x000fe4000fffe03f */
[----:B------:R-:W-:Y:S02]  /*0bd0*/  ULEA.HI UR5, UR5, UR4, URZ, 0x7 ;  /* 0x0000000405057291 */ /* 0x000fe4000f8f383f */
[----:B------:R-:W-:Y:S02]  /*0be0*/  USHF.R.S32.HI UR7, URZ, 0x1f, UR6 ;  /* 0x0000001f3f077899 */ /* 0x000fe40008011406 */
[----:B------:R-:W-:Y:S02]  /*0bf0*/  USHF.R.S32.HI UR5, URZ, 0x7, UR5 ;  /* 0x000000073f057899 */ /* 0x000fe40008011405 */
[----:B------:R-:W-:Y:S01]  /*0c00*/  ULEA.HI UR7, UR7, UR6, URZ, 0x7 ;  /* 0x0000000607077291 */ /* 0x000fe2000f8f383f */
[----:B------:R-:W-:-:S03]  /*0c10*/  UMOV UR4, URZ ;  /* 0x0000003f00047c82 */ /* 0x000fc60008000000 */
[----:B------:R-:W-:-:S04]  /*0c20*/  USHF.R.S32.HI UR7, URZ, 0x7, UR7 ;  /* 0x000000073f077899 */ /* 0x000fc80008011407 */
[----:B------:R-:W-:-:S04]  /*0c30*/  UISETP.LT.AND UP0, UPT, UR5, UR7, UPT ;  /* 0x000000070500728c */ /* 0x000fc8000bf01270 */
[----:B------:R-:W-:Y:S02]  /*0c40*/  USEL UR10, UR5, UR7, UP0 ;  /* 0x00000007050a7287 */ /* 0x000fe40008000000 */
[----:B------:R-:W-:Y:S02]  /*0c50*/  UISETP.NE.AND UP0, UPT, UR11, URZ, UPT ;  /* 0x0000003f0b00728c */ /* 0x000fe4000bf05270 */
[----:B------:R-:W-:Y:S02]  /*0c60*/  UISETP.GE.AND UP1, UPT, UR10, 0x1, UPT ;  /* 0x000000010a00788c */ /* 0x000fe4000bf26270 */
[----:B------:R-:W-:-:S04]  /*0c70*/  ULOP3.LUT UR7, UR9, 0xffff, URZ, 0xc0, !UPT ;  /* 0x0000ffff09077892 */ /* 0x000fc8000f8ec03f */
[----:B------:R-:W-:-:S03]  /*0c80*/  PLOP3.LUT P0, PT, PT, PT, UP1, 0x80, 0x0 ;  /* 0x000000000000781c */ /* 0x000fc60003f0f018 */
[----:B------:R-:W-:-:S10]  /*0c90*/  @!UP0 ULDC UR11, c[0x0][0x9f0] ;  /* 0x00027c00000b8ab9 */ /* 0x000fd40000000800 */
[----:B------:R-:W-:Y:S05]  /*0ca0*/  @!P0 BRA `(.L_x_1909) ;  /* 0x0000000000848947 */ /* 0x000fea0003800000 */
[----:B------:R-:W-:Y:S01]  /*0cb0*/  IMAD.U32 R3, RZ, RZ, UR11 ;  /* 0x0000000bff037e24 */ /* 0x000fe2000f8e00ff */
[----:B------:R-:W-:Y:S01]  /*0cc0*/  UIADD3 UR6, UR11, -0x1, UR10 ;  /* 0xffffffff0b067890 */ /* 0x000fe2000fffe00a */
[----:B------:R-:W-:-:S03]  /*0cd0*/  UMOV UR4, URZ ;  /* 0x0000003f00047c82 */ /* 0x000fc60008000000 */
[-C--:B------:R-:W-:Y:S02]  /*0ce0*/  IABS R0, R3.reuse ;  /* 0x0000000300007213 */ /* 0x080fe40000000000 */
[----:B------:R-:W-:Y:S01]  /*0cf0*/  IMAD.U32 R4, RZ, RZ, UR6 ;  /* 0x00000006ff047e24 */ /* 0x000fe2000f8e00ff */
[----:B------:R-:W-:Y:S01]  /*0d00*/  IABS R5, R3 ;  /* 0x0000000300057213 */ /* 0x000fe20000000000 */
[----:B------:R-:W-:Y:S01]  /*0d10*/  ULOP3.LUT UR6, UR6, UR11, URZ, 0x3c, !UPT ;  /* 0x0000000b06067292 */ /* 0x000fe2000f8e3c3f */
[----:B------:R-:W-:Y:S02]  /*0d20*/  R2UR UR12, R0 ;  /* 0x00000000000c72ca */ /* 0x000fe400000e0000 */
[----:B------:R-:W-:-:S05]  /*0d30*/  IABS R4, R4 ;  /* 0x0000000400047213 */ /* 0x000fca0000000000 */
[----:B------:R-:W-:-:S05]  /*0d40*/  IMAD.MOV.U32 R3, RZ, RZ, R4 ;  /* 0x000000ffff037224 */ /* 0x000fca00078e0004 */
[----:B------:R-:W-:Y:S01]  /*0d50*/  R2UR UR9, R3 ;  /* 0x00000000030972ca */ /* 0x000fe200000e0000 */
[----:B------:R-:W1:Y:S08]  /*0d60*/  I2F.RP R0, UR12 ;  /* 0x0000000c00007d06 */ /* 0x000e700008209400 */
[----:B-1----:R-:W0:Y:S02]  /*0d70*/  MUFU.RCP R0, R0 ;  /* 0x0000000000007308 */ /* 0x002e240000001000 */
[----:B0-----:R-:W-:Y:S01]  /*0d80*/  IADD3 R2, R0, 0xffffffe, RZ ;  /* 0x0ffffffe00027810 */ /* 0x001fe20007ffe0ff */
[----:B------:R-:W-:-:S05]  /*0d90*/  IMAD.MOV R0, RZ, RZ, -R5 ;  /* 0x000000ffff007224 */ /* 0x000fca00078e0a05 */
        /* <DEDUP_REMOVED lines=18> */
.L_x_1909:
[----:B------:R-:W-:Y:S01]  /*0ec0*/  UIMAD UR5, UR7, UR4, URZ ;  /* 0x00000004070572a4 */ /* 0x000fe2000f8e023f */
[----:B------:R-:W-:Y:S01]  /*0ed0*/  IMAD.U32 R0, RZ, RZ, UR10 ;  /* 0x0000000aff007e24 */ /* 0x000fe2000f8e00ff */
[----:B------:R-:W-:Y:S01]  /*0ee0*/  MOV R3, UR4 ;  /* 0x0000000400037c02 */ /* 0x000fe20008000f00 */
[----:B------:R-:W-:Y:S01]  /*0ef0*/  VIADD R17, R6, 0xffffff80 ;  /* 0xffffff8006117836 */ /* 0x000fe20000000000 */
[----:B------:R-:W-:Y:S01]  /*0f00*/  PLOP3.LUT P0, PT, PT, PT, PT, 0x80, 0x0 ;  /* 0x000000000000781c */ /* 0x000fe20003f0f070 */
[----:B0-----:R-:W-:Y:S01]  /*0f10*/  IMAD.MOV.U32 R2, RZ, RZ, RZ ;  /* 0x000000ffff027224 */ /* 0x001fe200078e00ff */
[----:B------:R-:W-:Y:S01]  /*0f20*/  VIADDMNMX R0, R3, UR5, R0, PT ;  /* 0x0000000503007c46 */ /* 0x000fe2000b800100 */
[----:B------:R-:W-:Y:S01]  /*0f30*/  IMAD.U32 R142, RZ, RZ, UR5 ;  /* 0x00000005ff8e7e24 */ /* 0x000fe2000f8e00ff */
[----:B------:R-:W-:Y:S02]  /*0f40*/  CS2R R134, SRZ ;  /* 0x0000000000867805 */ /* 0x000fe4000001ff00 */
[----:B------:R-:W-:-:S02]  /*0f50*/  CS2R R132, SRZ ;  /* 0x0000000000847805 */ /* 0x000fc4000001ff00 */
[----:B------:R-:W-:Y:S01]  /*0f60*/  R2UR UR39, R0 ;  /* 0x00000000002772ca */ /* 0x000fe200000e0000 */
        /* <DEDUP_REMOVED lines=12> */
[----:B------:R-:W-:Y:S01]  /*1030*/  UISETP.GT.AND UP0, UPT, UR39, UR5, UPT ;  /* 0x000000052700728c */ /* 0x000fe2000bf04270 */
[----:B------:R-:W-:-:S02]  /*1040*/  CS2R R108, SRZ ;  /* 0x00000000006c7805 */ /* 0x000fc4000001ff00 */
[----:B------:R-:W-:Y:S02]  /*1050*/  CS2R R106, SRZ ;  /* 0x00000000006a7805 */ /* 0x000fe4000001ff00 */
[----:B------:R-:W-:Y:S02]  /*1060*/  CS2R R104, SRZ ;  /* 0x0000000000687805 */ /* 0x000fe4000001ff00 */
[----:B------:R-:W-:Y:S02]  /*1070*/  CS2R R102, SRZ ;  /* 0x0000000000667805 */ /* 0x000fe4000001ff00 */
[----:B------:R-:W-:Y:S02]  /*1080*/  CS2R R100, SRZ ;  /* 0x0000000000647805 */ /* 0x000fe4000001ff00 */
[----:B------:R-:W-:Y:S02]  /*1090*/  PLOP3.LUT P1, PT, PT, PT, UP0, 0x80, 0x0 ;  /* 0x000000000000781c */ /* 0x000fe40003f2f008 */
        /* <DEDUP_REMOVED lines=19> */
[----:B------:R-:W-:Y:S02]  /*11d0*/  MOV R16, UR7 ;  /* 0x0000000700107c02 */ /* 0x000fe40008000f00 */
        /* <DEDUP_REMOVED lines=21> */
[----:B------:R-:W-:Y:S01]  /*1330*/  MOV R13, RZ ;  /* 0x000000ff000d7202 */ /* 0x000fe20000000f00 */
[----:B------:R-:W-:-:S02]  /*1340*/  IMAD.U32 R11, RZ, RZ, UR7 ;  /* 0x00000007ff0b7e24 */ /* 0x000fc4000f8e00ff */
[----:B------:R-:W-:Y:S02]  /*1350*/  IMAD.MOV.U32 R8, RZ, RZ, 0x70 ;  /* 0x00000070ff087424 */ /* 0x000fe400078e00ff */
[----:B0-----:R-:W-:-:S07]  /*1360*/  IMAD.MOV.U32 R12, RZ, RZ, 0x1 ;  /* 0x00000001ff0c7424 */ /* 0x001fce00078e00ff */
[----:B------:R-:W-:-:S07]  /*1370*/  LEPC R20, `(.L_x_1911) ;  /* 0x000000001014794e */ /* 0x000fce0000000000 */
[----:B-1----:R-:W-:Y:S05]  /*1380*/  CALL.ABS.NOINC R2 ;  /* 0x0000000002007343 */ /* 0x002fea0003c00000 */
.L_x_1911:
        /* <DEDUP_REMOVED lines=8> */
.L_x_1997:
[----:B------:R-:W2:Y:S02]  /*1410*/  LDL R2, [R1+0xc] ;  /* 0x00000c0001027983 */ /* 0x000ea40000100800 */
[----:B--2---:R-:W-:Y:S02]  /*1420*/  R2UR UR4, R2 ;  /* 0x00000000020472ca */ /* 0x004fe400000e0000 */
[----:B------:R-:W-:-:S05]  /*1430*/  LOP3.LUT R2, R0, 0xfffffff8, RZ, 0xc0, !PT ;  /* 0xfffffff800027812 */ /* 0x000fca00078ec0ff */
[----:B------:R-:W-:Y:S02]  /*1440*/  IMAD.IADD R3, R3, 0x1, -R2 ;  /* 0x0000000103037824 */ /* 0x000fe400078e0a02 */
[----:B------:R-:W-:-:S03]  /*1450*/  IMAD.MOV.U32 R2, RZ, RZ, 0x20 ;  /* 0x00000020ff027424 */ /* 0x000fc600078e00ff */
[----:B------:R-:W-:Y:S01]  /*1460*/  LOP3.LUT P1, RZ, R3, 0x4, RZ, 0xc0, !PT ;  /* 0x0000000403ff7812 */ /* 0x000fe2000782c0ff */
[----:B------:R-:W-:-:S06]  /*1470*/  ULOP3.LUT UR4, UR4, 0x1, URZ, 0xfc, !UPT ;  /* 0x0000000104047892 */ /* 0x000fcc000f8efc3f */
[----:B0-----:R-:W-:-:S05]  /*1480*/  IMAD.U32 R5, RZ, RZ, UR4 ;  /* 0x00000004ff057e24 */ /* 0x001fca000f8e00ff */
[----:B------:R-:W-:Y:S02]  /*1490*/  ISETP.NE.AND P0, PT, R5, 0x3, PT ;  /* 0x000000030500780c */ /* 0x000fe40003f05270 */
[----:B------:R-:W-:-:S11]  /*14a0*/  SEL R5, R2, 0xffffffe0, !P1 ;  /* 0xffffffe002057807 */ /* 0x000fd60004800000 */
[----:B------:R-:W-:Y:S05]  /*14b0*/  @!P0 BRA `(.L_x_1913) ;  /* 0x0000000000048947 */ /* 0x000fea0003800000 */
[----:B------:R-:W-:Y:S01]  /*14c0*/  BPT.TRAP 0x1 ;  /* 0x000000040000795c */ /* 0x000fe20000300000 */
.L_x_1913:
[----:B------:R0:W1:Y:S01]  /*14d0*/  SYNCS.PHASECHK.TRANS64.TRYWAIT P1, [UR38+0x2d830], R6 ;  /* 0x02d83006ff0075a7 */ /* 0x0000620008020166 */
[----:B------:R-:W-:Y:S05]  /*14e0*/  @!P0 BRA `(.L_x_1914) ;  /* 0x0000000000048947 */ /* 0x000fea0003800000 */
[----:B------:R-:W-:Y:S01]  /*14f0*/  BPT.TRAP 0x1 ;  /* 0x000000040000795c */ /* 0x000fe20000300000 */
.L_x_1914:
[----:B------:R-:W-:-:S04]  /*1500*/  MOV R8, UR43 ;  /* 0x0000002b00087c02 */ /* 0x000fc80008000f00 */
[----:B------:R-:W-:Y:S01]  /*1510*/  LOP3.LUT R8, R8, 0x10000, RZ, 0xfc, !PT ;  /* 0x0001000008087812 */ /* 0x000fe200078efcff */
[----:B-1----:R-:W-:Y:S06]  /*1520*/  @P1 BRA `(.L_x_1915) ;  /* 0x0000000000081947 */ /* 0x002fec0003800000 */
[----:B------:R-:W1:Y:S02]  /*1530*/  SYNCS.PHASECHK.TRANS64.TRYWAIT P1, [UR38+0x2d830], R6 ;  /* 0x02d83006ff0075a7 */ /* 0x000e640008020166 */
[----:B-1----:R-:W-:Y:S05]  /*1540*/  @!P1 BRA `(.L_x_1916) ;  /* 0x000000e400d09947 */ /* 0x002fea0003800000 */
.L_x_1915:
        /* <DEDUP_REMOVED lines=14> */
[----:B------:R-:W-:Y:S01]  /*1630*/  UMOV UR5, UR17 ;  /* 0x0000001100057c82 */ /* 0x000fe20008000000 */
        /* <DEDUP_REMOVED lines=10> */
[----:B------:R-:W-:Y:S01]  /*16e0*/  UIADD3 UR6, UR60, 0x202, URZ ;  /* 0x000002023c067890 */ /* 0x000fe2000fffe03f */
[----:B------:R-:W-:Y:S01]  /*16f0*/  UMOV UR4, UR16 ;  /* 0x0000001000047c82 */ /* 0x000fe20008000000 */
[----:B------:R-:W-:Y:S01]  /*1700*/  UIADD3 UR20, UR24, 0x600, URZ ;  /* 0x0000060018147890 */ /* 0x000fe2000fffe03f */
[----:B------:R-:W-:Y:S01]  /*1710*/  UMOV UR21, 0x80000020 ;  /* 0x8000002000157882 */ /* 0x000fe20000000000 */
[----:B------:R-:W-:Y:S01]  /*1720*/  UIADD3 UR24, UR24, 0x602, URZ ;  /* 0x0000060218187890 */ /* 0x000fe2000fffe03f */
        /* <DEDUP_REMOVED lines=27> */
.L_x_1917:
[----:B------:R-:W-:Y:S01]  /*18e0*/  LOP3.LUT R10, R89, 0xffffff80, RZ, 0xc0, !PT ;  /* 0xffffff80590a7812 */ /* 0x000fe200078ec0ff */
[----:B------:R-:W-:Y:S01]  /*18f0*/  ULDC UR10, c[0x0][0x9d8] ;  /* 0x00027600000a7ab9 */ /* 0x000fe20000000800 */
[----:B------:R-:W-:Y:S01]  /*1900*/  UISETP.NE.AND UP0, UPT, UR41, URZ, UPT ;  /* 0x0000003f2900728c */ /* 0x000fe2000bf05270 */
[----:B01----:R-:W-:Y:S01]  /*1910*/  FMUL.FTZ R6, R27, UR10 ;  /* 0x0000000a1b067c20 */ /* 0x003fe20008410000 */
[----:B------:R-:W-:Y:S01]  /*1920*/  FMUL.FTZ R12, R31, UR10 ;  /* 0x0000000a1f0c7c20 */ /* 0x000fe20008410000 */
[----:B------:R-:W-:Y:S02]  /*1930*/  IMAD.IADD R10, R17, 0x1, -R10 ;  /* 0x00000001110a7824 */ /* 0x000fe400078e0a0a */
[----:B------:R-:W-:Y:S01]  /*1940*/  FMUL.FTZ R13, R30, UR10 ;  /* 0x0000000a1e0d7c20 */ /* 0x000fe20008410000 */
[----:B------:R-:W-:-:S04]  /*1950*/  IMAD.HI R27, R88, 0x55555556, RZ ;  /* 0x55555556581b7827 */ /* 0x000fc800078e02ff */
[----:B------:R-:W-:Y:S01]  /*1960*/  FMUL.FTZ R31, R32, UR10 ;  /* 0x0000000a201f7c20 */ /* 0x000fe20008410000 */
[----:B------:R-:W-:Y:S01]  /*1970*/  FMUL.FTZ R93, R29, UR10 ;  /* 0x0000000a1d5d7c20 */ /* 0x000fe20008410000 */
[----:B------:R-:W-:Y:S01]  /*1980*/  SHF.R.S32.HI R7, RZ, 0x1f, R10 ;  /* 0x0000001fff077819 */ /* 0x000fe2000001140a */
[----:B------:R-:W-:Y:S01]  /*1990*/  FMUL.FTZ R32, R33, UR10 ;  /* 0x0000000a21207c20 */ /* 0x000fe20008410000 */
[----:B------:R-:W-:Y:S01]  /*19a0*/  LEA.HI R30, R18, R17, RZ, 0x2 ;  /* 0x00000011121e7211 */ /* 0x000fe200078f10ff */
[----:B------:R-:W-:Y:S01]  /*19b0*/  FMUL.FTZ R33, R36, UR10 ;  /* 0x0000000a24217c20 */ /* 0x000fe20008410000 */
[-C--:B------:R-:W-:Y:S01]  /*19c0*/  LEA.HI R29, R7, R10.reuse, RZ, 0x2 ;  /* 0x0000000a071d7211 */ /* 0x080fe200078f10ff */
[----:B------:R-:W-:Y:S01]  /*19d0*/  FMUL.FTZ R36, R41, UR10 ;  /* 0x0000000a29247c20 */ /* 0x000fe20008410000 */
[----:B------:R-:W-:Y:S01]  /*19e0*/  LEA.HI R41, R27, R27, RZ, 0x1 ;  /* 0x0000001b1b297211 */ /* 0x000fe200078f08ff */
[----:B------:R-:W-:Y:S01]  /*19f0*/  FMUL.FTZ R92, R28, UR10 ;  /* 0x0000000a1c5c7c20 */ /* 0x000fe20008410000 */
[----:B------:R-:W-:Y:S01]  /*1a00*/  LEA.HI R27, R7, R10, RZ, 0x5 ;  /* 0x0000000a071b7211 */ /* 0x000fe200078f28ff */
[----:B------:R-:W-:Y:S01]  /*1a10*/  FMUL.FTZ R21, R42, UR10 ;  /* 0x0000000a2a157c20 */ /* 0x000fe20008410000 */
[----:B------:R-:W-:Y:S01]  /*1a20*/  LOP3.LUT R30, R30, 0xfffffffc, RZ, 0xc0, !PT ;  /* 0xfffffffc1e1e7812 */ /* 0x000fe200078ec0ff */
[----:B------:R-:W-:Y:S01]  /*1a30*/  IMAD R41, R41, -0x3, R88 ;  /* 0xfffffffd29297824 */ /* 0x000fe200078e0258 */
[--C-:B------:R-:W-:Y:S01]  /*1a40*/  SHF.R.S32.HI R7, RZ, 0x2, R29.reuse ;  /* 0x00000002ff077819 */ /* 0x100fe2000001141d */
[----:B------:R-:W-:Y:S01]  /*1a50*/  @UP0 ULDC UR4, c[0x0][0x44c] ;  /* 0x0001130000040ab9 */ /* 0x000fe20000000800 */
[----:B------:R-:W-:Y:S01]  /*1a60*/  SHF.R.S32.HI R28, RZ, 0x1f, R29 ;  /* 0x0000001fff1c7819 */ /* 0x000fe2000001141d */
[----:B------:R-:W-:Y:S01]  /*1a70*/  IMAD.IADD R30, R17, 0x1, -R30 ;  /* 0x00000001111e7824 */ /* 0x000fe200078e0a1e */
[----:B------:R-:W-:Y:S01]  /*1a80*/  SHF.R.S32.HI R27, RZ, 0x5, R27 ;  /* 0x00000005ff1b7819 */ /* 0x000fe2000001141b */
[----:B------:R-:W-:Y:S01]  /*1a90*/  FMUL.FTZ R14, R34, UR10 ;  /* 0x0000000a220e7c20 */ /* 0x000fe20008410000 */
[-C--:B------:R-:W-:Y:S01]  /*1aa0*/  LEA.HI R28, R28, R7.reuse, RZ, 0x3 ;  /* 0x000000071c1c7211 */ /* 0x080fe200078f18ff */
[----:B------:R-:W-:Y:S01]  /*1ab0*/  FMUL.FTZ R34, R37, UR10 ;  /* 0x0000000a25227c20 */ /* 0x000fe20008410000 */
[----:B------:R-:W-:Y:S01]  /*1ac0*/  LEA R42, R27, UR42, 0x4 ;  /* 0x0000002a1b2a7c11 */ /* 0x000fe2000f8e20ff */
[----:B------:R-:W-:Y:S01]  /*1ad0*/  FMUL.FTZ R37, R44, UR10 ;  /* 0x0000000a2c257c20 */ /* 0x000fe20008410000 */
[----:B------:R-:W-:Y:S01]  /*1ae0*/  LOP3.LUT R28, R28, 0xfffffff8, RZ, 0xc0, !PT ;  /* 0xfffffff81c1c7812 */ /* 0x000fe200078ec0ff */
[----:B------:R-:W-:Y:S01]  /*1af0*/  @UP0 ULDC UR5, c[0x0][0x450] ;  /* 0x0001140000050ab9 */ /* 0x000fe20000000800 */
[----:B------:R-:W-:Y:S01]  /*1b00*/  LEA.HI R27, R30, R30, RZ, 0x1 ;  /* 0x0000001e1e1b7211 */ /* 0x000fe200078f08ff */
[----:B------:R-:W-:Y:S01]  /*1b10*/  FMUL.FTZ R19, R38, UR10 ;  /* 0x0000000a26137c20 */ /* 0x000fe20008410000 */
[----:B------:R-:W-:Y:S01]  /*1b20*/  IADD3 R28, R42, R7, -R28 ;  /* 0x000000072a1c7210 */ /* 0x000fe20007ffe81c */
[----:B------:R-:W-:Y:S01]  /*1b30*/  FMUL.FTZ R38, R45, UR10 ;  /* 0x0000000a2d267c20 */ /* 0x000fe20008410000 */
[----:B------:R-:W-:Y:S01]  /*1b40*/  LOP3.LUT R7, R27, 0x1ffffffe, RZ, 0xc0, !PT ;  /* 0x1ffffffe1b077812 */ /* 0x000fe200078ec0ff */
[----:B------:R-:W-:Y:S01]  /*1b50*/  FMUL.FTZ R90, R24, UR10 ;  /* 0x0000000a185a7c20 */ /* 0x000fe20008410000 */
[----:B------:R-:W-:Y:S01]  /*1b60*/  PLOP3.LUT P1, PT, PT, PT, UP0, 0x80, 0x0 ;  /* 0x000000000000781c */ /* 0x000fe20003f2f008 */
[----:B------:R-:W-:Y:S01]  /*1b70*/  FMUL.FTZ R91, R25, UR10 ;  /* 0x0000000a195b7c20 */ /* 0x000fe20008410000 */
[----:B------:R-:W-:Y:S01]  /*1b80*/  LEA R28, R41, R28, 0x6 ;  /* 0x0000001c291c7211 */ /* 0x000fe200078e30ff */
[----:B------:R-:W-:Y:S01]  /*1b90*/  IMAD.IADD R7, R30, 0x1, -R7 ;  /* 0x000000011e077824 */ /* 0x000fe200078e0a07 */
[----:B------:R-:W-:Y:S01]  /*1ba0*/  PLOP3.LUT P2, PT, PT, PT, UP0, 0x80, 0x0 ;  /* 0x000000000000781c */ /* 0x000fe20003f4f008 */
[----:B------:R-:W0:Y:S01]  /*1bb0*/  MUFU.TANH R90, R90 ;  /* 0x0000005a005a7308 */ /* 0x000e220000002400 */
[----:B------:R-:W-:Y:S01]  /*1bc0*/  LOP3.LUT R29, R29, 0x7ffffffc, RZ, 0xc0, !PT ;  /* 0x7ffffffc1d1d7812 */ /* 0x000fe200078ec0ff */
[----:B------:R-:W-:-:S02]  /*1bd0*/  IMAD R7, R7, 0x8, R28 ;  /* 0x0000000807077824 */ /* 0x000fc400078e021c */
[----:B------:R-:W-:Y:S01]  /*1be0*/  FMUL.FTZ R23, R46, UR10 ;  /* 0x0000000a2e177c20 */ /* 0x000fe20008410000 */
[----:B------:R-:W-:Y:S01]  /*1bf0*/  ULDC UR7, c[0x0][0x288] ;  /* 0x0000a20000077ab9 */ /* 0x000fe20000000800 */
[----:B------:R-:W-:Y:S01]  /*1c00*/  FMUL.FTZ R22, R43, UR10 ;  /* 0x0000000a2b167c20 */ /* 0x000fe20008410000 */
[----:B------:R-:W-:Y:S02]  /*1c10*/  IMAD.MOV.U32 R44, RZ, RZ, R7 ;  /* 0x000000ffff2c7224 */ /* 0x000fe400078e0007 */
[----:B------:R-:W-:Y:S01]  /*1c20*/  FMUL.FTZ R15, R35, UR10 ;  /* 0x0000000a230f7c20 */ /* 0x000fe20008410000 */
[----:B------:R-:W-:Y:S01]  /*1c30*/  @P1 IMAD.HI.U32 R30, R7, UR4, RZ ;  /* 0x00000004071e1c27 */ /* 0x000fe2000f8e00ff */
[----:B------:R-:W-:Y:S01]  /*1c40*/  UMOV UR4, 0xffffff80 ;  /* 0xffffff8000047882 */ /* 0x000fe20000000000 */
[----:B------:R-:W1:Y:S01]  /*1c50*/  MUFU.TANH R91, R91 ;  /* 0x0000005b005b7308 */ /* 0x000e620000002400 */
[----:B------:R-:W-:Y:S01]  /*1c60*/  UIMAD UR4, UR39, UR4, 0x80 ;  /* 0x00000080270474a4 */ /* 0x000fe2000f8e0204 */
[----:B------:R-:W-:Y:S01]  /*1c70*/  IMAD.IADD R10, R10, 0x1, -R29 ;  /* 0x000000010a0a7824 */ /* 0x000fe200078e0a1d */
[----:B------:R-:W-:Y:S01]  /*1c80*/  @P2 SHF.R.U32.HI R44, RZ, UR5, R30 ;  /* 0x00000005ff2c2c19 */ /* 0x000fe2000801161e */
[----:B------:R-:W-:Y:S01]  /*1c90*/  ULDC UR5, c[0x0][0x2f0] ;  /* 0x0000bc0000057ab9 */ /* 0x000fe20000000800 */
[----:B------:R-:W-:Y:S01]  /*1ca0*/  UIADD3 UR6, UR4, 0x1, URZ ;  /* 0x0000000104067890 */ /* 0x000fe2000fffe03f */
[----:B------:R-:W-:Y:S01]  /*1cb0*/  MOV R30, UR5 ;  /* 0x00000005001e7c02 */ /* 0x000fe20008000f00 */
[----:B------:R-:W-:Y:S01]  /*1cc0*/  UIMAD UR4, UR40, UR5, UR4 ;  /* 0x00000005280472a4 */ /* 0x000fe2000f8e0204 */
[----:B------:R-:W2:Y:S01]  /*1cd0*/  SHFL.IDX PT, R42, R44, RZ, 0x1c1f ;  /* 0x001c1fff2c2a7589 */ /* 0x000ea200000e0000 */
[----:B------:R-:W3:Y:S01]  /*1ce0*/  MUFU.TANH R92, R92 ;  /* 0x0000005c005c7308 */ /* 0x000ee20000002400 */
[----:B------:R-:W-:Y:S01]  /*1cf0*/  FMUL.FTZ R35, R40, UR10 ;  /* 0x0000000a28237c20 */ /* 0x000fe20008410000 */
[----:B------:R-:W-:-:S02]  /*1d00*/  IMAD.U32 R45, RZ, RZ, UR6 ;  /* 0x00000006ff2d7e24 */ /* 0x000fc4000f8e00ff */
[----:B------:R-:W-:Y:S01]  /*1d10*/  FMUL.FTZ R20, R39, UR10 ;  /* 0x0000000a27147c20 */ /* 0x000fe20008410000 */
[----:B------:R-:W-:Y:S02]  /*1d20*/  IMAD.U32 R41, RZ, RZ, UR4 ;  /* 0x00000004ff297e24 */ /* 0x000fe4000f8e00ff */
[----:B------:R-:W-:Y:S01]  /*1d30*/  FMUL.FTZ R39, R48, UR10 ;  /* 0x0000000a30277c20 */ /* 0x000fe20008410000 */
[----:B------:R-:W-:Y:S02]  /*1d40*/  IMAD R45, R10, -0x2, R45 ;  /* 0xfffffffe0a2d7824 */ /* 0x000fe400078e022d */
[----:B------:R-:W-:Y:S01]  /*1d50*/  FMUL.FTZ R60, R60, UR10 ;  /* 0x0000000a3c3c7c20 */ /* 0x000fe20008410000 */
[----:B------:R-:W-:Y:S01]  /*1d60*/  IMAD R46, R10, -0x2, R41 ;  /* 0xfffffffe0a2e7824 */ /* 0x000fe200078e0229 */
[----:B------:R-:W4:Y:S01]  /*1d70*/  MUFU.TANH R93, R93 ;  /* 0x0000005d005d7308 */ /* 0x000f220000002400 */
[----:B------:R-:W-:Y:S02]  /*1d80*/  IMAD R45, R30, UR40, R45 ;  /* 0x000000281e2d7c24 */ /* 0x000fe4000f8e022d */
[----:B------:R-:W-:Y:S01]  /*1d90*/  FMUL.FTZ R30, R59, UR10 ;  /* 0x0000000a3b1e7c20 */ /* 0x000fe20008410000 */
[----:B------:R-:W-:Y:S01]  /*1da0*/  FMUL.FTZ R57, R57, UR10 ;  /* 0x0000000a39397c20 */ /* 0x000fe20008410000 */
[----:B------:R-:W-:Y:S01]  /*1db0*/  FMUL.FTZ R29, R58, UR10 ;  /* 0x0000000a3a1d7c20 */ /* 0x000fe20008410000 */
[----:B------:R-:W-:-:S02]  /*1dc0*/  VIADD R41, R45, -UR7 ;  /* 0x800000072d297c36 */ /* 0x000fc40008000000 */
[----:B------:R-:W-:Y:S01]  /*1dd0*/  FMUL.FTZ R40, R49, UR10 ;  /* 0x0000000a31287c20 */ /* 0x000fe20008410000 */
[----:B------:R-:W-:Y:S01]  /*1de0*/  FMUL.FTZ R24, R47, UR10 ;  /* 0x0000000a2f187c20 */ /* 0x000fe20008410000 */
[----:B------:R-:W5:Y:S01]  /*1df0*/  MUFU.TANH R31, R31 ;  /* 0x0000001f001f7308 */ /* 0x000f620000002400 */
[----:B------:R-:W-:Y:S01]  /*1e00*/  FMUL.FTZ R11, R26, UR10 ;  /* 0x0000000a1a0b7c20 */ /* 0x000fe20008410000 */
[----:B------:R-:W-:Y:S01]  /*1e10*/  FMUL.FTZ R56, R56, UR10 ;  /* 0x0000000a38387c20 */ /* 0x000fe20008410000 */
[----:B------:R-:W-:Y:S01]  /*1e20*/  FMUL.FTZ R26, R51, UR10 ;  /* 0x0000000a331a7c20 */ /* 0x000fe20008410000 */
[----:B------:R-:W-:Y:S01]  /*1e30*/  FMUL.FTZ R51, R52, UR10 ;  /* 0x0000000a34337c20 */ /* 0x000fe20008410000 */
[----:B------:R-:W-:Y:S01]  /*1e40*/  FMUL.FTZ R25, R50, UR10 ;  /* 0x0000000a32197c20 */ /* 0x000fe20008410000 */
[----:B--2---:R-:W-:Y:S01]  /*1e50*/  VIADDMNMX R41, R42, R41, R46, PT ;  /* 0x000000292a297246 */ /* 0x004fe2000380012e */
[----:B------:R-:W-:Y:S01]  /*1e60*/  FMUL.FTZ R42, R61, UR10 ;  /* 0x0000000a3d2a7c20 */ /* 0x000fe20008410000 */
[----:B------:R-:W-:Y:S01]  /*1e70*/  MUFU.TANH R32, R32 ;  /* 0x0000002000207308 */ /* 0x000fe20000002400 */
[----:B------:R-:W-:Y:S01]  /*1e80*/  FMUL.FTZ R50, R53, UR10 ;  /* 0x0000000a35327c20 */ /* 0x000fe20008410000 */
[----:B------:R-:W-:Y:S01]  /*1e90*/  ISETP.GT.AND P1, PT, R41, RZ, PT ;  /* 0x000000ff2900720c */ /* 0x000fe20003f24270 */
[----:B------:R-:W-:Y:S01]  /*1ea0*/  FMUL.FTZ R28, R55, UR10 ;  /* 0x0000000a371c7c20 */ /* 0x000fe20008410000 */
[C---:B------:R-:W-:Y:S01]  /*1eb0*/  ISETP.GT.AND P2, PT, R41.reuse, 0x1, PT ;  /* 0x000000012900780c */ /* 0x040fe20003f44270 */
[----:B------:R-:W-:Y:S01]  /*1ec0*/  FMUL.FTZ R27, R54, UR10 ;  /* 0x0000000a361b7c20 */ /* 0x000fe20008410000 */
[----:B------:R-:W-:Y:S01]  /*1ed0*/  ISETP.GT.AND P3, PT, R41, 0x8, PT ;  /* 0x000000082900780c */ /* 0x000fe20003f64270 */
[----:B------:R-:W-:Y:S01]  /*1ee0*/  FMUL.FTZ R64, R64, UR10 ;  /* 0x0000000a40407c20 */ /* 0x000fe20008410000 */
[----:B0-----:R-:W-:Y:S01]  /*1ef0*/  FSEL R90, R90, -INF , P1 ;  /* 0xff8000005a5a7808 */ /* 0x001fe20000800000 */
[----:B------:R-:W0:Y:S01]  /*1f00*/  MUFU.TANH R33, R33 ;  /* 0x0000002100217308 */ /* 0x000e220000002400 */
[----:B-1----:R-:W-:Y:S01]  /*1f10*/  FSEL R91, R91, -INF , P2 ;  /* 0xff8000005b5b7808 */ /* 0x002fe20001000000 */
[----:B------:R-:W-:Y:S01]  /*1f20*/  FMUL.FTZ R65, R65, UR10 ;  /* 0x0000000a41417c20 */ /* 0x000fe20008410000 */
[----:B------:R-:W-:Y:S01]  /*1f30*/  ISETP.GT.AND P1, PT, R41, 0x9, PT ;  /* 0x000000092900780c */ /* 0x000fe20003f24270 */
[----:B------:R-:W-:Y:S01]  /*1f40*/  FMUL.FTZ R68, R68, UR10 ;  /* 0x0000000a44447c20 */ /* 0x000fe20008410000 */
[----:B---3--:R-:W-:Y:S01]  /*1f50*/  FSEL R92, R92, -INF , P3 ;  /* 0xff8000005c5c7808 */ /* 0x008fe20001800000 */
[----:B------:R-:W-:Y:S01]  /*1f60*/  FMUL.FTZ R69, R69, UR10 ;  /* 0x0000000a45457c20 */ /* 0x000fe20008410000 */
[----:B------:R-:W-:Y:S01]  /*1f70*/  FMNMX.FTZ R43, R90, R91, !PT ;  /* 0x0000005b5a2b7209 */ /* 0x000fe20007810000 */
[----:B------:R-:W1:Y:S01]  /*1f80*/  MUFU.TANH R34, R34 ;  /* 0x0000002200227308 */ /* 0x000e620000002400 */
[----:B------:R-:W-:Y:S01]  /*1f90*/  ISETP.GT.AND P2, PT, R41, 0x10, PT ;  /* 0x000000102900780c */ /* 0x000fe20003f44270 */
[----:B------:R-:W-:Y:S01]  /*1fa0*/  FMUL.FTZ R72, R72, UR10 ;  /* 0x0000000a48487c20 */ /* 0x000fe20008410000 */
[----:B----4-:R-:W-:Y:S01]  /*1fb0*/  FSEL R88, R93, -INF , P1 ;  /* 0xff8000005d587808 */ /* 0x010fe20000800000 */
[----:B------:R-:W-:Y:S01]  /*1fc0*/  FMUL.FTZ R73, R73, UR10 ;  /* 0x0000000a49497c20 */ /* 0x000fe20008410000 */
[----:B------:R-:W-:Y:S01]  /*1fd0*/  FMNMX.FTZ R43, R92, R43, !PT ;  /* 0x0000002b5c2b7209 */ /* 0x000fe20007810000 */
[----:B------:R-:W-:Y:S01]  /*1fe0*/  FMUL.FTZ R76, R76, UR10 ;  /* 0x0000000a4c4c7c20 */ /* 0x000fe20008410000 */
[----:B------:R-:W-:Y:S01]  /*1ff0*/  ISETP.GT.AND P1, PT, R41, 0x11, PT ;  /* 0x000000112900780c */ /* 0x000fe20003f24270 */
[----:B------:R-:W2:Y:S01]  /*2000*/  MUFU.TANH R35, R35 ;  /* 0x0000002300237308 */ /* 0x000ea20000002400 */
[----:B-----5:R-:W-:Y:S01]  /*2010*/  FSEL R61, R31, -INF , P2 ;  /* 0xff8000001f3d7808 */ /* 0x020fe20001000000 */
[----:B------:R-:W-:Y:S01]  /*2020*/  FMUL.FTZ R77, R77, UR10 ;  /* 0x0000000a4d4d7c20 */ /* 0x000fe20008410000 */
[----:B------:R-:W-:Y:S01]  /*2030*/  FMNMX.FTZ R48, R88, R43, !PT ;  /* 0x0000002b58307209 */ /* 0x000fe20007810000 */
[----:B------:R-:W-:Y:S01]  /*2040*/  FMUL.FTZ R80, R80, UR10 ;  /* 0x0000000a50507c20 */ /* 0x000fe20008410000 */
[----:B------:R-:W-:Y:S01]  /*2050*/  ISETP.GT.AND P2, PT, R41, 0x18, PT ;  /* 0x000000182900780c */ /* 0x000fe20003f44270 */
[----:B------:R-:W-:Y:S01]  /*2060*/  FMUL.FTZ R81, R81, UR10 ;  /* 0x0000000a51517c20 */ /* 0x000fe20008410000 */
[----:B------:R-:W-:Y:S01]  /*2070*/  FMNMX.FTZ R31, R61, R48, !PT ;  /* 0x000000303d1f7209 */ /* 0x000fe20007810000 */
[----:B------:R-:W-:Y:S01]  /*2080*/  MUFU.TANH R36, R36 ;  /* 0x0000002400247308 */ /* 0x000fe20000002400 */
[----:B0-----:R-:W-:Y:S01]  /*2090*/  FSEL R59, R33, -INF , P2 ;  /* 0xff800000213b7808 */ /* 0x001fe20001000000 */
[----:B------:R-:W-:Y:S01]  /*20a0*/  FMUL.FTZ R84, R84, UR10 ;  /* 0x0000000a54547c20 */ /* 0x000fe20008410000 */
[----:B------:R-:W-:Y:S01]  /*20b0*/  ISETP.GT.AND P2, PT, R41, 0x20, PT ;  /* 0x000000202900780c */ /* 0x000fe20003f44270 */
[----:B------:R-:W-:Y:S01]  /*20c0*/  FMUL.FTZ R85, R85, UR10 ;  /* 0x0000000a55557c20 */ /* 0x000fe20008410000 */
[----:B------:R-:W-:Y:S01]  /*20d0*/  ULDC UR35, c[0x0][0x988] ;  /* 0x0002620000237ab9 */ /* 0x000fe20000000800 */
[----:B------:R-:W-:Y:S01]  /*20e0*/  FMUL.FTZ R71, R71, UR10 ;  /* 0x0000000a47477c20 */ /* 0x000fe20008410000 */
[----:B------:R-:W-:Y:S01]  /*20f0*/  SHF.L.U32 R0, R0, 0x6, RZ ;  /* 0x0000000600007819 */ /* 0x000fe200000006ff */
[----:B------:R0:W-:Y:S01]  /*2100*/  MUFU.TANH R89, R60 ;  /* 0x0000003c00597308 */ /* 0x0001e20000002400 */
[----:B------:R-:W3:Y:S01]  /*2110*/  S2UR UR11, SR_CgaCtaId ;  /* 0x00000000000b79c3 */ /* 0x000ee20000008800 */
[----:B------:R-:W-:Y:S01]  /*2120*/  UIADD3 UR4, UR38, 0x2d840, URZ ;  /* 0x0002d84026047890 */ /* 0x000fe2000fffe03f */
[----:B------:R-:W-:Y:S01]  /*2130*/  R2UR UR15, R142 ;  /* 0x000000008e0f72ca */ /* 0x000fe200000e0000 */
[----:B------:R-:W-:Y:S01]  /*2140*/  @UP0 ULDC UR14, c[0x0][0x450] ;  /* 0x00011400000e0ab9 */ /* 0x000fe20000000800 */
[----:B------:R-:W-:Y:S01]  /*2150*/  UIMAD UR5, UR40, UR5, -UR7 ;  /* 0x00000005280572a4 */ /* 0x000fe2000f8e0a07 */
[----:B------:R-:W-:Y:S01]  /*2160*/  CS2R R134, SRZ ;  /* 0x0000000000867805 */ /* 0x000fe2000001ff00 */
[----:B------:R-:W-:Y:S01]  /*2170*/  UIADD3 UR39, UR39, -0x2, URZ ;  /* 0xfffffffe27277890 */ /* 0x000fe2000fffe03f */
[----:B------:R-:W4:Y:S01]  /*2180*/  MUFU.TANH R37, R37 ;  /* 0x0000002500257308 */ /* 0x000f220000002400 */
[----:B0-----:R-:W-:Y:S01]  /*2190*/  FSEL R60, R32, -INF , P1 ;  /* 0xff800000203c7808 */ /* 0x001fe20000800000 */
[----:B------:R-:W-:Y:S01]  /*21a0*/  UMOV UR6, URZ ;  /* 0x0000003f00067c82 */ /* 0x000fe20008000000 */
[----:B------:R-:W-:-:S02]  /*21b0*/  ISETP.GT.AND P1, PT, R41, 0x19, PT ;  /* 0x000000192900780c */ /* 0x000fc40003f24270 */
[----:B------:R-:W-:Y:S02]  /*21c0*/  CS2R R132, SRZ ;  /* 0x0000000000847805 */ /* 0x000fe4000001ff00 */
[----:B------:R-:W-:Y:S02]  /*21d0*/  FMNMX.FTZ R32, R60, R31, !PT ;  /* 0x0000001f3c207209 */ /* 0x000fe40007810000 */
[----:B------:R-:W-:Y:S02]  /*21e0*/  CS2R R130, SRZ ;  /* 0x0000000000827805 */ /* 0x000fe4000001ff00 */
[----:B-1----:R-:W-:Y:S01]  /*21f0*/  FSEL R58, R34, -INF , P1 ;  /* 0xff800000223a7808 */ /* 0x002fe20000800000 */
[----:B------:R-:W-:Y:S01]  /*2200*/  MUFU.TANH R38, R38 ;  /* 0x0000002600267308 */ /* 0x000fe20000002400 */
[----:B------:R-:W-:Y:S02]  /*2210*/  FMNMX.FTZ R31, R59, R32, !PT ;  /* 0x000000203b1f7209 */ /* 0x000fe40007810000 */
[----:B------:R-:W-:-:S02]  /*2220*/  CS2R R128, SRZ ;  /* 0x0000000000807805 */ /* 0x000fc4000001ff00 */
[----:B------:R-:W-:Y:S02]  /*2230*/  ISETP.GT.AND P1, PT, R41, 0x21, PT ;  /* 0x000000212900780c */ /* 0x000fe40003f24270 */
[----:B------:R-:W-:Y:S02]  /*2240*/  CS2R R126, SRZ ;  /* 0x00000000007e7805 */ /* 0x000fe4000001ff00 */
[----:B------:R-:W-:Y:S02]  /*2250*/  FMNMX.FTZ R32, R58, R31, !PT ;  /* 0x0000001f3a207209 */ /* 0x000fe40007810000 */
[----:B------:R-:W-:Y:S02]  /*2260*/  CS2R R124, SRZ ;  /* 0x00000000007c7805 */ /* 0x000fe4000001ff00 */
[----:B------:R-:W-:Y:S01]  /*2270*/  CS2R R122, SRZ ;  /* 0x00000000007a7805 */ /* 0x000fe2000001ff00 */
[----:B------:R-:W0:Y:S01]  /*2280*/  MUFU.TANH R39, R39 ;  /* 0x0000002700277308 */ /* 0x000e220000002400 */
[----:B---3--:R-:W-:Y:S01]  /*2290*/  UPRMT UR4, UR11, 0x654, UR4 ;  /* 0x000006540b047896 */ /* 0x008fe20008000004 */
[----:B------:R-:W-:-:S02]  /*22a0*/  CS2R R120, SRZ ;  /* 0x0000000000787805 */ /* 0x000fc4000001ff00 */
[----:B------:R-:W-:Y:S02]  /*22b0*/  CS2R R118, SRZ ;  /* 0x0000000000767805 */ /* 0x000fe4000001ff00 */
[----:B------:R-:W-:Y:S02]  /*22c0*/  CS2R R116, SRZ ;  /* 0x0000000000747805 */ /* 0x000fe4000001ff00 */
[----:B------:R-:W-:Y:S02]  /*22d0*/  CS2R R114, SRZ ;  /* 0x0000000000727805 */ /* 0x000fe4000001ff00 */
[----:B------:R-:W-:Y:S02]  /*22e0*/  CS2R R112, SRZ ;  /* 0x0000000000707805 */ /* 0x000fe4000001ff00 */
[----:B------:R-:W-:Y:S01]  /*22f0*/  CS2R R110, SRZ ;  /* 0x00000000006e7805 */ /* 0x000fe2000001ff00 */
[----:B------:R2:W-:Y:S01]  /*2300*/  MUFU.TANH R47, R57 ;  /* 0x00000039002f7308 */ /* 0x0005e20000002400 */
[----:B------:R-:W-:Y:S01]  /*2310*/  CS2R R108, SRZ ;  /* 0x00000000006c7805 */ /* 0x000fe2000001ff00 */
[----:B------:R-:W-:Y:S01]  /*2320*/  SYNCS.ARRIVE.TRANS64.RED.A1T0 RZ, [UR4], RZ ;  /* 0x000000ffffff79a7 */ /* 0x000fe20008100404 */
[----:B------:R-:W-:Y:S01]  /*2330*/  UMOV UR4, URZ ;  /* 0x0000003f00047c82 */ /* 0x000fe20008000000 */
[----:B------:R-:W-:-:S02]  /*2340*/  CS2R R106, SRZ ;  /* 0x00000000006a7805 */ /* 0x000fc4000001ff00 */
[----:B------:R-:W-:Y:S02]  /*2350*/  CS2R R104, SRZ ;  /* 0x0000000000687805 */ /* 0x000fe4000001ff00 */
[----:B------:R-:W-:Y:S02]  /*2360*/  CS2R R102, SRZ ;  /* 0x0000000000667805 */ /* 0x000fe4000001ff00 */
[----:B------:R-:W-:Y:S01]  /*2370*/  CS2R R100, SRZ ;  /* 0x0000000000647805 */ /* 0x000fe2000001ff00 */
[----:B------:R-:W1:Y:S01]  /*2380*/  MUFU.TANH R40, R40 ;  /* 0x0000002800287308 */ /* 0x000e620000002400 */
[----:B--2---:R-:W-:Y:S02]  /*2390*/  FSEL R57, R35, -INF , P2 ;  /* 0xff80000023397808 */ /* 0x004fe40001000000 */
[----:B------:R-:W-:Y:S02]  /*23a0*/  CS2R R98, SRZ ;  /* 0x0000000000627805 */ /* 0x000fe4000001ff00 */
[----:B------:R-:W-:-:S02]  /*23b0*/  ISETP.GT.AND P2, PT, R41, 0x28, PT ;  /* 0x000000282900780c */ /* 0x000fc40003f44270 */
[----:B------:R-:W-:Y:S02]  /*23c0*/  CS2R R96, SRZ ;  /* 0x0000000000607805 */ /* 0x000fe4000001ff00 */
[----:B------:R-:W-:Y:S02]  /*23d0*/  FMNMX.FTZ R31, R57, R32, !PT ;  /* 0x00000020391f7209 */ /* 0x000fe40007810000 */
[----:B------:R-:W-:Y:S02]  /*23e0*/  CS2R R94, SRZ ;  /* 0x00000000005e7805 */ /* 0x000fe4000001ff00 */
[----:B----4-:R-:W-:Y:S01]  /*23f0*/  FSEL R55, R37, -INF , P2 ;  /* 0xff80000025377808 */ /* 0x010fe20001000000 */
[----:B------:R2:W-:Y:S01]  /*2400*/  MUFU.TANH R49, R56 ;  /* 0x0000003800317308 */ /* 0x0005e20000002400 */
[----:B------:R-:W-:-:S04]  /*2410*/  ISETP.GT.AND P2, PT, R41, 0x30, PT ;  /* 0x000000302900780c */ /* 0x000fc80003f44270 */
[----:B0-----:R-:W-:Y:S02]  /*2420*/  FSEL R53, R39, -INF , P2 ;  /* 0xff80000027357808 */ /* 0x001fe40001000000 */
[C---:B------:R-:W-:Y:S01]  /*2430*/  ISETP.GT.AND P2, PT, R41.reuse, 0x38, PT ;  /* 0x000000382900780c */ /* 0x040fe20003f44270 */
[----:B------:R-:W0:Y:S01]  /*2440*/  MUFU.TANH R51, R51 ;  /* 0x0000003300337308 */ /* 0x000e220000002400 */
[----:B--2---:R-:W-:Y:S02]  /*2450*/  FSEL R56, R36, -INF , P1 ;  /* 0xff80000024387808 */ /* 0x004fe40000800000 */
[----:B------:R-:W-:Y:S02]  /*2460*/  ISETP.GT.AND P1, PT, R41, 0x29, PT ;  /* 0x000000292900780c */ /* 0x000fe40003f24270 */
[----:B------:R-:W-:Y:S02]  /*2470*/  FMNMX.FTZ R32, R56, R31, !PT ;  /* 0x0000001f38207209 */ /* 0x000fe40007810000 */
[----:B------:R-:W-:Y:S01]  /*2480*/  FSEL R54, R38, -INF , P1 ;  /* 0xff80000026367808 */ /* 0x000fe20000800000 */
[----:B------:R-:W2:Y:S01]  /*2490*/  MUFU.TANH R50, R50 ;  /* 0x0000003200327308 */ /* 0x000ea20000002400 */
[----:B------:R-:W-:-:S02]  /*24a0*/  FMNMX.FTZ R31, R55, R32, !PT ;  /* 0x00000020371f7209 */ /* 0x000fc40007810000 */
[----:B------:R-:W-:Y:S02]  /*24b0*/  ISETP.GT.AND P1, PT, R41, 0x31, PT ;  /* 0x000000312900780c */ /* 0x000fe40003f24270 */
[----:B------:R-:W-:Y:S02]  /*24c0*/  FMNMX.FTZ R32, R54, R31, !PT ;  /* 0x0000001f36207209 */ /* 0x000fe40007810000 */
[----:B-1----:R-:W-:Y:S01]  /*24d0*/  FSEL R52, R40, -INF , P1 ;  /* 0xff80000028347808 */ /* 0x002fe20000800000 */
[----:B------:R-:W1:Y:S01]  /*24e0*/  MUFU.TANH R42, R42 ;  /* 0x0000002a002a7308 */ /* 0x000e620000002400 */
[----:B------:R-:W-:Y:S02]  /*24f0*/  FMNMX.FTZ R31, R53, R32, !PT ;  /* 0x00000020351f7209 */ /* 0x000fe40007810000 */
[----:B------:R-:W-:Y:S02]  /*2500*/  ISETP.GT.AND P1, PT, R41, 0x39, PT ;  /* 0x000000392900780c */ /* 0x000fe40003f24270 */
[----:B0-----:R-:W-:-:S02]  /*2510*/  FSEL R51, R51, -INF , P2 ;  /* 0xff80000033337808 */ /* 0x001fc40001000000 */
[----:B------:R-:W-:Y:S01]  /*2520*/  FMNMX.FTZ R32, R52, R31, !PT ;  /* 0x0000001f34207209 */ /* 0x000fe20007810000 */
[----:B------:R-:W0:Y:S01]  /*2530*/  MUFU.TANH R64, R64 ;  /* 0x0000004000407308 */ /* 0x000e220000002400 */
[----:B------:R-:W-:Y:S02]  /*2540*/  ISETP.GT.AND P2, PT, R41, 0x40, PT ;  /* 0x000000402900780c */ /* 0x000fe40003f44270 */
[----:B--2---:R-:W-:Y:S02]  /*2550*/  FSEL R50, R50, -INF , P1 ;  /* 0xff80000032327808 */ /* 0x004fe40000800000 */
[----:B------:R-:W-:Y:S02]  /*2560*/  FMNMX.FTZ R31, R51, R32, !PT ;  /* 0x00000020331f7209 */ /* 0x000fe40007810000 */
[----:B------:R-:W-:Y:S01]  /*2570*/  ISETP.GT.AND P1, PT, R41, 0x41, PT ;  /* 0x000000412900780c */ /* 0x000fe20003f24270 */
[----:B------:R-:W2:Y:S01]  /*2580*/  MUFU.TANH R65, R65 ;  /* 0x0000004100417308 */ /* 0x000ea20000002400 */
[----:B------:R-:W-:-:S02]  /*2590*/  FSEL R49, R49, -INF , P2 ;  /* 0xff80000031317808 */ /* 0x000fc40001000000 */
[----:B------:R-:W-:Y:S02]  /*25a0*/  FMNMX.FTZ R32, R50, R31, !PT ;  /* 0x0000001f32207209 */ /* 0x000fe40007810000 */
[----:B------:R-:W-:Y:S02]  /*25b0*/  ISETP.GT.AND P2, PT, R41, 0x48, PT ;  /* 0x000000482900780c */ /* 0x000fe40003f44270 */
[----:B------:R-:W-:Y:S01]  /*25c0*/  FSEL R48, R47, -INF , P1 ;  /* 0xff8000002f307808 */ /* 0x000fe20000800000 */
[----:B------:R-:W3:Y:S01]  /*25d0*/  MUFU.TANH R68, R68 ;  /* 0x0000004400447308 */ /* 0x000ee20000002400 */
[----:B------:R-:W-:Y:S02]  /*25e0*/  FMNMX.FTZ R31, R49, R32, !PT ;  /* 0x00000020311f7209 */ /* 0x000fe40007810000 */
[----:B------:R-:W-:Y:S02]  /*25f0*/  ISETP.GT.AND P1, PT, R41, 0x49, PT ;  /* 0x000000492900780c */ /* 0x000fe40003f24270 */
[----:B------:R-:W-:-:S02]  /*2600*/  FSEL R47, R89, -INF , P2 ;  /* 0xff800000592f7808 */ /* 0x000fc40001000000 */
[----:B------:R-:W-:Y:S01]  /*2610*/  FMNMX.FTZ R32, R48, R31, !PT ;  /* 0x0000001f30207209 */ /* 0x000fe20007810000 */
[----:B------:R4:W5:Y:S01]  /*2620*/  MUFU.TANH R33, R69 ;  /* 0x0000004500217308 */ /* 0x0009620000002400 */
[----:B------:R-:W-:Y:S02]  /*2630*/  ISETP.GT.AND P2, PT, R41, 0x50, PT ;  /* 0x000000502900780c */ /* 0x000fe40003f44270 */
[----:B-1----:R-:W-:Y:S02]  /*2640*/  FSEL R43, R42, -INF , P1 ;  /* 0xff8000002a2b7808 */ /* 0x002fe40000800000 */
[----:B------:R-:W-:Y:S02]  /*2650*/  FMNMX.FTZ R32, R47, R32, !PT ;  /* 0x000000202f207209 */ /* 0x000fe40007810000 */
[----:B------:R-:W-:Y:S01]  /*2660*/  ISETP.GT.AND P1, PT, R41, 0x51, PT ;  /* 0x000000512900780c */ /* 0x000fe20003f24270 */
[----:B------:R-:W1:Y:S01]  /*2670*/  MUFU.TANH R72, R72 ;  /* 0x0000004800487308 */ /* 0x000e620000002400 */
[----:B0-----:R-:W-:Y:S01]  /*2680*/  FSEL R42, R64, -INF , P2 ;  /* 0xff800000402a7808 */ /* 0x001fe20001000000 */
[----:B------:R-:W-:Y:S01]  /*2690*/  FMUL.FTZ R64, R62, UR10 ;  /* 0x0000000a3e407c20 */ /* 0x000fe20008410000 */
[----:B------:R-:W-:Y:S01]  /*26a0*/  FMNMX.FTZ R31, R43, R32, !PT ;  /* 0x000000202b1f7209 */ /* 0x000fe20007810000 */
[----:B----4-:R-:W-:Y:S01]  /*26b0*/  FMUL.FTZ R69, R67, UR10 ;  /* 0x0000000a43457c20 */ /* 0x010fe20008410000 */
[----:B------:R-:W-:Y:S01]  /*26c0*/  ISETP.GT.AND P2, PT, R41, 0x58, PT ;  /* 0x000000582900780c */ /* 0x000fe20003f44270 */
[----:B------:R-:W-:Y:S01]  /*26d0*/  FMUL.FTZ R67, R70, UR10 ;  /* 0x0000000a46437c20 */ /* 0x000fe20008410000 */
[----:B--2---:R-:W-:Y:S01]  /*26e0*/  FSEL R36, R65, -INF , P1 ;  /* 0xff80000041247808 */ /* 0x004fe20000800000 */
[----:B------:R-:W0:Y:S01]  /*26f0*/  MUFU.TANH R73, R73 ;  /* 0x0000004900497308 */ /* 0x000e220000002400 */
[----:B------:R-:W-:Y:S01]  /*2700*/  FMNMX.FTZ R31, R42, R31, !PT ;  /* 0x0000001f2a1f7209 */ /* 0x000fe20007810000 */
[----:B------:R-:W-:Y:S01]  /*2710*/  FMUL.FTZ R70, R74, UR10 ;  /* 0x0000000a4a467c20 */ /* 0x000fe20008410000 */
[----:B------:R-:W-:Y:S01]  /*2720*/  ISETP.GT.AND P1, PT, R41, 0x59, PT ;  /* 0x000000592900780c */ /* 0x000fe20003f24270 */
[----:B------:R-:W-:Y:S01]  /*2730*/  FMUL.FTZ R74, R75, UR10 ;  /* 0x0000000a4b4a7c20 */ /* 0x000fe20008410000 */
[----:B---3--:R-:W-:Y:S01]  /*2740*/  FSEL R37, R68, -INF , P2 ;  /* 0xff80000044257808 */ /* 0x008fe20001000000 */
[----:B------:R-:W-:Y:S01]  /*2750*/  FMUL.FTZ R68, R66, UR10 ;  /* 0x0000000a42447c20 */ /* 0x000fe20008410000 */
[----:B------:R-:W-:Y:S01]  /*2760*/  FMNMX.FTZ R32, R36, R31, !PT ;  /* 0x0000001f24207209 */ /* 0x000fe20007810000 */
[----:B------:R-:W2:Y:S01]  /*2770*/  MUFU.TANH R76, R76 ;  /* 0x0000004c004c7308 */ /* 0x000ea20000002400 */
[----:B------:R-:W-:Y:S01]  /*2780*/  ISETP.GT.AND P2, PT, R41, 0x60, PT ;  /* 0x000000602900780c */ /* 0x000fe20003f44270 */
[----:B------:R-:W3:Y:S01]  /*2790*/  SHFL.IDX PT, R66, R44, 0x1, 0x1c1f ;  /* 0x003c1f002c427f89 */ /* 0x000ee200000e0000 */
[----:B-----5:R-:W-:Y:S01]  /*27a0*/  FSEL R33, R33, -INF , P1 ;  /* 0xff80000021217808 */ /* 0x020fe20000800000 */
[----:B------:R-:W-:Y:S01]  /*27b0*/  FMUL.FTZ R75, R79, UR10 ;  /* 0x0000000a4f4b7c20 */ /* 0x000fe20008410000 */
[----:B------:R-:W-:Y:S01]  /*27c0*/  FMNMX.FTZ R34, R37, R32, !PT ;  /* 0x0000002025227209 */ /* 0x000fe20007810000 */
[----:B------:R-:W-:Y:S01]  /*27d0*/  FMUL.FTZ R79, R87, UR10 ;  /* 0x0000000a574f7c20 */ /* 0x000fe20008410000 */
[----:B------:R-:W-:Y:S01]  /*27e0*/  ISETP.GT.AND P1, PT, R41, 0x61, PT ;  /* 0x000000612900780c */ /* 0x000fe20003f24270 */
[----:B------:R-:W4:Y:S01]  /*27f0*/  MUFU.TANH R77, R77 ;  /* 0x0000004d004d7308 */ /* 0x000f220000002400 */
[----:B-1----:R-:W-:-:S02]  /*2800*/  FSEL R32, R72, -INF , P2 ;  /* 0xff80000048207808 */ /* 0x002fc40001000000 */
[----:B------:R-:W-:Y:S02]  /*2810*/  FMNMX.FTZ R35, R33, R34, !PT ;  /* 0x0000002221237209 */ /* 0x000fe40007810000 */
[----:B------:R-:W-:Y:S02]  /*2820*/  ISETP.GT.AND P2, PT, R41, 0x68, PT ;  /* 0x000000682900780c */ /* 0x000fe40003f44270 */
[----:B0-----:R-:W-:Y:S01]  /*2830*/  FSEL R31, R73, -INF , P1 ;  /* 0xff800000491f7808 */ /* 0x001fe20000800000 */
[----:B------:R-:W0:Y:S01]  /*2840*/  MUFU.TANH R80, R80 ;  /* 0x0000005000507308 */ /* 0x000e220000002400 */
[----:B------:R-:W-:Y:S01]  /*2850*/  FMNMX.FTZ R38, R32, R35, !PT ;  /* 0x0000002320267209 */ /* 0x000fe20007810000 */
[----:B------:R-:W-:Y:S01]  /*2860*/  FMUL.FTZ R73, R78, UR10 ;  /* 0x0000000a4e497c20 */ /* 0x000fe20008410000 */
[----:B------:R-:W-:Y:S01]  /*2870*/  ISETP.GT.AND P1, PT, R41, 0x69, PT ;  /* 0x000000692900780c */ /* 0x000fe20003f24270 */
[----:B------:R-:W-:Y:S01]  /*2880*/  FMUL.FTZ R78, R86, UR10 ;  /* 0x0000000a564e7c20 */ /* 0x000fe20008410000 */
[----:B--2---:R-:W-:Y:S01]  /*2890*/  FSEL R34, R76, -INF , P2 ;  /* 0xff8000004c227808 */ /* 0x004fe20001000000 */
[----:B------:R-:W-:Y:S01]  /*28a0*/  FMUL.FTZ R76, R82, UR10 ;  /* 0x0000000a524c7c20 */ /* 0x000fe20008410000 */
[----:B------:R-:W-:Y:S01]  /*28b0*/  FMNMX.FTZ R39, R31, R38, !PT ;  /* 0x000000261f277209 */ /* 0x000fe20007810000 */
[----:B------:R-:W1:Y:S01]  /*28c0*/  MUFU.TANH R81, R81 ;  /* 0x0000005100517308 */ /* 0x000e620000002400 */
[----:B------:R-:W-:-:S02]  /*28d0*/  ISETP.GT.AND P2, PT, R41, 0x70, PT ;  /* 0x000000702900780c */ /* 0x000fc40003f44270 */
[----:B----4-:R-:W-:Y:S01]  /*28e0*/  FSEL R35, R77, -INF , P1 ;  /* 0xff8000004d237808 */ /* 0x010fe20000800000 */
[----:B------:R-:W-:Y:S01]  /*28f0*/  FMUL.FTZ R77, R83, UR10 ;  /* 0x0000000a534d7c20 */ /* 0x000fe20008410000 */
[----:B------:R-:W-:Y:S02]  /*2900*/  FMNMX.FTZ R40, R34, R39, !PT ;  /* 0x0000002722287209 */ /* 0x000fe40007810000 */
[----:B------:R-:W-:Y:S01]  /*2910*/  ISETP.GT.AND P1, PT, R41, 0x71, PT ;  /* 0x000000712900780c */ /* 0x000fe20003f24270 */
[----:B------:R-:W2:Y:S01]  /*2920*/  MUFU.TANH R84, R84 ;  /* 0x0000005400547308 */ /* 0x000ea20000002400 */
[----:B0-----:R-:W-:Y:S02]  /*2930*/  FSEL R38, R80, -INF , P2 ;  /* 0xff80000050267808 */ /* 0x001fe40001000000 */
[----:B------:R-:W-:Y:S02]  /*2940*/  FMNMX.FTZ R65, R35, R40, !PT ;  /* 0x0000002823417209 */ /* 0x000fe40007810000 */
[----:B------:R-:W-:-:S02]  /*2950*/  ISETP.GT.AND P2, PT, R41, 0x78, PT ;  /* 0x000000782900780c */ /* 0x000fc40003f44270 */
[----:B------:R-:W-:Y:S01]  /*2960*/  FMNMX.FTZ R40, R38, R65, !PT ;  /* 0x0000004126287209 */ /* 0x000fe20007810000 */
[----:B------:R-:W0:Y:S01]  /*2970*/  MUFU.TANH R85, R85 ;  /* 0x0000005500557308 */ /* 0x000e220000002400 */
[----:B-1----:R-:W-:Y:S01]  /*2980*/  FSEL R39, R81, -INF , P1 ;  /* 0xff80000051277808 */ /* 0x002fe20000800000 */
[----:B------:R-:W-:Y:S01]  /*2990*/  FMUL.FTZ R65, R63, UR10 ;  /* 0x0000000a3f417c20 */ /* 0x000fe20008410000 */
[----:B------:R-:W-:Y:S01]  /*29a0*/  ISETP.GT.AND P1, PT, R41, 0x79, PT ;  /* 0x000000792900780c */ /* 0x000fe20003f24270 */
[----:B------:R-:W-:Y:S01]  /*29b0*/  @UP0 ULDC UR10, c[0x0][0x44c] ;  /* 0x00011300000a0ab9 */ /* 0x000fe20000000800 */
[----:B------:R-:W-:Y:S01]  /*29c0*/  FMNMX.FTZ R62, R39, R40, !PT ;  /* 0x00000028273e7209 */ /* 0x000fe20007810000 */
[----:B------:R-:W-:Y:S01]  /*29d0*/  UIMAD.WIDE.U32 UR10, UR42, UR10, URZ ;  /* 0x0000000a2a0a72a5 */ /* 0x000fe2000f8e003f */
[----:B---3--:R-:W-:Y:S01]  /*29e0*/  IADD3 R81, R66, -UR7, R45 ;  /* 0x8000000742517c10 */ /* 0x008fe2000fffe02d */
[----:B------:R-:W-:Y:S01]  /*29f0*/  MUFU.TANH R11, R11 ;  /* 0x0000000b000b7308 */ /* 0x000fe20000002400 */
[----:B--2---:R-:W-:Y:S01]  /*2a00*/  FSEL R41, R84, -INF , P2 ;  /* 0xff80000054297808 */ /* 0x004fe20001000000 */
[----:B------:R-:W-:Y:S01]  /*2a10*/  @UP0 USHF.R.U32.HI UR42, URZ, UR14, UR11 ;  /* 0x0000000e3f2a0299 */ /* 0x000fe2000801160b */
[----:B------:R-:W-:-:S02]  /*2a20*/  VIMNMX R81, R46, R81, PT ;  /* 0x000000512e517248 */ /* 0x000fc40003fe0100 */
[----:B------:R-:W-:Y:S01]  /*2a30*/  FMNMX.FTZ R63, R41, R62, !PT ;  /* 0x0000003e293f7209 */ /* 0x000fe20007810000 */
[----:B------:R-:W-:Y:S01]  /*2a40*/  UIADD3 UR5, UR5, UR42, URZ ;  /* 0x0000002a05057290 */ /* 0x000fe2000fffe03f */
[----:B------:R-:W-:Y:S01]  /*2a50*/  ISETP.GT.AND P2, PT, R81, 0x1, PT ;  /* 0x000000015100780c */ /* 0x000fe20003f44270 */
[----:B------:R-:W1:Y:S01]  /*2a60*/  MUFU.TANH R6, R6 ;  /* 0x0000000600067308 */ /* 0x000e620000002400 */
[----:B0-----:R-:W-:Y:S01]  /*2a70*/  FSEL R40, R85, -INF , P1 ;  /* 0xff80000055287808 */ /* 0x001fe20000800000 */
[----:B------:R-:W-:Y:S01]  /*2a80*/  USHF.R.S32.HI UR7, URZ, 0x1f, UR5 ;  /* 0x0000001f3f077899 */ /* 0x000fe20008011405 */
[----:B------:R-:W-:Y:S02]  /*2a90*/  ISETP.GT.AND P3, PT, R81, 0x8, PT ;  /* 0x000000085100780c */ /* 0x000fe40003f64270 */
[----:B------:R-:W-:Y:S01]  /*2aa0*/  FMNMX.FTZ R63, R40, R63, !PT ;  /* 0x0000003f283f7209 */ /* 0x000fe20007810000 */
[----:B------:R-:W-:Y:S02]  /*2ab0*/  ULEA.HI UR7, UR7, UR5, URZ, 0x7 ;  /* 0x0000000507077291 */ /* 0x000fe4000f8f383f */
[----:B------:R-:W0:Y:S02]  /*2ac0*/  MUFU.TANH R13, R13 ;  /* 0x0000000d000d7308 */ /* 0x000e240000002400 */
[----:B------:R-:W2:Y:S01]  /*2ad0*/  SHFL.BFLY PT, R62, R63, 0x2, 0x1f ;  /* 0x0c401f003f3e7f89 */ /* 0x000ea200000e0000 */
[----:B------:R-:W-:-:S04]  /*2ae0*/  USHF.R.S32.HI UR7, URZ, 0x7, UR7 ;  /* 0x000000073f077899 */ /* 0x000fc80008011407 */
[----:B------:R-:W-:Y:S01]  /*2af0*/  UISETP.LT.AND UP0, UPT, UR15, UR7, UPT ;  /* 0x000000070f00728c */ /* 0x000fe2000bf01270 */
[----:B------:R-:W-:Y:S01]  /*2b00*/  MUFU.TANH R12, R12 ;  /* 0x0000000c000c7308 */ /* 0x000fe20000002400 */
[----:B-1----:R-:W-:Y:S02]  /*2b10*/  FSEL R66, R6, -INF , P2 ;  /* 0xff80000006427808 */ /* 0x002fe40001000000 */
[----:B------:R-:W-:Y:S01]  /*2b20*/  ISETP.GT.AND P2, PT, R81, 0x10, PT ;  /* 0x000000105100780c */ /* 0x000fe20003f44270 */
[----:B------:R-:W-:-:S04]  /*2b30*/  USEL UR32, UR15, UR7, !UP0 ;  /* 0x000000070f207287 */ /* 0x000fc8000c000000 */
[----:B------:R-:W1:Y:S01]  /*2b40*/  MUFU.TANH R14, R14 ;  /* 0x0000000e000e7308 */ /* 0x000e620000002400 */
[----:B0-----:R-:W-:Y:S01]  /*2b50*/  FSEL R13, R13, -INF , P3 ;  /* 0xff8000000d0d7808 */ /* 0x001fe20001800000 */
[----:B------:R-:W-:-:S06]  /*2b60*/  UISETP.GE.AND UP0, UPT, UR39, UR32, UPT ;  /* 0x000000202700728c */ /* 0x000fcc000bf06270 */
[----:B------:R-:W0:Y:S01]  /*2b70*/  MUFU.TANH R15, R15 ;  /* 0x0000000f000f7308 */ /* 0x000e220000002400 */
[----:B--2---:R-:W-:-:S05]  /*2b80*/  FMNMX.FTZ R62, R63, R62, !PT ;  /* 0x0000003e3f3e7209 */ /* 0x004fca0007810000 */
[----:B------:R-:W2:Y:S02]  /*2b90*/  SHFL.BFLY PT, R63, R62, 0x1, 0x1f ;  /* 0x0c201f003e3f7f89 */ /* 0x000ea400000e0000 */
[----:B------:R-:W3:Y:S01]  /*2ba0*/  MUFU.TANH R19, R19 ;  /* 0x0000001300137308 */ /* 0x000ee20000002400 */
[----:B-1----:R-:W-:Y:S02]  /*2bb0*/  FSEL R14, R14, -INF , P2 ;  /* 0xff8000000e0e7808 */ /* 0x002fe40001000000 */
[----:B------:R-:W-:-:S05]  /*2bc0*/  ISETP.GT.AND P2, PT, R81, 0x18, PT ;  /* 0x000000185100780c */ /* 0x000fca0003f44270 */
[----:B------:R-:W1:Y:S08]  /*2bd0*/  MUFU.TANH R20, R20 ;  /* 0x0000001400147308 */ /* 0x000e700000002400 */
[----:B------:R-:W4:Y:S01]  /*2be0*/  MUFU.TANH R21, R21 ;  /* 0x0000001500157308 */ /* 0x000f220000002400 */
[----:B--2---:R-:W-:-:S07]  /*2bf0*/  FMNMX.FTZ R72, R62, R63, !PT ;  /* 0x0000003f3e487209 */ /* 0x004fce0007810000 */
[----:B------:R-:W2:Y:S01]  /*2c00*/  MUFU.TANH R22, R22 ;  /* 0x0000001600167308 */ /* 0x000ea20000002400 */
[C---:B------:R-:W-:Y:S01]  /*2c10*/  FSETP.NEU.FTZ.AND P1, PT, R72.reuse, -INF , PT ;  /* 0xff8000004800780b */ /* 0x040fe20003f3d000 */
[----:B------:R-:W-:-:S06]  /*2c20*/  FMUL.FTZ R62, R72, UR35 ;  /* 0x00000023483e7c20 */ /* 0x000fcc0008410000 */
[----:B------:R-:W5:Y:S01]  /*2c30*/  MUFU.TANH R23, R23 ;  /* 0x0000001700177308 */ /* 0x000f620000002400 */
[----:B------:R-:W-:Y:S02]  /*2c40*/  FSEL R62, R62, RZ, P1 ;  /* 0x000000ff3e3e7208 */ /* 0x000fe40000800000 */
[----:B------:R-:W-:-:S03]  /*2c50*/  ISETP.GT.AND P1, PT, R81, RZ, PT ;  /* 0x000000ff5100720c */ /* 0x000fc60003f24270 */
[--C-:B------:R-:W-:Y:S01]  /*2c60*/  FFMA.FTZ R84, R59, UR35, -R62.reuse ;  /* 0x000000233b547c23 */ /* 0x100fe2000801083e */
[----:B------:R-:W-:Y:S01]  /*2c70*/  FSEL R63, R11, -INF , P1 ;  /* 0xff8000000b3f7808 */ /* 0x000fe20000800000 */
[----:B------:R-:W5:Y:S01]  /*2c80*/  MUFU.TANH R24, R24 ;  /* 0x0000001800187308 */ /* 0x000f620000002400 */
[----:B------:R-:W-:Y:S01]  /*2c90*/  ISETP.GT.AND P1, PT, R81, 0x9, PT ;  /* 0x000000095100780c */ /* 0x000fe20003f24270 */
[--C-:B------:R-:W-:Y:S01]  /*2ca0*/  FFMA.FTZ R53, R53, UR35, -R62.reuse ;  /* 0x0000002335357c23 */ /* 0x100fe2000801083e */
[----:B------:R-:W-:Y:S01]  /*2cb0*/  FMNMX.FTZ R6, R63, R66, !PT ;  /* 0x000000423f067209 */ /* 0x000fe20007810000 */
[--C-:B------:R-:W-:Y:S01]  /*2cc0*/  FFMA.FTZ R45, R91, UR35, -R62.reuse ;  /* 0x000000235b2d7c23 */ /* 0x100fe2000801083e */
[----:B------:R-:W-:Y:S01]  /*2cd0*/  FSEL R12, R12, -INF , P1 ;  /* 0xff8000000c0c7808 */ /* 0x000fe20000800000 */
[--C-:B------:R-:W-:Y:S01]  /*2ce0*/  FFMA.FTZ R90, R90, UR35, -R62.reuse ;  /* 0x000000235a5a7c23 */ /* 0x100fe2000801083e */
[----:B------:R-:W-:Y:S01]  /*2cf0*/  FMNMX.FTZ R83, R13, R6, !PT ;  /* 0x000000060d537209 */ /* 0x000fe20007810000 */
[--C-:B------:R-:W-:Y:S01]  /*2d00*/  FFMA.FTZ R6, R61, UR35, -R62.reuse ;  /* 0x000000233d067c23 */ /* 0x100fe2000801083e */
[----:B------:R-:W-:Y:S01]  /*2d10*/  ISETP.GT.AND P1, PT, R81, 0x11, PT ;  /* 0x000000115100780c */ /* 0x000fe20003f24270 */
[----:B------:R-:W5:Y:S01]  /*2d20*/  MUFU.TANH R25, R25 ;  /* 0x0000001900197308 */ /* 0x000f620000002400 */
[----:B------:R-:W-:Y:S01]  /*2d30*/  FMNMX.FTZ R83, R12, R83, !PT ;  /* 0x000000530c537209 */ /* 0x000fe20007810000 */
[--C-:B------:R-:W-:Y:S01]  /*2d40*/  FFMA.FTZ R92, R92, UR35, -R62.reuse ;  /* 0x000000235c5c7c23 */ /* 0x100fe2000801083e */
[----:B0-----:R-:W-:Y:S01]  /*2d50*/  FSEL R15, R15, -INF , P1 ;  /* 0xff8000000f0f7808 */ /* 0x001fe20000800000 */
[--C-:B------:R-:W-:Y:S01]  /*2d60*/  FFMA.FTZ R46, R88, UR35, -R62.reuse ;  /* 0x00000023582e7c23 */ /* 0x100fe2000801083e */
[----:B------:R-:W-:Y:S01]  /*2d70*/  FMNMX.FTZ R80, R14, R83, !PT ;  /* 0x000000530e507209 */ /* 0x000fe20007810000 */
[--C-:B------:R-:W-:Y:S01]  /*2d80*/  FFMA.FTZ R51, R51, UR35, -R62.reuse ;  /* 0x0000002333337c23 */ /* 0x100fe2000801083e */
[----:B------:R-:W-:Y:S01]  /*2d90*/  ISETP.GT.AND P1, PT, R81, 0x19, PT ;  /* 0x000000195100780c */ /* 0x000fe20003f24270 */
[----:B------:R-:W0:Y:S01]  /*2da0*/  MUFU.TANH R26, R26 ;  /* 0x0000001a001a7308 */ /* 0x000e220000002400 */
[----:B---3--:R-:W-:Y:S01]  /*2db0*/  FSEL R61, R19, -INF , P2 ;  /* 0xff800000133d7808 */ /* 0x008fe20001000000 */
[--C-:B------:R-:W-:Y:S01]  /*2dc0*/  FFMA.FTZ R19, R60, UR35, -R62.reuse ;  /* 0x000000233c137c23 */ /* 0x100fe2000801083e */
[----:B------:R-:W-:Y:S01]  /*2dd0*/  FMNMX.FTZ R80, R15, R80, !PT ;  /* 0x000000500f507209 */ /* 0x000fe20007810000 */
[--C-:B------:R-:W-:Y:S01]  /*2de0*/  FFMA.FTZ R50, R50, UR35, -R62.reuse ;  /* 0x0000002332327c23 */ /* 0x100fe2000801083e */
[----:B------:R-:W-:Y:S01]  /*2df0*/  ISETP.GT.AND P2, PT, R81, 0x20, PT ;  /* 0x000000205100780c */ /* 0x000fe20003f44270 */
[--C-:B------:R-:W-:Y:S01]  /*2e00*/  FFMA.FTZ R49, R49, UR35, -R62.reuse ;  /* 0x0000002331317c23 */ /* 0x100fe2000801083e */
[----:B-1----:R-:W-:Y:S01]  /*2e10*/  FSEL R20, R20, -INF , P1 ;  /* 0xff80000014147808 */ /* 0x002fe20000800000 */
[----:B------:R-:W1:Y:S01]  /*2e20*/  MUFU.TANH R27, R27 ;  /* 0x0000001b001b7308 */ /* 0x000e620000002400 */
[----:B------:R-:W-:Y:S01]  /*2e30*/  FMNMX.FTZ R83, R61, R80, !PT ;  /* 0x000000503d537209 */ /* 0x000fe20007810000 */
[--C-:B------:R-:W-:Y:S01]  /*2e40*/  FFMA.FTZ R48, R48, UR35, -R62.reuse ;  /* 0x0000002330307c23 */ /* 0x100fe2000801083e */
[----:B------:R-:W-:Y:S01]  /*2e50*/  ISETP.GT.AND P1, PT, R81, 0x21, PT ;  /* 0x000000215100780c */ /* 0x000fe20003f24270 */
[--C-:B------:R-:W-:Y:S01]  /*2e60*/  FFMA.FTZ R47, R47, UR35, -R62.reuse ;  /* 0x000000232f2f7c23 */ /* 0x100fe2000801083e */
[----:B----4-:R-:W-:Y:S01]  /*2e70*/  FSEL R60, R21, -INF , P2 ;  /* 0xff800000153c7808 */ /* 0x010fe20001000000 */
[--C-:B------:R-:W-:Y:S01]  /*2e80*/  FFMA.FTZ R21, R58, UR35, -R62.reuse ;  /* 0x000000233a157c23 */ /* 0x100fe2000801083e */
[----:B------:R-:W-:Y:S01]  /*2e90*/  FMNMX.FTZ R83, R20, R83, !PT ;  /* 0x0000005314537209 */ /* 0x000fe20007810000 */
[----:B------:R-:W3:Y:S01]  /*2ea0*/  MUFU.TANH R28, R28 ;  /* 0x0000001c001c7308 */ /* 0x000ee20000002400 */
[----:B------:R-:W-:Y:S01]  /*2eb0*/  ISETP.GT.AND P2, PT, R81, 0x28, PT ;  /* 0x000000285100780c */ /* 0x000fe20003f44270 */
[--C-:B------:R-:W-:Y:S01]  /*2ec0*/  FFMA.FTZ R42, R42, UR35, -R62.reuse ;  /* 0x000000232a2a7c23 */ /* 0x100fe2000801083e */
[----:B--2---:R-:W-:Y:S01]  /*2ed0*/  FSEL R59, R22, -INF , P1 ;  /* 0xff800000163b7808 */ /* 0x004fe20000800000 */
[--C-:B------:R-:W-:Y:S01]  /*2ee0*/  FFMA.FTZ R33, R33, UR35, -R62.reuse ;  /* 0x0000002321217c23 */ /* 0x100fe2000801083e */
[----:B------:R-:W-:Y:S01]  /*2ef0*/  FMNMX.FTZ R82, R60, R83, !PT ;  /* 0x000000533c527209 */ /* 0x000fe20007810000 */
[--C-:B------:R-:W-:Y:S01]  /*2f00*/  FFMA.FTZ R32, R32, UR35, -R62.reuse ;  /* 0x0000002320207c23 */ /* 0x100fe2000801083e */
[----:B-----5:R-:W-:Y:S01]  /*2f10*/  FSEL R80, R23, -INF , P2 ;  /* 0xff80000017507808 */ /* 0x020fe20001000000 */
[----:B------:R-:W2:Y:S01]  /*2f20*/  MUFU.TANH R29, R29 ;  /* 0x0000001d001d7308 */ /* 0x000ea20000002400 */
[----:B------:R-:W-:Y:S01]  /*2f30*/  ISETP.GT.AND P1, PT, R81, 0x29, PT ;  /* 0x000000295100780c */ /* 0x000fe20003f24270 */
[--C-:B------:R-:W-:Y:S01]  /*2f40*/  FFMA.FTZ R31, R31, UR35, -R62.reuse ;  /* 0x000000231f1f7c23 */ /* 0x100fe2000801083e */
[----:B------:R-:W-:Y:S01]  /*2f50*/  FMNMX.FTZ R23, R59, R82, !PT ;  /* 0x000000523b177209 */ /* 0x000fe20007810000 */
[--C-:B------:R-:W-:Y:S01]  /*2f60*/  FFMA.FTZ R34, R34, UR35, -R62.reuse ;  /* 0x0000002322227c23 */ /* 0x100fe2000801083e */
[----:B------:R-:W-:Y:S01]  /*2f70*/  ISETP.GT.AND P2, PT, R81, 0x30, PT ;  /* 0x000000305100780c */ /* 0x000fe20003f44270 */
[--C-:B------:R-:W-:Y:S01]  /*2f80*/  FFMA.FTZ R38, R38, UR35, -R62.reuse ;  /* 0x0000002326267c23 */ /* 0x100fe2000801083e */
[----:B------:R-:W-:Y:S01]  /*2f90*/  FSEL R58, R24, -INF , P1 ;  /* 0xff800000183a7808 */ /* 0x000fe20000800000 */
[--C-:B------:R-:W-:Y:S01]  /*2fa0*/  FFMA.FTZ R24, R57, UR35, -R62.reuse ;  /* 0x0000002339187c23 */ /* 0x100fe2000801083e */
[----:B------:R-:W-:Y:S01]  /*2fb0*/  FMNMX.FTZ R23, R80, R23, !PT ;  /* 0x0000001750177209 */ /* 0x000fe20007810000 */
[----:B------:R-:W4:Y:S01]  /*2fc0*/  MUFU.TANH R30, R30 ;  /* 0x0000001e001e7308 */ /* 0x000f220000002400 */
[----:B------:R-:W-:Y:S01]  /*2fd0*/  ISETP.GT.AND P1, PT, R81, 0x31, PT ;  /* 0x000000315100780c */ /* 0x000fe20003f24270 */
[--C-:B------:R-:W-:Y:S01]  /*2fe0*/  FFMA.FTZ R39, R39, UR35, -R62.reuse ;  /* 0x0000002327277c23 */ /* 0x100fe2000801083e */
[----:B------:R-:W-:Y:S01]  /*2ff0*/  FSEL R82, R25, -INF , P2 ;  /* 0xff80000019527808 */ /* 0x000fe20001000000 */
[----:B------:R-:W-:Y:S01]  /*3000*/  FFMA.FTZ R40, R40, UR35, -R62 ;  /* 0x0000002328287c23 */ /* 0x000fe2000801083e */
[----:B------:R-:W-:-:S02]  /*3010*/  FMNMX.FTZ R23, R58, R23, !PT ;  /* 0x000000173a177209 */ /* 0x000fc40007810000 */
[----:B------:R-:W-:Y:S02]  /*3020*/  CS2R R88, SRZ ;  /* 0x0000000000587805 */ /* 0x000fe4000001ff00 */
[----:B0-----:R-:W-:Y:S01]  /*3030*/  FSEL R57, R26, -INF , P1 ;  /* 0xff8000001a397808 */ /* 0x001fe20000800000 */
[----:B------:R-:W0:Y:S01]  /*3040*/  MUFU.TANH R64, R64 ;  /* 0x0000004000407308 */ /* 0x000e220000002400 */
[C---:B------:R-:W-:Y:S02]  /*3050*/  ISETP.GT.AND P2, PT, R81.reuse, 0x38, PT ;  /* 0x000000385100780c */ /* 0x040fe40003f44270 */
[----:B------:R-:W-:Y:S01]  /*3060*/  FMNMX.FTZ R26, R82, R23, !PT ;  /* 0x00000017521a7209 */ /* 0x000fe20007810000 */
[----:B------:R-:W-:Y:S01]  /*3070*/  FFMA.FTZ R23, R56, UR35, -R62 ;  /* 0x0000002338177c23 */ /* 0x000fe2000801083e */
[----:B------:R-:W-:Y:S02]  /*3080*/  ISETP.GT.AND P1, PT, R81, 0x39, PT ;  /* 0x000000395100780c */ /* 0x000fe40003f24270 */
[----:B-1----:R-:W-:Y:S01]  /*3090*/  FSEL R27, R27, -INF , P2 ;  /* 0xff8000001b1b7808 */ /* 0x002fe20001000000 */
[----:B------:R-:W1:Y:S01]  /*30a0*/  MUFU.TANH R65, R65 ;  /* 0x0000004100417308 */ /* 0x000e620000002400 */
[----:B------:R-:W-:-:S02]  /*30b0*/  FMNMX.FTZ R26, R57, R26, !PT ;  /* 0x0000001a391a7209 */ /* 0x000fc40007810000 */
[----:B------:R-:W-:Y:S02]  /*30c0*/  ISETP.GT.AND P2, PT, R81, 0x40, PT ;  /* 0x000000405100780c */ /* 0x000fe40003f44270 */
[----:B---3--:R-:W-:Y:S02]  /*30d0*/  FSEL R56, R28, -INF , P1 ;  /* 0xff8000001c387808 */ /* 0x008fe40000800000 */
[----:B------:R-:W-:Y:S01]  /*30e0*/  FMNMX.FTZ R25, R27, R26, !PT ;  /* 0x0000001a1b197209 */ /* 0x000fe20007810000 */
[----:B------:R-:W3:Y:S01]  /*30f0*/  MUFU.TANH R68, R68 ;  /* 0x0000004400447308 */ /* 0x000ee20000002400 */
[----:B------:R-:W-:Y:S01]  /*3100*/  ISETP.GT.AND P1, PT, R81, 0x41, PT ;  /* 0x000000415100780c */ /* 0x000fe20003f24270 */
[--C-:B------:R-:W-:Y:S01]  /*3110*/  FFMA.FTZ R26, R55, UR35, -R62.reuse ;  /* 0x00000023371a7c23 */ /* 0x100fe2000801083e */
[----:B--2---:R-:W-:Y:S01]  /*3120*/  FSEL R83, R29, -INF , P2 ;  /* 0xff8000001d537808 */ /* 0x004fe20001000000 */
[----:B------:R-:W-:Y:S01]  /*3130*/  FFMA.FTZ R55, R54, UR35, -R62 ;  /* 0x0000002336377c23 */ /* 0x000fe2000801083e */
[----:B------:R-:W-:-:S02]  /*3140*/  FMNMX.FTZ R28, R56, R25, !PT ;  /* 0x00000019381c7209 */ /* 0x000fc40007810000 */
[----:B------:R-:W-:Y:S01]  /*3150*/  ISETP.GT.AND P2, PT, R81, 0x48, PT ;  /* 0x000000485100780c */ /* 0x000fe20003f44270 */
[----:B------:R-:W2:Y:S01]  /*3160*/  MUFU.TANH R69, R69 ;  /* 0x0000004500457308 */ /* 0x000ea20000002400 */
[----:B----4-:R-:W-:Y:S02]  /*3170*/  FSEL R30, R30, -INF , P1 ;  /* 0xff8000001e1e7808 */ /* 0x010fe40000800000 */
[----:B------:R-:W-:Y:S02]  /*3180*/  FMNMX.FTZ R25, R83, R28, !PT ;  /* 0x0000001c53197209 */ /* 0x000fe40007810000 */
[----:B------:R-:W-:Y:S02]  /*3190*/  ISETP.GT.AND P1, PT, R81, 0x49, PT ;  /* 0x000000495100780c */ /* 0x000fe40003f24270 */
[----:B0-----:R-:W-:Y:S01]  /*31a0*/  FSEL R64, R64, -INF , P2 ;  /* 0xff80000040407808 */ /* 0x001fe20001000000 */
[----:B------:R-:W0:Y:S01]  /*31b0*/  MUFU.TANH R67, R67 ;  /* 0x0000004300437308 */ /* 0x000e220000002400 */
[----:B------:R-:W-:-:S02]  /*31c0*/  FMNMX.FTZ R29, R30, R25, !PT ;  /* 0x000000191e1d7209 */ /* 0x000fc40007810000 */
[----:B------:R-:W-:Y:S02]  /*31d0*/  ISETP.GT.AND P2, PT, R81, 0x50, PT ;  /* 0x000000505100780c */ /* 0x000fe40003f44270 */
[----:B-1----:R-:W-:Y:S02]  /*31e0*/  FSEL R65, R65, -INF , P1 ;  /* 0xff80000041417808 */ /* 0x002fe40000800000 */
[----:B------:R-:W-:Y:S01]  /*31f0*/  FMNMX.FTZ R28, R64, R29, !PT ;  /* 0x0000001d401c7209 */ /* 0x000fe20007810000 */
[----:B------:R-:W1:Y:S01]  /*3200*/  MUFU.TANH R71, R71 ;  /* 0x0000004700477308 */ /* 0x000e620000002400 */
[----:B------:R-:W-:Y:S02]  /*3210*/  ISETP.GT.AND P1, PT, R81, 0x51, PT ;  /* 0x000000515100780c */ /* 0x000fe40003f24270 */
[----:B---3--:R-:W-:Y:S02]  /*3220*/  FSEL R68, R68, -INF , P2 ;  /* 0xff80000044447808 */ /* 0x008fe40001000000 */
[----:B------:R-:W-:-:S02]  /*3230*/  FMNMX.FTZ R29, R65, R28, !PT ;  /* 0x0000001c411d7209 */ /* 0x000fc40007810000 */
[----:B------:R-:W-:Y:S01]  /*3240*/  ISETP.GT.AND P2, PT, R81, 0x58, PT ;  /* 0x000000585100780c */ /* 0x000fe20003f44270 */
[----:B------:R-:W3:Y:S01]  /*3250*/  MUFU.TANH R70, R70 ;  /* 0x0000004600467308 */ /* 0x000ee20000002400 */
[----:B--2---:R-:W-:Y:S02]  /*3260*/  FSEL R69, R69, -INF , P1 ;  /* 0xff80000045457808 */ /* 0x004fe40000800000 */
[----:B------:R-:W-:Y:S01]  /*3270*/  FMNMX.FTZ R54, R68, R29, !PT ;  /* 0x0000001d44367209 */ /* 0x000fe20007810000 */
[----:B------:R-:W-:Y:S01]  /*3280*/  FFMA.FTZ R29, R52, UR35, -R62 ;  /* 0x00000023341d7c23 */ /* 0x000fe2000801083e */
        /* <DEDUP_REMOVED lines=8> */
[C---:B------:R-:W-:Y:S02]  /*3310*/  ISETP.GT.AND P1, PT, R81.reuse, 0x61, PT ;  /* 0x000000615100780c */ /* 0x040fe40003f24270 */
[----:B---3--:R-:W-:Y:S02]  /*3320*/  FSEL R70, R70, -INF , P2 ;  /* 0xff80000046467808 */ /* 0x008fe40001000000 */
[----:B------:R-:W-:-:S03]  /*3330*/  ISETP.GT.AND P2, PT, R81, 0x68, PT ;  /* 0x000000685100780c */ /* 0x000fc60003f44270 */
[----:B------:R-:W2:Y:S01]  /*3340*/  MUFU.TANH R75, R75 ;  /* 0x0000004b004b7308 */ /* 0x000ea20000002400 */
[----:B0-----:R-:W-:Y:S02]  /*3350*/  FSEL R74, R74, -INF , P1 ;  /* 0xff8000004a4a7808 */ /* 0x001fe40000800000 */
[----:B------:R-:W-:-:S05]  /*3360*/  ISETP.GT.AND P1, PT, R81, 0x69, PT ;  /* 0x000000695100780c */ /* 0x000fca0003f24270 */
[----:B------:R-:W0:Y:S01]  /*3370*/  MUFU.TANH R76, R76 ;  /* 0x0000004c004c7308 */ /* 0x000e220000002400 */
[----:B-1----:R-:W-:Y:S02]  /*3380*/  FSEL R73, R73, -INF , P2 ;  /* 0xff80000049497808 */ /* 0x002fe40001000000 */
[----:B------:R-:W-:-:S05]  /*3390*/  ISETP.GT.AND P2, PT, R81, 0x70, PT ;  /* 0x000000705100780c */ /* 0x000fca0003f44270 */
[----:B------:R1:W-:Y:S01]  /*33a0*/  MUFU.EX2 R28, R53 ;  /* 0x00000035001c7308 */ /* 0x0003e20000000800 */
[----:B--2---:R-:W-:Y:S02]  /*33b0*/  FSEL R75, R75, -INF , P1 ;  /* 0xff8000004b4b7808 */ /* 0x004fe40000800000 */
[----:B------:R-:W-:-:S05]  /*33c0*/  ISETP.GT.AND P1, PT, R81, 0x71, PT ;  /* 0x000000715100780c */ /* 0x000fca0003f24270 */
[----:B------:R-:W2:Y:S01]  /*33d0*/  MUFU.TANH R77, R77 ;  /* 0x0000004d004d7308 */ /* 0x000ea20000002400 */
[----:B-1----:R-:W-:Y:S02]  /*33e0*/  FMNMX.FTZ R53, R71, R54, !PT ;  /* 0x0000003647357209 */ /* 0x002fe40007810000 */
[----:B0-----:R-:W-:Y:S02]  /*33f0*/  FSEL R76, R76, -INF , P2 ;  /* 0xff8000004c4c7808 */ /* 0x001fe40001000000 */
[----:B------:R-:W-:Y:S02]  /*3400*/  FMNMX.FTZ R53, R70, R53, !PT ;  /* 0x0000003546357209 */ /* 0x000fe40007810000 */
[----:B------:R-:W-:Y:S01]  /*3410*/  ISETP.GT.AND P2, PT, R81, 0x78, PT ;  /* 0x000000785100780c */ /* 0x000fe20003f44270 */
[----:B------:R-:W0:Y:S01]  /*3420*/  MUFU.TANH R78, R78 ;  /* 0x0000004e004e7308 */ /* 0x000e220000002400 */
[----:B------:R-:W-:-:S04]  /*3430*/  FMNMX.FTZ R52, R74, R53, !PT ;  /* 0x000000354a347209 */ /* 0x000fc80007810000 */
[----:B------:R-:W-:-:S03]  /*3440*/  FMNMX.FTZ R52, R73, R52, !PT ;  /* 0x0000003449347209 */ /* 0x000fc60007810000 */
[----:B------:R-:W1:Y:S01]  /*3450*/  MUFU.TANH R79, R79 ;  /* 0x0000004f004f7308 */ /* 0x000e620000002400 */
[----:B------:R-:W-:Y:S02]  /*3460*/  FMNMX.FTZ R53, R75, R52, !PT ;  /* 0x000000344b357209 */ /* 0x000fe40007810000 */
[----:B--2---:R-:W-:Y:S02]  /*3470*/  FSEL R52, R77, -INF , P1 ;  /* 0xff8000004d347808 */ /* 0x004fe40000800000 */
[----:B------:R-:W-:Y:S02]  /*3480*/  FMNMX.FTZ R53, R76, R53, !PT ;  /* 0x000000354c357209 */ /* 0x000fe40007810000 */
[----:B------:R-:W-:Y:S01]  /*3490*/  ISETP.GT.AND P1, PT, R81, 0x79, PT ;  /* 0x000000795100780c */ /* 0x000fe20003f24270 */
[----:B------:R2:W-:Y:S01]  /*34a0*/  MUFU.EX2 R22, R84 ;  /* 0x0000005400167308 */ /* 0x0005e20000000800 */
[----:B0-----:R-:W-:Y:S02]  /*34b0*/  FSEL R78, R78, -INF , P2 ;  /* 0xff8000004e4e7808 */ /* 0x001fe40001000000 */
[----:B------:R-:W-:-:S04]  /*34c0*/  FMNMX.FTZ R53, R52, R53, !PT ;  /* 0x0000003534357209 */ /* 0x000fc80007810000 */
[----:B------:R-:W-:Y:S01]  /*34d0*/  FMNMX.FTZ R54, R78, R53, !PT ;  /* 0x000000354e367209 */ /* 0x000fe20007810000 */
[----:B------:R0:W-:Y:S01]  /*34e0*/  MUFU.EX2 R44, R90 ;  /* 0x0000005a002c7308 */ /* 0x0001e20000000800 */
[----:B-1----:R-:W-:-:S04]  /*34f0*/  FSEL R79, R79, -INF , P1 ;  /* 0xff8000004f4f7808 */ /* 0x002fc80000800000 */
[----:B------:R-:W-:Y:S01]  /*3500*/  FMNMX.FTZ R53, R79, R54, !PT ;  /* 0x000000364f357209 */ /* 0x000fe20007810000 */
[--C-:B------:R-:W-:Y:S01]  /*3510*/  FFMA.FTZ R54, R43, UR35, -R62.reuse ;  /* 0x000000232b367c23 */ /* 0x100fe2000801083e */
[--C-:B------:R-:W-:Y:S01]  /*3520*/  FFMA.FTZ R43, R36, UR35, -R62.reuse ;  /* 0x00000023242b7c23 */ /* 0x100fe2000801083e */
[--C-:B------:R-:W-:Y:S01]  /*3530*/  FFMA.FTZ R36, R37, UR35, -R62.reuse ;  /* 0x0000002325247c23 */ /* 0x100fe2000801083e */
[--C-:B------:R-:W-:Y:S01]  /*3540*/  FFMA.FTZ R37, R35, UR35, -R62.reuse ;  /* 0x0000002323257c23 */ /* 0x100fe2000801083e */
[----:B--2---:R-:W1:Y:S01]  /*3550*/  SHFL.BFLY PT, R84, R53, 0x2, 0x1f ;  /* 0x0c401f0035547f89 */ /* 0x004e6200000e0000 */
[----:B------:R-:W-:Y:S01]  /*3560*/  FFMA.FTZ R35, R41, UR35, -R62 ;  /* 0x0000002329237c23 */ /* 0x000fe2000801083e */
[----:B------:R-:W2:Y:S01]  /*3570*/  MUFU.EX2 R45, R45 ;  /* 0x0000002d002d7308 */ /* 0x000ea20000000800 */
[----:B0-----:R-:W-:-:S07]  /*3580*/  CS2R R90, SRZ ;  /* 0x00000000005a7805 */ /* 0x001fce000001ff00 */
[----:B------:R0:W-:Y:S08]  /*3590*/  MUFU.EX2 R11, R92 ;  /* 0x0000005c000b7308 */ /* 0x0001f00000000800 */
[----:B------:R-:W3:Y:S01]  /*35a0*/  MUFU.EX2 R46, R46 ;  /* 0x0000002e002e7308 */ /* 0x000ee20000000800 */
[----:B0-----:R-:W-:Y:S02]  /*35b0*/  CS2R R92, SRZ ;  /* 0x00000000005c7805 */ /* 0x001fe4000001ff00 */
[----:B-1----:R-:W-:-:S05]  /*35c0*/  FMNMX.FTZ R84, R53, R84, !PT ;  /* 0x0000005435547209 */ /* 0x002fca0007810000 */
        /* <DEDUP_REMOVED lines=10> */
[----:B------:R-:W-:-:S03]  /*3670*/  LOP3.LUT P1, RZ, R3, 0x2, RZ, 0xc0, !PT ;  /* 0x0000000203ff7812 */ /* 0x000fc6000782c0ff */
[----:B------:R-:W-:Y:S01]  /*3680*/  MUFU.EX2 R26, R26 ;  /* 0x0000001a001a7308 */ /* 0x000fe20000000800 */
[--C-:B------:R-:W-:Y:S01]  /*3690*/  FFMA.FTZ R13, R13, UR35, -R41.reuse ;  /* 0x000000230d0d7c23 */ /* 0x100fe20008010829 */
[--C-:B------:R-:W-:Y:S01]  /*36a0*/  FFMA.FTZ R12, R12, UR35, -R41.reuse ;  /* 0x000000230c0c7c23 */ /* 0x100fe20008010829 */
[--C-:B------:R-:W-:Y:S01]  /*36b0*/  FFMA.FTZ R63, R63, UR35, -R41.reuse ;  /* 0x000000233f3f7c23 */ /* 0x100fe20008010829 */
[--C-:B------:R-:W-:Y:S01]  /*36c0*/  FFMA.FTZ R66, R66, UR35, -R41.reuse ;  /* 0x0000002342427c23 */ /* 0x100fe20008010829 */
[--C-:B------:R-:W-:Y:S01]  /*36d0*/  FFMA.FTZ R53, R14, UR35, -R41.reuse ;  /* 0x000000230e357c23 */ /* 0x100fe20008010829 */
[----:B------:R-:W-:Y:S01]  /*36e0*/  LEA.HI R14, R18, R17, RZ, 0x5 ;  /* 0x00000011120e7211 */ /* 0x000fe200078f28ff */
[----:B------:R-:W-:Y:S01]  /*36f0*/  FFMA.FTZ R62, R15, UR35, -R41 ;  /* 0x000000230f3e7c23 */ /* 0x000fe20008010829 */
[----:B------:R0:W-:Y:S01]  /*3700*/  MUFU.EX2 R85, R13 ;  /* 0x0000000d00557308 */ /* 0x0001e20000000800 */
[----:B------:R-:W-:Y:S01]  /*3710*/  LOP3.LUT R15, R0, 0x7ffffe00, RZ, 0xc0, !PT ;  /* 0x7ffffe00000f7812 */ /* 0x000fe200078ec0ff */
[----:B--2---:R-:W-:Y:S01]  /*3720*/  FADD.FTZ R0, R44, R45 ;  /* 0x0000002d2c007221 */ /* 0x004fe20000010000 */
[----:B------:R-:W-:-:S02]  /*3730*/  IMAD.SHL.U32 R14, R14, 0x20, RZ ;  /* 0x000000200e0e7824 */ /* 0x000fc400078e00ff */
[--C-:B------:R-:W-:Y:S01]  /*3740*/  FFMA.FTZ R27, R27, UR35, -R41.reuse ;  /* 0x000000231b1b7c23 */ /* 0x100fe20008010829 */
[--C-:B------:R-:W-:Y:S01]  /*3750*/  FFMA.FTZ R61, R61, UR35, -R41.reuse ;  /* 0x000000233d3d7c23 */ /* 0x100fe20008010829 */
[--C-:B------:R-:W-:Y:S01]  /*3760*/  FFMA.FTZ R60, R60, UR35, -R41.reuse ;  /* 0x000000233c3c7c23 */ /* 0x100fe20008010829 */
[--C-:B------:R-:W-:Y:S01]  /*3770*/  FFMA.FTZ R59, R59, UR35, -R41.reuse ;  /* 0x000000233b3b7c23 */ /* 0x100fe20008010829 */
[----:B------:R1:W-:Y:S01]  /*3780*/  MUFU.EX2 R86, R12 ;  /* 0x0000000c00567308 */ /* 0x0003e20000000800 */
[----:B0-----:R-:W-:Y:S01]  /*3790*/  SHF.R.S32.HI R13, RZ, 0x4, R4 ;  /* 0x00000004ff0d7819 */ /* 0x001fe20000011404 */
[--C-:B------:R-:W-:Y:S01]  /*37a0*/  FFMA.FTZ R56, R56, UR35, -R41.reuse ;  /* 0x0000002338387c23 */ /* 0x100fe20008010829 */
[--C-:B------:R-:W-:Y:S01]  /*37b0*/  FFMA.FTZ R18, R83, UR35, -R41.reuse ;  /* 0x0000002353127c23 */ /* 0x100fe20008010829 */
[--C-:B------:R-:W-:Y:S01]  /*37c0*/  FFMA.FTZ R67, R67, UR35, -R41.reuse ;  /* 0x0000002343437c23 */ /* 0x100fe20008010829 */
[----:B------:R-:W-:Y:S01]  /*37d0*/  FFMA.FTZ R71, R71, UR35, -R41 ;  /* 0x0000002347477c23 */ /* 0x000fe20008010829 */
[----:B------:R-:W-:-:S02]  /*37e0*/  IMAD.SHL.U32 R13, R13, 0x8, RZ ;  /* 0x000000080d0d7824 */ /* 0x000fc400078e00ff */
[--C-:B------:R-:W-:Y:S01]  /*37f0*/  FFMA.FTZ R70, R70, UR35, -R41.reuse ;  /* 0x0000002346467c23 */ /* 0x100fe20008010829 */
[----:B------:R0:W-:Y:S01]  /*3800*/  MUFU.EX2 R81, R63 ;  /* 0x0000003f00517308 */ /* 0x0001e20000000800 */
[----:B-1----:R-:W-:Y:S02]  /*3810*/  IMAD.SHL.U32 R12, R3, 0x40, RZ ;  /* 0x00000040030c7824 */ /* 0x002fe400078e00ff */
[--C-:B------:R-:W-:Y:S01]  /*3820*/  FFMA.FTZ R3, R30, UR35, -R41.reuse ;  /* 0x000000231e037c23 */ /* 0x100fe20008010829 */
[--C-:B------:R-:W-:Y:S01]  /*3830*/  FFMA.FTZ R74, R74, UR35, -R41.reuse ;  /* 0x000000234a4a7c23 */ /* 0x100fe20008010829 */
[--C-:B------:R-:W-:Y:S01]  /*3840*/  FFMA.FTZ R73, R73, UR35, -R41.reuse ;  /* 0x0000002349497c23 */ /* 0x100fe20008010829 */
[--C-:B------:R-:W-:Y:S01]  /*3850*/  FFMA.FTZ R75, R75, UR35, -R41.reuse ;  /* 0x000000234b4b7c23 */ /* 0x100fe20008010829 */
[----:B------:R-:W-:Y:S01]  /*3860*/  LOP3.LUT R12, R12, 0x1c0, RZ, 0xc0, !PT ;  /* 0x000001c00c0c7812 */ /* 0x000fe200078ec0ff */
[--C-:B------:R-:W-:Y:S01]  /*3870*/  FFMA.FTZ R76, R76, UR35, -R41.reuse ;  /* 0x000000234c4c7c23 */ /* 0x100fe20008010829 */
[----:B------:R1:W2:Y:S01]  /*3880*/  MUFU.EX2 R84, R66 ;  /* 0x0000004200547308 */ /* 0x0002a20000000800 */
[----:B0-----:R-:W-:Y:S01]  /*3890*/  FFMA.FTZ R63, R80, UR35, -R41 ;  /* 0x00000023503f7c23 */ /* 0x001fe20008010829 */
[----:B------:R-:W-:Y:S01]  /*38a0*/  LOP3.LUT R13, R12, 0x8, R13, 0xf8, !PT ;  /* 0x000000080c0d7812 */ /* 0x000fe200078ef80d */
[--C-:B------:R-:W-:Y:S01]  /*38b0*/  FFMA.FTZ R80, R58, UR35, -R41.reuse ;  /* 0x000000233a507c23 */ /* 0x100fe20008010829 */
[----:B------:R-:W-:Y:S01]  /*38c0*/  SHF.R.U32.HI R12, RZ, 0x3, R12 ;  /* 0x00000003ff0c7819 */ /* 0x000fe2000001160c */
[--C-:B------:R-:W-:Y:S01]  /*38d0*/  FFMA.FTZ R58, R57, UR35, -R41.reuse ;  /* 0x00000023393a7c23 */ /* 0x100fe20008010829 */
[--C-:B------:R-:W-:Y:S01]  /*38e0*/  FFMA.FTZ R52, R52, UR35, -R41.reuse ;  /* 0x0000002334347c23 */ /* 0x100fe20008010829 */
[--C-:B------:R-:W-:Y:S01]  /*38f0*/  FFMA.FTZ R78, R78, UR35, -R41.reuse ;  /* 0x000000234e4e7c23 */ /* 0x100fe20008010829 */
[----:B------:R-:W-:Y:S01]  /*3900*/  LOP3.LUT R12, R13, R12, RZ, 0x3c, !PT ;  /* 0x0000000c0d0c7212 */ /* 0x000fe200078e3cff */
[----:B------:R-:W0:Y:S01]  /*3910*/  MUFU.EX2 R53, R53 ;  /* 0x0000003500357308 */ /* 0x000e220000000800 */
[----:B------:R-:W-:Y:S01]  /*3920*/  LOP3.LUT R13, R14, 0x7ffffc00, RZ, 0xc0, !PT ;  /* 0x7ffffc000e0d7812 */ /* 0x000fe200078ec0ff */
[----:B-1----:R-:W-:Y:S01]  /*3930*/  FFMA.FTZ R66, R20, UR35, -R41 ;  /* 0x0000002314427c23 */ /* 0x002fe20008010829 */
[----:B---3--:R-:W-:-:S02]  /*3940*/  F2FP.F16.F32.PACK_AB R14, R46, R11 ;  /* 0x0000000b2e0e723e */ /* 0x008fc400000000ff */
[----:B------:R-:W-:Y:S01]  /*3950*/  IADD3 R30, R12, R15, R13 ;  /* 0x0000000f0c1e7210 */ /* 0x000fe20007ffe00d */
[----:B------:R-:W-:Y:S01]  /*3960*/  FADD.FTZ R13, R11, R0 ;  /* 0x000000000b0d7221 */ /* 0x000fe20000010000 */
[----:B------:R-:W-:Y:S01]  /*3970*/  F2FP.F16.F32.PACK_AB R12, R45, R44 ;  /* 0x0000002c2d0c723e */ /* 0x000fe200000000ff */
[----:B------:R-:W1:Y:S01]  /*3980*/  MUFU.EX2 R62, R62 ;  /* 0x0000003e003e7308 */ /* 0x000e620000000800 */
[----:B--2---:R-:W-:Y:S01]  /*3990*/  FADD.FTZ R0, R81, R84 ;  /* 0x0000005451007221 */ /* 0x004fe20000010000 */
[--C-:B------:R-:W-:Y:S01]  /*39a0*/  FFMA.FTZ R11, R64, UR35, -R41.reuse ;  /* 0x00000023400b7c23 */ /* 0x100fe20008010829 */
[--C-:B------:R-:W-:Y:S01]  /*39b0*/  FFMA.FTZ R44, R65, UR35, -R41.reuse ;  /* 0x00000023412c7c23 */ /* 0x100fe20008010829 */
[--C-:B------:R-:W-:Y:S01]  /*39c0*/  FFMA.FTZ R45, R69, UR35, -R41.reuse ;  /* 0x00000023452d7c23 */ /* 0x100fe20008010829 */
[----:B------:R-:W-:Y:S01]  /*39d0*/  FADD.FTZ R15, R85, R0 ;  /* 0x00000000550f7221 */ /* 0x000fe20000010000 */
[----:B------:R-:W-:Y:S01]  /*39e0*/  LEA R0, R30, UR38, 0x1 ;  /* 0x000000261e007c11 */ /* 0x000fe2000f8e08ff */
[----:B------:R-:W-:Y:S01]  /*39f0*/  FFMA.FTZ R30, R68, UR35, -R41 ;  /* 0x00000023441e7c23 */ /* 0x000fe20008010829 */
[----:B------:R2:W-:Y:S01]  /*3a00*/  MUFU.EX2 R4, R27 ;  /* 0x0000001b00047308 */ /* 0x0005e20000000800 */
[C---:B------:R-:W-:Y:S01]  /*3a10*/  FADD.FTZ R20, R86.reuse, R15 ;  /* 0x0000000f56147221 */ /* 0x040fe20000010000 */
[----:B------:R-:W-:-:S06]  /*3a20*/  F2FP.F16.F32.PACK_AB R15, R86, R85 ;  /* 0x00000055560f723e */ /* 0x000fcc00000000ff */
[----:B------:R-:W3:Y:S01]  /*3a30*/  MUFU.EX2 R61, R61 ;  /* 0x0000003d003d7308 */ /* 0x000ee20000000800 */
[----:B--2---:R-:W-:Y:S01]  /*3a40*/  FADD.FTZ R27, R46, R13 ;  /* 0x0000000d2e1b7221 */ /* 0x004fe20000010000 */
[----:B------:R-:W-:-:S03]  /*3a50*/  F2FP.F16.F32.PACK_AB R13, R84, R81 ;  /* 0x00000051540d723e */ /* 0x000fc600000000ff */
[----:B------:R-:W-:Y:S01]  /*3a60*/  FADD.FTZ R46, R6, R27 ;  /* 0x0000001b062e7221 */ /* 0x000fe20000010000 */
[----:B0-----:R-:W-:Y:S01]  /*3a70*/  FADD.FTZ R27, R53, R20 ;  /* 0x00000014351b7221 */ /* 0x001fe20000010000 */
[----:B------:R0:W-:Y:S01]  /*3a80*/  STSM.16.M88.4 [R0+0x21800], R12 ;  /* 0x0218000c00007844 */ /* 0x0001e20000000200 */
[----:B------:R-:W2:Y:S01]  /*3a90*/  MUFU.EX2 R66, R66 ;  /* 0x0000004200427308 */ /* 0x000ea20000000800 */
[----:B------:R-:W-:Y:S01]  /*3aa0*/  FADD.FTZ R57, R19, R46 ;  /* 0x0000002e13397221 */ /* 0x000fe20000010000 */
[----:B-1----:R-:W-:-:S03]  /*3ab0*/  FADD.FTZ R20, R62, R27 ;  /* 0x0000001b3e147221 */ /* 0x002fc60000010000 */
[----:B------:R-:W-:Y:S01]  /*3ac0*/  FADD.FTZ R46, R22, R57 ;  /* 0x00000039162e7221 */ /* 0x000fe20000010000 */
[C---:B------:R-:W-:Y:S02]  /*3ad0*/  F2FP.F16.F32.PACK_AB R22, R21.reuse, R22 ;  /* 0x000000161516723e */ /* 0x040fe400000000ff */
[----:B------:R-:W1:Y:S01]  /*3ae0*/  MUFU.EX2 R60, R60 ;  /* 0x0000003c003c7308 */ /* 0x000e620000000800 */
[----:B------:R-:W-:Y:S01]  /*3af0*/  FADD.FTZ R57, R21, R46 ;  /* 0x0000002e15397221 */ /* 0x000fe20000010000 */
[----:B---3--:R-:W-:Y:S01]  /*3b00*/  FADD.FTZ R27, R61, R20 ;  /* 0x000000143d1b7221 */ /* 0x008fe20000010000 */
[----:B------:R-:W-:Y:S02]  /*3b10*/  F2FP.F16.F32.PACK_AB R21, R62, R53 ;  /* 0x000000353e15723e */ /* 0x000fe400000000ff */
[----:B------:R-:W-:Y:S01]  /*3b20*/  FADD.FTZ R20, R24, R57 ;  /* 0x0000003918147221 */ /* 0x000fe20000010000 */
[----:B------:R-:W-:Y:S02]  /*3b30*/  SEL R53, R2, 0xffffffe0, !P1 ;  /* 0xffffffe002357807 */ /* 0x000fe40004800000 */
[----:B------:R-:W3:Y:S01]  /*3b40*/  MUFU.EX2 R59, R59 ;  /* 0x0000003b003b7308 */ /* 0x000ee20000000800 */
[----:B--2---:R-:W-:Y:S01]  /*3b50*/  FADD.FTZ R27, R66, R27 ;  /* 0x0000001b421b7221 */ /* 0x004fe20000010000 */
[----:B------:R-:W-:Y:S01]  /*3b60*/  FADD.FTZ R57, R23, R20 ;  /* 0x0000001417397221 */ /* 0x000fe20000010000 */
[----:B------:R-:W-:-:S02]  /*3b70*/  F2FP.F16.F32.PACK_AB R20, R19, R6 ;  /* 0x000000061314723e */ /* 0x000fc400000000ff */
[----:B------:R-:W-:Y:S01]  /*3b80*/  F2FP.F16.F32.PACK_AB R24, R23, R24 ;  /* 0x000000181718723e */ /* 0x000fe200000000ff */
[----:B------:R-:W-:Y:S01]  /*3b90*/  FADD.FTZ R46, R26, R57 ;  /* 0x000000391a2e7221 */ /* 0x000fe20000010000 */
[----:B------:R-:W-:Y:S01]  /*3ba0*/  F2FP.F16.F32.PACK_AB R23, R66, R61 ;  /* 0x0000003d4217723e */ /* 0x000fe200000000ff */
[----:B------:R2:W4:Y:S01]  /*3bb0*/  MUFU.EX2 R25, R55 ;  /* 0x0000003700197308 */ /* 0x0005220000000800 */
[----:B-1----:R-:W-:Y:S01]  /*3bc0*/  FADD.FTZ R6, R60, R27 ;  /* 0x0000001b3c067221 */ /* 0x002fe20000010000 */
[----:B------:R-:W-:-:S06]  /*3bd0*/  PLOP3.LUT P1, PT, PT, PT, UP0, 0x80, 0x0 ;  /* 0x000000000000781c */ /* 0x000fcc0003f2f008 */
[----:B------:R-:W1:Y:S01]  /*3be0*/  MUFU.EX2 R63, R63 ;  /* 0x0000003f003f7308 */ /* 0x000e620000000800 */
[--C-:B--2---:R-:W-:Y:S01]  /*3bf0*/  FFMA.FTZ R55, R82, UR35, -R41.reuse ;  /* 0x0000002352377c23 */ /* 0x104fe20008010829 */
[----:B---3--:R-:W-:Y:S01]  /*3c00*/  FADD.FTZ R6, R59, R6 ;  /* 0x000000063b067221 */ /* 0x008fe20000010000 */
[----:B------:R-:W-:-:S05]  /*3c10*/  FFMA.FTZ R41, R79, UR35, -R41 ;  /* 0x000000234f297c23 */ /* 0x000fca0008010829 */
[----:B------:R-:W2:Y:S01]  /*3c20*/  MUFU.EX2 R80, R80 ;  /* 0x0000005000507308 */ /* 0x000ea20000000800 */
[C---:B----4-:R-:W-:Y:S01]  /*3c30*/  FADD.FTZ R19, R25.reuse, R46 ;  /* 0x0000002e19137221 */ /* 0x050fe20000010000 */
[----:B------:R-:W-:Y:S02]  /*3c40*/  F2FP.F16.F32.PACK_AB R26, R25, R26 ;  /* 0x0000001a191a723e */ /* 0x000fe400000000ff */
[----:B------:R-:W-:Y:S01]  /*3c50*/  F2FP.F16.F32.PACK_AB R25, R59, R60 ;  /* 0x0000003c3b19723e */ /* 0x000fe200000000ff */
[----:B0-----:R-:W-:-:S03]  /*3c60*/  FADD.FTZ R12, R28, R19 ;  /* 0x000000131c0c7221 */ /* 0x001fc60000010000 */
[----:B------:R-:W0:Y:S01]  /*3c70*/  MUFU.EX2 R29, R29 ;  /* 0x0000001d001d7308 */ /* 0x000e220000000800 */
[----:B-1----:R-:W-:-:S07]  /*3c80*/  FADD.FTZ R13, R63, R6 ;  /* 0x000000063f0d7221 */ /* 0x002fce0000010000 */
[----:B------:R-:W1:Y:S01]  /*3c90*/  MUFU.EX2 R55, R55 ;  /* 0x0000003700377308 */ /* 0x000e620000000800 */
[C---:B--2---:R-:W-:Y:S01]  /*3ca0*/  FADD.FTZ R6, R80.reuse, R13 ;  /* 0x0000000d50067221 */ /* 0x044fe20000010000 */
[----:B------:R-:W-:-:S06]  /*3cb0*/  F2FP.F16.F32.PACK_AB R27, R80, R63 ;  /* 0x0000003f501b723e */ /* 0x000fcc00000000ff */
        /* <DEDUP_REMOVED lines=9> */
[----:B------:R0:W3:Y:S01]  /*3d50*/  MUFU.EX2 R17, R56 ;  /* 0x0000003800117308 */ /* 0x0000e20000000800 */
[C---:B-1----:R-:W-:Y:S01]  /*3d60*/  FADD.FTZ R2, R50.reuse, R15 ;  /* 0x0000000f32027221 */ /* 0x042fe20000010000 */
[----:B------:R-:W-:-:S06]  /*3d70*/  F2FP.F16.F32.PACK_AB R14, R50, R51 ;  /* 0x00000033320e723e */ /* 0x000fcc00000000ff */
[----:B------:R-:W1:Y:S01]  /*3d80*/  MUFU.EX2 R48, R48 ;  /* 0x0000003000307308 */ /* 0x000e620000000800 */
[----:B--2---:R-:W-:Y:S01]  /*3d90*/  FADD.FTZ R15, R49, R2 ;  /* 0x00000002310f7221 */ /* 0x004fe20000010000 */
[----:B0-----:R-:W-:-:S04]  /*3da0*/  VIADD R56, R0, 0x21800 ;  /* 0x0002180000387836 */ /* 0x001fc80000000000 */
[----:B------:R-:W-:Y:S02]  /*3db0*/  IMAD.IADD R2, R56, 0x1, R53 ;  /* 0x0000000138027824 */ /* 0x000fe400078e0235 */
[----:B------:R-:W0:Y:S01]  /*3dc0*/  MUFU.EX2 R18, R18 ;  /* 0x0000001200127308 */ /* 0x000e220000000800 */
[----:B---3--:R-:W-:Y:S01]  /*3dd0*/  FADD.FTZ R13, R17, R6 ;  /* 0x00000006110d7221 */ /* 0x008fe20000010000 */
[----:B------:R-:W-:Y:S01]  /*3de0*/  IMAD R53, R5, 0x2, R0 ;  /* 0x0000000205357824 */ /* 0x000fe200078e0200 */
[----:B------:R2:W-:Y:S04]  /*3df0*/  STSM.16.M88.4 [R2], R20 ;  /* 0x0000001402007844 */ /* 0x0005e80000000200 */
[----:B------:R3:W-:Y:S01]  /*3e00*/  STSM.16.M88.4 [R53+0x21800], R24 ;  /* 0x0218001835007844 */ /* 0x0007e20000000200 */
[----:B------:R-:W4:Y:S01]  /*3e10*/  MUFU.EX2 R47, R47 ;  /* 0x0000002f002f7308 */ /* 0x000f220000000800 */
[----:B-1----:R-:W-:-:S07]  /*3e20*/  FADD.FTZ R12, R48, R15 ;  /* 0x0000000f300c7221 */ /* 0x002fce0000010000 */
[----:B------:R-:W1:Y:S01]  /*3e30*/  MUFU.EX2 R3, R3 ;  /* 0x0000000300037308 */ /* 0x000e620000000800 */
[----:B0-----:R-:W-:Y:S01]  /*3e40*/  FADD.FTZ R6, R18, R13 ;  /* 0x0000000d12067221 */ /* 0x001fe20000010000 */
[----:B--2---:R-:W-:-:S06]  /*3e50*/  F2FP.F16.F32.PACK_AB R20, R48, R49 ;  /* 0x000000313014723e */ /* 0x004fcc00000000ff */
[----:B------:R-:W0:Y:S01]  /*3e60*/  MUFU.EX2 R54, R54 ;  /* 0x0000003600367308 */ /* 0x000e220000000800 */
[----:B----4-:R-:W-:Y:S01]  /*3e70*/  FADD.FTZ R13, R47, R12 ;  /* 0x0000000c2f0d7221 */ /* 0x010fe20000010000 */
[----:B------:R-:W-:-:S06]  /*3e80*/  F2FP.F16.F32.PACK_AB R12, R29, R28 ;  /* 0x0000001c1d0c723e */ /* 0x000fcc00000000ff */
[----:B------:R-:W2:Y:S01]  /*3e90*/  MUFU.EX2 R11, R11 ;  /* 0x0000000b000b7308 */ /* 0x000ea20000000800 */
[----:B-1----:R-:W-:-:S07]  /*3ea0*/  FADD.FTZ R6, R3, R6 ;  /* 0x0000000603067221 */ /* 0x002fce0000010000 */
[----:B------:R-:W1:Y:S01]  /*3eb0*/  MUFU.EX2 R42, R42 ;  /* 0x0000002a002a7308 */ /* 0x000e620000000800 */
[C---:B0-----:R-:W-:Y:S01]  /*3ec0*/  FADD.FTZ R15, R54.reuse, R13 ;  /* 0x0000000d360f7221 */ /* 0x041fe20000010000 */
[----:B------:R-:W-:-:S06]  /*3ed0*/  F2FP.F16.F32.PACK_AB R22, R54, R47 ;  /* 0x0000002f3616723e */ /* 0x000fcc00000000ff */
[----:B------:R-:W0:Y:S01]  /*3ee0*/  MUFU.EX2 R43, R43 ;  /* 0x0000002b002b7308 */ /* 0x000e220000000800 */
[----:B--2---:R-:W-:-:S07]  /*3ef0*/  FADD.FTZ R13, R11, R6 ;  /* 0x000000060b0d7221 */ /* 0x004fce0000010000 */
[----:B------:R-:W2:Y:S01]  /*3f00*/  MUFU.EX2 R44, R44 ;  /* 0x0000002c002c7308 */ /* 0x000ea20000000800 */
[----:B-1----:R-:W-:-:S07]  /*3f10*/  FADD.FTZ R6, R42, R15 ;  /* 0x0000000f2a067221 */ /* 0x002fce0000010000 */
[----:B------:R-:W3:Y:S01]  /*3f20*/  MUFU.EX2 R36, R36 ;  /* 0x0000002400247308 */ /* 0x000ee20000000800 */
[----:B0-----:R-:W-:-:S07]  /*3f30*/  FADD.FTZ R21, R43, R6 ;  /* 0x000000062b157221 */ /* 0x001fce0000010000 */
[----:B------:R-:W0:Y:S01]  /*3f40*/  MUFU.EX2 R30, R30 ;  /* 0x0000001e001e7308 */ /* 0x000e220000000800 */
[----:B--2---:R-:W-:Y:S01]  /*3f50*/  FADD.FTZ R15, R44, R13 ;  /* 0x0000000d2c0f7221 */ /* 0x004fe20000010000 */
[----:B------:R-:W-:-:S06]  /*3f60*/  F2FP.F16.F32.PACK_AB R13, R58, R55 ;  /* 0x000000373a0d723e */ /* 0x000fcc00000000ff */
[----:B------:R-:W1:Y:S01]  /*3f70*/  MUFU.EX2 R45, R45 ;  /* 0x0000002d002d7308 */ /* 0x000e620000000800 */
[----:B---3--:R-:W-:Y:S01]  /*3f80*/  FADD.FTZ R24, R36, R21 ;  /* 0x0000001524187221 */ /* 0x008fe20000010000 */
[----:B------:R-:W-:-:S06]  /*3f90*/  F2FP.F16.F32.PACK_AB R21, R3, R18 ;  /* 0x000000120315723e */ /* 0x000fcc00000000ff */
[----:B------:R-:W2:Y:S01]  /*3fa0*/  MUFU.EX2 R33, R33 ;  /* 0x0000002100217308 */ /* 0x000ea20000000800 */
[----:B0-----:R-:W-:Y:S01]  /*3fb0*/  FADD.FTZ R6, R30, R15 ;  /* 0x0000000f1e067221 */ /* 0x001fe20000010000 */
[----:B------:R-:W-:-:S06]  /*3fc0*/  F2FP.F16.F32.PACK_AB R15, R17, R4 ;  /* 0x00000004110f723e */ /* 0x000fcc00000000ff */
[----:B------:R-:W0:Y:S01]  /*3fd0*/  MUFU.EX2 R67, R67 ;  /* 0x0000004300437308 */ /* 0x000e220000000800 */
[----:B-1----:R-:W-:Y:S01]  /*3fe0*/  FADD.FTZ R4, R45, R6 ;  /* 0x000000062d047221 */ /* 0x002fe20000010000 */
[C---:B------:R-:W-:Y:S01]  /*3ff0*/  LEA R6, R5.reuse, R56, 0x1 ;  /* 0x0000003805067211 */ /* 0x040fe200078e08ff */
[----:B------:R-:W-:Y:S01]  /*4000*/  IMAD R5, R5, 0x2, R2 ;  /* 0x0000000205057824 */ /* 0x000fe200078e0202 */
[----:B------:R-:W-:-:S04]  /*4010*/  F2FP.F16.F32.PACK_AB R25, R45, R30 ;  /* 0x0000001e2d19723e */ /* 0x000fc800000000ff */
[----:B------:R-:W1:Y:S01]  /*4020*/  MUFU.EX2 R32, R32 ;  /* 0x0000002000207308 */ /* 0x000e620000000800 */
[----:B--2---:R-:W-:Y:S01]  /*4030*/  FADD.FTZ R23, R33, R24 ;  /* 0x0000001821177221 */ /* 0x004fe20000010000 */
[----:B------:R2:W-:Y:S01]  /*4040*/  STSM.16.M88.4 [R5], R12 ;  /* 0x0000000c05007844 */ /* 0x0005e20000000200 */
[----:B------:R-:W-:Y:S02]  /*4050*/  F2FP.F16.F32.PACK_AB R24, R43, R42 ;  /* 0x0000002a2b18723e */ /* 0x000fe400000000ff */
[----:B------:R-:W-:-:S03]  /*4060*/  F2FP.F16.F32.PACK_AB R26, R33, R36 ;  /* 0x00000024211a723e */ /* 0x000fc600000000ff */
[----:B------:R-:W3:Y:S01]  /*4070*/  MUFU.EX2 R46, R71 ;  /* 0x00000047002e7308 */ /* 0x000ee20000000800 */
[----:B0-----:R-:W-:-:S07]  /*4080*/  FADD.FTZ R17, R67, R4 ;  /* 0x0000000443117221 */ /* 0x001fce0000010000 */
[----:B------:R-:W2:Y:S01]  /*4090*/  MUFU.EX2 R31, R31 ;  /* 0x0000001f001f7308 */ /* 0x000ea20000000800 */
[----:B-1----:R-:W-:Y:S01]  /*40a0*/  FADD.FTZ R4, R32, R23 ;  /* 0x0000001720047221 */ /* 0x002fe20000010000 */
[----:B------:R-:W-:-:S05]  /*40b0*/  F2FP.F16.F32.PACK_AB R23, R44, R11 ;  /* 0x0000000b2c17723e */ /* 0x000fca00000000ff */
[----:B------:R0:W-:Y:S01]  /*40c0*/  STSM.16.M88.4 [R0+0x27800], R20 ;  /* 0x0278001400007844 */ /* 0x0001e20000000200 */
[----:B------:R-:W1:Y:S01]  /*40d0*/  MUFU.EX2 R34, R34 ;  /* 0x0000002200227308 */ /* 0x000e620000000800 */
[C---:B---3--:R-:W-:Y:S01]  /*40e0*/  F2FP.F16.F32.PACK_AB R27, R46.reuse, R67 ;  /* 0x000000432e1b723e */ /* 0x048fe200000000ff */
[----:B------:R-:W-:-:S04]  /*40f0*/  FADD.FTZ R17, R46, R17 ;  /* 0x000000112e117221 */ /* 0x000fc80000010000 */
[----:B------:R3:W-:Y:S02]  /*4100*/  STSM.16.M88.4 [R2+0x6000], R24 ;  /* 0x0060001802007844 */ /* 0x0007e40000000200 */
[----:B------:R-:W4:Y:S01]  /*4110*/  MUFU.EX2 R37, R37 ;  /* 0x0000002500257308 */ /* 0x000f220000000800 */
[C---:B--2---:R-:W-:Y:S01]  /*4120*/  F2FP.F16.F32.PACK_AB R12, R31.reuse, R32 ;  /* 0x000000201f0c723e */ /* 0x044fe200000000ff */
[----:B------:R-:W-:-:S06]  /*4130*/  FADD.FTZ R11, R31, R4 ;  /* 0x000000041f0b7221 */ /* 0x000fcc0000010000 */
[----:B------:R-:W2:Y:S01]  /*4140*/  MUFU.EX2 R70, R70 ;  /* 0x0000004600467308 */ /* 0x000ea20000000800 */
[----:B-1----:R-:W-:-:S07]  /*4150*/  FADD.FTZ R18, R34, R11 ;  /* 0x0000000b22127221 */ /* 0x002fce0000010000 */
[----:B------:R-:W1:Y:S01]  /*4160*/  MUFU.EX2 R19, R74 ;  /* 0x0000004a00137308 */ /* 0x000e620000000800 */
[----:B----4-:R-:W-:-:S07]  /*4170*/  F2FP.F16.F32.PACK_AB R14, R37, R34 ;  /* 0x00000022250e723e */ /* 0x010fce00000000ff */
[----:B------:R-:W4:Y:S01]  /*4180*/  MUFU.EX2 R73, R73 ;  /* 0x0000004900497308 */ /* 0x000f220000000800 */
[----:B--2---:R-:W-:Y:S01]  /*4190*/  FADD.FTZ R4, R70, R17 ;  /* 0x0000001146047221 */ /* 0x004fe20000010000 */
[----:B------:R-:W-:-:S06]  /*41a0*/  FADD.FTZ R17, R37, R18 ;  /* 0x0000001225117221 */ /* 0x000fcc0000010000 */
[----:B------:R-:W2:Y:S01]  /*41b0*/  MUFU.EX2 R28, R75 ;  /* 0x0000004b001c7308 */ /* 0x000ea20000000800 */
[C---:B-1----:R-:W-:Y:S01]  /*41c0*/  F2FP.F16.F32.PACK_AB R13, R19.reuse, R70 ;  /* 0x00000046130d723e */ /* 0x042fe200000000ff */
[----:B------:R-:W-:-:S06]  /*41d0*/  FADD.FTZ R4, R19, R4 ;  /* 0x0000000413047221 */ /* 0x000fcc0000010000 */
[----:B------:R-:W1:Y:S01]  /*41e0*/  MUFU.EX2 R38, R38 ;  /* 0x0000002600267308 */ /* 0x000e620000000800 */
[----:B----4-:R-:W-:-:S07]  /*41f0*/  FADD.FTZ R11, R73, R4 ;  /* 0x00000004490b7221 */ /* 0x010fce0000010000 */
[----:B------:R-:W0:Y:S01]  /*4200*/  MUFU.EX2 R39, R39 ;  /* 0x0000002700277308 */ /* 0x000e220000000800 */
[C---:B--2---:R-:W-:Y:S01]  /*4210*/  F2FP.F16.F32.PACK_AB R15, R28.reuse, R73 ;  /* 0x000000491c0f723e */ /* 0x044fe200000000ff */
[----:B------:R-:W-:-:S04]  /*4220*/  FADD.FTZ R11, R28, R11 ;  /* 0x0000000b1c0b7221 */ /* 0x000fc80000010000 */
[----:B------:R3:W-:Y:S02]  /*4230*/  STSM.16.M88.4 [R53+0x27800], R12 ;  /* 0x0278000c35007844 */ /* 0x0007e40000000200 */
[----:B------:R-:W-:Y:S01]  /*4240*/  MUFU.EX2 R35, R35 ;  /* 0x0000002300237308 */ /* 0x000fe20000000800 */
[----:B-1----:R-:W-:-:S07]  /*4250*/  FADD.FTZ R4, R38, R17 ;  /* 0x0000001126047221 */ /* 0x002fce0000010000 */
[----:B------:R-:W1:Y:S01]  /*4260*/  MUFU.EX2 R40, R40 ;  /* 0x0000002800287308 */ /* 0x000e620000000800 */
[C---:B0-----:R-:W-:Y:S01]  /*4270*/  F2FP.F16.F32.PACK_AB R20, R39.reuse, R38 ;  /* 0x000000262714723e */ /* 0x041fe200000000ff */
[----:B------:R-:W-:-:S06]  /*4280*/  FADD.FTZ R18, R39, R4 ;  /* 0x0000000427127221 */ /* 0x000fcc0000010000 */
[----:B------:R-:W0:Y:S08]  /*4290*/  MUFU.EX2 R76, R76 ;  /* 0x0000004c004c7308 */ /* 0x000e300000000800 */
[----:B------:R-:W2:Y:S01]  /*42a0*/  MUFU.EX2 R3, R52 ;  /* 0x0000003400037308 */ /* 0x000ea20000000800 */
[----:B-1----:R-:W-:Y:S01]  /*42b0*/  F2FP.F16.F32.PACK_AB R22, R40, R35 ;  /* 0x000000232816723e */ /* 0x002fe200000000ff */
[----:B------:R-:W-:-:S06]  /*42c0*/  FADD.FTZ R35, R35, R18 ;  /* 0x0000001223237221 */ /* 0x000fcc0000010000 */
[----:B------:R-:W-:Y:S01]  /*42d0*/  MUFU.EX2 R78, R78 ;  /* 0x0000004e004e7308 */ /* 0x000fe20000000800 */
[----:B0-----:R-:W-:-:S07]  /*42e0*/  FADD.FTZ R4, R76, R11 ;  /* 0x0000000b4c047221 */ /* 0x001fce0000010000 */
[----:B------:R-:W0:Y:S01]  /*42f0*/  MUFU.EX2 R41, R41 ;  /* 0x0000002900297308 */ /* 0x000e220000000800 */
[C---:B--2---:R-:W-:Y:S01]  /*4300*/  F2FP.F16.F32.PACK_AB R21, R3.reuse, R76 ;  /* 0x0000004c0315723e */ /* 0x044fe200000000ff */
[----:B------:R-:W-:Y:S01]  /*4310*/  FADD.FTZ R11, R3, R4 ;  /* 0x00000004030b7221 */ /* 0x000fe20000010000 */
[----:B------:R-:W-:Y:S01]  /*4320*/  FADD.FTZ R4, R40, R35 ;  /* 0x0000002328047221 */ /* 0x000fe20000010000 */
[----:B0-----:R-:W-:Y:S02]  /*4330*/  F2FP.F16.F32.PACK_AB R23, R41, R78 ;  /* 0x0000004e2917723e */ /* 0x001fe400000000ff */
[----:B------:R-:W-:-:S03]  /*4340*/  FADD.FTZ R78, R78, R11 ;  /* 0x0000000b4e4e7221 */ /* 0x000fc60000010000 */
[----:B------:R3:W-:Y:S01]  /*4350*/  STSM.16.M88.4 [R5+0x6000], R20 ;  /* 0x0060001405007844 */ /* 0x0007e20000000200 */
[----:B------:R-:W-:Y:S01]  /*4360*/  FADD.FTZ R3, R41, R78 ;  /* 0x0000004e29037221 */ /* 0x000fe20000010000 */
[----:B------:R0:W-:Y:S06]  /*4370*/  MEMBAR.ALL.CTA ;  /* 0x0000000000007992 */ /* 0x0001ec0000008000 */
[----:B0-----:R-:W0:Y:S02]  /*4380*/  FENCE.VIEW.ASYNC.S ;  /* 0x00000000000073c6 */ /* 0x001e240000000000 */
[----:B0-----:R-:W-:Y:S01]  /*4390*/  NOP ;  /* 0x0000000000007918 */ /* 0x001fe20000000000 */
[----:B------:R-:W-:Y:S05]  /*43a0*/  @!P1 BRA `(.L_x_1918) ;  /* 0x0000003000d09947 */ /* 0x000fea0003800000 */
[----:B---3--:R-:W-:Y:S01]  /*43b0*/  IMAD.MOV.U32 R12, RZ, RZ, R77 ;  /* 0x000000ffff0c7224 */ /* 0x008fe200078e004d */
[----:B------:R-:W-:Y:S01]  /*43c0*/  UMOV UR42, URZ ;  /* 0x0000003f002a7c82 */ /* 0x000fe20008000000 */
[----:B------:R-:W-:Y:S01]  /*43d0*/  IMAD.MOV.U32 R11, RZ, RZ, R72 ;  /* 0x000000ffff0b7224 */ /* 0x000fe200078e0048 */
[----:B------:R-:W-:Y:S01]  /*43e0*/  UMOV UR5, URZ ;  /* 0x0000003f00057c82 */ /* 0x000fe20008000000 */
[----:B------:R-:W-:Y:S01]  /*43f0*/  IMAD.MOV.U32 R135, RZ, RZ, RZ ;  /* 0x000000ffff877224 */ /* 0x000fe200078e00ff */
[----:B------:R-:W-:Y:S01]  /*4400*/  ULDC UR34, c[0x0][0x288] ;  /* 0x0000a20000227ab9 */ /* 0x000fe20000000800 */
[----:B------:R-:W-:Y:S01]  /*4410*/  ULDC UR33, c[0x0][0x2f0] ;  /* 0x0000bc0000217ab9 */ /* 0x000fe20000000800 */
[----:B------:R-:W-:Y:S01]  /*4420*/  ULDC UR7, c[0x0][0x9d8] ;  /* 0x0002760000077ab9 */ /* 0x000fe20000000800 */
[----:B------:R-:W-:-:S05]  /*4430*/  ULDC UR35, c[0x0][0x988] ;  /* 0x0002620000237ab9 */ /* 0x000fca0000000800 */
.L_x_1929:
        /* <DEDUP_REMOVED lines=8> */
.L_x_1920:
[----:B------:R-:W-:Y:S01]  /*44c0*/  UIADD3 UR4, UR5, 0x1, URZ ;  /* 0x0000000105047890 */ /* 0x000fe2000fffe03f */
[----:B------:R-:W-:-:S03]  /*44d0*/  MOV R13, UR6 ;  /* 0x00000006000d7c02 */ /* 0x000fc60008000f00 */
[----:B------:R-:W-:Y:S01]  /*44e0*/  UISETP.NE.AND UP0, UPT, UR4, 0x2, UPT ;  /* 0x000000020400788c */ /* 0x000fe2000bf05270 */
[----:B------:R-:W-:-:S03]  /*44f0*/  SHF.L.U32 R13, R13, 0x1f, RZ ;  /* 0x0000001f0d0d7819 */ /* 0x000fc600000006ff */
[----:B------:R-:W-:-:S04]  /*4500*/  USEL UR4, UR4, URZ, UP0 ;  /* 0x0000003f04047287 */ /* 0x000fc80008000000 */
[----:B------:R-:W-:-:S09]  /*4510*/  ULEA UR4, UR4, UR38, 0x3 ;  /* 0x0000002604047291 */ /* 0x000fd2000f8e183f */
[----:B------:R0:W1:Y:S01]  /*4520*/  SYNCS.PHASECHK.TRANS64.TRYWAIT P1, [UR4+0x2d830], R13 ;  /* 0x02d8300dff0075a7 */ /* 0x0000620008020144 */
[----:B------:R-:W-:Y:S05]  /*4530*/  @!P0 BRA `(.L_x_1921) ;  /* 0x0000000000048947 */ /* 0x000fea0003800000 */
[----:B------:R-:W-:Y:S01]  /*4540*/  BPT.TRAP 0x1 ;  /* 0x000000040000795c */ /* 0x000fe20000300000 */
.L_x_1921:
[----:B-1----:R-:W-:Y:S05]  /*4550*/  @P1 BRA `(.L_x_1919) ;  /* 0x0000000000081947 */ /* 0x002fea0003800000 */
[----:B------:R-:W1:Y:S02]  /*4560*/  SYNCS.PHASECHK.TRANS64.TRYWAIT P1, [UR4+0x2d830], R13 ;  /* 0x02d8300dff0075a7 */ /* 0x000e640008020144 */
[----:B-1----:R-:W-:Y:S05]  /*4570*/  @!P1 BRA `(.L_x_1922) ;  /* 0x000000b400dc9947 */ /* 0x002fea0003800000 */
.L_x_1919:
        /* <DEDUP_REMOVED lines=42> */
.L_x_1924:
[----:B------:R-:W-:Y:S01]  /*4820*/  ULEA UR10, UR5, UR38, 0x3 ;  /* 0x00000026050a7291 */ /* 0x000fe2000f8e183f */
[----:B------:R-:W-:-:S05]  /*4830*/  IMAD.U32 R13, RZ, RZ, UR42 ;  /* 0x0000002aff0d7e24 */ /* 0x000fca000f8e00ff */
[----:B------:R-:W-:-:S04]  /*4840*/  SHF.L.U32 R13, R13, 0x1f, RZ ;  /* 0x0000001f0d0d7819 */ /* 0x000fc800000006ff */
[----:B------:R0:W1:Y:S01]  /*4850*/  SYNCS.PHASECHK.TRANS64.TRYWAIT P1, [UR10+0x2d850], R13 ;  /* 0x02d8500dff0075a7 */ /* 0x000062000802014a */
[----:B------:R-:W-:Y:S05]  /*4860*/  @!P0 BRA `(.L_x_1925) ;  /* 0x0000000000048947 */ /* 0x000fea0003800000 */
[----:B------:R-:W-:Y:S01]  /*4870*/  BPT.TRAP 0x1 ;  /* 0x000000040000795c */ /* 0x000fe20000300000 */
.L_x_1925:
[----:B-1----:R-:W-:Y:S05]  /*4880*/  @P1 BRA `(.L_x_1923) ;  /* 0x0000000000081947 */ /* 0x002fea0003800000 */
[----:B------:R-:W1:Y:S02]  /*4890*/  SYNCS.PHASECHK.TRANS64.TRYWAIT P1, [UR10+0x2d850], R13 ;  /* 0x02d8500dff0075a7 */ /* 0x000e64000802014a */
[----:B-1----:R-:W-:Y:S05]  /*48a0*/  @!P1 BRA `(.L_x_1926) ;  /* 0x000000b400289947 */ /* 0x002fea0003800000 */
.L_x_1923:
        /* <DEDUP_REMOVED lines=71> */
.L_x_1927:
[----:B------:R-:W-:Y:S01]  /*4d20*/  UISETP.NE.AND UP0, UPT, UR41, URZ, UPT ;  /* 0x0000003f2900728c */ /* 0x000fe2000bf05270 */
[----:B------:R-:W-:Y:S01]  /*4d30*/  FMUL.FTZ R143, R29, UR7 ;  /* 0x000000071d8f7c20 */ /* 0x000fe20008410000 */
[----:B------:R-:W-:Y:S02]  /*4d40*/  IMAD.MOV.U32 R137, RZ, RZ, R7 ;  /* 0x000000ffff897224 */ /* 0x000fe400078e0007 */
[----:B------:R-:W-:Y:S01]  /*4d50*/  FMUL.FTZ R144, R33, UR7 ;  /* 0x0000000721907c20 */ /* 0x000fe20008410000 */
[----:B------:R-:W-:Y:S01]  /*4d60*/  FMUL.FTZ R140, R25, UR7 ;  /* 0x00000007198c7c20 */ /* 0x000fe20008410000 */
[----:B------:R-:W-:Y:S01]  /*4d70*/  FMUL.FTZ R141, R24, UR7 ;  /* 0x00000007188d7c20 */ /* 0x000fe20008410000 */
[----:B------:R-:W-:Y:S01]  /*4d80*/  PLOP3.LUT P1, PT, PT, PT, UP0, 0x80, 0x0 ;  /* 0x000000000000781c */ /* 0x000fe20003f2f008 */
[----:B------:R-:W-:Y:S01]  /*4d90*/  FMUL.FTZ R25, R47, UR7 ;  /* 0x000000072f197c20 */ /* 0x000fe20008410000 */
[----:B------:R-:W-:Y:S01]  /*4da0*/  PLOP3.LUT P2, PT, PT, PT, UP0, 0x80, 0x0 ;  /* 0x000000000000781c */ /* 0x000fe20003f4f008 */
[----:B------:R-:W-:Y:S01]  /*4db0*/  FMUL.FTZ R17, R31, UR7 ;  /* 0x000000071f117c20 */ /* 0x000fe20008410000 */
[----:B------:R-:W-:Y:S01]  /*4dc0*/  MOV R47, 0xfffffffe ;  /* 0xfffffffe002f7802 */ /* 0x000fe20000000f00 */
[----:B------:R-:W-:Y:S01]  /*4dd0*/  @UP0 ULDC UR10, c[0x0][0x44c] ;  /* 0x00011300000a0ab9 */ /* 0x000fe20000000800 */
[----:B------:R-:W1:Y:S01]  /*4de0*/  MUFU.TANH R141, R141 ;  /* 0x0000008d008d7308 */ /* 0x000e620000002400 */
[----:B------:R-:W-:-:S02]  /*4df0*/  IMAD.U32 R31, RZ, RZ, UR33 ;  /* 0x00000021ff1f7e24 */ /* 0x000fc4000f8e00ff */
[----:B------:R-:W-:Y:S01]  /*4e00*/  FMUL.FTZ R139, R28, UR7 ;  /* 0x000000071c8b7c20 */ /* 0x000fe20008410000 */
[----:B------:R-:W-:Y:S01]  /*4e10*/  FMUL.FTZ R145, R32, UR7 ;  /* 0x0000000720917c20 */ /* 0x000fe20008410000 */
[----:B------:R-:W-:Y:S01]  /*4e20*/  FMUL.FTZ R19, R35, UR7 ;  /* 0x0000000723137c20 */ /* 0x000fe20008410000 */
[----:B------:R-:W-:Y:S01]  /*4e30*/  FMUL.FTZ R35, R36, UR7 ;  /* 0x0000000724237c20 */ /* 0x000fe20008410000 */
[----:B------:R-:W-:Y:S01]  /*4e40*/  FMUL.FTZ R36, R37, UR7 ;  /* 0x0000000725247c20 */ /* 0x000fe20008410000 */
[----:B------:R-:W-:Y:S01]  /*4e50*/  @P1 IMAD.HI.U32 R29, R7, UR10, RZ ;  /* 0x0000000a071d1c27 */ /* 0x000fe2000f8e00ff */
[----:B------:R-:W-:Y:S01]  /*4e60*/  @UP0 ULDC UR10, c[0x0][0x450] ;  /* 0x00011400000a0ab9 */ /* 0x000fe20000000800 */
[----:B------:R-:W2:Y:S02]  /*4e70*/  MUFU.TANH R140, R140 ;  /* 0x0000008c008c7308 */ /* 0x000ea40000002400 */
[----:B------:R-:W-:Y:S01]  /*4e80*/  FMUL.FTZ R18, R34, UR7 ;  /* 0x0000000722127c20 */ /* 0x000fe20008410000 */
[----:B------:R-:W-:Y:S01]  /*4e90*/  FMUL.FTZ R37, R40, UR7 ;  /* 0x0000000728257c20 */ /* 0x000fe20008410000 */
[----:B------:R-:W-:Y:S01]  /*4ea0*/  @P2 SHF.R.U32.HI R137, RZ, UR10, R29 ;  /* 0x0000000aff892c19 */ /* 0x000fe2000801161d */
[----:B------:R-:W-:Y:S01]  /*4eb0*/  UMOV UR10, 0xffffff80 ;  /* 0xffffff80000a7882 */ /* 0x000fe20000000000 */
[----:B------:R-:W-:Y:S01]  /*4ec0*/  FMUL.FTZ R14, R27, UR7 ;  /* 0x000000071b0e7c20 */ /* 0x000fe20008410000 */
[----:B------:R-:W-:Y:S01]  /*4ed0*/  UIMAD UR10, UR39, UR10, 0x1 ;  /* 0x00000001270a74a4 */ /* 0x000fe2000f8e020a */
[----:B------:R-:W-:Y:S01]  /*4ee0*/  FMUL.FTZ R27, R51, UR7 ;  /* 0x00000007331b7c20 */ /* 0x000fe20008410000 */
[----:B------:R-:W3:Y:S01]  /*4ef0*/  SHFL.IDX PT, R33, R137, RZ, 0x1c1f ;  /* 0x001c1fff89217589 */ /* 0x000ee200000e0000 */
[----:B------:R-:W4:Y:S01]  /*4f00*/  MUFU.TANH R139, R139 ;  /* 0x0000008b008b7308 */ /* 0x000f220000002400 */
[----:B------:R-:W-:Y:S01]  /*4f10*/  FMUL.FTZ R20, R38, UR7 ;  /* 0x0000000726147c20 */ /* 0x000fe20008410000 */
[----:B------:R-:W-:Y:S01]  /*4f20*/  FMUL.FTZ R38, R41, UR7 ;  /* 0x0000000729267c20 */ /* 0x000fe20008410000 */
[----:B------:R-:W-:-:S02]  /*4f30*/  IMAD R136, R10, R47, UR10 ;  /* 0x0000000a0a887e24 */ /* 0x000fc4000f8e022f */
[----:B0-----:R-:W-:Y:S01]  /*4f40*/  FMUL.FTZ R13, R26, UR7 ;  /* 0x000000071a0d7c20 */ /* 0x001fe20008410000 */
[----:B------:R-:W-:Y:S01]  /*4f50*/  FMUL.FTZ R26, R50, UR7 ;  /* 0x00000007321a7c20 */ /* 0x000fe20008410000 */
[----:B------:R-:W-:Y:S01]  /*4f60*/  FMUL.FTZ R21, R39, UR7 ;  /* 0x0000000727157c20 */ /* 0x000fe20008410000 */
[----:B------:R-:W-:Y:S01]  /*4f70*/  IMAD R136, R31, UR40, R136 ;  /* 0x000000281f887c24 */ /* 0x000fe2000f8e0288 */
        /* <DEDUP_REMOVED lines=14> */
[----:B------:R-:W-:Y:S01]  /*5060*/  FMUL.FTZ R48, R60, UR7 ;  /* 0x000000073c307c20 */ /* 0x000fe20008410000 */
[----:B---3--:R-:W-:Y:S01]  /*5070*/  IADD3 R146, R33, -UR34, R136 ;  /* 0x8000002221927c10 */ /* 0x008fe2000fffe088 */
[----:B------:R-:W3:Y:S01]  /*5080*/  MUFU.TANH R144, R144 ;  /* 0x0000009000907308 */ /* 0x000ee20000002400 */
[----:B------:R-:W-:Y:S01]  /*5090*/  FMUL.FTZ R29, R55, UR7 ;  /* 0x00000007371d7c20 */ /* 0x000fe20008410000 */
[----:B------:R-:W-:Y:S01]  /*50a0*/  FMUL.FTZ R47, R61, UR7 ;  /* 0x000000073d2f7c20 */ /* 0x000fe20008410000 */
[----:B------:R-:W-:Y:S01]  /*50b0*/  ISETP.GT.AND P1, PT, R146, RZ, PT ;  /* 0x000000ff9200720c */ /* 0x000fe20003f24270 */
[----:B------:R-:W-:Y:S01]  /*50c0*/  FMUL.FTZ R49, R64, UR7 ;  /* 0x0000000740317c20 */ /* 0x000fe20008410000 */
[----:B------:R-:W-:Y:S01]  /*50d0*/  ISETP.GT.AND P2, PT, R146, 0x1, PT ;  /* 0x000000019200780c */ /* 0x000fe20003f44270 */
[----:B------:R-:W-:Y:S01]  /*50e0*/  FMUL.FTZ R15, R30, UR7 ;  /* 0x000000071e0f7c20 */ /* 0x000fe20008410000 */
[----:B-1----:R-:W-:Y:S01]  /*50f0*/  FSEL R141, R141, -INF , P1 ;  /* 0xff8000008d8d7808 */ /* 0x002fe20000800000 */
[----:B------:R-:W1:Y:S01]  /*5100*/  MUFU.TANH R35, R35 ;  /* 0x0000002300237308 */ /* 0x000e620000002400 */
[----:B------:R-:W-:Y:S01]  /*5110*/  ISETP.GT.AND P1, PT, R146, 0x8, PT ;  /* 0x000000089200780c */ /* 0x000fe20003f24270 */
[----:B------:R-:W-:Y:S01]  /*5120*/  FMUL.FTZ R30, R58, UR7 ;  /* 0x000000073a1e7c20 */ /* 0x000fe20008410000 */
[----:B--2---:R-:W-:Y:S01]  /*5130*/  FSEL R140, R140, -INF , P2 ;  /* 0xff8000008c8c7808 */ /* 0x004fe20001000000 */
[----:B------:R-:W-:Y:S01]  /*5140*/  FMUL.FTZ R80, R80, UR7 ;  /* 0x0000000750507c20 */ /* 0x000fe20008410000 */
[----:B------:R-:W-:Y:S01]  /*5150*/  FMNMX.FTZ R33, R141, R11, !PT ;  /* 0x0000000b8d217209 */ /* 0x000fe20007810000 */
[----:B------:R-:W-:Y:S01]  /*5160*/  FMUL.FTZ R81, R81, UR7 ;  /* 0x0000000751517c20 */ /* 0x000fe20008410000 */
[----:B------:R-:W-:Y:S01]  /*5170*/  ISETP.GT.AND P2, PT, R146, 0x9, PT ;  /* 0x000000099200780c */ /* 0x000fe20003f44270 */
[----:B------:R-:W2:Y:S01]  /*5180*/  MUFU.TANH R36, R36 ;  /* 0x0000002400247308 */ /* 0x000ea20000002400 */
[----:B----4-:R-:W-:Y:S01]  /*5190*/  FSEL R139, R139, -INF , P1 ;  /* 0xff8000008b8b7808 */ /* 0x010fe20000800000 */
[----:B------:R-:W-:Y:S01]  /*51a0*/  FMUL.FTZ R84, R84, UR7 ;  /* 0x0000000754547c20 */ /* 0x000fe20008410000 */
[----:B------:R-:W-:Y:S01]  /*51b0*/  FMNMX.FTZ R34, R140, R33, !PT ;  /* 0x000000218c227209 */ /* 0x000fe20007810000 */
[----:B------:R-:W-:Y:S01]  /*51c0*/  FMUL.FTZ R85, R85, UR7 ;  /* 0x0000000755557c20 */ /* 0x000fe20008410000 */
[C---:B------:R-:W-:Y:S01]  /*51d0*/  ISETP.GT.AND P1, PT, R146.reuse, 0x10, PT ;  /* 0x000000109200780c */ /* 0x040fe20003f24270 */
[----:B------:R-:W-:Y:S01]  /*51e0*/  FMUL.FTZ R31, R59, UR7 ;  /* 0x000000073b1f7c20 */ /* 0x000fe20008410000 */
[----:B0-----:R-:W-:Y:S01]  /*51f0*/  FSEL R32, R143, -INF , P2 ;  /* 0xff8000008f207808 */ /* 0x001fe20001000000 */
[----:B------:R-:W0:Y:S01]  /*5200*/  MUFU.TANH R37, R37 ;  /* 0x0000002500257308 */ /* 0x000e220000002400 */
[----:B------:R-:W-:Y:S01]  /*5210*/  FMNMX.FTZ R51, R139, R34, !PT ;  /* 0x000000228b337209 */ /* 0x000fe20007810000 */
[----:B------:R-:W4:Y:S01]  /*5220*/  S2UR UR11, SR_CgaCtaId ;  /* 0x00000000000b79c3 */ /* 0x000f220000008800 */
[----:B------:R-:W-:Y:S01]  /*5230*/  ISETP.GT.AND P2, PT, R146, 0x11, PT ;  /* 0x000000119200780c */ /* 0x000fe20003f44270 */
[----:B------:R-:W-:Y:S01]  /*5240*/  ULEA UR10, UR4, UR38, 0x3 ;  /* 0x00000026040a7291 */ /* 0x000fe2000f8e183f */
[----:B-----5:R-:W-:-:S02]  /*5250*/  FSEL R33, R145, -INF , P1 ;  /* 0xff80000091217808 */ /* 0x020fc40000800000 */
[----:B------:R-:W-:Y:S01]  /*5260*/  FMNMX.FTZ R50, R32, R51, !PT ;  /* 0x0000003320327209 */ /* 0x000fe20007810000 */
[----:B------:R-:W5:Y:S01]  /*5270*/  MUFU.TANH R38, R38 ;  /* 0x0000002600267308 */ /* 0x000f620000002400 */
[----:B------:R-:W-:Y:S01]  /*5280*/  ISETP.GT.AND P1, PT, R146, 0x18, PT ;  /* 0x000000189200780c */ /* 0x000fe20003f24270 */
[----:B------:R-:W-:Y:S01]  /*5290*/  UIADD3 UR10, UR10, 0x2d840, URZ ;  /* 0x0002d8400a0a7890 */ /* 0x000fe2000fffe03f */
[----:B---3--:R-:W-:Y:S02]  /*52a0*/  FSEL R34, R144, -INF , P2 ;  /* 0xff80000090227808 */ /* 0x008fe40001000000 */
[----:B------:R-:W-:Y:S01]  /*52b0*/  FMNMX.FTZ R51, R33, R50, !PT ;  /* 0x0000003221337209 */ /* 0x000fe20007810000 */
[----:B------:R-:W-:Y:S01]  /*52c0*/  FMUL.FTZ R50, R65, UR7 ;  /* 0x0000000741327c20 */ /* 0x000fe20008410000 */
[----:B------:R-:W-:Y:S01]  /*52d0*/  ISETP.GT.AND P2, PT, R146, 0x19, PT ;  /* 0x000000199200780c */ /* 0x000fe20003f44270 */
[----:B------:R-:W3:Y:S01]  /*52e0*/  MUFU.TANH R39, R39 ;  /* 0x0000002700277308 */ /* 0x000ee20000002400 */
[----:B-1----:R-:W-:Y:S01]  /*52f0*/  FSEL R35, R35, -INF , P1 ;  /* 0xff80000023237808 */ /* 0x002fe20000800000 */
[----:B------:R-:W-:Y:S01]  /*5300*/  FMUL.FTZ R65, R70, UR7 ;  /* 0x0000000746417c20 */ /* 0x000fe20008410000 */
[----:B------:R-:W-:Y:S01]  /*5310*/  FMNMX.FTZ R52, R34, R51, !PT ;  /* 0x0000003322347209 */ /* 0x000fe20007810000 */
[----:B------:R-:W-:Y:S01]  /*5320*/  FMUL.FTZ R51, R68, UR7 ;  /* 0x0000000744337c20 */ /* 0x000fe20008410000 */
[----:B------:R-:W-:Y:S01]  /*5330*/  ISETP.GT.AND P1, PT, R146, 0x20, PT ;  /* 0x000000209200780c */ /* 0x000fe20003f24270 */
[----:B------:R-:W-:Y:S01]  /*5340*/  FMUL.FTZ R70, R79, UR7 ;  /* 0x000000074f467c20 */ /* 0x000fe20008410000 */
[----:B--2---:R-:W-:Y:S01]  /*5350*/  FSEL R36, R36, -INF , P2 ;  /* 0xff80000024247808 */ /* 0x004fe20001000000 */
[----:B------:R-:W1:Y:S01]  /*5360*/  MUFU.TANH R40, R40 ;  /* 0x0000002800287308 */ /* 0x000e620000002400 */
[----:B------:R-:W-:Y:S01]  /*5370*/  FMNMX.FTZ R53, R35, R52, !PT ;  /* 0x0000003423357209 */ /* 0x000fe20007810000 */
[----:B------:R-:W2:Y:S01]  /*5380*/  SHFL.IDX PT, R79, R137, 0x1, 0x1c1f ;  /* 0x003c1f00894f7f89 */ /* 0x000ea200000e0000 */
[----:B------:R-:W-:Y:S01]  /*5390*/  ISETP.GT.AND P2, PT, R146, 0x21, PT ;  /* 0x000000219200780c */ /* 0x000fe20003f44270 */
[----:B----4-:R-:W-:Y:S01]  /*53a0*/  UPRMT UR10, UR11, 0x654, UR10 ;  /* 0x000006540b0a7896 */ /* 0x010fe2000800000a */
[----:B0-----:R-:W-:-:S02]  /*53b0*/  FSEL R37, R37, -INF , P1 ;  /* 0xff80000025257808 */ /* 0x001fc40000800000 */
[----:B------:R-:W-:Y:S01]  /*53c0*/  FMNMX.FTZ R52, R36, R53, !PT ;  /* 0x0000003524347209 */ /* 0x000fe20007810000 */
[----:B------:R-:W0:Y:S01]  /*53d0*/  MUFU.TANH R41, R41 ;  /* 0x0000002900297308 */ /* 0x000e220000002400 */
[----:B------:R-:W-:Y:S02]  /*53e0*/  ISETP.GT.AND P1, PT, R146, 0x28, PT ;  /* 0x000000289200780c */ /* 0x000fe40003f24270 */
[----:B-----5:R-:W-:Y:S02]  /*53f0*/  FSEL R38, R38, -INF , P2 ;  /* 0xff80000026267808 */ /* 0x020fe40001000000 */
[----:B------:R-:W-:Y:S01]  /*5400*/  FMNMX.FTZ R53, R37, R52, !PT ;  /* 0x0000003425357209 */ /* 0x000fe20007810000 */
[----:B------:R-:W-:Y:S01]  /*5410*/  FMUL.FTZ R52, R69, UR7 ;  /* 0x0000000745347c20 */ /* 0x000fe20008410000 */
[----:B------:R-:W-:Y:S01]  /*5420*/  ISETP.GT.AND P2, PT, R146, 0x29, PT ;  /* 0x000000299200780c */ /* 0x000fe20003f44270 */
[----:B------:R-:W4:Y:S01]  /*5430*/  MUFU.TANH R42, R42 ;  /* 0x0000002a002a7308 */ /* 0x000f220000002400 */
[----:B---3--:R-:W-:Y:S01]  /*5440*/  FSEL R39, R39, -INF , P1 ;  /* 0xff80000027277808 */ /* 0x008fe20000800000 */
[----:B------:R-:W-:Y:S01]  /*5450*/  SYNCS.ARRIVE.TRANS64.RED.A1T0 RZ, [UR10], RZ ;  /* 0x000000ffffff79a7 */ /* 0x000fe2000810040a */
[----:B------:R-:W-:-:S02]  /*5460*/  FMNMX.FTZ R54, R38, R53, !PT ;  /* 0x0000003526367209 */ /* 0x000fc40007810000 */
[----:B------:R-:W-:Y:S02]  /*5470*/  ISETP.GT.AND P1, PT, R146, 0x30, PT ;  /* 0x000000309200780c */ /* 0x000fe40003f24270 */
[----:B-1----:R-:W-:Y:S01]  /*5480*/  FSEL R40, R40, -INF , P2 ;  /* 0xff80000028287808 */ /* 0x002fe20001000000 */
[----:B------:R-:W1:Y:S01]  /*5490*/  MUFU.TANH R43, R43 ;  /* 0x0000002b002b7308 */ /* 0x000e620000002400 */
[----:B------:R-:W-:Y:S01]  /*54a0*/  FMNMX.FTZ R53, R39, R54, !PT ;  /* 0x0000003627357209 */ /* 0x000fe20007810000 */
[----:B------:R-:W-:Y:S01]  /*54b0*/  FMUL.FTZ R54, R72, UR7 ;  /* 0x0000000748367c20 */ /* 0x000fe20008410000 */
[----:B------:R-:W-:Y:S02]  /*54c0*/  ISETP.GT.AND P2, PT, R146, 0x31, PT ;  /* 0x000000319200780c */ /* 0x000fe40003f44270 */
[----:B0-----:R-:W-:Y:S02]  /*54d0*/  FSEL R41, R41, -INF , P1 ;  /* 0xff80000029297808 */ /* 0x001fe40000800000 */
[----:B------:R-:W-:Y:S01]  /*54e0*/  FMNMX.FTZ R56, R40, R53, !PT ;  /* 0x0000003528387209 */ /* 0x000fe20007810000 */
[----:B------:R-:W0:Y:S01]  /*54f0*/  MUFU.TANH R44, R44 ;  /* 0x0000002c002c7308 */ /* 0x000e220000002400 */
[----:B------:R-:W-:Y:S01]  /*5500*/  ISETP.GT.AND P1, PT, R146, 0x38, PT ;  /* 0x000000389200780c */ /* 0x000fe20003f24270 */
[----:B------:R-:W-:Y:S01]  /*5510*/  FMUL.FTZ R53, R73, UR7 ;  /* 0x0000000749357c20 */ /* 0x000fe20008410000 */
[----:B----4-:R-:W-:Y:S01]  /*5520*/  FSEL R42, R42, -INF , P2 ;  /* 0xff8000002a2a7808 */ /* 0x010fe20001000000 */
[----:B------:R-:W-:Y:S01]  /*5530*/  FMUL.FTZ R73, R83, UR7 ;  /* 0x0000000753497c20 */ /* 0x000fe20008410000 */
[----:B------:R-:W-:-:S02]  /*5540*/  FMNMX.FTZ R55, R41, R56, !PT ;  /* 0x0000003829377209 */ /* 0x000fc40007810000 */
[----:B------:R-:W-:Y:S01]  /*5550*/  ISETP.GT.AND P2, PT, R146, 0x39, PT ;  /* 0x000000399200780c */ /* 0x000fe20003f44270 */
[----:B------:R-:W3:Y:S01]  /*5560*/  MUFU.TANH R45, R45 ;  /* 0x0000002d002d7308 */ /* 0x000ee20000002400 */
[----:B-1----:R-:W-:Y:S02]  /*5570*/  FSEL R43, R43, -INF , P1 ;  /* 0xff8000002b2b7808 */ /* 0x002fe40000800000 */
[----:B------:R-:W-:Y:S01]  /*5580*/  FMNMX.FTZ R56, R42, R55, !PT ;  /* 0x000000372a387209 */ /* 0x000fe20007810000 */
[----:B------:R-:W-:Y:S01]  /*5590*/  FMUL.FTZ R55, R76, UR7 ;  /* 0x000000074c377c20 */ /* 0x000fe20008410000 */
[----:B------:R-:W-:Y:S01]  /*55a0*/  ISETP.GT.AND P1, PT, R146, 0x40, PT ;  /* 0x000000409200780c */ /* 0x000fe20003f24270 */
[----:B------:R-:W-:Y:S01]  /*55b0*/  FMUL.FTZ R76, R86, UR7 ;  /* 0x00000007564c7c20 */ /* 0x000fe20008410000 */
[----:B------:R-:W-:Y:S01]  /*55c0*/  FMNMX.FTZ R57, R43, R56, !PT ;  /* 0x000000382b397209 */ /* 0x000fe20007810000 */
[----:B------:R-:W1:Y:S01]  /*55d0*/  MUFU.TANH R46, R46 ;  /* 0x0000002e002e7308 */ /* 0x000e620000002400 */
[----:B0-----:R-:W-:-:S02]  /*55e0*/  FSEL R44, R44, -INF , P2 ;  /* 0xff8000002c2c7808 */ /* 0x001fc40001000000 */
[----:B------:R-:W-:Y:S02]  /*55f0*/  ISETP.GT.AND P2, PT, R146, 0x41, PT ;  /* 0x000000419200780c */ /* 0x000fe40003f44270 */
[----:B------:R-:W-:Y:S02]  /*5600*/  FMNMX.FTZ R56, R44, R57, !PT ;  /* 0x000000392c387209 */ /* 0x000fe40007810000 */
[----:B--2---:R-:W-:Y:S01]  /*5610*/  IADD3 R79, R79, -UR34, R136 ;  /* 0x800000224f4f7c10 */ /* 0x004fe2000fffe088 */
[----:B------:R-:W0:Y:S01]  /*5620*/  MUFU.TANH R48, R48 ;  /* 0x0000003000307308 */ /* 0x000e220000002400 */
[----:B---3--:R-:W-:Y:S02]  /*5630*/  FSEL R45, R45, -INF , P1 ;  /* 0xff8000002d2d7808 */ /* 0x008fe40000800000 */
[----:B------:R-:W-:Y:S02]  /*5640*/  ISETP.GT.AND P1, PT, R146, 0x48, PT ;  /* 0x000000489200780c */ /* 0x000fe40003f24270 */
[----:B------:R-:W-:Y:S01]  /*5650*/  FMNMX.FTZ R57, R45, R56, !PT ;  /* 0x000000382d397209 */ /* 0x000fe20007810000 */
[----:B------:R-:W-:Y:S01]  /*5660*/  FMUL.FTZ R56, R77, UR7 ;  /* 0x000000074d387c20 */ /* 0x000fe20008410000 */
[----:B------:R-:W-:Y:S01]  /*5670*/  ISETP.GT.AND P3, PT, R79, 0x1, PT ;  /* 0x000000014f00780c */ /* 0x000fe20003f64270 */
[----:B------:R-:W2:Y:S01]  /*5680*/  MUFU.TANH R47, R47 ;  /* 0x0000002f002f7308 */ /* 0x000ea20000002400 */
[----:B-1----:R-:W-:Y:S01]  /*5690*/  FSEL R46, R46, -INF , P2 ;  /* 0xff8000002e2e7808 */ /* 0x002fe20001000000 */
[----:B------:R-:W-:Y:S01]  /*56a0*/  FMUL.FTZ R77, R87, UR7 ;  /* 0x00000007574d7c20 */ /* 0x000fe20008410000 */
[----:B------:R-:W-:-:S02]  /*56b0*/  ISETP.GT.AND P2, PT, R146, 0x49, PT ;  /* 0x000000499200780c */ /* 0x000fc40003f44270 */
[----:B------:R-:W-:-:S03]  /*56c0*/  FMNMX.FTZ R57, R46, R57, !PT ;  /* 0x000000392e397209 */ /* 0x000fc60007810000 */
[----:B------:R-:W1:Y:S01]  /*56d0*/  MUFU.TANH R49, R49 ;  /* 0x0000003100317308 */ /* 0x000e620000002400 */
[----:B0-----:R-:W-:Y:S02]  /*56e0*/  FSEL R48, R48, -INF , P1 ;  /* 0xff80000030307808 */ /* 0x001fe40000800000 */
[----:B------:R-:W-:Y:S02]  /*56f0*/  ISETP.GT.AND P1, PT, R146, 0x50, PT ;  /* 0x000000509200780c */ /* 0x000fe40003f24270 */
[----:B------:R-:W-:-:S03]  /*5700*/  FMNMX.FTZ R58, R48, R57, !PT ;  /* 0x00000039303a7209 */ /* 0x000fc60007810000 */
[----:B------:R-:W0:Y:S01]  /*5710*/  MUFU.TANH R50, R50 ;  /* 0x0000003200327308 */ /* 0x000e220000002400 */
[----:B--2---:R-:W-:Y:S02]  /*5720*/  FSEL R47, R47, -INF , P2 ;  /* 0xff8000002f2f7808 */ /* 0x004fe40001000000 */
[----:B------:R-:W-:Y:S02]  /*5730*/  ISETP.GT.AND P2, PT, R146, 0x51, PT ;  /* 0x000000519200780c */ /* 0x000fe40003f44270 */
[----:B------:R-:W-:-:S03]  /*5740*/  FMNMX.FTZ R58, R47, R58, !PT ;  /* 0x0000003a2f3a7209 */ /* 0x000fc60007810000 */
[----:B------:R-:W2:Y:S01]  /*5750*/  MUFU.TANH R51, R51 ;  /* 0x0000003300337308 */ /* 0x000ea20000002400 */
[----:B-1----:R-:W-:Y:S02]  /*5760*/  FSEL R49, R49, -INF , P1 ;  /* 0xff80000031317808 */ /* 0x002fe40000800000 */
[----:B------:R-:W-:Y:S02]  /*5770*/  ISETP.GT.AND P1, PT, R146, 0x58, PT ;  /* 0x000000589200780c */ /* 0x000fe40003f24270 */
        /* <DEDUP_REMOVED lines=24> */
[----:B------:R-:W-:Y:S01]  /*5900*/  FMNMX.FTZ R59, R55, R58, !PT ;  /* 0x0000003a373b7209 */ /* 0x000fe20007810000 */
[----:B------:R-:W-:Y:S01]  /*5910*/  FMUL.FTZ R58, R62, UR7 ;  /* 0x000000073e3a7c20 */ /* 0x000fe20008410000 */
[----:B------:R-:W-:Y:S01]  /*5920*/  FMUL.FTZ R62, R63, UR7 ;  /* 0x000000073f3e7c20 */ /* 0x000fe20008410000 */
[----:B------:R-:W1:Y:S01]  /*5930*/  MUFU.TANH R81, R81 ;  /* 0x0000005100517308 */ /* 0x000e620000002400 */
[----:B0-----:R-:W-:Y:S02]  /*5940*/  FSEL R56, R56, -INF , P2 ;  /* 0xff80000038387808 */ /* 0x001fe40001000000 */
[----:B------:R-:W-:-:S02]  /*5950*/  ISETP.GT.AND P2, PT, R146, 0x71, PT ;  /* 0x000000719200780c */ /* 0x000fc40003f44270 */
        /* <DEDUP_REMOVED lines=10> */
[----:B0-----:R-:W-:-:S04]  /*5a00*/  FSEL R60, R84, -INF , P1 ;  /* 0xff800000543c7808 */ /* 0x001fc80000800000 */
[----:B------:R-:W-:Y:S01]  /*5a10*/  FMNMX.FTZ R64, R60, R63, !PT ;  /* 0x0000003f3c407209 */ /* 0x000fe20007810000 */
[----:B------:R-:W-:Y:S01]  /*5a20*/  FMUL.FTZ R63, R66, UR7 ;  /* 0x00000007423f7c20 */ /* 0x000fe20008410000 */
[----:B------:R-:W-:Y:S01]  /*5a30*/  FMUL.FTZ R66, R71, UR7 ;  /* 0x0000000747427c20 */ /* 0x000fe20008410000 */
[----:B------:R-:W0:Y:S01]  /*5a40*/  MUFU.TANH R14, R14 ;  /* 0x0000000e000e7308 */ /* 0x000e220000002400 */
[----:B--2---:R-:W-:Y:S01]  /*5a50*/  FSEL R61, R61, -INF , P2 ;  /* 0xff8000003d3d7808 */ /* 0x004fe20001000000 */
[----:B------:R-:W-:Y:S01]  /*5a60*/  FMUL.FTZ R71, R82, UR7 ;  /* 0x0000000752477c20 */ /* 0x000fe20008410000 */
[----:B------:R-:W-:Y:S02]  /*5a70*/  ISETP.GT.AND P2, PT, R79, RZ, PT ;  /* 0x000000ff4f00720c */ /* 0x000fe40003f44270 */
[----:B------:R-:W-:Y:S01]  /*5a80*/  FMNMX.FTZ R69, R61, R64, !PT ;  /* 0x000000403d457209 */ /* 0x000fe20007810000 */
[----:B------:R-:W-:Y:S01]  /*5a90*/  FMUL.FTZ R64, R67, UR7 ;  /* 0x0000000743407c20 */ /* 0x000fe20008410000 */
[----:B------:R-:W-:Y:S01]  /*5aa0*/  FMUL.FTZ R67, R74, UR7 ;  /* 0x000000074a437c20 */ /* 0x000fe20008410000 */
[----:B------:R-:W2:Y:S01]  /*5ab0*/  MUFU.TANH R15, R15 ;  /* 0x0000000f000f7308 */ /* 0x000ea20000002400 */
[----:B-1----:R-:W-:Y:S01]  /*5ac0*/  FSEL R13, R13, -INF , P2 ;  /* 0xff8000000d0d7808 */ /* 0x002fe20001000000 */
[----:B------:R-:W1:Y:S01]  /*5ad0*/  SHFL.BFLY PT, R68, R69, 0x2, 0x1f ;  /* 0x0c401f0045447f89 */ /* 0x000e6200000e0000 */
[----:B------:R-:W-:-:S02]  /*5ae0*/  ISETP.GT.AND P2, PT, R79, 0x8, PT ;  /* 0x000000084f00780c */ /* 0x000fc40003f44270 */
[----:B------:R-:W-:-:S03]  /*5af0*/  FMNMX.FTZ R81, R13, R12, !PT ;  /* 0x0000000c0d517209 */ /* 0x000fc60007810000 */
[----:B------:R-:W-:Y:S01]  /*5b00*/  MUFU.TANH R17, R17 ;  /* 0x0000001100117308 */ /* 0x000fe20000002400 */
[----:B0-----:R-:W-:Y:S02]  /*5b10*/  FSEL R80, R14, -INF , P3 ;  /* 0xff8000000e507808 */ /* 0x001fe40001800000 */
[----:B------:R-:W-:Y:S02]  /*5b20*/  ISETP.GT.AND P3, PT, R79, 0x9, PT ;  /* 0x000000094f00780c */ /* 0x000fe40003f64270 */
[----:B------:R-:W-:-:S03]  /*5b30*/  FMNMX.FTZ R82, R80, R81, !PT ;  /* 0x0000005150527209 */ /* 0x000fc60007810000 */
[----:B------:R-:W0:Y:S01]  /*5b40*/  MUFU.TANH R18, R18 ;  /* 0x0000001200127308 */ /* 0x000e220000002400 */
[----:B--2---:R-:W-:Y:S02]  /*5b50*/  FSEL R15, R15, -INF , P2 ;  /* 0xff8000000f0f7808 */ /* 0x004fe40001000000 */
[----:B------:R-:W-:Y:S02]  /*5b60*/  ISETP.GT.AND P2, PT, R79, 0x10, PT ;  /* 0x000000104f00780c */ /* 0x000fe40003f44270 */
[----:B------:R-:W-:-:S03]  /*5b70*/  FMNMX.FTZ R81, R15, R82, !PT ;  /* 0x000000520f517209 */ /* 0x000fc60007810000 */
[----:B------:R-:W-:Y:S01]  /*5b80*/  MUFU.TANH R19, R19 ;  /* 0x0000001300137308 */ /* 0x000fe20000002400 */
[----:B-1----:R-:W-:Y:S01]  /*5b90*/  FMNMX.FTZ R74, R69, R68, !PT ;  /* 0x00000044454a7209 */ /* 0x002fe20007810000 */
[----:B------:R-:W-:Y:S01]  /*5ba0*/  FMUL.FTZ R68, R75, UR7 ;  /* 0x000000074b447c20 */ /* 0x000fe20008410000 */
[----:B------:R-:W-:-:S03]  /*5bb0*/  FMUL.FTZ R69, R78, UR7 ;  /* 0x000000074e457c20 */ /* 0x000fc60008410000 */
[----:B------:R-:W1:Y:S02]  /*5bc0*/  SHFL.BFLY PT, R75, R74, 0x1, 0x1f ;  /* 0x0c201f004a4b7f89 */ /* 0x000e6400000e0000 */
[----:B------:R-:W2:Y:S01]  /*5bd0*/  MUFU.TANH R20, R20 ;  /* 0x0000001400147308 */ /* 0x000ea20000002400 */
[----:B0-----:R-:W-:Y:S02]  /*5be0*/  FSEL R18, R18, -INF , P2 ;  /* 0xff80000012127808 */ /* 0x001fe40001000000 */
[----:B------:R-:W-:-:S05]  /*5bf0*/  ISETP.GT.AND P2, PT, R79, 0x18, PT ;  /* 0x000000184f00780c */ /* 0x000fca0003f44270 */
[----:B------:R-:W-:Y:S08]  /*5c00*/  MUFU.TANH R21, R21 ;  /* 0x0000001500157308 */ /* 0x000ff00000002400 */
[----:B------:R-:W0:Y:S01]  /*5c10*/  MUFU.TANH R22, R22 ;  /* 0x0000001600167308 */ /* 0x000e220000002400 */
[----:B--2---:R-:W-:Y:S02]  /*5c20*/  FSEL R20, R20, -INF , P2 ;  /* 0xff80000014147808 */ /* 0x004fe40001000000 */
[----:B------:R-:W-:-:S02]  /*5c30*/  ISETP.GT.AND P2, PT, R79, 0x20, PT ;  /* 0x000000204f00780c */ /* 0x000fc40003f44270 */
[----:B-1----:R-:W-:-:S03]  /*5c40*/  FMNMX.FTZ R72, R74, R75, !PT ;  /* 0x0000004b4a487209 */ /* 0x002fc60007810000 */
[----:B------:R-:W-:Y:S01]  /*5c50*/  MUFU.TANH R23, R23 ;  /* 0x0000001700177308 */ /* 0x000fe20000002400 */
[C---:B------:R-:W-:Y:S01]  /*5c60*/  FSETP.NEU.FTZ.AND P1, PT, R72.reuse, -INF , PT ;  /* 0xff8000004800780b */ /* 0x040fe20003f3d000 */
[----:B------:R-:W-:-:S06]  /*5c70*/  FMUL.FTZ R78, R72, UR35 ;  /* 0x00000023484e7c20 */ /* 0x000fcc0008410000 */
[----:B------:R-:W1:Y:S01]  /*5c80*/  MUFU.TANH R24, R24 ;  /* 0x0000001800187308 */ /* 0x000e620000002400 */
[----:B------:R-:W-:Y:S02]  /*5c90*/  FSEL R78, R78, RZ, P1 ;  /* 0x000000ff4e4e7208 */ /* 0x000fe40000800000 */
[----:B0-----:R-:W-:Y:S02]  /*5ca0*/  FSEL R22, R22, -INF , P2 ;  /* 0xff80000016167808 */ /* 0x001fe40001000000 */
[----:B------:R-:W-:Y:S01]  /*5cb0*/  ISETP.GT.AND P2, PT, R79, 0x28, PT ;  /* 0x000000284f00780c */ /* 0x000fe20003f44270 */
[--C-:B------:R-:W-:Y:S01]  /*5cc0*/  FFMA.FTZ R83, R32, UR35, -R78.reuse ;  /* 0x0000002320537c23 */ /* 0x100fe2000801084e */
[----:B------:R-:W-:Y:S01]  /*5cd0*/  FSEL R32, R17, -INF , P3 ;  /* 0xff80000011207808 */ /* 0x000fe20001800000 */
[--C-:B------:R-:W-:Y:S01]  /*5ce0*/  FFMA.FTZ R84, R33, UR35, -R78.reuse ;  /* 0x0000002321547c23 */ /* 0x100fe2000801084e */
[----:B------:R-:W-:Y:S01]  /*5cf0*/  ISETP.GT.AND P3, PT, R79, 0x11, PT ;  /* 0x000000114f00780c */ /* 0x000fe20003f64270 */
[----:B------:R0:W-:Y:S01]  /*5d00*/  MUFU.EX2 R17, R83 ;  /* 0x0000005300117308 */ /* 0x0001e20000000800 */
[----:B------:R-:W-:Y:S01]  /*5d10*/  FMNMX.FTZ R81, R32, R81, !PT ;  /* 0x0000005120517209 */ /* 0x000fe20007810000 */
[--C-:B------:R-:W-:Y:S01]  /*5d20*/  FFMA.FTZ R75, R141, UR35, -R78.reuse ;  /* 0x000000238d4b7c23 */ /* 0x100fe2000801084e */
[----:B------:R-:W-:Y:S01]  /*5d30*/  FSEL R33, R19, -INF , P3 ;  /* 0xff80000013217808 */ /* 0x000fe20001800000 */
[--C-:B------:R-:W-:Y:S01]  /*5d40*/  FFMA.FTZ R74, R140, UR35, -R78.reuse ;  /* 0x000000238c4a7c23 */ /* 0x100fe2000801084e */
[----:B------:R-:W-:Y:S01]  /*5d50*/  FMNMX.FTZ R82, R18, R81, !PT ;  /* 0x0000005112527209 */ /* 0x000fe20007810000 */
[--C-:B------:R-:W-:Y:S01]  /*5d60*/  FFMA.FTZ R139, R139, UR35, -R78.reuse ;  /* 0x000000238b8b7c23 */ /* 0x100fe2000801084e */
[----:B------:R-:W-:Y:S01]  /*5d70*/  ISETP.GT.AND P3, PT, R79, 0x19, PT ;  /* 0x000000194f00780c */ /* 0x000fe20003f64270 */
[----:B------:R-:W-:Y:S01]  /*5d80*/  MUFU.TANH R25, R25 ;  /* 0x0000001900197308 */ /* 0x000fe20000002400 */
[----:B------:R-:W-:Y:S01]  /*5d90*/  FMNMX.FTZ R81, R33, R82, !PT ;  /* 0x0000005221517209 */ /* 0x000fe20007810000 */
[--C-:B0-----:R-:W-:Y:S01]  /*5da0*/  FFMA.FTZ R83, R34, UR35, -R78.reuse ;  /* 0x0000002322537c23 */ /* 0x101fe2000801084e */
[----:B------:R-:W-:Y:S01]  /*5db0*/  FSEL R34, R21, -INF , P3 ;  /* 0xff80000015227808 */ /* 0x000fe20001800000 */
[--C-:B------:R-:W-:Y:S01]  /*5dc0*/  FFMA.FTZ R40, R40, UR35, -R78.reuse ;  /* 0x0000002328287c23 */ /* 0x100fe2000801084e */
[----:B------:R-:W-:Y:S01]  /*5dd0*/  FMNMX.FTZ R81, R20, R81, !PT ;  /* 0x0000005114517209 */ /* 0x000fe20007810000 */
[--C-:B------:R-:W-:Y:S01]  /*5de0*/  FFMA.FTZ R41, R41, UR35, -R78.reuse ;  /* 0x0000002329297c23 */ /* 0x100fe2000801084e */
[----:B------:R-:W-:Y:S01]  /*5df0*/  ISETP.GT.AND P3, PT, R79, 0x21, PT ;  /* 0x000000214f00780c */ /* 0x000fe20003f64270 */
[----:B------:R-:W0:Y:S01]  /*5e00*/  MUFU.TANH R26, R26 ;  /* 0x0000001a001a7308 */ /* 0x000e220000002400 */
[----:B------:R-:W-:Y:S01]  /*5e10*/  FMNMX.FTZ R81, R34, R81, !PT ;  /* 0x0000005122517209 */ /* 0x000fe20007810000 */
[--C-:B------:R-:W-:Y:S01]  /*5e20*/  FFMA.FTZ R42, R42, UR35, -R78.reuse ;  /* 0x000000232a2a7c23 */ /* 0x100fe2000801084e */
[----:B-1----:R-:W-:Y:S01]  /*5e30*/  FSEL R24, R24, -INF , P2 ;  /* 0xff80000018187808 */ /* 0x002fe20001000000 */
[--C-:B------:R-:W-:Y:S01]  /*5e40*/  FFMA.FTZ R43, R43, UR35, -R78.reuse ;  /* 0x000000232b2b7c23 */ /* 0x100fe2000801084e */
[----:B------:R-:W-:Y:S01]  /*5e50*/  FMNMX.FTZ R82, R22, R81, !PT ;  /* 0x0000005116527209 */ /* 0x000fe20007810000 */
[--C-:B------:R-:W-:Y:S01]  /*5e60*/  FFMA.FTZ R44, R44, UR35, -R78.reuse ;  /* 0x000000232c2c7c23 */ /* 0x100fe2000801084e */
[----:B------:R-:W-:Y:S01]  /*5e70*/  ISETP.GT.AND P2, PT, R79, 0x30, PT ;  /* 0x000000304f00780c */ /* 0x000fe20003f44270 */
        /* <DEDUP_REMOVED lines=8> */
[----:B------:R-:W-:Y:S01]  /*5f00*/  MUFU.TANH R27, R27 ;  /* 0x0000001b001b7308 */ /* 0x000fe20000002400 */
[--C-:B-1----:R-:W-:Y:S01]  /*5f10*/  FFMA.FTZ R84, R35, UR35, -R78.reuse ;  /* 0x0000002323547c23 */ /* 0x102fe2000801084e */
[----:B------:R-:W-:Y:S01]  /*5f20*/  FSEL R35, R23, -INF , P3 ;  /* 0xff80000017237808 */ /* 0x000fe20001800000 */
[--C-:B------:R-:W-:Y:S01]  /*5f30*/  FFMA.FTZ R52, R52, UR35, -R78.reuse ;  /* 0x0000002334347c23 */ /* 0x100fe2000801084e */
[----:B------:R-:W-:Y:S01]  /*5f40*/  ISETP.GT.AND P3, PT, R79, 0x29, PT ;  /* 0x000000294f00780c */ /* 0x000fe20003f64270 */
[--C-:B------:R-:W-:Y:S01]  /*5f50*/  FFMA.FTZ R54, R54, UR35, -R78.reuse ;  /* 0x0000002336367c23 */ /* 0x100fe2000801084e */
[----:B------:R-:W-:Y:S01]  /*5f60*/  FMNMX.FTZ R81, R35, R82, !PT ;  /* 0x0000005223517209 */ /* 0x000fe20007810000 */
[--C-:B------:R-:W-:Y:S01]  /*5f70*/  FFMA.FTZ R53, R53, UR35, -R78.reuse ;  /* 0x0000002335357c23 */ /* 0x100fe2000801084e */
[----:B------:R-:W1:Y:S01]  /*5f80*/  MUFU.TANH R28, R28 ;  /* 0x0000001c001c7308 */ /* 0x000e620000002400 */
[----:B0-----:R-:W-:Y:S01]  /*5f90*/  FSEL R26, R26, -INF , P2 ;  /* 0xff8000001a1a7808 */ /* 0x001fe20001000000 */
[--C-:B------:R-:W-:Y:S01]  /*5fa0*/  FFMA.FTZ R55, R55, UR35, -R78.reuse ;  /* 0x0000002337377c23 */ /* 0x100fe2000801084e */
[----:B------:R-:W-:Y:S01]  /*5fb0*/  FMNMX.FTZ R81, R24, R81, !PT ;  /* 0x0000005118517209 */ /* 0x000fe20007810000 */
[--C-:B------:R-:W-:Y:S01]  /*5fc0*/  FFMA.FTZ R56, R56, UR35, -R78.reuse ;  /* 0x0000002338387c23 */ /* 0x100fe2000801084e */
[----:B------:R-:W-:Y:S01]  /*5fd0*/  ISETP.GT.AND P2, PT, R79, 0x38, PT ;  /* 0x000000384f00780c */ /* 0x000fe20003f44270 */
[--C-:B------:R-:W-:Y:S01]  /*5fe0*/  FFMA.FTZ R57, R57, UR35, -R78.reuse ;  /* 0x0000002339397c23 */ /* 0x100fe2000801084e */
[--C-:B------:R-:W-:Y:S01]  /*5ff0*/  FFMA.FTZ R59, R59, UR35, -R78.reuse ;  /* 0x000000233b3b7c23 */ /* 0x100fe2000801084e */
[----:B------:R0:W-:Y:S01]  /*6000*/  MUFU.EX2 R21, R83 ;  /* 0x0000005300157308 */ /* 0x0001e20000000800 */
[--C-:B------:R-:W-:Y:S01]  /*6010*/  FFMA.FTZ R60, R60, UR35, -R78.reuse ;  /* 0x000000233c3c7c23 */ /* 0x100fe2000801084e */
[----:B------:R-:W-:-:S06]  /*6020*/  FFMA.FTZ R61, R61, UR35, -R78 ;  /* 0x000000233d3d7c23 */ /* 0x000fcc000801084e */
[----:B------:R-:W-:Y:S01]  /*6030*/  MUFU.TANH R29, R29 ;  /* 0x0000001d001d7308 */ /* 0x000fe20000002400 */
[----:B0-----:R-:W-:Y:S01]  /*6040*/  FFMA.FTZ R83, R36, UR35, -R78 ;  /* 0x0000002324537c23 */ /* 0x001fe2000801084e */
[----:B------:R-:W-:Y:S02]  /*6050*/  FSEL R36, R25, -INF , P3 ;  /* 0xff80000019247808 */ /* 0x000fe40001800000 */
[----:B------:R-:W-:Y:S02]  /*6060*/  ISETP.GT.AND P3, PT, R79, 0x31, PT ;  /* 0x000000314f00780c */ /* 0x000fe40003f64270 */
[----:B------:R-:W-:Y:S02]  /*6070*/  FMNMX.FTZ R81, R36, R81, !PT ;  /* 0x0000005124517209 */ /* 0x000fe40007810000 */
[----:B------:R-:W0:Y:S01]  /*6080*/  MUFU.TANH R30, R30 ;  /* 0x0000001e001e7308 */ /* 0x000e220000002400 */
[----:B-1----:R-:W-:Y:S02]  /*6090*/  FSEL R28, R28, -INF , P2 ;  /* 0xff8000001c1c7808 */ /* 0x002fe40001000000 */
[----:B------:R-:W-:-:S02]  /*60a0*/  FMNMX.FTZ R82, R26, R81, !PT ;  /* 0x000000511a527209 */ /* 0x000fc40007810000 */
[----:B------:R-:W-:-:S03]  /*60b0*/  ISETP.GT.AND P2, PT, R79, 0x40, PT ;  /* 0x000000404f00780c */ /* 0x000fc60003f44270 */
[----:B------:R1:W-:Y:S08]  /*60c0*/  MUFU.EX2 R23, R84 ;  /* 0x0000005400177308 */ /* 0x0003f00000000800 */
[----:B------:R-:W-:Y:S01]  /*60d0*/  MUFU.TANH R31, R31 ;  /* 0x0000001f001f7308 */ /* 0x000fe20000002400 */
[----:B-1----:R-:W-:Y:S01]  /*60e0*/  FFMA.FTZ R84, R37, UR35, -R78 ;  /* 0x0000002325547c23 */ /* 0x002fe2000801084e */
[----:B------:R-:W-:-:S02]  /*60f0*/  FSEL R37, R27, -INF , P3 ;  /* 0xff8000001b257808 */ /* 0x000fc40001800000 */
[----:B------:R-:W-:Y:S02]  /*6100*/  ISETP.GT.AND P3, PT, R79, 0x39, PT ;  /* 0x000000394f00780c */ /* 0x000fe40003f64270 */
[----:B------:R-:W-:Y:S02]  /*6110*/  FMNMX.FTZ R81, R37, R82, !PT ;  /* 0x0000005225517209 */ /* 0x000fe40007810000 */
[----:B------:R-:W1:Y:S01]  /*6120*/  MUFU.TANH R58, R58 ;  /* 0x0000003a003a7308 */ /* 0x000e620000002400 */
[----:B0-----:R-:W-:Y:S02]  /*6130*/  FSEL R30, R30, -INF , P2 ;  /* 0xff8000001e1e7808 */ /* 0x001fe40001000000 */
[----:B------:R-:W-:Y:S02]  /*6140*/  FMNMX.FTZ R81, R28, R81, !PT ;  /* 0x000000511c517209 */ /* 0x000fe40007810000 */
[----:B------:R-:W-:-:S03]  /*6150*/  ISETP.GT.AND P2, PT, R79, 0x48, PT ;  /* 0x000000484f00780c */ /* 0x000fc60003f44270 */
[----:B------:R0:W-:Y:S08]  /*6160*/  MUFU.EX2 R25, R83 ;  /* 0x0000005300197308 */ /* 0x0001f00000000800 */
[----:B------:R-:W2:Y:S01]  /*6170*/  MUFU.TANH R62, R62 ;  /* 0x0000003e003e7308 */ /* 0x000ea20000002400 */
[----:B0-----:R-:W-:Y:S01]  /*6180*/  FFMA.FTZ R83, R38, UR35, -R78 ;  /* 0x0000002326537c23 */ /* 0x001fe2000801084e */
[----:B------:R-:W-:-:S02]  /*6190*/  FSEL R38, R29, -INF , P3 ;  /* 0xff8000001d267808 */ /* 0x000fc40001800000 */
[C---:B------:R-:W-:Y:S02]  /*61a0*/  ISETP.GT.AND P3, PT, R79.reuse, 0x41, PT ;  /* 0x000000414f00780c */ /* 0x040fe40003f64270 */
[----:B------:R-:W-:Y:S02]  /*61b0*/  FMNMX.FTZ R81, R38, R81, !PT ;  /* 0x0000005126517209 */ /* 0x000fe40007810000 */
[----:B------:R-:W0:Y:S01]  /*61c0*/  MUFU.TANH R63, R63 ;  /* 0x0000003f003f7308 */ /* 0x000e220000002400 */
[----:B-1----:R-:W-:Y:S02]  /*61d0*/  FSEL R58, R58, -INF , P2 ;  /* 0xff8000003a3a7808 */ /* 0x002fe40001000000 */
[----:B------:R-:W-:Y:S02]  /*61e0*/  FMNMX.FTZ R82, R30, R81, !PT ;  /* 0x000000511e527209 */ /* 0x000fe40007810000 */
[----:B------:R-:W-:-:S03]  /*61f0*/  ISETP.GT.AND P2, PT, R79, 0x50, PT ;  /* 0x000000504f00780c */ /* 0x000fc60003f44270 */
[----:B------:R1:W-:Y:S08]  /*6200*/  MUFU.EX2 R27, R84 ;  /* 0x00000054001b7308 */ /* 0x0003f00000000800 */
[----:B------:R-:W3:Y:S01]  /*6210*/  MUFU.TANH R64, R64 ;  /* 0x0000004000407308 */ /* 0x000ee20000002400 */
[----:B-1----:R-:W-:Y:S01]  /*6220*/  FFMA.FTZ R84, R39, UR35, -R78 ;  /* 0x0000002327547c23 */ /* 0x002fe2000801084e */
[----:B------:R-:W-:-:S02]  /*6230*/  FSEL R39, R31, -INF , P3 ;  /* 0xff8000001f277808 */ /* 0x000fc40001800000 */
[----:B------:R-:W-:Y:S02]  /*6240*/  ISETP.GT.AND P3, PT, R79, 0x49, PT ;  /* 0x000000494f00780c */ /* 0x000fe40003f64270 */
[----:B------:R-:W-:Y:S02]  /*6250*/  FMNMX.FTZ R81, R39, R82, !PT ;  /* 0x0000005227517209 */ /* 0x000fe40007810000 */
[----:B------:R-:W1:Y:S01]  /*6260*/  MUFU.TANH R65, R65 ;  /* 0x0000004100417308 */ /* 0x000e620000002400 */
[----:B--2---:R-:W-:Y:S02]  /*6270*/  FSEL R62, R62, -INF , P3 ;  /* 0xff8000003e3e7808 */ /* 0x004fe40001800000 */
[----:B------:R-:W-:Y:S02]  /*6280*/  FMNMX.FTZ R81, R58, R81, !PT ;  /* 0x000000513a517209 */ /* 0x000fe40007810000 */
[----:B------:R-:W-:Y:S02]  /*6290*/  ISETP.GT.AND P3, PT, R79, 0x51, PT ;  /* 0x000000514f00780c */ /* 0x000fe40003f64270 */
[----:B0-----:R-:W-:Y:S01]  /*62a0*/  FSEL R63, R63, -INF , P2 ;  /* 0xff8000003f3f7808 */ /* 0x001fe20001000000 */
[----:B------:R-:W0:Y:S01]  /*62b0*/  MUFU.TANH R66, R66 ;  /* 0x0000004200427308 */ /* 0x000e220000002400 */
[----:B------:R-:W-:-:S02]  /*62c0*/  FMNMX.FTZ R82, R62, R81, !PT ;  /* 0x000000513e527209 */ /* 0x000fc40007810000 */
[----:B------:R-:W-:Y:S02]  /*62d0*/  ISETP.GT.AND P2, PT, R79, 0x58, PT ;  /* 0x000000584f00780c */ /* 0x000fe40003f44270 */
[----:B---3--:R-:W-:Y:S02]  /*62e0*/  FSEL R64, R64, -INF , P3 ;  /* 0xff80000040407808 */ /* 0x008fe40001800000 */
[----:B------:R-:W-:Y:S01]  /*62f0*/  FMNMX.FTZ R81, R63, R82, !PT ;  /* 0x000000523f517209 */ /* 0x000fe20007810000 */
[----:B------:R-:W2:Y:S01]  /*6300*/  MUFU.TANH R67, R67 ;  /* 0x0000004300437308 */ /* 0x000ea20000002400 */
[----:B------:R-:W-:Y:S02]  /*6310*/  ISETP.GT.AND P3, PT, R79, 0x59, PT ;  /* 0x000000594f00780c */ /* 0x000fe40003f64270 */
[----:B-1----:R-:W-:Y:S02]  /*6320*/  FSEL R65, R65, -INF , P2 ;  /* 0xff80000041417808 */ /* 0x002fe40001000000 */
[----:B------:R-:W-:-:S02]  /*6330*/  FMNMX.FTZ R82, R64, R81, !PT ;  /* 0x0000005140527209 */ /* 0x000fc40007810000 */
[----:B------:R-:W-:Y:S01]  /*6340*/  ISETP.GT.AND P2, PT, R79, 0x60, PT ;  /* 0x000000604f00780c */ /* 0x000fe20003f44270 */
[----:B------:R-:W1:Y:S01]  /*6350*/  MUFU.TANH R68, R68 ;  /* 0x0000004400447308 */ /* 0x000e620000002400 */
[----:B0-----:R-:W-:Y:S02]  /*6360*/  FSEL R66, R66, -INF , P3 ;  /* 0xff80000042427808 */ /* 0x001fe40001800000 */
[----:B------:R-:W-:Y:S02]  /*6370*/  FMNMX.FTZ R81, R65, R82, !PT ;  /* 0x0000005241517209 */ /* 0x000fe40007810000 */
[----:B------:R-:W-:Y:S02]  /*6380*/  ISETP.GT.AND P3, PT, R79, 0x61, PT ;  /* 0x000000614f00780c */ /* 0x000fe40003f64270 */
[----:B------:R-:W-:Y:S01]  /*6390*/  FMNMX.FTZ R82, R66, R81, !PT ;  /* 0x0000005142527209 */ /* 0x000fe20007810000 */
[----:B------:R-:W0:Y:S01]  /*63a0*/  MUFU.TANH R69, R69 ;  /* 0x0000004500457308 */ /* 0x000e220000002400 */
[----:B--2---:R-:W-:-:S02]  /*63b0*/  FSEL R67, R67, -INF , P2 ;  /* 0xff80000043437808 */ /* 0x004fc40001000000 */
        /* <DEDUP_REMOVED lines=22> */
[----:B------:R-:W-:Y:S01]  /*6520*/  MUFU.EX2 R75, R75 ;  /* 0x0000004b004b7308 */ /* 0x000fe20000000800 */
[----:B--2---:R-:W-:-:S04]  /*6530*/  FSEL R76, R76, -INF , P2 ;  /* 0xff8000004c4c7808 */ /* 0x004fc80001000000 */
[----:B------:R-:W-:-:S03]  /*6540*/  FMNMX.FTZ R82, R76, R81, !PT ;  /* 0x000000514c527209 */ /* 0x000fc60007810000 */
[----:B------:R-:W-:Y:S01]  /*6550*/  MUFU.EX2 R74, R74 ;  /* 0x0000004a004a7308 */ /* 0x000fe20000000800 */
[----:B-1----:R-:W-:-:S04]  /*6560*/  FSEL R79, R77, -INF , P3 ;  /* 0xff8000004d4f7808 */ /* 0x002fc80001800000 */
[----:B------:R-:W-:-:S03]  /*6570*/  FMNMX.FTZ R82, R79, R82, !PT ;  /* 0x000000524f527209 */ /* 0x000fc60007810000 */
[----:B------:R-:W-:Y:S02]  /*6580*/  MUFU.EX2 R14, R139 ;  /* 0x0000008b000e7308 */ /* 0x000fe40000000800 */
[----:B------:R-:W0:Y:S06]  /*6590*/  SHFL.BFLY PT, R77, R82, 0x2, 0x1f ;  /* 0x0c401f00524d7f89 */ /* 0x000e2c00000e0000 */
[----:B------:R1:W-:Y:S08]  /*65a0*/  MUFU.EX2 R31, R84 ;  /* 0x00000054001f7308 */ /* 0x0003f00000000800 */
[----:B------:R2:W-:Y:S08]  /*65b0*/  MUFU.EX2 R29, R83 ;  /* 0x00000053001d7308 */ /* 0x0005f00000000800 */
[----:B------:R-:W-:Y:S01]  /*65c0*/  MUFU.EX2 R40, R40 ;  /* 0x0000002800287308 */ /* 0x000fe20000000800 */
[----:B0-----:R-:W-:-:S05]  /*65d0*/  FMNMX.FTZ R81, R82, R77, !PT ;  /* 0x0000004d52517209 */ /* 0x001fca0007810000 */
[----:B------:R-:W0:Y:S02]  /*65e0*/  SHFL.BFLY PT, R82, R81, 0x1, 0x1f ;  /* 0x0c201f0051527f89 */ /* 0x000e2400000e0000 */
[----:B------:R-:W-:Y:S08]  /*65f0*/  MUFU.EX2 R41, R41 ;  /* 0x0000002900297308 */ /* 0x000ff00000000800 */
[----:B------:R-:W-:Y:S08]  /*6600*/  MUFU.EX2 R42, R42 ;  /* 0x0000002a002a7308 */ /* 0x000ff00000000800 */
[----:B------:R-:W-:Y:S01]  /*6610*/  MUFU.EX2 R43, R43 ;  /* 0x0000002b002b7308 */ /* 0x000fe20000000800 */
[----:B0-----:R-:W-:-:S07]  /*6620*/  FMNMX.FTZ R77, R81, R82, !PT ;  /* 0x00000052514d7209 */ /* 0x001fce0007810000 */
[----:B------:R-:W-:Y:S01]  /*6630*/  MUFU.EX2 R44, R44 ;  /* 0x0000002c002c7308 */ /* 0x000fe20000000800 */
[C---:B------:R-:W-:Y:S01]  /*6640*/  FSETP.NEU.FTZ.AND P2, PT, R77.reuse, -INF , PT ;  /* 0xff8000004d00780b */ /* 0x040fe20003f5d000 */
[----:B------:R-:W-:-:S06]  /*6650*/  FMUL.FTZ R81, R77, UR35 ;  /* 0x000000234d517c20 */ /* 0x000fcc0008410000 */
[----:B------:R-:W-:Y:S01]  /*6660*/  MUFU.EX2 R45, R45 ;  /* 0x0000002d002d7308 */ /* 0x000fe20000000800 */
[----:B------:R-:W-:-:S05]  /*6670*/  FSEL R81, R81, RZ, P2 ;  /* 0x000000ff51517208 */ /* 0x000fca0001000000 */
[--C-:B------:R-:W-:Y:S01]  /*6680*/  FFMA.FTZ R87, R80, UR35, -R81.reuse ;  /* 0x0000002350577c23 */ /* 0x100fe20008010851 */
[--C-:B------:R-:W-:Y:S01]  /*6690*/  FFMA.FTZ R80, R18, UR35, -R81.reuse ;  /* 0x0000002312507c23 */ /* 0x100fe20008010851 */
[----:B------:R-:W-:Y:S01]  /*66a0*/  FSEL R18, R72, RZ, P1 ;  /* 0x000000ff48127208 */ /* 0x000fe20000800000 */
[--C-:B------:R-:W-:Y:S01]  /*66b0*/  FFMA.FTZ R13, R13, UR35, -R81.reuse ;  /* 0x000000230d0d7c23 */ /* 0x100fe20008010851 */
[--C-:B------:R-:W-:Y:S01]  /*66c0*/  FFMA.FTZ R15, R15, UR35, -R81.reuse ;  /* 0x000000230f0f7c23 */ /* 0x100fe20008010851 */
[----:B------:R-:W-:Y:S01]  /*66d0*/  FFMA.FTZ R86, R32, UR35, -R81 ;  /* 0x0000002320567c23 */ /* 0x000fe20008010851 */
[----:B------:R-:W-:Y:S01]  /*66e0*/  MUFU.EX2 R87, R87 ;  /* 0x0000005700577308 */ /* 0x000fe20000000800 */
[----:B------:R-:W-:Y:S01]  /*66f0*/  FADD.FTZ R18, -R18, R11 ;  /* 0x0000000b12127221 */ /* 0x000fe20000010100 */
[----:B------:R-:W-:Y:S01]  /*6700*/  FSEL R11, R77, RZ, P2 ;  /* 0x000000ff4d0b7208 */ /* 0x000fe20001000000 */
[--C-:B------:R-:W-:Y:S01]  /*6710*/  FFMA.FTZ R85, R33, UR35, -R81.reuse ;  /* 0x0000002321557c23 */ /* 0x100fe20008010851 */
[--C-:B------:R-:W-:Y:S01]  /*6720*/  FFMA.FTZ R140, R39, UR35, -R81.reuse ;  /* 0x00000023278c7c23 */ /* 0x100fe20008010851 */
[----:B------:R-:W-:Y:S01]  /*6730*/  FMUL.FTZ R18, R18, UR35 ;  /* 0x0000002312127c20 */ /* 0x000fe20008410000 */
[--C-:B------:R-:W-:Y:S01]  /*6740*/  FFMA.FTZ R78, R20, UR35, -R81.reuse ;  /* 0x00000023144e7c23 */ /* 0x100fe20008010851 */
[----:B------:R-:W-:Y:S01]  /*6750*/  FADD.FTZ R11, -R11, R12 ;  /* 0x0000000c0b0b7221 */ /* 0x000fe20000010100 */
[----:B------:R-:W-:Y:S01]  /*6760*/  MUFU.EX2 R13, R13 ;  /* 0x0000000d000d7308 */ /* 0x000fe20000000800 */
[--C-:B-1----:R-:W-:Y:S01]  /*6770*/  FFMA.FTZ R84, R34, UR35, -R81.reuse ;  /* 0x0000002322547c23 */ /* 0x102fe20008010851 */
[--C-:B------:R-:W-:Y:S01]  /*6780*/  FFMA.FTZ R34, R22, UR35, -R81.reuse ;  /* 0x0000002316227c23 */ /* 0x100fe20008010851 */
[----:B------:R-:W-:Y:S01]  /*6790*/  FMUL.FTZ R11, R11, UR35 ;  /* 0x000000230b0b7c20 */ /* 0x000fe20008410000 */
[--C-:B--2---:R-:W-:Y:S01]  /*67a0*/  FFMA.FTZ R83, R35, UR35, -R81.reuse ;  /* 0x0000002323537c23 */ /* 0x104fe20008010851 */
        /* <DEDUP_REMOVED lines=17> */
[----:B------:R-:W-:-:S02]  /*68c0*/  FFMA.FTZ R68, R76, UR35, -R81 ;  /* 0x000000234c447c23 */ /* 0x000fc40008010851 */
[----:B------:R-:W2:Y:S01]  /*68d0*/  MUFU.EX2 R15, R15 ;  /* 0x0000000f000f7308 */ /* 0x000ea20000000800 */
[----:B0-----:R-:W-:-:S04]  /*68e0*/  FFMA.FTZ R39, R18, R4, R75 ;  /* 0x0000000412277223 */ /* 0x001fc8000001004b */
[----:B------:R-:W-:-:S03]  /*68f0*/  FADD.FTZ R39, R74, R39 ;  /* 0x000000274a277221 */ /* 0x000fc60000010000 */
[----:B------:R-:W0:Y:S01]  /*6900*/  MUFU.EX2 R86, R86 ;  /* 0x0000005600567308 */ /* 0x000e220000000800 */
[----:B-1----:R-:W-:Y:S01]  /*6910*/  FFMA.FTZ R4, R11, R3, R13 ;  /* 0x000000030b047223 */ /* 0x002fe2000001000d */
[----:B------:R-:W-:Y:S01]  /*6920*/  FADD.FTZ R12, R14, R39 ;  /* 0x000000270e0c7221 */ /* 0x000fe20000010000 */
[----:B------:R-:W-:Y:S02]  /*6930*/  FFMA.FTZ R39, R63, UR35, -R81 ;  /* 0x000000233f277c23 */ /* 0x000fe40008010851 */
        /* <DEDUP_REMOVED lines=39> */
[----:B------:R-:W-:-:S06]  /*6bb0*/  FFMA.FTZ R63, R69, UR35, -R81 ;  /* 0x00000023453f7c23 */ /* 0x000fcc0008010851 */
        /* <DEDUP_REMOVED lines=65> */
[----:B0-----:R-:W-:-:S03]  /*6fd0*/  FADD.FTZ R4, R61, R4 ;  /* 0x000000043d047221 */ /* 0x001fc60000010000 */
[----:B-1----:R-:W-:Y:S01]  /*6fe0*/  FADD.FTZ R3, R69, R12 ;  /* 0x0000000c45037221 */ /* 0x002fe20000010000 */
[----:B------:R-:W-:Y:S06]  /*6ff0*/  @!P0 BRA `(.L_x_1928) ;  /* 0x0000000000048947 */ /* 0x000fec0003800000 */
[----:B------:R-:W-:Y:S01]  /*7000*/  BPT.TRAP 0x1 ;  /* 0x000000040000795c */ /* 0x000fe20000300000 */
.L_x_1928:
[----:B------:R-:W0:Y:S01]  /*7010*/  S2UR UR10, SR_CgaCtaId ;  /* 0x00000000000a79c3 */ /* 0x000e220000008800 */
[----:B------:R-:W-:Y:S01]  /*7020*/  ULEA UR5, UR5, UR38, 0x3 ;  /* 0x0000002605057291 */ /* 0x000fe2000f8e183f */
[----:B------:R-:W-:Y:S01]  /*7030*/  F2FP.F16.F32.PACK_AB R12, R74, R75 ;  /* 0x0000004b4a0c723e */ /* 0x000fe200000000ff */
[----:B------:R-:W-:Y:S01]  /*7040*/  UISETP.GT.AND UP0, UPT, UR39, UR32, UPT ;  /* 0x000000202700728c */ /* 0x000fe2000bf04270 */
[----:B------:R-:W-:Y:S01]  /*7050*/  F2FP.F16.F32.PACK_AB R13, R87, R13 ;  /* 0x0000000d570d723e */ /* 0x000fe200000000ff */
[----:B------:R-:W-:Y:S01]  /*7060*/  UIADD3 UR5, UR5, 0x2d860, URZ ;  /* 0x0002d86005057890 */ /* 0x000fe2000fffe03f */
[----:B------:R-:W-:Y:S01]  /*7070*/  F2FP.F16.F32.PACK_AB R14, R17, R14 ;  /* 0x0000000e110e723e */ /* 0x000fe200000000ff */
[----:B------:R-:W-:Y:S01]  /*7080*/  UMOV UR42, UR6 ;  /* 0x00000006002a7c82 */ /* 0x000fe20008000000 */
[----:B------:R-:W-:Y:S01]  /*7090*/  F2FP.F16.F32.PACK_AB R15, R86, R15 ;  /* 0x0000000f560f723e */ /* 0x000fe200000000ff */
[----:B------:R-:W-:Y:S01]  /*70a0*/  FMUL.FTZ R90, R90, R11 ;  /* 0x0000000b5a5a7220 */ /* 0x000fe20000410000 */
        /* <DEDUP_REMOVED lines=16> */
[----:B------:R-:W-:Y:S01]  /*71b0*/  UIADD3 UR10, UR39, -0x1, URZ ;  /* 0xffffffff270a7890 */ /* 0x000fe2000fffe03f */
[----:B------:R-:W-:Y:S01]  /*71c0*/  F2FP.F16.F32.PACK_AB R28, R42, R41 ;  /* 0x000000292a1c723e */ /* 0x000fe200000000ff */
[-C--:B------:R-:W-:Y:S01]  /*71d0*/  FMUL.FTZ R106, R106, R11.reuse ;  /* 0x0000000b6a6a7220 */ /* 0x080fe20000410000 */
        /* <DEDUP_REMOVED lines=12> */
[----:B------:R-:W-:Y:S01]  /*72a0*/  UMOV UR5, UR4 ;  /* 0x0000000400057c82 */ /* 0x000fe20008000000 */
[----:B------:R-:W-:Y:S01]  /*72b0*/  F2FP.F16.F32.PACK_AB R35, R139, R38 ;  /* 0x000000268b23723e */ /* 0x000fe200000000ff */
[----:B------:R2:W-:Y:S01]  /*72c0*/  STSM.16.M88.4 [R6], R24 ;  /* 0x0000001806007844 */ /* 0x0005e20000000200 */
[----:B------:R-:W-:Y:S01]  /*72d0*/  PLOP3.LUT P1, PT, PT, PT, UP0, 0x80, 0x0 ;  /* 0x000000000000781c */ /* 0x000fe20003f2f008 */
[-C--:B------:R-:W-:Y:S01]  /*72e0*/  FMUL.FTZ R111, R111, R11.reuse ;  /* 0x0000000b6f6f7220 */ /* 0x080fe20000410000 */
[-C--:B------:R-:W-:Y:S01]  /*72f0*/  FMUL.FTZ R114, R114, R11.reuse ;  /* 0x0000000b72727220 */ /* 0x080fe20000410000 */
[----:B------:R-:W-:Y:S01]  /*7300*/  STSM.16.M88.4 [R5], R28 ;  /* 0x0000001c05007844 */ /* 0x000fe20000000200 */
[-C--:B------:R-:W-:Y:S01]  /*7310*/  FMUL.FTZ R115, R115, R11.reuse ;  /* 0x0000000b73737220 */ /* 0x080fe20000410000 */
[-C--:B------:R-:W-:Y:S01]  /*7320*/  FMUL.FTZ R118, R118, R11.reuse ;  /* 0x0000000b76767220 */ /* 0x080fe20000410000 */
[----:B------:R-:W-:Y:S01]  /*7330*/  FMUL.FTZ R119, R119, R11 ;  /* 0x0000000b77777220 */ /* 0x000fe20000410000 */
[----:B0-----:R-:W-:Y:S01]  /*7340*/  F2FP.F16.F32.PACK_AB R12, R50, R49 ;  /* 0x00000031320c723e */ /* 0x001fe200000000ff */
[----:B------:R-:W-:Y:S01]  /*7350*/  STSM.16.M88.4 [R0+0x27800], R32 ;  /* 0x0278002000007844 */ /* 0x000fe20000000200 */
[----:B------:R-:W-:Y:S01]  /*7360*/  F2FP.F16.F32.PACK_AB R13, R137, R39 ;  /* 0x00000027890d723e */ /* 0x000fe200000000ff */
[----:B------:R-:W-:Y:S01]  /*7370*/  FMUL.FTZ R122, R122, R11 ;  /* 0x0000000b7a7a7220 */ /* 0x000fe20000410000 */
[----:B------:R-:W-:Y:S01]  /*7380*/  F2FP.F16.F32.PACK_AB R14, R52, R51 ;  /* 0x00000033340e723e */ /* 0x000fe200000000ff */
[-C--:B------:R-:W-:Y:S01]  /*7390*/  FMUL.FTZ R123, R123, R11.reuse ;  /* 0x0000000b7b7b7220 */ /* 0x080fe20000410000 */
        /* <DEDUP_REMOVED lines=9> */
[----:B------:R-:W-:Y:S01]  /*7430*/  FMUL.FTZ R131, R131, R11 ;  /* 0x0000000b83837220 */ /* 0x000fe20000410000 */
[----:B--2---:R-:W-:Y:S01]  /*7440*/  F2FP.F16.F32.PACK_AB R24, R59, R57 ;  /* 0x000000393b18723e */ /* 0x004fe200000000ff */
[-C--:B------:R-:W-:Y:S01]  /*7450*/  FMUL.FTZ R134, R134, R11.reuse ;  /* 0x0000000b86867220 */ /* 0x080fe20000410000 */
[----:B------:R-:W-:Y:S01]  /*7460*/  F2FP.F16.F32.PACK_AB R25, R67, R64 ;  /* 0x000000404319723e */ /* 0x000fe200000000ff */
[----:B------:R1:W-:Y:S01]  /*7470*/  STSM.16.M88.4 [R6+0x6000], R20 ;  /* 0x0060001406007844 */ /* 0x0003e20000000200 */
[----:B------:R-:W-:Y:S01]  /*7480*/  F2FP.F16.F32.PACK_AB R26, R61, R60 ;  /* 0x0000003c3d1a723e */ /* 0x000fe200000000ff */
[----:B------:R-:W-:Y:S01]  /*7490*/  FMUL.FTZ R135, R135, R11 ;  /* 0x0000000b87877220 */ /* 0x000fe20000410000 */
[----:B------:R-:W-:Y:S01]  /*74a0*/  F2FP.F16.F32.PACK_AB R27, R69, R68 ;  /* 0x00000044451b723e */ /* 0x000fe200000000ff */
[-C--:B------:R-:W-:Y:S01]  /*74b0*/  FMUL.FTZ R88, R88, R18.reuse ;  /* 0x0000001258587220 */ /* 0x080fe20000410000 */
[-C--:B------:R-:W-:Y:S01]  /*74c0*/  FMUL.FTZ R89, R89, R18.reuse ;  /* 0x0000001259597220 */ /* 0x080fe20000410000 */
[-C--:B------:R-:W-:Y:S01]  /*74d0*/  FMUL.FTZ R92, R92, R18.reuse ;  /* 0x000000125c5c7220 */ /* 0x080fe20000410000 */
[-C--:B------:R-:W-:Y:S01]  /*74e0*/  FMUL.FTZ R93, R93, R18.reuse ;  /* 0x000000125d5d7220 */ /* 0x080fe20000410000 */
        /* <DEDUP_REMOVED lines=27> */
[----:B0-----:R-:W-:-:S02]  /*76a0*/  IMAD.MOV.U32 R12, RZ, RZ, R77 ;  /* 0x000000ffff0c7224 */ /* 0x001fc400078e004d */
[----:B------:R-:W-:Y:S01]  /*76b0*/  IMAD.MOV.U32 R11, RZ, RZ, R72 ;  /* 0x000000ffff0b7224 */ /* 0x000fe200078e0048 */
[----:B--2---:R-:W-:Y:S01]  /*76c0*/  NOP ;  /* 0x0000000000007918 */ /* 0x004fe20000000000 */
[----:B-1----:R-:W-:Y:S05]  /*76d0*/  @P1 BRA `(.L_x_1929) ;  /* 0xffffffcc00581947 */ /* 0x002fea000383ffff */
[----:B------:R-:W-:-:S05]  /*76e0*/  UMOV UR39, UR10 ;  /* 0x0000000a00277c82 */ /* 0x000fca0008000000 */
.L_x_1918:
[----:B------:R-:W-:-:S13]  /*76f0*/  R2UR UR5, R142 ;  /* 0x000000008e0572ca */ /* 0x000fda00000e0000 */
[----:B------:R-:W-:-:S06]  /*7700*/  UISETP.GE.AND UP0, UPT, UR39, UR5, UPT ;  /* 0x000000052700728c */ /* 0x000fcc000bf06270 */
[----:B------:R-:W-:-:S13]  /*7710*/  PLOP3.LUT P1, PT, PT, PT, UP0, 0x80, 0x0 ;  /* 0x000000000000781c */ /* 0x000fda0003f2f008 */
[----:B------:R-:W-:Y:S05]  /*7720*/  @!P1 BRA `(.L_x_1930) ;  /* 0x0000002800789947 */ /* 0x000fea0003800000 */
[----:B------:R-:W3:Y:S01]  /*7730*/  S2R R7, SR_TID.X ;  /* 0x0000000000077919 */ /* 0x000ee20000002100 */
[----:B------:R-:W-:Y:S01]  /*7740*/  R2UR UR5, R138 ;  /* 0x000000008a0572ca */ /* 0x000fe200000e0000 */
[----:B------:R-:W-:Y:S01]  /*7750*/  UMOV UR7, UR4 ;  /* 0x0000000400077c82 */ /* 0x000fe20008000000 */
[----:B------:R-:W-:Y:S01]  /*7760*/  UMOV UR11, 0x40000040 ;  /* 0x40000040000b7882 */ /* 0x000fe20000000000 */
[----:B------:R-:W-:Y:S01]  /*7770*/  IMAD.MOV.U32 R11, RZ, RZ, R77 ;  /* 0x000000ffff0b7224 */ /* 0x000fe200078e004d */
[----:B------:R-:W-:Y:S01]  /*7780*/  UMOV UR30, UR6 ;  /* 0x00000006001e7c82 */ /* 0x000fe20008000000 */
[----:B------:R-:W-:Y:S01]  /*7790*/  IMAD.U32 R137, RZ, RZ, UR11 ;  /* 0x0000000bff897e24 */ /* 0x000fe2000f8e00ff */
[----:B------:R-:W-:Y:S01]  /*77a0*/  UMOV UR29, 0x40000040 ;  /* 0x40000040001d7882 */ /* 0x000fe20000000000 */
        /* <DEDUP_REMOVED lines=10> */
[----:B------:R-:W-:Y:S01]  /*7850*/  UIADD3 UR40, UR61, 0x600, URZ ;  /* 0x000006003d287890 */ /* 0x000fe2000fffe03f */
[----:B------:R-:W-:Y:S01]  /*7860*/  UMOV UR10, UR4 ;  /* 0x00000004000a7c82 */ /* 0x000fe20008000000 */
[----:B------:R-:W-:Y:S01]  /*7870*/  UIADD3 UR44, UR61, 0x602, URZ ;  /* 0x000006023d2c7890 */ /* 0x000fe2000fffe03f */
[----:B------:R-:W-:Y:S01]  /*7880*/  IMAD.U32 R136, RZ, RZ, UR10 ;  /* 0x0000000aff887e24 */ /* 0x000fe2000f8e00ff */
[----:B------:R-:W-:-:S02]  /*7890*/  UIADD3 UR48, UR61, 0x604, URZ ;  /* 0x000006043d307890 */ /* 0x000fc4000fffe03f */
[----:B------:R-:W-:Y:S01]  /*78a0*/  UIADD3 UR52, UR61, 0x606, URZ ;  /* 0x000006063d347890 */ /* 0x000fe2000fffe03f */
[----:B---3--:R-:W-:Y:S02]  /*78b0*/  SHF.R.U32.HI R12, RZ, 0x7, R7 ;  /* 0x00000007ff0c7819 */ /* 0x008fe40000011607 */
[----:B------:R-:W-:Y:S02]  /*78c0*/  ISETP.GE.U32.AND P1, PT, R7, 0x180, PT ;  /* 0x000001800700780c */ /* 0x000fe40003f26070 */
[----:B------:R-:W-:Y:S01]  /*78d0*/  MOV R7, R72 ;  /* 0x0000004800077202 */ /* 0x000fe20000000f00 */
[C---:B------:R-:W-:Y:S02]  /*78e0*/  VIADD R10, R12.reuse, 0x9 ;  /* 0x000000090c0a7836 */ /* 0x040fe40000000000 */
[----:B------:R-:W-:-:S03]  /*78f0*/  VIADD R139, R12, 0x8 ;  /* 0x000000080c8b7836 */ /* 0x000fc60000000000 */
[----:B------:R-:W-:-:S07]  /*7900*/  SEL R10, R10, 0x9, !P1 ;  /* 0x000000090a0a7807 */ /* 0x000fce0004800000 */
.L_x_1941:
[----:B------:R-:W-:Y:S01]  /*7910*/  R2UR UR10, R16 ;  /* 0x00000000100a72ca */ /* 0x000fe200000e0000 */
[----:B------:R-:W-:-:S04]  /*7920*/  UIADD3 UR4, UR7, 0x1, URZ ;  /* 0x0000000107047890 */ /* 0x000fc8000fffe03f */
[----:B------:R-:W-:-:S04]  /*7930*/  UISETP.NE.AND UP0, UPT, UR4, 0x2, UPT ;  /* 0x000000020400788c */ /* 0x000fc8000bf05270 */
[----:B------:R-:W-:Y:S02]  /*7940*/  USEL UR6, URZ, 0x1, UP0 ;  /* 0x000000013f067887 */ /* 0x000fe40008000000 */
[----:B------:R-:W-:Y:S02]  /*7950*/  USEL UR4, UR4, URZ, UP0 ;  /* 0x0000003f04047287 */ /* 0x000fe40008000000 */
[----:B------:R-:W-:Y:S01]  /*7960*/  ISETP.NE.AND P2, PT, RZ, UR10, PT ;  /* 0x0000000aff007c0c */ /* 0x000fe2000bf45270 */
[----:B------:R-:W-:-:S12]  /*7970*/  ULOP3.LUT UR6, UR30, UR6, URZ, 0x3c, !UPT ;  /* 0x000000061e067292 */ /* 0x000fd8000f8e3c3f */
[----:B0-----:R-:W-:Y:S05]  /*7980*/  @P2 BRA `(.L_x_1931) ;  /* 0x00000000002c2947 */ /* 0x001fea0003800000 */
[----:B------:R-:W-:Y:S05]  /*7990*/  @!P0 BRA `(.L_x_1932) ;  /* 0x0000000000048947 */ /* 0x000fea0003800000 */
[----:B------:R-:W-:Y:S01]  /*79a0*/  BPT.TRAP 0x1 ;  /* 0x000000040000795c */ /* 0x000fe20000300000 */
.L_x_1932:
[----:B------:R-:W-:Y:S01]  /*79b0*/  ULEA UR10, UR4, UR38, 0x3 ;  /* 0x00000026040a7291 */ /* 0x000fe2000f8e183f */
[----:B------:R-:W-:-:S04]  /*79c0*/  MOV R12, UR6 ;  /* 0x00000006000c7c02 */ /* 0x000fc80008000f00 */
[----:B------:R-:W-:-:S04]  /*79d0*/  SHF.L.U32 R12, R12, 0x1f, RZ ;  /* 0x0000001f0c0c7819 */ /* 0x000fc800000006ff */
[----:B------:R0:W1:Y:S01]  /*79e0*/  SYNCS.PHASECHK.TRANS64.TRYWAIT P1, [UR10+0x2d830], R12 ;  /* 0x02d8300cff0075a7 */ /* 0x000062000802014a */
[----:B------:R-:W-:Y:S05]  /*79f0*/  @!P0 BRA `(.L_x_1933) ;  /* 0x0000000000048947 */ /* 0x000fea0003800000 */
[----:B------:R-:W-:Y:S01]  /*7a00*/  BPT.TRAP 0x1 ;  /* 0x000000040000795c */ /* 0x000fe20000300000 */
.L_x_1933:
[----:B-1----:R-:W-:Y:S05]  /*7a10*/  @P1 BRA `(.L_x_1931) ;  /* 0x0000000000081947 */ /* 0x002fea0003800000 */
[----:B------:R-:W1:Y:S02]  /*7a20*/  SYNCS.PHASECHK.TRANS64.TRYWAIT P1, [UR10+0x2d830], R12 ;  /* 0x02d8300cff0075a7 */ /* 0x000e64000802014a */
[----:B-1----:R-:W-:Y:S05]  /*7a30*/  @!P1 BRA `(.L_x_1934) ;  /* 0x0000008000dc9947 */ /* 0x002fea0003800000 */
.L_x_1931:
        /* <DEDUP_REMOVED lines=37> */
.L_x_1936:
[----:B------:R-:W-:Y:S01]  /*7c90*/  ULEA UR10, UR7, UR38, 0x3 ;  /* 0x00000026070a7291 */ /* 0x000fe2000f8e183f */
[----:B01----:R-:W-:-:S05]  /*7ca0*/  IMAD.U32 R12, RZ, RZ, UR30 ;  /* 0x0000001eff0c7e24 */ /* 0x003fca000f8e00ff */
[----:B------:R-:W-:-:S04]  /*7cb0*/  SHF.L.U32 R12, R12, 0x1f, RZ ;  /* 0x0000001f0c0c7819 */ /* 0x000fc800000006ff */
[----:B------:R0:W1:Y:S01]  /*7cc0*/  SYNCS.PHASECHK.TRANS64.TRYWAIT P1, [UR10+0x2d850], R12 ;  /* 0x02d8500cff0075a7 */ /* 0x000062000802014a */
[----:B------:R-:W-:Y:S05]  /*7cd0*/  @!P0 BRA `(.L_x_1937) ;  /* 0x0000000000048947 */ /* 0x000fea0003800000 */
[----:B------:R-:W-:Y:S01]  /*7ce0*/  BPT.TRAP 0x1 ;  /* 0x000000040000795c */ /* 0x000fe20000300000 */
.L_x_1937:
[----:B-1----:R-:W-:Y:S05]  /*7cf0*/  @P1 BRA `(.L_x_1935) ;  /* 0x0000000000081947 */ /* 0x002fea0003800000 */
[----:B------:R-:W1:Y:S02]  /*7d00*/  SYNCS.PHASECHK.TRANS64.TRYWAIT P1, [UR10+0x2d850], R12 ;  /* 0x02d8500cff0075a7 */ /* 0x000e64000802014a */
[----:B-1----:R-:W-:Y:S05]  /*7d10*/  @!P1 BRA `(.L_x_1938) ;  /* 0x00000080003c9947 */ /* 0x002fea0003800000 */
.L_x_1935:
[----:B------:R-:W-:Y:S01]  /*7d20*/  UIADD3 UR10, UR38, 0x400, URZ ;  /* 0x00000400260a7890 */ /* 0x000fe2000fffe03f */
[----:B------:R-:W-:Y:S01]  /*7d30*/  WARPGROUP.ARRIVE ;  /* 0x00000000000079c5 */ /* 0x000fe20000000000 */
[----:B------:R-:W-:Y:S01]  /*7d40*/  UMOV UR56, UR61 ;  /* 0x0000003d00387c82 */ /* 0x000fe20008000000 */
[----:B------:R-:W-:Y:S01]  /*7d50*/  UMOV UR57, 0x40000040 ;  /* 0x4000004000397882 */ /* 0x000fe20000000000 */
[----:B------:R-:W-:Y:S01]  /*7d60*/  USHF.R.U32.HI UR10, URZ, 0x4, UR10 ;  /* 0x000000043f0a7899 */ /* 0x000fe2000801160a */
[----:B01----:R-:W-:Y:S01]  /*7d70*/  MOV R12, UR13 ;  /* 0x0000000d000c7c02 */ /* 0x003fe20008000f00 */
[----:B------:R-:W-:Y:S01]  /*7d80*/  UMOV UR59, 0x80000020 ;  /* 0x80000020003b7882 */ /* 0x000fe20000000000 */
[----:B------:R-:W-:Y:S01]  /*7d90*/  MOV R13, UR12 ;  /* 0x0000000c000d7c02 */ /* 0x000fe20008000f00 */
[----:B------:R-:W-:Y:S01]  /*7da0*/  ULOP3.LUT UR10, UR10, 0x3fff, URZ, 0xc0, !UPT ;  /* 0x00003fff0a0a7892 */ /* 0x000fe2000f8ec03f */
[----:B------:R-:W-:Y:S01]  /*7db0*/  R2UR UR12, R136 ;  /* 0x00000000880c72ca */ /* 0x000fe200000e0000 */
[----:B------:R-:W-:Y:S01]  /*7dc0*/  UMOV UR15, 0x80000020 ;  /* 0x80000020000f7882 */ /* 0x000fe20000000000 */
[----:B------:R-:W-:Y:S01]  /*7dd0*/  R2UR UR13, R137 ;  /* 0x00000000890d72ca */ /* 0x000fe200000e0000 */
[----:B------:R-:W-:Y:S01]  /*7de0*/  ULOP3.LUT UR10, UR10, 0x2000000, URZ, 0xfc, !UPT ;  /* 0x020000000a0a7892 */ /* 0x000fe2000f8efc3f */
        /* <DEDUP_REMOVED lines=8> */
[----:B------:R-:W-:Y:S01]  /*7e70*/  HGMMA.64x96x16.F32 R88, gdesc[UR56].tnspB, R88, gsb0 ;  /* 0x41600000385879f0 */ /* 0x000fe20008000858 */
[----:B------:R-:W-:Y:S01]  /*7e80*/  UIADD3 UR42, UR58, 0x100, URZ ;  /* 0x000001003a2a7890 */ /* 0x000fe2000fffe03f */
[----:B------:R-:W-:Y:S01]  /*7e90*/  UMOV UR14, UR10 ;  /* 0x0000000a000e7c82 */ /* 0x000fe20008000000 */
[----:B------:R-:W-:-:S02]  /*7ea0*/  UIADD3 UR46, UR58, 0x140, URZ ;  /* 0x000001403a2e7890 */ /* 0x000fc4000fffe03f */
[----:B------:R-:W-:Y:S01]  /*7eb0*/  UIADD3 UR50, UR58, 0x180, URZ ;  /* 0x000001803a327890 */ /* 0x000fe2000fffe03f */
[----:B------:R-:W-:Y:S01]  /*7ec0*/  UMOV UR51, 0x80000020 ;  /* 0x8000002000337882 */ /* 0x000fe20000000000 */
[----:B------:R-:W-:Y:S01]  /*7ed0*/  UIADD3 UR54, UR58, 0x1c0, URZ ;  /* 0x000001c03a367890 */ /* 0x000fe2000fffe03f */
[----:B------:R-:W-:Y:S01]  /*7ee0*/  UMOV UR55, 0x80000020 ;  /* 0x8000002000377882 */ /* 0x000fe20000000000 */
[----:B------:R-:W-:Y:S02]  /*7ef0*/  WARPGROUP.DEPBAR.LE gsb0, 0x0 ;  /* 0x00008000000079c5 */ /* 0x000fe40000010000 */
[----:B------:R-:W-:-:S06]  /*7f00*/  WARPGROUP.ARRIVE ;  /* 0x00000000000079c5 */ /* 0x000fcc0000000000 */
[----:B------:R-:W-:Y:S01]  /*7f10*/  HGMMA.64x96x16.F32 R88, gdesc[UR12].tnspB, R88, gsb0 ;  /* 0x416000000c5879f0 */ /* 0x000fe20008000858 */
[----:B------:R-:W-:Y:S02]  /*7f20*/  R2UR UR13, R12 ;  /* 0x000000000c0d72ca */ /* 0x000fe400000e0000 */
[----:B------:R-:W-:Y:S01]  /*7f30*/  R2UR UR12, R13 ;  /* 0x000000000d0c72ca */ /* 0x000fe200000e0000 */
        /* <DEDUP_REMOVED lines=22> */
.L_x_1939:
        /* <DEDUP_REMOVED lines=15> */
[----:B------:R-:W-:Y:S01]  /*8190*/  FMUL.FTZ R53, R64, UR5 ;  /* 0x0000000540357c20 */ /* 0x000fe20008410000 */
[----:B------:R-:W-:Y:S01]  /*81a0*/  FMUL.FTZ R24, R35, UR5 ;  /* 0x0000000523187c20 */ /* 0x000fe20008410000 */
[----:B------:R-:W-:Y:S01]  /*81b0*/  FMUL.FTZ R33, R44, UR5 ;  /* 0x000000052c217c20 */ /* 0x000fe20008410000 */
[----:B------:R-:W-:Y:S01]  /*81c0*/  FMUL.FTZ R25, R36, UR5 ;  /* 0x0000000524197c20 */ /* 0x000fe20008410000 */
[----:B------:R-:W-:Y:S01]  /*81d0*/  FMUL.FTZ R44, R55, UR5 ;  /* 0x00000005372c7c20 */ /* 0x000fe20008410000 */
[----:B------:R-:W-:Y:S01]  /*81e0*/  FMUL.FTZ R55, R66, UR5 ;  /* 0x0000000542377c20 */ /* 0x000fe20008410000 */
[----:B------:R-:W-:Y:S01]  /*81f0*/  FMUL.FTZ R27, R38, UR5 ;  /* 0x00000005261b7c20 */ /* 0x000fe20008410000 */
[----:B------:R-:W3:Y:S01]  /*8200*/  MUFU.TANH R13, R13 ;  /* 0x0000000d000d7308 */ /* 0x000ee20000002400 */
        /* <DEDUP_REMOVED lines=16> */
[----:B---3--:R-:W-:Y:S01]  /*8310*/  FMNMX.FTZ R64, R13, R64, !PT ;  /* 0x000000400d407209 */ /* 0x008fe20007810000 */
        /* <DEDUP_REMOVED lines=26> */
[----:B------:R-:W-:Y:S01]  /*84c0*/  ULDC UR10, c[0x0][0x988] ;  /* 0x00026200000a7ab9 */ /* 0x000fe20000000800 */
[----:B------:R-:W3:Y:S01]  /*84d0*/  S2UR UR11, SR_CgaCtaId ;  /* 0x00000000000b79c3 */ /* 0x000ee20000008800 */
[----:B------:R-:W-:Y:S01]  /*84e0*/  UMOV UR35, UR10 ;  /* 0x0000000a00237c82 */ /* 0x000fe20008000000 */
[----:B------:R-:W-:Y:S01]  /*84f0*/  ULEA UR10, UR4, UR38, 0x3 ;  /* 0x00000026040a7291 */ /* 0x000fe2000f8e183f */
[----:B------:R-:W4:Y:S01]  /*8500*/  MUFU.TANH R21, R21 ;  /* 0x0000001500157308 */ /* 0x000f220000002400 */
[----:B-1----:R-:W-:Y:S01]  /*8510*/  FMNMX.FTZ R66, R18, R65, !PT ;  /* 0x0000004112427209 */ /* 0x002fe20007810000 */
[----:B------:R-:W-:Y:S01]  /*8520*/  FMUL.FTZ R65, R76, UR5 ;  /* 0x000000054c417c20 */ /* 0x000fe20008410000 */
[----:B------:R-:W-:-:S05]  /*8530*/  UIADD3 UR10, UR10, 0x2d840, URZ ;  /* 0x0002d8400a0a7890 */ /* 0x000fca000fffe03f */
[----:B------:R-:W1:Y:S01]  /*8540*/  MUFU.TANH R23, R23 ;  /* 0x0000001700177308 */ /* 0x000e620000002400 */
[----:B--2---:R-:W-:-:S07]  /*8550*/  FMNMX.FTZ R68, R20, R67, !PT ;  /* 0x0000004314447209 */ /* 0x004fce0007810000 */
[----:B------:R-:W2:Y:S01]  /*8560*/  MUFU.TANH R22, R22 ;  /* 0x0000001600167308 */ /* 0x000ea20000002400 */
[----:B----4-:R-:W-:Y:S01]  /*8570*/  FMNMX.FTZ R67, R21, R66, !PT ;  /* 0x0000004215437209 */ /* 0x010fe20007810000 */
[----:B---3--:R-:W-:-:S06]  /*8580*/  UPRMT UR10, UR11, 0x654, UR10 ;  /* 0x000006540b0a7896 */ /* 0x008fcc000800000a */
[----:B------:R-:W3:Y:S01]  /*8590*/  MUFU.TANH R24, R24 ;  /* 0x0000001800187308 */ /* 0x000ee20000002400 */
[----:B-1----:R-:W-:Y:S02]  /*85a0*/  FMNMX.FTZ R69, R23, R68, !PT ;  /* 0x0000004417457209 */ /* 0x002fe40007810000 */
[----:B------:R-:W-:Y:S05]  /*85b0*/  SYNCS.ARRIVE.TRANS64.RED.A1T0 RZ, [UR10], RZ ;  /* 0x000000ffffff79a7 */ /* 0x000fea000810040a */
[----:B------:R-:W1:Y:S01]  /*85c0*/  MUFU.TANH R25, R25 ;  /* 0x0000001900197308 */ /* 0x000e620000002400 */
[----:B--2---:R-:W-:-:S07]  /*85d0*/  FMNMX.FTZ R66, R22, R67, !PT ;  /* 0x0000004316427209 */ /* 0x004fce0007810000 */
[----:B------:R-:W2:Y:S01]  /*85e0*/  MUFU.TANH R27, R27 ;  /* 0x0000001b001b7308 */ /* 0x000ea20000002400 */
[----:B---3--:R-:W-:-:S07]  /*85f0*/  FMNMX.FTZ R68, R24, R69, !PT ;  /* 0x0000004518447209 */ /* 0x008fce0007810000 */
[----:B------:R-:W3:Y:S01]  /*8600*/  MUFU.TANH R26, R26 ;  /* 0x0000001a001a7308 */ /* 0x000ee20000002400 */
[----:B-1----:R-:W-:Y:S01]  /*8610*/  FMNMX.FTZ R67, R25, R66, !PT ;  /* 0x0000004219437209 */ /* 0x002fe20007810000 */
[----:B------:R-:W-:-:S06]  /*8620*/  FMUL.FTZ R66, R77, UR5 ;  /* 0x000000054d427c20 */ /* 0x000fcc0008410000 */
[----:B------:R-:W1:Y:S01]  /*8630*/  MUFU.TANH R28, R28 ;  /* 0x0000001c001c7308 */ /* 0x000e620000002400 */
[----:B--2---:R-:W-:-:S07]  /*8640*/  FMNMX.FTZ R69, R27, R68, !PT ;  /* 0x000000441b457209 */ /* 0x004fce0007810000 */
[----:B------:R-:W2:Y:S01]  /*8650*/  MUFU.TANH R29, R29 ;  /* 0x0000001d001d7308 */ /* 0x000ea20000002400 */
[----:B---3--:R-:W-:Y:S01]  /*8660*/  FMNMX.FTZ R68, R26, R67, !PT ;  /* 0x000000431a447209 */ /* 0x008fe20007810000 */
[----:B------:R-:W-:-:S06]  /*8670*/  FMUL.FTZ R67, R78, UR5 ;  /* 0x000000054e437c20 */ /* 0x000fcc0008410000 */
[----:B------:R-:W3:Y:S01]  /*8680*/  MUFU.TANH R31, R31 ;  /* 0x0000001f001f7308 */ /* 0x000ee20000002400 */
[----:B-1----:R-:W-:-:S07]  /*8690*/  FMNMX.FTZ R70, R28, R69, !PT ;  /* 0x000000451c467209 */ /* 0x002fce0007810000 */
[----:B------:R-:W1:Y:S01]  /*86a0*/  MUFU.TANH R30, R30 ;  /* 0x0000001e001e7308 */ /* 0x000e620000002400 */
[----:B--2---:R-:W-:-:S07]  /*86b0*/  FMNMX.FTZ R69, R29, R68, !PT ;  /* 0x000000441d457209 */ /* 0x004fce0007810000 */
[----:B------:R-:W2:Y:S01]  /*86c0*/  MUFU.TANH R32, R32 ;  /* 0x0000002000207308 */ /* 0x000ea20000002400 */
[----:B---3--:R-:W-:-:S07]  /*86d0*/  FMNMX.FTZ R71, R31, R70, !PT ;  /* 0x000000461f477209 */ /* 0x008fce0007810000 */
[----:B------:R-:W3:Y:S01]  /*86e0*/  MUFU.TANH R33, R33 ;  /* 0x0000002100217308 */ /* 0x000ee20000002400 */
[----:B-1----:R-:W-:-:S07]  /*86f0*/  FMNMX.FTZ R68, R30, R69, !PT ;  /* 0x000000451e447209 */ /* 0x002fce0007810000 */
        /* <DEDUP_REMOVED lines=8> */
[----:B--2---:R-:W-:Y:S01]  /*8780*/  FMNMX.FTZ R70, R34, R69, !PT ;  /* 0x0000004522467209 */ /* 0x004fe20007810000 */
[----:B------:R-:W-:-:S06]  /*8790*/  FMUL.FTZ R69, R80, UR5 ;  /* 0x0000000550457c20 */ /* 0x000fcc0008410000 */
[----:B------:R-:W2:Y:S01]  /*87a0*/  MUFU.TANH R39, R39 ;  /* 0x0000002700277308 */ /* 0x000ea20000002400 */
[----:B---3--:R-:W-:-:S07]  /*87b0*/  FMNMX.FTZ R72, R36, R71, !PT ;  /* 0x0000004724487209 */ /* 0x008fce0007810000 */
        /* <DEDUP_REMOVED lines=82> */
[----:B--2---:R-:W-:-:S05]  /*8ce0*/  FMNMX.FTZ R80, R75, R72, !PT ;  /* 0x000000484b507209 */ /* 0x004fca0007810000 */
[----:B------:R-:W2:Y:S01]  /*8cf0*/  SHFL.BFLY PT, R77, R80, 0x2, 0x1f ;  /* 0x0c401f00504d7f89 */ /* 0x000ea200000e0000 */
[----:B---3--:R-:W-:-:S04]  /*8d00*/  FMNMX.FTZ R79, R76, R79, !PT ;  /* 0x0000004f4c4f7209 */ /* 0x008fc80007810000 */
[----:B-1----:R-:W-:-:S05]  /*8d10*/  FMNMX.FTZ R79, R78, R79, !PT ;  /* 0x0000004f4e4f7209 */ /* 0x002fca0007810000 */
[----:B------:R-:W1:Y:S01]  /*8d20*/  SHFL.BFLY PT, R72, R79, 0x2, 0x1f ;  /* 0x0c401f004f487f89 */ /* 0x000e6200000e0000 */
[----:B--2---:R-:W-:Y:S02]  /*8d30*/  FMNMX.FTZ R81, R80, R77, !PT ;  /* 0x0000004d50517209 */ /* 0x004fe40007810000 */
[----:B-1----:R-:W-:-:S03]  /*8d40*/  FMNMX.FTZ R82, R79, R72, !PT ;  /* 0x000000484f527209 */ /* 0x002fc60007810000 */
[----:B------:R-:W1:Y:S04]  /*8d50*/  SHFL.BFLY PT, R72, R81, 0x1, 0x1f ;  /* 0x0c201f0051487f89 */ /* 0x000e6800000e0000 */
[----:B------:R-:W2:Y:S01]  /*8d60*/  SHFL.BFLY PT, R77, R82, 0x1, 0x1f ;  /* 0x0c201f00524d7f89 */ /* 0x000ea200000e0000 */
[----:B-1----:R-:W-:Y:S02]  /*8d70*/  FMNMX.FTZ R72, R81, R72, !PT ;  /* 0x0000004851487209 */ /* 0x002fe40007810000 */
[----:B--2---:R-:W-:-:S03]  /*8d80*/  FMNMX.FTZ R77, R82, R77, !PT ;  /* 0x0000004d524d7209 */ /* 0x004fc60007810000 */
[C---:B------:R-:W-:Y:S01]  /*8d90*/  FADD.FTZ R7, -R72.reuse, R7 ;  /* 0x0000000748077221 */ /* 0x040fe20000010100 */
[----:B------:R-:W-:-:S03]  /*8da0*/  FMUL.FTZ R79, R72, UR35 ;  /* 0x00000023484f7c20 */ /* 0x000fc60008410000 */
        /* <DEDUP_REMOVED lines=33> */
[C---:B------:R-:W-:Y:S01]  /*8fc0*/  FADD.FTZ R7, -R77.reuse, R11 ;  /* 0x0000000b4d077221 */ /* 0x040fe20000010100 */
[----:B------:R-:W-:Y:S01]  /*8fd0*/  FMUL.FTZ R79, R77, UR35 ;  /* 0x000000234d4f7c20 */ /* 0x000fe20008410000 */
[----:B------:R1:W-:Y:S02]  /*8fe0*/  MUFU.EX2 R11, R83 ;  /* 0x00000053000b7308 */ /* 0x0003e40000000800 */
[----:B------:R-:W-:Y:S01]  /*8ff0*/  FMUL.FTZ R7, R7, UR35 ;  /* 0x0000002307077c20 */ /* 0x000fe20008410000 */
[--C-:B------:R-:W-:Y:S01]  /*9000*/  FFMA.FTZ R14, R14, UR35, -R79.reuse ;  /* 0x000000230e0e7c23 */ /* 0x100fe2000801084f */
[--C-:B------:R-:W-:Y:S01]  /*9010*/  FFMA.FTZ R87, R15, UR35, -R79.reuse ;  /* 0x000000230f577c23 */ /* 0x100fe2000801084f */
[--C-:B------:R-:W-:Y:S01]  /*9020*/  FFMA.FTZ R15, R19, UR35, -R79.reuse ;  /* 0x00000023130f7c23 */ /* 0x100fe2000801084f */
[--C-:B------:R-:W-:Y:S01]  /*9030*/  FFMA.FTZ R20, R20, UR35, -R79.reuse ;  /* 0x0000002314147c23 */ /* 0x100fe2000801084f */
[--C-:B------:R-:W-:Y:S01]  /*9040*/  FFMA.FTZ R19, R23, UR35, -R79.reuse ;  /* 0x0000002317137c23 */ /* 0x100fe2000801084f */
[----:B------:R-:W2:Y:S01]  /*9050*/  MUFU.EX2 R12, R12 ;  /* 0x0000000c000c7308 */ /* 0x000ea20000000800 */
[--C-:B------:R-:W-:Y:S01]  /*9060*/  FFMA.FTZ R86, R24, UR35, -R79.reuse ;  /* 0x0000002318567c23 */ /* 0x100fe2000801084f */
[--C-:B-1----:R-:W-:Y:S01]  /*9070*/  FFMA.FTZ R83, R40, UR35, -R79.reuse ;  /* 0x0000002328537c23 */ /* 0x102fe2000801084f */
        /* <DEDUP_REMOVED lines=14> */
[----:B--2---:R-:W-:Y:S01]  /*9160*/  FFMA.FTZ R4, R11, R4, R12 ;  /* 0x000000040b047223 */ /* 0x004fe2000001000c */
[--C-:B------:R-:W-:Y:S01]  /*9170*/  FFMA.FTZ R80, R52, UR35, -R79.reuse ;  /* 0x0000002334507c23 */ /* 0x100fe2000801084f */
[--C-:B------:R-:W-:Y:S01]  /*9180*/  FFMA.FTZ R52, R60, UR35, -R79.reuse ;  /* 0x000000233c347c23 */ /* 0x100fe2000801084f */
[----:B------:R-:W-:-:S04]  /*9190*/  FFMA.FTZ R51, R64, UR35, -R79 ;  /* 0x0000002340337c23 */ /* 0x000fc8000801084f */
[----:B------:R-:W2:Y:S08]  /*91a0*/  MUFU.EX2 R13, R13 ;  /* 0x0000000d000d7308 */ /* 0x000eb00000000800 */
[----:B------:R-:W3:Y:S01]  /*91b0*/  MUFU.EX2 R87, R87 ;  /* 0x0000005700577308 */ /* 0x000ee20000000800 */
[----:B-1----:R-:W-:-:S07]  /*91c0*/  FFMA.FTZ R40, R7, R3, R14 ;  /* 0x0000000307287223 */ /* 0x002fce000001000e */
[----:B------:R-:W1:Y:S01]  /*91d0*/  MUFU.EX2 R17, R17 ;  /* 0x0000001100117308 */ /* 0x000e620000000800 */
[----:B--2---:R-:W-:-:S07]  /*91e0*/  FADD.FTZ R4, R13, R4 ;  /* 0x000000040d047221 */ /* 0x004fce0000010000 */
[----:B------:R-:W2:Y:S01]  /*91f0*/  MUFU.EX2 R15, R15 ;  /* 0x0000000f000f7308 */ /* 0x000ea20000000800 */
[----:B---3--:R-:W-:-:S07]  /*9200*/  FADD.FTZ R40, R87, R40 ;  /* 0x0000002857287221 */ /* 0x008fce0000010000 */
[----:B------:R-:W3:Y:S01]  /*9210*/  MUFU.EX2 R18, R18 ;  /* 0x0000001200127308 */ /* 0x000ee20000000800 */
[----:B-1----:R-:W-:-:S07]  /*9220*/  FADD.FTZ R3, R17, R4 ;  /* 0x0000000411037221 */ /* 0x002fce0000010000 */
[----:B------:R-:W1:Y:S01]  /*9230*/  MUFU.EX2 R20, R20 ;  /* 0x0000001400147308 */ /* 0x000e620000000800 */
[----:B--2---:R-:W-:-:S07]  /*9240*/  FADD.FTZ R39, R15, R40 ;  /* 0x000000280f277221 */ /* 0x004fce0000010000 */
[----:B------:R-:W2:Y:S01]  /*9250*/  MUFU.EX2 R21, R21 ;  /* 0x0000001500157308 */ /* 0x000ea20000000800 */
[----:B---3--:R-:W-:-:S07]  /*9260*/  FADD.FTZ R4, R18, R3 ;  /* 0x0000000312047221 */ /* 0x008fce0000010000 */
[----:B------:R-:W3:Y:S01]  /*9270*/  MUFU.EX2 R19, R19 ;  /* 0x0000001300137308 */ /* 0x000ee20000000800 */
[----:B-1----:R-:W-:Y:S01]  /*9280*/  FADD.FTZ R40, R20, R39 ;  /* 0x0000002714287221 */ /* 0x002fe20000010000 */
[--C-:B------:R-:W-:Y:S01]  /*9290*/  FFMA.FTZ R39, R55, UR35, -R79.reuse ;  /* 0x0000002337277c23 */ /* 0x100fe2000801084f */
[----:B------:R-:W-:-:S05]  /*92a0*/  FFMA.FTZ R55, R56, UR35, -R79 ;  /* 0x0000002338377c23 */ /* 0x000fca000801084f */
        /* <DEDUP_REMOVED lines=12> */
[----:B------:R-:W-:-:S06]  /*9370*/  FFMA.FTZ R40, R59, UR35, -R79 ;  /* 0x000000233b287c23 */ /* 0x000fcc000801084f */
        /* <DEDUP_REMOVED lines=28> */
[----:B---3--:R-:W-:Y:S01]  /*9540*/  FADD.FTZ R3, R83, R44 ;  /* 0x0000002c53037221 */ /* 0x008fe20000010000 */
[----:B------:R-:W-:-:S06]  /*9550*/  FFMA.FTZ R44, R67, UR35, -R79 ;  /* 0x00000023432c7c23 */ /* 0x000fcc000801084f */
        /* <DEDUP_REMOVED lines=16> */
[----:B--2---:R-:W-:Y:S01]  /*9660*/  FADD.FTZ R3, R81, R48 ;  /* 0x0000003051037221 */ /* 0x004fe20000010000 */
[----:B------:R-:W-:-:S06]  /*9670*/  FFMA.FTZ R48, R71, UR35, -R79 ;  /* 0x0000002347307c23 */ /* 0x000fcc000801084f */
        /* <DEDUP_REMOVED lines=55> */
[----:B--2---:R-:W-:-:S03]  /*99f0*/  FADD.FTZ R4, R75, R64 ;  /* 0x000000404b047221 */ /* 0x004fc60000010000 */
[----:B---3--:R-:W-:Y:S01]  /*9a00*/  FADD.FTZ R3, R60, R3 ;  /* 0x000000033c037221 */ /* 0x008fe20000010000 */
[----:B------:R-:W-:Y:S06]  /*9a10*/  @!P0 BRA `(.L_x_1940) ;  /* 0x0000000000048947 */ /* 0x000fec0003800000 */
[----:B------:R-:W-:Y:S01]  /*9a20*/  BPT.TRAP 0x1 ;  /* 0x000000040000795c */ /* 0x000fe20000300000 */
.L_x_1940:
[----:B------:R-:W1:Y:S01]  /*9a30*/  S2UR UR10, SR_CgaCtaId ;  /* 0x00000000000a79c3 */ /* 0x000e620000008800 */
        /* <DEDUP_REMOVED lines=23> */
[----:B-1----:R-:W-:Y:S01]  /*9bb0*/  UPRMT UR7, UR10, 0x654, UR7 ;  /* 0x000006540a077896 */ /* 0x002fe20008000007 */
        /* <DEDUP_REMOVED lines=12> */
[----:B------:R-:W-:Y:S01]  /*9c80*/  UIADD3 UR7, UR39, -0x1, URZ ;  /* 0xffffffff27077890 */ /* 0x000fe2000fffe03f */
[----:B------:R-:W-:Y:S01]  /*9c90*/  F2FP.F16.F32.PACK_AB R32, R46, R45 ;  /* 0x0000002d2e20723e */ /* 0x000fe200000000ff */
[----:B------:R2:W-:Y:S01]  /*9ca0*/  STSM.16.M88.4 [R2], R20 ;  /* 0x0000001402007844 */ /* 0x0005e20000000200 */
[----:B------:R-:W-:Y:S01]  /*9cb0*/  F2FP.F16.F32.PACK_AB R34, R50, R49 ;  /* 0x000000313222723e */ /* 0x000fe200000000ff */
[-C--:B------:R-:W-:Y:S01]  /*9cc0*/  FMUL.FTZ R113, R113, R11.reuse ;  /* 0x0000000b71717220 */ /* 0x080fe20000410000 */
[----:B------:R-:W-:Y:S01]  /*9cd0*/  F2FP.F16.F32.PACK_AB R35, R80, R36 ;  /* 0x000000245023723e */ /* 0x000fe200000000ff */
[----:B------:R3:W-:Y:S01]  /*9ce0*/  STSM.16.M88.4 [R6], R24 ;  /* 0x0000001806007844 */ /* 0x0007e20000000200 */
[----:B------:R-:W-:Y:S01]  /*9cf0*/  R2UR UR10, R142 ;  /* 0x000000008e0a72ca */ /* 0x000fe200000e0000 */
[-C--:B------:R-:W-:Y:S01]  /*9d00*/  FMUL.FTZ R116, R116, R11.reuse ;  /* 0x0000000b74747220 */ /* 0x080fe20000410000 */
[-C--:B------:R-:W-:Y:S01]  /*9d10*/  FMUL.FTZ R117, R117, R11.reuse ;  /* 0x0000000b75757220 */ /* 0x080fe20000410000 */
[----:B------:R4:W-:Y:S01]  /*9d20*/  STSM.16.M88.4 [R5], R28 ;  /* 0x0000001c05007844 */ /* 0x0009e20000000200 */
[-C--:B------:R-:W-:Y:S01]  /*9d30*/  FMUL.FTZ R120, R120, R11.reuse ;  /* 0x0000000b78787220 */ /* 0x080fe20000410000 */
[-C--:B------:R-:W-:Y:S01]  /*9d40*/  FMUL.FTZ R121, R121, R11.reuse ;  /* 0x0000000b79797220 */ /* 0x080fe20000410000 */
[----:B------:R-:W-:Y:S01]  /*9d50*/  FMUL.FTZ R124, R124, R11 ;  /* 0x0000000b7c7c7220 */ /* 0x000fe20000410000 */
[----:B-1----:R-:W-:Y:S01]  /*9d60*/  F2FP.F16.F32.PACK_AB R12, R54, R53 ;  /* 0x00000035360c723e */ /* 0x002fe200000000ff */
[----:B------:R4:W-:Y:S01]  /*9d70*/  STSM.16.M88.4 [R0+0x27800], R32 ;  /* 0x0278002000007844 */ /* 0x0009e20000000200 */
[----:B------:R-:W-:Y:S01]  /*9d80*/  F2FP.F16.F32.PACK_AB R13, R55, R39 ;  /* 0x00000027370d723e */ /* 0x000fe200000000ff */
[----:B------:R-:W-:Y:S01]  /*9d90*/  FMUL.FTZ R125, R125, R11 ;  /* 0x0000000b7d7d7220 */ /* 0x000fe20000410000 */
[----:B------:R-:W-:Y:S01]  /*9da0*/  F2FP.F16.F32.PACK_AB R14, R58, R57 ;  /* 0x000000393a0e723e */ /* 0x000fe200000000ff */
[----:B------:R-:W-:Y:S01]  /*9db0*/  FMUL.FTZ R128, R128, R11 ;  /* 0x0000000b80807220 */ /* 0x000fe20000410000 */
[----:B------:R-:W-:Y:S01]  /*9dc0*/  F2FP.F16.F32.PACK_AB R15, R52, R40 ;  /* 0x00000028340f723e */ /* 0x000fe200000000ff */
[----:B------:R-:W-:Y:S01]  /*9dd0*/  UISETP.GT.AND UP0, UPT, UR39, UR10, UPT ;  /* 0x0000000a2700728c */ /* 0x000fe2000bf04270 */
[----:B--2---:R-:W-:Y:S01]  /*9de0*/  F2FP.F16.F32.PACK_AB R20, R62, R61 ;  /* 0x0000003d3e14723e */ /* 0x004fe200000000ff */
[----:B------:R-:W-:Y:S01]  /*9df0*/  FMUL.FTZ R129, R129, R11 ;  /* 0x0000000b81817220 */ /* 0x000fe20000410000 */
[----:B------:R-:W-:Y:S01]  /*9e00*/  F2FP.F16.F32.PACK_AB R21, R51, R43 ;  /* 0x0000002b3315723e */ /* 0x000fe200000000ff */
[----:B------:R4:W-:Y:S01]  /*9e10*/  STSM.16.M88.4 [R2+0x6000], R12 ;  /* 0x0060000c02007844 */ /* 0x0009e20000000200 */
[----:B------:R-:W-:Y:S01]  /*9e20*/  F2FP.F16.F32.PACK_AB R22, R66, R65 ;  /* 0x000000414216723e */ /* 0x000fe200000000ff */
[----:B------:R-:W-:Y:S01]  /*9e30*/  UMOV UR39, UR7 ;  /* 0x0000000700277c82 */ /* 0x000fe20008000000 */
[----:B------:R-:W-:Y:S01]  /*9e40*/  F2FP.F16.F32.PACK_AB R23, R47, R44 ;  /* 0x0000002c2f17723e */ /* 0x000fe200000000ff */
[----:B------:R-:W-:Y:S01]  /*9e50*/  UMOV UR7, UR4 ;  /* 0x0000000400077c82 */ /* 0x000fe20008000000 */
[----:B---3--:R-:W-:Y:S01]  /*9e60*/  F2FP.F16.F32.PACK_AB R24, R70, R69 ;  /* 0x000000454618723e */ /* 0x008fe200000000ff */
[-C--:B------:R-:W-:Y:S01]  /*9e70*/  FMUL.FTZ R132, R132, R11.reuse ;  /* 0x0000000b84847220 */ /* 0x080fe20000410000 */
[----:B------:R-:W-:Y:S01]  /*9e80*/  F2FP.F16.F32.PACK_AB R25, R56, R48 ;  /* 0x000000303819723e */ /* 0x000fe200000000ff */
[----:B------:R4:W-:Y:S01]  /*9e90*/  STSM.16.M88.4 [R6+0x6000], R20 ;  /* 0x0060001406007844 */ /* 0x0009e20000000200 */
[----:B------:R-:W-:Y:S01]  /*9ea0*/  F2FP.F16.F32.PACK_AB R26, R75, R74 ;  /* 0x0000004a4b1a723e */ /* 0x000fe200000000ff */
[----:B------:R-:W-:Y:S01]  /*9eb0*/  FMUL.FTZ R133, R133, R11 ;  /* 0x0000000b85857220 */ /* 0x000fe20000410000 */
[----:B------:R-:W-:Y:S01]  /*9ec0*/  F2FP.F16.F32.PACK_AB R27, R60, R59 ;  /* 0x0000003b3c1b723e */ /* 0x000fe200000000ff */
[-C--:B------:R-:W-:Y:S01]  /*9ed0*/  FMUL.FTZ R90, R90, R7.reuse ;  /* 0x000000075a5a7220 */ /* 0x080fe20000410000 */
[----:B------:R-:W-:Y:S01]  /*9ee0*/  PLOP3.LUT P1, PT, PT, PT, UP0, 0x80, 0x0 ;  /* 0x000000000000781c */ /* 0x000fe20003f2f008 */
        /* <DEDUP_REMOVED lines=33> */
[----:B----4-:R-:W-:Y:S05]  /*a100*/  @P1 BRA `(.L_x_1941) ;  /* 0xffffffd800001947 */ /* 0x010fea000383ffff */
.L_x_1930:
[----:B------:R-:W-:Y:S06]  /*a110*/  BAR.ARV 0x8, 0x200 ;  /* 0x0208000000007b1d */ /* 0x000fec0000002000 */
[----:B------:R-:W-:Y:S05]  /*a120*/  @!P0 BRA `(.L_x_1942) ;  /* 0x0000000000048947 */ /* 0x000fea0003800000 */
[----:B------:R-:W-:Y:S01]  /*a130*/  BPT.TRAP 0x1 ;  /* 0x000000040000795c */ /* 0x000fe20000300000 */
.L_x_1942:
[----:B------:R-:W-:Y:S01]  /*a140*/  ULEA UR5, UR4, UR38, 0x3 ;  /* 0x0000002604057291 */ /* 0x000fe2000f8e183f */
[----:B------:R-:W-:-:S05]  /*a150*/  IMAD.U32 R0, RZ, RZ, UR6 ;  /* 0x00000006ff007e24 */ /* 0x000fca000f8e00ff */
[----:B------:R-:W-:-:S04]  /*a160*/  SHF.L.U32 R0, R0, 0x1f, RZ ;  /* 0x0000001f00007819 */ /* 0x000fc800000006ff */
[----:B------:R1:W2:Y:S01]  /*a170*/  SYNCS.PHASECHK.TRANS64.TRYWAIT P1, [UR5+0x2d850], R0 ;  /* 0x02d85000ff0075a7 */ /* 0x0002a20008020145 */
[----:B------:R-:W-:Y:S05]  /*a180*/  @!P0 BRA `(.L_x_1943) ;  /* 0x0000000000048947 */ /* 0x000fea0003800000 */
[----:B------:R-:W-:Y:S01]  /*a190*/  BPT.TRAP 0x1 ;  /* 0x000000040000795c */ /* 0x000fe20000300000 */
.L_x_1943:
[----:B--2---:R-:W-:Y:S05]  /*a1a0*/  @P1 BRA `(.L_x_1944) ;  /* 0x0000000000081947 */ /* 0x004fea0003800000 */
[----:B------:R-:W2:Y:S02]  /*a1b0*/  SYNCS.PHASECHK.TRANS64.TRYWAIT P1, [UR5+0x2d850], R0 ;  /* 0x02d85000ff0075a7 */ /* 0x000ea40008020145 */
[----:B--2---:R-:W-:Y:S05]  /*a1c0*/  @!P1 BRA `(.L_x_1945) ;  /* 0x0000005c00289947 */ /* 0x004fea0003800000 */
.L_x_1944:
[----:B------:R-:W-:Y:S01]  /*a1d0*/  UIADD3 UR38, UR38, 0x400, URZ ;  /* 0x0000040026267890 */ /* 0x000fe2000fffe03f */
[----:B------:R-:W-:Y:S01]  /*a1e0*/  R2UR UR6, R138 ;  /* 0x000000008a0672ca */ /* 0x000fe200000e0000 */
[----:B------:R-:W-:Y:S01]  /*a1f0*/  WARPGROUP.ARRIVE ;  /* 0x00000000000079c5 */ /* 0x000fe20000000000 */
[----:B------:R-:W-:Y:S01]  /*a200*/  UMOV UR9, 0x40000040 ;  /* 0x4000004000097882 */ /* 0x000fe20000000000 */
[----:B------:R-:W-:Y:S01]  /*a210*/  USHF.R.U32.HI UR38, URZ, 0x4, UR38 ;  /* 0x000000043f267899 */ /* 0x000fe20008011626 */
[----:B--23--:R-:W2:Y:S01]  /*a220*/  SHFL.BFLY PT, R5, R4, 0x2, 0x1f ;  /* 0x0c401f0004057f89 */ /* 0x00cea200000e0000 */
[----:B------:R-:W-:Y:S01]  /*a230*/  UMOV UR11, 0x80000020 ;  /* 0x80000020000b7882 */ /* 0x000fe20000000000 */
[----:B------:R-:W-:Y:S01]  /*a240*/  IMAD.MOV.U32 R6, RZ, RZ, RZ ;  /* 0x000000ffff067224 */ /* 0x000fe200078e00ff */
[----:B------:R-:W-:Y:S01]  /*a250*/  ULOP3.LUT UR38, UR38, 0x3fff, URZ, 0xc0, !UPT ;  /* 0x00003fff26267892 */ /* 0x000fe2000f8ec03f */
[----:B-1----:R-:W1:Y:S01]  /*a260*/  SHFL.BFLY PT, R0, R3, 0x2, 0x1f ;  /* 0x0c401f0003007f89 */ /* 0x002e6200000e0000 */
        /* <DEDUP_REMOVED lines=9> */
[----:B--2---:R-:W-:Y:S01]  /*a300*/  FADD.FTZ R5, R5, R4 ;  /* 0x0000000405057221 */ /* 0x004fe20000010000 */
[----:B------:R-:W-:Y:S01]  /*a310*/  UMOV UR9, 0x40000040 ;  /* 0x4000004000097882 */ /* 0x000fe20000000000 */
[----:B------:R-:W-:Y:S01]  /*a320*/  UMOV UR11, 0x80000020 ;  /* 0x80000020000b7882 */ /* 0x000fe20000000000 */
[----:B-1----:R-:W-:Y:S01]  /*a330*/  FADD.FTZ R2, R0, R3 ;  /* 0x0000000300027221 */ /* 0x002fe20000010000 */
[----:B------:R-:W-:Y:S01]  /*a340*/  MOV R3, RZ ;  /* 0x000000ff00037202 */ /* 0x000fe20000000f00 */
[----:B------:R-:W1:Y:S04]  /*a350*/  SHFL.BFLY PT, R0, R5, 0x1, 0x1f ;  /* 0x0c201f0005007f89 */ /* 0x000e6800000e0000 */
[----:B------:R-:W0:Y:S01]  /*a360*/  SHFL.BFLY PT, R7, R2, 0x1, 0x1f ;  /* 0x0c201f0002077f89 */ /* 0x000e2200000e0000 */
[----:B-1----:R-:W-:Y:S01]  /*a370*/  FADD.FTZ R9, R5, R0 ;  /* 0x0000000005097221 */ /* 0x002fe20000010000 */
[----:B------:R-:W-:Y:S01]  /*a380*/  IMAD.U32 R5, RZ, RZ, UR35 ;  /* 0x00000023ff057e24 */ /* 0x000fe2000f8e00ff */
[----:B------:R-:W-:Y:S01]  /*a390*/  MOV R0, 0xff800000 ;  /* 0xff80000000007802 */ /* 0x000fe20000000f00 */
[----:B0-----:R-:W-:-:S02]  /*a3a0*/  FADD.FTZ R10, R2, R7 ;  /* 0x00000007020a7221 */ /* 0x001fc40000010000 */
[----:B------:R-:W-:Y:S01]  /*a3b0*/  FSETP.NE.FTZ.AND P1, PT, R9, RZ, PT ;  /* 0x000000ff0900720b */ /* 0x000fe20003f35000 */
[----:B------:R-:W-:Y:S02]  /*a3c0*/  IMAD.MOV.U32 R2, RZ, RZ, -0x800000 ;  /* 0xff800000ff027424 */ /* 0x000fe400078e00ff */
        /* <DEDUP_REMOVED lines=59> */
.L_x_1946:
        /* <DEDUP_REMOVED lines=53> */
.L_x_1910:
[----:B------:R-:W-:Y:S05]  /*aad0*/  @P0 BRA `(.L_x_1947) ;  /* 0x0000001000940947 */ /* 0x000fea0003800000 */
[----:B------:R-:W2:Y:S01]  /*aae0*/  LDL R4, [R1+0x4] ;  /* 0x0000040001047983 */ /* 0x000ea20000100800 */
[----:B------:R-:W0:Y:S01]  /*aaf0*/  LDC R7, c[0x0][0xbe8] ;  /* 0x0002fa00ff077b82 */ /* 0x000e220000000800 */
[----:B------:R-:W-:Y:S01]  /*ab00*/  ULDC.64 UR8, c[0x0][0xbd0] ;  /* 0x0002f40000087ab9 */ /* 0x000fe20000000a00 */
[----:B------:R-:W-:Y:S01]  /*ab10*/  BSSY B0, `(.L_x_1948) ;  /* 0x00000d5000007945 */ /* 0x000fe20003800000 */
[----:B------:R-:W1:Y:S01]  /*ab20*/  S2R R3, SR_TID.X ;  /* 0x0000000000037919 */ /* 0x000e620000002100 */
[----:B------:R-:W3:Y:S04]  /*ab30*/  S2R R21, SR_CTAID.X ;  /* 0x0000000000157919 */ /* 0x000ee80000002500 */
[----:B------:R-:W4:Y:S08]  /*ab40*/  S2UR UR12, SR_CTAID.Z ;  /* 0x00000000000c79c3 */ /* 0x000f300000002700 */
[----:B------:R-:W5:Y:S08]  /*ab50*/  LDC.64 R14, c[0x0][0xbd8] ;  /* 0x0002f600ff0e7b82 */ /* 0x000f700000000a00 */
[----:B------:R-:W-:Y:S01]  /*ab60*/  BAR.SYNC.DEFER_BLOCKING 0x1, 0x180 ;  /* 0x0046000000007b1d */ /* 0x000fe20000010000 */
[----:B0-----:R-:W-:-:S07]  /*ab70*/  ISETP.NE.AND P0, PT, R7, 0x1, PT ;  /* 0x000000010700780c */ /* 0x001fce0003f05270 */
[----:B------:R-:W0:Y:S01]  /*ab80*/  S2UR UR11, SR_CTAID.Y ;  /* 0x00000000000b79c3 */ /* 0x000e220000002600 */
[----:B----4-:R-:W-:-:S07]  /*ab90*/  USHF.R.S32.HI UR10, URZ, 0x1f, UR12 ;  /* 0x0000001f3f0a7899 */ /* 0x010fce000801140c */
[----:B------:R-:W0:Y:S08]  /*aba0*/  LDC R20, c[0x0][0xc50] ;  /* 0x00031400ff147b82 */ /* 0x000e300000000800 */
[----:B------:R-:W4:Y:S08]  /*abb0*/  LDC.64 R18, c[0x0][0xb40] ;  /* 0x0002d000ff127b82 */ /* 0x000f300000000a00 */
[----:B------:R-:W4:Y:S08]  /*abc0*/  @P0 LDC R16, c[0x0][0xbf0] ;  /* 0x0002fc00ff100b82 */ /* 0x000f300000000800 */
[----:B------:R-:W4:Y:S08]  /*abd0*/  @P0 LDC R25, c[0x0][0xbec] ;  /* 0x0002fb00ff190b82 */ /* 0x000f300000000800 */
[----:B------:R-:W4:Y:S01]  /*abe0*/  @P0 LDC R22, c[0x0][0xbf0] ;  /* 0x0002fc00ff160b82 */ /* 0x000f220000000800 */
[----:B--2---:R-:W-:Y:S01]  /*abf0*/  R2UR UR13, R4 ;  /* 0x00000000040d72ca */ /* 0x004fe200000e0000 */
        /* <DEDUP_REMOVED lines=10> */
[----:B------:R-:W-:Y:S01]  /*aca0*/  IMAD.IADD R3, R4, 0x1, -R3 ;  /* 0x0000000104037824 */ /* 0x000fe200078e0a03 */
[----:B------:R-:W-:Y:S01]  /*acb0*/  IADD3 R17, RZ, -UR13, RZ ;  /* 0x8000000dff117c10 */ /* 0x000fe2000fffe0ff */
        /* <DEDUP_REMOVED lines=13> */
[----:B0-----:R-:W-:Y:S01]  /*ad90*/  IMAD R23, R20, R17, UR11 ;  /* 0x0000000b14177e24 */ /* 0x001fe2000f8e0211 */
[----:B------:R-:W-:-:S02]  /*ada0*/  LEA.HI R5, R13, R13, RZ, 0x1 ;  /* 0x0000000d0d057211 */ /* 0x000fc400078f08ff */
[----:B------:R-:W-:Y:S02]  /*adb0*/  LEA.HI R12, R12, R11, RZ, 0x3 ;  /* 0x0000000b0c0c7211 */ /* 0x000fe400078f18ff */
[----:B------:R-:W-:Y:S02]  /*adc0*/  LOP3.LUT R8, R5, 0x1ffffffe, RZ, 0xc0, !PT ;  /* 0x1ffffffe05087812 */ /* 0x000fe400078ec0ff */
[----:B------:R-:W-:Y:S02]  /*add0*/  LOP3.LUT R12, R12, 0xfffffff8, RZ, 0xc0, !PT ;  /* 0xfffffff80c0c7812 */ /* 0x000fe400078ec0ff */
[----:B------:R-:W-:Y:S02]  /*ade0*/  SHF.R.S32.HI R5, RZ, 0x5, R10 ;  /* 0x00000005ff057819 */ /* 0x000fe4000001140a */
[----:B------:R-:W-:Y:S01]  /*adf0*/  LOP3.LUT R6, R6, 0x7ffffffc, RZ, 0xc0, !PT ;  /* 0x7ffffffc06067812 */ /* 0x000fe200078ec0ff */
[----:B------:R-:W-:Y:S01]  /*ae00*/  IMAD.IADD R4, R11, 0x1, -R12 ;  /* 0x000000010b047824 */ /* 0x000fe200078e0a0c */
[----:B------:R-:W-:Y:S01]  /*ae10*/  IADD3 R11, R13, -R8, RZ ;  /* 0x800000080d0b7210 */ /* 0x000fe20007ffe0ff */
[----:B-----5:R-:W-:Y:S01]  /*ae20*/  IMAD R12, R14, UR10, RZ ;  /* 0x0000000a0e0c7c24 */ /* 0x020fe2000f8e02ff */
[----:B------:R-:W0:Y:S01]  /*ae30*/  @P0 LDC R13, c[0x0][0xbec] ;  /* 0x0002fb00ff0d0b82 */ /* 0x000e220000000800 */
[----:B------:R-:W-:-:S02]  /*ae40*/  IMAD R8, R5, 0x10, R4 ;  /* 0x0000001005087824 */ /* 0x000fc400078e0204 */
[----:B------:R-:W-:Y:S02]  /*ae50*/  IMAD.U32 R5, RZ, RZ, UR5 ;  /* 0x00000005ff057e24 */ /* 0x000fe4000f8e00ff */
[----:B------:R-:W-:Y:S01]  /*ae60*/  IMAD.U32 R4, RZ, RZ, UR4 ;  /* 0x00000004ff047e24 */ /* 0x000fe2000f8e00ff */
[----:B------:R-:W-:Y:S01]  /*ae70*/  LEA R10, R9, R8, 0x6 ;  /* 0x00000008090a7211 */ /* 0x000fe200078e30ff */
[----:B------:R-:W-:Y:S01]  /*ae80*/  IMAD.U32 R5, RZ, RZ, UR6 ;  /* 0x00000006ff057e24 */ /* 0x000fe2000f8e00ff */
[----:B------:R-:W-:Y:S01]  /*ae90*/  UIMAD.WIDE.U32 UR4, UR13, UR8, URZ ;  /* 0x000000080d0472a5 */ /* 0x000fe2000f8e003f */
[----:B------:R-:W-:Y:S01]  /*aea0*/  IMAD R15, R15, UR12, R12 ;  /* 0x0000000c0f0f7c24 */ /* 0x000fe2000f8e020c */
[----:B------:R-:W-:Y:S01]  /*aeb0*/  UIMAD UR6, UR13, UR9, UR7 ;  /* 0x000000090d0672a4 */ /* 0x000fe2000f8e0207 */
[----:B------:R-:W-:Y:S02]  /*aec0*/  IMAD R8, R11, 0x8, R10 ;  /* 0x000000080b087824 */ /* 0x000fe400078e020a */
[----:B------:R-:W-:Y:S01]  /*aed0*/  IMAD.WIDE.U32 R4, R14, UR12, R4 ;  /* 0x0000000c0e047c25 */ /* 0x000fe2000f8e0004 */
[----:B------:R-:W-:Y:S01]  /*aee0*/  UIADD3 UR6, UR5, UR6, URZ ;  /* 0x0000000605067290 */ /* 0x000fe2000fffe03f */
[----:B------:R-:W-:-:S02]  /*aef0*/  ULDC.64 UR8, c[0x0][0xb28] ;  /* 0x0002ca0000087ab9 */ /* 0x000fc40000000a00 */
[----:B---3--:R-:W-:Y:S02]  /*af00*/  IMAD R12, R21, 0xc0, R8 ;  /* 0x000000c0150c7824 */ /* 0x008fe400078e0208 */
[----:B------:R-:W-:Y:S02]  /*af10*/  IMAD.U32 R9, RZ, RZ, UR5 ;  /* 0x00000005ff097e24 */ /* 0x000fe4000f8e00ff */
[----:B------:R-:W-:Y:S01]  /*af20*/  IMAD.U32 R8, RZ, RZ, UR4 ;  /* 0x00000004ff087e24 */ /* 0x000fe2000f8e00ff */
[----:B------:R-:W-:Y:S01]  /*af30*/  ULDC.64 UR4, c[0x0][0xbe0] ;  /* 0x0002f80000047ab9 */ /* 0x000fe20000000a00 */
[----:B------:R-:W-:Y:S01]  /*af40*/  IMAD.U32 R9, RZ, RZ, UR6 ;  /* 0x00000006ff097e24 */ /* 0x000fe2000f8e00ff */
[----:B------:R-:W-:Y:S01]  /*af50*/  ULDC.64 UR6, c[0x0][0xb48] ;  /* 0x0002d20000067ab9 */ /* 0x000fe20000000a00 */
[----:B0-----:R-:W-:-:S04]  /*af60*/  @P0 IMAD.HI.U32 R13, R12, R13, RZ ;  /* 0x0000000d0c0d0227 */ /* 0x001fc800078e00ff */
[C---:B----4-:R-:W-:Y:S02]  /*af70*/  IMAD R14, R18.reuse, UR10, RZ ;  /* 0x0000000a120e7c24 */ /* 0x050fe4000f8e02ff */
[----:B------:R-:W-:Y:S01]  /*af80*/  IMAD.MOV.U32 R11, RZ, RZ, R12 ;  /* 0x000000ffff0b7224 */ /* 0x000fe200078e000c */
[----:B------:R-:W-:Y:S01]  /*af90*/  @P0 SHF.R.U32.HI R11, RZ, R16, R13 ;  /* 0x00000010ff0b0219 */ /* 0x000fe2000001160d */
[----:B------:R-:W-:Y:S01]  /*afa0*/  IMAD.IADD R5, R5, 0x1, R15 ;  /* 0x0000000105057824 */ /* 0x000fe200078e020f */
[----:B------:R-:W-:Y:S01]  /*afb0*/  SHF.R.S32.HI R16, RZ, 0x1f, R23 ;  /* 0x0000001fff107819 */ /* 0x000fe20000011417 */
[----:B------:R-:W-:Y:S02]  /*afc0*/  IMAD R15, R19, UR12, R14 ;  /* 0x0000000c130f7c24 */ /* 0x000fe4000f8e020e */
        /* <DEDUP_REMOVED lines=10> */
[----:B------:R-:W-:Y:S01]  /*b070*/  SHF.R.S32.HI R15, RZ, 0x1f, R11 ;  /* 0x0000001fff0f7819 */ /* 0x000fe2000001140b */
[----:B------:R-:W-:Y:S01]  /*b080*/  IMAD R16, R23, UR5, R14 ;  /* 0x0000000517107c24 */ /* 0x000fe2000f8e020e */
[----:B------:R-:W-:Y:S01]  /*b090*/  IADD3 R11, -R11, RZ, RZ ;  /* 0x000000ff0b0b7210 */ /* 0x000fe20007ffe1ff */
[----:B------:R-:W-:Y:S01]  /*b0a0*/  IMAD.WIDE.U32 R8, R23, UR6, R8 ;  /* 0x0000000617087c25 */ /* 0x000fe2000f8e0008 */
[--C-:B------:R-:W-:Y:S01]  /*b0b0*/  SHF.R.S32.HI R14, RZ, 0x1f, R13.reuse ;  /* 0x0000001fff0e7819 */ /* 0x100fe2000001140d */
[----:B------:R-:W-:Y:S01]  /*b0c0*/  ULDC.64 UR4, c[0x0][0xb30] ;  /* 0x0002cc0000047ab9 */ /* 0x000fe20000000a00 */
[----:B------:R-:W-:Y:S01]  /*b0d0*/  IADD3.X R5, R15, R5, R16, P0, !PT ;  /* 0x000000050f057210 */ /* 0x000fe200007fe410 */
[----:B------:R-:W-:Y:S01]  /*b0e0*/  IMAD.MOV R18, RZ, RZ, -R13 ;  /* 0x000000ffff127224 */ /* 0x000fe200078e0a0d */
[----:B------:R-:W-:Y:S01]  /*b0f0*/  ULDC.64 UR6, c[0x0][0xbc8] ;  /* 0x0002f20000067ab9 */ /* 0x000fe20000000a00 */
[----:B------:R-:W-:-:S02]  /*b100*/  IMAD R11, R7, R11, R12 ;  /* 0x0000000b070b7224 */ /* 0x000fc400078e020c */
        /* <DEDUP_REMOVED lines=21> */
[----:B------:R-:W-:Y:S01]  /*b260*/  IADD3 R5, R9, R17, RZ ;  /* 0x0000001109057210 */ /* 0x000fe20007ffe0ff */
[----:B------:R-:W-:Y:S01]  /*b270*/  IMAD R12, R21, 0xc0, R10 ;  /* 0x000000c0150c7824 */ /* 0x000fe200078e020a */
[----:B------:R-:W-:Y:S01]  /*b280*/  LEA R20, P1, R8, UR8, 0x2 ;  /* 0x0000000808147c11 */ /* 0x000fe2000f8210ff */
[----:B------:R-:W-:Y:S01]  /*b290*/  SHFL.IDX PT, R10, R14, 0x1, 0x1c1f ;  /* 0x003c1f000e0a7f89 */ /* 0x000fe200000e0000 */
[----:B------:R-:W-:Y:S01]  /*b2a0*/  LEA.HI.X R13, R4, UR7, R11, 0x2, P0 ;  /* 0x00000007040d7c11 */ /* 0x000fe200080f140b */
[----:B0-----:R-:W-:Y:S01]  /*b2b0*/  ULEA UR4, UR5, UR4, 0x18 ;  /* 0x0000000405047291 */ /* 0x001fe2000f8ec03f */
[----:B------:R-:W-:Y:S01]  /*b2c0*/  LEA.HI.X R22, R8, UR9, R5, 0x2, P1 ;  /* 0x0000000908167c11 */ /* 0x000fe200088f1405 */
[----:B------:R-:W-:Y:S01]  /*b2d0*/  IMAD R19, R7, UR6, RZ ;  /* 0x0000000607137c24 */ /* 0x000fe2000f8e02ff */
[----:B------:R-:W-:Y:S01]  /*b2e0*/  SHFL.IDX PT, R8, R14, RZ, 0x1c1f ;  /* 0x001c1fff0e087589 */ /* 0x000fe200000e0000 */
[C---:B------:R-:W-:Y:S01]  /*b2f0*/  LOP3.LUT P0, RZ, R3.reuse, 0x3, RZ, 0xc0, !PT ;  /* 0x0000000303ff7812 */ /* 0x040fe2000780c0ff */
[C---:B------:R-:W-:Y:S01]  /*b300*/  VIADD R18, R12.reuse, 0x8 ;  /* 0x000000080c127836 */ /* 0x040fe20000000000 */
[----:B------:R-:W-:Y:S01]  /*b310*/  UIADD3 UR4, UR4, 0x2d820, URZ ;  /* 0x0002d82004047890 */ /* 0x000fe2000fffe03f */
[----:B------:R-:W0:Y:S01]  /*b320*/  SHFL.IDX PT, R9, R13, RZ, 0x1c1f ;  /* 0x001c1fff0d097589 */ /* 0x000e2200000e0000 */
[-C--:B------:R-:W-:Y:S01]  /*b330*/  ISETP.GE.OR P1, PT, R12, R19.reuse, P0 ;  /* 0x000000130c00720c */ /* 0x080fe20000726670 */
[----:B------:R-:W-:Y:S01]  /*b340*/  IMAD.IADD R3, R3, 0x1, -R6 ;  /* 0x0000000103037824 */ /* 0x000fe200078e0a06 */
[-C--:B------:R-:W-:Y:S01]  /*b350*/  ISETP.GE.OR P0, PT, R18, R19.reuse, P0 ;  /* 0x000000131200720c */ /* 0x080fe20000706670 */
[----:B------:R-:W1:Y:S01]  /*b360*/  SHFL.IDX PT, R11, R13, 0x1, 0x1c1f ;  /* 0x003c1f000d0b7f89 */ /* 0x000e6200000e0000 */
[----:B------:R-:W-:Y:S01]  /*b370*/  UPRMT UR4, URZ, 0x654, UR4 ;  /* 0x000006543f047896 */ /* 0x000fe20008000004 */
[----:B------:R-:W-:Y:S01]  /*b380*/  ISETP.GE.AND P2, PT, R12, R19, PT ;  /* 0x000000130c00720c */ /* 0x000fe20003f46270 */
[----:B------:R-:W-:Y:S01]  /*b390*/  IMAD.SHL.U32 R3, R3, 0x2, RZ ;  /* 0x0000000203037824 */ /* 0x000fe200078e00ff */
[----:B------:R2:W3:Y:S04]  /*b3a0*/  SHFL.IDX PT, R4, R20, RZ, 0x1c1f ;  /* 0x001c1fff14047589 */ /* 0x0004e800000e0000 */
[----:B------:R2:W4:Y:S02]  /*b3b0*/  SHFL.IDX PT, R5, R22, RZ, 0x1c1f ;  /* 0x001c1fff16057589 */ /* 0x00052400000e0000 */
[----:B------:R-:W-:Y:S02]  /*b3c0*/  SYNCS.ARRIVE.TRANS64.RED.A1T0 RZ, [UR4], RZ ;  /* 0x000000ffffff79a7 */ /* 0x000fe40008100404 */
        /* <DEDUP_REMOVED lines=10> */
[----:B------:R-:W-:Y:S01]  /*b470*/  VIADD R17, R3, 0x40 ;  /* 0x0000004003117836 */ /* 0x000fe20000000000 */
[----:B------:R-:W-:Y:S02]  /*b480*/  ISETP.GE.AND P2, PT, R2, UR4, PT ;  /* 0x0000000402007c0c */ /* 0x000fe4000bf46270 */
[----:B------:R-:W-:-:S02]  /*b490*/  ISETP.GE.AND P3, PT, R6, UR4, PT ;  /* 0x0000000406007c0c */ /* 0x000fc4000bf66270 */
[----:B------:R-:W-:Y:S02]  /*b4a0*/  ISETP.GE.AND P4, PT, R7, UR4, PT ;  /* 0x0000000407007c0c */ /* 0x000fe4000bf86270 */
[----:B------:R-:W-:-:S05]  /*b4b0*/  IADD3 R16, R3, 0x38, RZ ;  /* 0x0000003803107810 */ /* 0x000fca0007ffe0ff */
        /* <DEDUP_REMOVED lines=58> */
.L_x_1949:
[----:B------:R-:W-:Y:S05]  /*b860*/  BSYNC B0 ;  /* 0x0000000000007941 */ /* 0x000fea0003800000 */
.L_x_1948:
[----:B------:R-:W-:Y:S01]  /*b870*/  ISETP.GE.AND P0, PT, R18, R19, PT ;  /* 0x000000131200720c */ /* 0x000fe20003f06270 */
[----:B0-----:R0:W1:Y:S04]  /*b880*/  SHFL.IDX PT, R15, R22, 0x1, 0x1c1f ;  /* 0x003c1f00160f7f89 */ /* 0x00106800000e0000 */
[----:B------:R0:W0:Y:S08]  /*b890*/  SHFL.IDX PT, R14, R20, 0x1, 0x1c1f ;  /* 0x003c1f00140e7f89 */ /* 0x00003000000e0000 */
[----:B------:R-:W-:Y:S05]  /*b8a0*/  @P0 BRA `(.L_x_1908) ;  /* 0x0000004000d80947 */ /* 0x000fea0003800000 */
[C---:B--2---:R-:W-:Y:S01]  /*b8b0*/  IADD3 R0, R3.reuse, 0x8, RZ ;  /* 0x0000000803007810 */ /* 0x044fe20007ffe0ff */
[C---:B------:R-:W-:Y:S01]  /*b8c0*/  VIADD R2, R3.reuse, 0x10 ;  /* 0x0000001003027836 */ /* 0x040fe20000000000 */
[----:B------:R-:W-:Y:S01]  /*b8d0*/  ULDC UR4, c[0x0][0xac8] ;  /* 0x0002b20000047ab9 */ /* 0x000fe20000000800 */
[C---:B---3--:R-:W-:Y:S01]  /*b8e0*/  VIADD R4, R3.reuse, 0x18 ;  /* 0x0000001803047836 */ /* 0x048fe20000000000 */
[----:B------:R-:W-:Y:S01]  /*b8f0*/  ISETP.GE.AND P3, PT, R0, UR4, PT ;  /* 0x0000000400007c0c */ /* 0x000fe2000bf66270 */
[C---:B------:R-:W-:Y:S01]  /*b900*/  VIADD R12, R3.reuse, 0x20 ;  /* 0x00000020030c7836 */ /* 0x040fe20000000000 */
[----:B------:R-:W-:Y:S01]  /*b910*/  ISETP.GE.AND P4, PT, R2, UR4, PT ;  /* 0x0000000402007c0c */ /* 0x000fe2000bf86270 */
[C---:B------:R-:W-:Y:S01]  /*b920*/  VIADD R13, R3.reuse, 0x28 ;  /* 0x00000028030d7836 */ /* 0x040fe20000000000 */
[----:B------:R-:W-:Y:S01]  /*b930*/  ISETP.GE.AND P5, PT, R4, UR4, PT ;  /* 0x0000000404007c0c */ /* 0x000fe2000bfa6270 */
[C---:B------:R-:W-:Y:S01]  /*b940*/  VIADD R16, R3.reuse, 0x40 ;  /* 0x0000004003107836 */ /* 0x040fe20000000000 */
[C---:B------:R-:W-:Y:S01]  /*b950*/  ISETP.GE.AND P2, PT, R3.reuse, UR4, PT ;  /* 0x0000000403007c0c */ /* 0x040fe2000bf46270 */
[C---:B------:R-:W-:Y:S01]  /*b960*/  VIADD R17, R3.reuse, 0x48 ;  /* 0x0000004803117836 */ /* 0x040fe20000000000 */
[----:B------:R-:W-:Y:S01]  /*b970*/  ISETP.GE.AND P0, PT, R12, UR4, PT ;  /* 0x000000040c007c0c */ /* 0x000fe2000bf06270 */
[----:B------:R-:W-:Y:S01]  /*b980*/  VIADD R18, R3, 0x50 ;  /* 0x0000005003127836 */ /* 0x000fe20000000000 */
[----:B------:R-:W-:-:S03]  /*b990*/  ISETP.GE.AND P1, PT, R13, UR4, PT ;  /* 0x000000040d007c0c */ /* 0x000fc6000bf26270 */
[----:B------:R-:W-:Y:S02]  /*b9a0*/  @!P3 LEA.HI R0, R0, R0, RZ, 0x1 ;  /* 0x000000000000b211 */ /* 0x000fe400078f08ff */
[----:B------:R-:W-:Y:S02]  /*b9b0*/  @!P4 LEA.HI R2, R2, R2, RZ, 0x1 ;  /* 0x000000020202c211 */ /* 0x000fe400078f08ff */
[----:B------:R-:W-:Y:S02]  /*b9c0*/  @!P5 LEA.HI R4, R4, R4, RZ, 0x1 ;  /* 0x000000040404d211 */ /* 0x000fe400078f08ff */
[----:B------:R-:W-:Y:S02]  /*b9d0*/  @!P3 LOP3.LUT R7, R0, 0xfffffffe, RZ, 0xc0, !PT ;  /* 0xfffffffe0007b812 */ /* 0x000fe400078ec0ff */
[----:B------:R-:W-:Y:S01]  /*b9e0*/  @!P4 LOP3.LUT R9, R2, 0xfffffffe, RZ, 0xc0, !PT ;  /* 0xfffffffe0209c812 */ /* 0x000fe200078ec0ff */
[C---:B------:R-:W-:Y:S01]  /*b9f0*/  VIADD R2, R3.reuse, 0x38 ;  /* 0x0000003803027836 */ /* 0x040fe20000000000 */
[----:B------:R-:W-:Y:S01]  /*ba00*/  @!P5 LOP3.LUT R11, R4, 0xfffffffe, RZ, 0xc0, !PT ;  /* 0xfffffffe040bd812 */ /* 0x000fe200078ec0ff */
[C---:B01--4-:R-:W-:Y:S01]  /*ba10*/  @!P2 IMAD.WIDE R4, R3.reuse, 0x4, R14 ;  /* 0x000000040304a825 */ /* 0x053fe200078e020e */
[----:B------:R-:W-:-:S02]  /*ba20*/  IADD3 R0, R3, 0x30, RZ ;  /* 0x0000003003007810 */ /* 0x000fc40007ffe0ff */
[----:B------:R-:W-:Y:S01]  /*ba30*/  ISETP.GE.AND P6, PT, R18, UR4, PT ;  /* 0x0000000412007c0c */ /* 0x000fe2000bfc6270 */
        /* <DEDUP_REMOVED lines=11> */
[----:B------:R-:W-:Y:S02]  /*baf0*/  ISETP.GE.AND P5, PT, R17, UR4, PT ;  /* 0x0000000411007c0c */ /* 0x000fe4000bfa6270 */
[----:B------:R-:W-:Y:S02]  /*bb00*/  @!P1 LEA.HI R13, R13, R13, RZ, 0x1 ;  /* 0x0000000d0d0d9211 */ /* 0x000fe400078f08ff */
[----:B0-----:R-:W-:Y:S02]  /*bb10*/  @!P0 LOP3.LUT R5, R12, 0xfffffffe, RZ, 0xc0, !PT ;  /* 0xfffffffe0c058812 */ /* 0x001fe400078ec0ff */
[----:B-1----:R-:W-:Y:S02]  /*bb20*/  @!P1 LOP3.LUT R7, R13, 0xfffffffe, RZ, 0xc0, !PT ;  /* 0xfffffffe0d079812 */ /* 0x002fe400078ec0ff */
[----:B------:R-:W-:Y:S01]  /*bb30*/  @!P2 LEA.HI R0, R0, R0, RZ, 0x1 ;  /* 0x000000000000a211 */ /* 0x000fe200078f08ff */
        /* <DEDUP_REMOVED lines=31> */
.L_x_1947:
        /* <DEDUP_REMOVED lines=12> */
[----:B------:R-:W2:Y:S01]  /*bdf0*/  LDL R2, [R1+0x4] ;  /* 0x0000040001027983 */ /* 0x000ea20000100800 */
[----:B------:R-:W-:Y:S01]  /*be00*/  ISETP.NE.AND P0, PT, R6, 0x1, PT ;  /* 0x000000010600780c */ /* 0x000fe20003f05270 */
[----:B------:R-:W-:Y:S01]  /*be10*/  S2UR UR7, SR_CTAID.Z ;  /* 0x00000000000779c3 */ /* 0x000fe20000002700 */
[----:B------:R-:W-:Y:S01]  /*be20*/  ULDC.64 UR8, c[0x0][0xbd0] ;  /* 0x0002f40000087ab9 */ /* 0x000fe20000000a00 */
[----:B------:R-:W-:-:S06]  /*be30*/  IMAD.MOV.U32 R5, RZ, RZ, R0 ;  /* 0x000000ffff057224 */ /* 0x000fcc00078e0000 */
[----:B------:R-:W0:Y:S08]  /*be40*/  LDC.64 R10, c[0x0][0xbd8] ;  /* 0x0002f600ff0a7b82 */ /* 0x000e300000000a00 */
[----:B------:R-:W1:Y:S08]  /*be50*/  @P0 LDC R7, c[0x0][0xbec] ;  /* 0x0002fb00ff070b82 */ /* 0x000e700000000800 */
[----:B------:R-:W3:Y:S08]  /*be60*/  @P0 LDC R9, c[0x0][0xbf0] ;  /* 0x0002fc00ff090b82 */ /* 0x000ef00000000800 */
[----:B------:R-:W4:Y:S08]  /*be70*/  S2UR UR10, SR_CTAID.Y ;  /* 0x00000000000a79c3 */ /* 0x000f300000002600 */
[----:B------:R-:W4:Y:S01]  /*be80*/  LDC R8, c[0x0][0xc50] ;  /* 0x00031400ff087b82 */ /* 0x000f220000000800 */
[----:B-1----:R-:W-:-:S05]  /*be90*/  @P0 IMAD.HI.U32 R4, R0, R7, RZ ;  /* 0x0000000700040227 */ /* 0x002fca00078e00ff */
[----:B---3--:R-:W-:Y:S02]  /*bea0*/  @P0 SHF.R.U32.HI R5, RZ, R9, R4 ;  /* 0x00000009ff050219 */ /* 0x008fe40000011604 */
[----:B--2---:R-:W-:-:S13]  /*beb0*/  R2UR UR11, R2 ;  /* 0x00000000020b72ca */ /* 0x004fda00000e0000 */
[----:B------:R-:W-:Y:S02]  /*bec0*/  USHF.R.S32.HI UR6, URZ, 0x1f, UR11 ;  /* 0x0000001f3f067899 */ /* 0x000fe4000801140b */
[----:B------:R-:W-:Y:S01]  /*bed0*/  IMAD R7, RZ, RZ, -UR11 ;  /* 0x8000000bff077e24 */ /* 0x000fe2000f8e02ff */
[----:B------:R-:W-:Y:S02]  /*bee0*/  UIMAD.WIDE.U32 UR4, UR11, UR8, URZ ;  /* 0x000000080b0472a5 */ /* 0x000fe4000f8e003f */
[----:B------:R-:W-:Y:S01]  /*bef0*/  UIMAD UR6, UR6, UR8, URZ ;  /* 0x00000008060672a4 */ /* 0x000fe2000f8e023f */
[----:B----4-:R-:W-:Y:S01]  /*bf00*/  IMAD R9, R8, R7, UR10 ;  /* 0x0000000a08097e24 */ /* 0x010fe2000f8e0207 */
[----:B------:R-:W-:Y:S01]  /*bf10*/  USHF.R.S32.HI UR8, URZ, 0x1f, UR7 ;  /* 0x0000001f3f087899 */ /* 0x000fe20008011407 */
[----:B------:R-:W-:Y:S01]  /*bf20*/  IMAD.MOV R7, RZ, RZ, -R5 ;  /* 0x000000ffff077224 */ /* 0x000fe200078e0a05 */
[----:B------:R-:W-:Y:S01]  /*bf30*/  UIMAD UR6, UR11, UR9, UR6 ;  /* 0x000000090b0672a4 */ /* 0x000fe2000f8e0206 */
[----:B------:R-:W-:Y:S01]  /*bf40*/  MOV R3, UR5 ;  /* 0x0000000500037c02 */ /* 0x000fe20008000f00 */
[----:B------:R-:W-:Y:S01]  /*bf50*/  IMAD.U32 R2, RZ, RZ, UR4 ;  /* 0x00000004ff027e24 */ /* 0x000fe2000f8e00ff */
[----:B------:R-:W-:Y:S01]  /*bf60*/  SHF.R.S32.HI R4, RZ, 0x1f, R9 ;  /* 0x0000001fff047819 */ /* 0x000fe20000011409 */
        /* <DEDUP_REMOVED lines=19> */
[----:B------:R-:W-:-:S04]  /*c0a0*/  ULDC.64 UR4, c[0x0][0xba8] ;  /* 0x0002ea0000047ab9 */ /* 0x000fc80000000a00 */
[----:B------:R-:W-:Y:S02]  /*c0b0*/  IADD3 R3, R3, R5, RZ ;  /* 0x0000000503037210 */ /* 0x000fe40007ffe0ff */
[----:B------:R-:W-:-:S04]  /*c0c0*/  LEA R4, P0, R2, UR4, 0x2 ;  /* 0x0000000402047c11 */ /* 0x000fc8000f8010ff */
[----:B------:R-:W-:Y:S01]  /*c0d0*/  LEA.HI.X R5, R2, UR5, R3, 0x2, P0 ;  /* 0x0000000502057c11 */ /* 0x000fe200080f1403 */
[----:B------:R-:W-:-:S05]  /*c0e0*/  IMAD.MOV.U32 R3, RZ, RZ, -0x800000 ;  /* 0xff800000ff037424 */ /* 0x000fca00078e00ff */
[----:B------:R0:W-:Y:S01]  /*c0f0*/  STG.E desc[UR36][R4.64], R3 ;  /* 0x0000000304007986 */ /* 0x0001e2000c101924 */
[----:B------:R-:W-:Y:S05]  /*c100*/  BRA `(.L_x_1908) ;  /* 0x0000003800c07947 */ /* 0x000fea0003800000 */
.L_x_1906:
        /* <DEDUP_REMOVED lines=18> */
.L_x_1950:
[----:B------:R-:W-:Y:S01]  /*c230*/  ULDC UR44, c[0x0][0xc50] ;  /* 0x00031400002c7ab9 */ /* 0x000fe20000000800 */
[----:B------:R-:W-:Y:S01]  /*c240*/  UMOV UR41, UR6 ;  /* 0x0000000600297c82 */ /* 0x000fe20008000000 */
[----:B------:R-:W-:-:S11]  /*c250*/  UISETP.NE.AND UP0, UPT, UR44, 0x1, UPT ;  /* 0x000000012c00788c */ /* 0x000fd6000bf05270 */
[----:B------:R-:W-:Y:S01]  /*c260*/  @UP0 ULDC UR4, c[0x0][0xc54] ;  /* 0x0003150000040ab9 */ /* 0x000fe20000000800 */
[----:B------:R-:W-:Y:S01]  /*c270*/  @UP0 ULDC UR7, c[0x0][0xc58] ;  /* 0x0003160000070ab9 */ /* 0x000fe20000000800 */
[----:B------:R-:W-:-:S04]  /*c280*/  UIMAD.WIDE.U32 UR4, UR6, UR4, URZ ;  /* 0x00000004060472a5 */ /* 0x000fc8000f8e003f */
[----:B------:R-:W-:-:S12]  /*c290*/  @UP0 USHF.R.U32.HI UR41, URZ, UR7, UR5 ;  /* 0x000000073f290299 */ /* 0x000fd80008011605 */
.L_x_1951:
        /* <DEDUP_REMOVED lines=8> */
[----:B------:R-:W-:Y:S01]  /*c320*/  ULDC UR6, c[0x0][0x448] ;  /* 0x0001120000067ab9 */ /* 0x000fe20000000800 */
[----:B------:R-:W-:Y:S01]  /*c330*/  ULDC.64 UR4, c[0x0][0x418] ;  /* 0x0001060000047ab9 */ /* 0x000fe20000000a00 */
[----:B------:R-:W-:-:S05]  /*c340*/  MOV R22, RZ ;  /* 0x000000ff00167202 */ /* 0x000fca0000000f00 */
[----:B------:R-:W1:Y:S01]  /*c350*/  S2UR UR48, SR_CTAID.X ;  /* 0x00000000003079c3 */ /* 0x000e620000002500 */
[----:B------:R-:W-:Y:S02]  /*c360*/  UISETP.NE.AND UP1, UPT, UR6, 0x1, UPT ;  /* 0x000000010600788c */ /* 0x000fe4000bf25270 */
[----:B------:R-:W-:Y:S01]  /*c370*/  UISETP.NE.U32.AND UP0, UPT, UR4, URZ, UPT ;  /* 0x0000003f0400728c */ /* 0x000fe2000bf05070 */
[----:B------:R-:W-:Y:S02]  /*c380*/  UMOV UR6, 0xc0 ;  /* 0x000000c000067882 */ /* 0x000fe40000000000 */
[----:B------:R-:W-:Y:S01]  /*c390*/  ULDC UR4, c[0x0][0x424] ;  /* 0x0001090000047ab9 */ /* 0x000fe20000000800 */
[----:B------:R-:W-:Y:S01]  /*c3a0*/  UISETP.NE.AND.EX UP0, UPT, UR5, URZ, UPT, UP0 ;  /* 0x0000003f0500728c */ /* 0x000fe2000bf05300 */
[----:B------:R-:W-:Y:S01]  /*c3b0*/  ULDC UR7, c[0x0][0x2f0] ;  /* 0x0000bc0000077ab9 */ /* 0x000fe20000000800 */
[----:B------:R-:W-:Y:S02]  /*c3c0*/  ULDC UR8, c[0x0][0x288] ;  /* 0x0000a20000087ab9 */ /* 0x000fe40000000800 */
[----:B------:R-:W-:Y:S01]  /*c3d0*/  USEL UR42, UR4, 0x1, UP0 ;  /* 0x00000001042a7887 */ /* 0x000fe20008000000 */
[----:B------:R-:W-:Y:S01]  /*c3e0*/  @UP1 ULDC UR5, c[0x0][0x44c] ;  /* 0x0001130000051ab9 */ /* 0x000fe20000000800 */
[----:B0-----:R-:W-:-:S04]  /*c3f0*/  ISETP.NE.U32.AND P0, PT, R2, RZ, PT ;  /* 0x000000ff0200720c */ /* 0x001fc80003f05070 */
[----:B------:R-:W-:Y:S01]  /*c400*/  ISETP.NE.AND.EX P0, PT, R3, RZ, PT, P0 ;  /* 0x000000ff0300720c */ /* 0x000fe20003f05300 */
[----:B-1----:R-:W-:Y:S02]  /*c410*/  UIMAD UR6, UR48, UR6, 0xbf ;  /* 0x000000bf300674a4 */ /* 0x002fe4000f8e0206 */
[----:B------:R-:W-:Y:S02]  /*c420*/  UIMAD UR42, UR42, UR7, URZ ;  /* 0x000000072a2a72a4 */ /* 0x000fe4000f8e023f */
[----:B------:R-:W-:Y:S01]  /*c430*/  UIMAD.WIDE.U32 UR4, UR6, UR5, URZ ;  /* 0x00000005060472a5 */ /* 0x000fe2000f8e003f */
[----:B------:R-:W-:-:S03]  /*c440*/  @UP1 ULDC UR7, c[0x0][0x450] ;  /* 0x0001140000071ab9 */ /* 0x000fc60000000800 */
[----:B------:R-:W-:-:S04]  /*c450*/  @UP1 USHF.R.U32.HI UR6, URZ, UR7, UR5 ;  /* 0x000000073f061299 */ /* 0x000fc80008011605 */
[----:B------:R-:W0:Y:S01]  /*c460*/  @P0 LDC.64 R2, c[0x0][0xa28] ;  /* 0x00028a00ff020b82 */ /* 0x000e220000000a00 */
[----:B------:R-:W-:Y:S02]  /*c470*/  UIADD3 UR5, UR42, 0x80, -UR8 ;  /* 0x000000802a057890 */ /* 0x000fe4000fffe808 */
[----:B------:R-:W-:Y:S02]  /*c480*/  UIADD3 UR4, UR42, 0x7f, URZ ;  /* 0x0000007f2a047890 */ /* 0x000fe4000fffe03f */
[----:B------:R-:W-:Y:S02]  /*c490*/  UIADD3 UR6, UR5, UR6, URZ ;  /* 0x0000000605067290 */ /* 0x000fe4000fffe03f */
[----:B------:R-:W-:Y:S02]  /*c4a0*/  USHF.R.S32.HI UR5, URZ, 0x1f, UR4 ;  /* 0x0000001f3f057899 */ /* 0x000fe40008011404 */
[----:B------:R-:W-:Y:S02]  /*c4b0*/  USHF.R.S32.HI UR7, URZ, 0x1f, UR6 ;  /* 0x0000001f3f077899 */ /* 0x000fe40008011406 */
[----:B------:R-:W-:-:S02]  /*c4c0*/  ULEA.HI UR5, UR5, UR4, URZ, 0x7 ;  /* 0x0000000405057291 */ /* 0x000fc4000f8f383f */
[----:B------:R-:W-:Y:S02]  /*c4d0*/  ULEA.HI UR7, UR7, UR6, URZ, 0x7 ;  /* 0x0000000607077291 */ /* 0x000fe4000f8f383f */
[----:B------:R-:W-:Y:S02]  /*c4e0*/  USHF.R.S32.HI UR43, URZ, 0x7, UR5 ;  /* 0x000000073f2b7899 */ /* 0x000fe40008011405 */
[----:B------:R-:W-:-:S04]  /*c4f0*/  USHF.R.S32.HI UR45, URZ, 0x7, UR7 ;  /* 0x000000073f2d7899 */ /* 0x000fc80008011407 */
[----:B------:R-:W-:Y:S02]  /*c500*/  UISETP.LT.AND UP0, UPT, UR43, UR45, UPT ;  /* 0x0000002d2b00728c */ /* 0x000fe4000bf01270 */
[----:B------:R-:W-:Y:S01]  /*c510*/  UP2UR UR49, UPR, URZ, 0x2 ;  /* 0x000000023f317883 */ /* 0x000fe20008000000 */
[----:B0-----:R-:W-:Y:S01]  /*c520*/  @P0 IMAD.WIDE R2, R24, 0x4, R2 ;  /* 0x0000000418020825 */ /* 0x001fe200078e0202 */
[----:B------:R-:W-:-:S04]  /*c530*/  USEL UR11, UR43, UR45, UP0 ;  /* 0x0000002d2b0b7287 */ /* 0x000fc80008000000 */
[----:B------:R-:W-:Y:S01]  /*c540*/  UISETP.GE.AND UP1, UPT, UR11, 0x1, UPT ;  /* 0x000000010b00788c */ /* 0x000fe2000bf26270 */
[----:B------:R0:W5:Y:S01]  /*c550*/  @P0 LDG.E R22, desc[UR36][R2.64] ;  /* 0x0000002402160981 */ /* 0x000162000c1e1900 */
[----:B------:R-:W-:Y:S02]  /*c560*/  USHF.R.U32.HI UR9, URZ, 0x10, UR44 ;  /* 0x000000103f097899 */ /* 0x000fe4000801162c */
[----:B------:R-:W-:Y:S02]  /*c570*/  ULOP3.LUT UR44, UR44, 0xffff, URZ, 0xc0, !UPT ;  /* 0x0000ffff2c2c7892 */ /* 0x000fe4000f8ec03f */
[----:B------:R-:W-:Y:S01]  /*c580*/  PLOP3.LUT P0, PT, PT, PT, UP1, 0x80, 0x0 ;  /* 0x000000000000781c */ /* 0x000fe20003f0f018 */
[----:B------:R-:W-:Y:S01]  /*c590*/  UISETP.NE.AND UP0, UPT, UR9, URZ, UPT ;  /* 0x0000003f0900728c */ /* 0x000fe2000bf05270 */
[----:B------:R-:W-:-:S10]  /*c5a0*/  UMOV UR40, URZ ;  /* 0x0000003f00287c82 */ /* 0x000fd40008000000 */
[----:B------:R-:W-:Y:S01]  /*c5b0*/  @!UP0 ULDC UR9, c[0x0][0x9f0] ;  /* 0x00027c0000098ab9 */ /* 0x000fe20000000800 */
[----:B0-----:R-:W-:Y:S05]  /*c5c0*/  @!P0 BRA `(.L_x_1953) ;  /* 0x0000000000788947 */ /* 0x001fea0003800000 */
[----:B------:R-:W-:Y:S01]  /*c5d0*/  IABS R2, UR9 ;  /* 0x0000000900027c13 */ /* 0x000fe20008000000 */
[----:B------:R-:W-:Y:S02]  /*c5e0*/  UIADD3 UR6, UR9, -0x1, UR11 ;  /* 0xffffffff09067890 */ /* 0x000fe4000fffe00b */
[----:B------:R-:W-:Y:S01]  /*c5f0*/  IABS R5, UR9 ;  /* 0x0000000900057c13 */ /* 0x000fe20008000000 */
[----:B------:R-:W-:Y:S01]  /*c600*/  UMOV UR4, URZ ;  /* 0x0000003f00047c82 */ /* 0x000fe20008000000 */
[----:B------:R-:W-:Y:S02]  /*c610*/  R2UR UR10, R2 ;  /* 0x00000000020a72ca */ /* 0x000fe400000e0000 */
[----:B------:R-:W-:Y:S01]  /*c620*/  IABS R4, UR6 ;  /* 0x0000000600047c13 */ /* 0x000fe20008000000 */
[----:B------:R-:W-:-:S03]  /*c630*/  ULOP3.LUT UR6, UR6, UR9, URZ, 0x3c, !UPT ;  /* 0x0000000906067292 */ /* 0x000fc6000f8e3c3f */
[----:B------:R-:W-:-:S07]  /*c640*/  R2UR UR8, R4 ;  /* 0x00000000040872ca */ /* 0x000fce00000e0000 */
        /* <DEDUP_REMOVED lines=22> */
.L_x_1953:
[----:B------:R-:W-:Y:S02]  /*c7b0*/  UIMAD UR50, UR44, UR40, URZ ;  /* 0x000000282c3272a4 */ /* 0x000fe4000f8e023f */
[----:B------:R-:W-:Y:S02]  /*c7c0*/  IMAD.U32 R2, RZ, RZ, UR40 ;  /* 0x00000028ff027e24 */ /* 0x000fe4000f8e00ff */
[----:B------:R-:W-:Y:S02]  /*c7d0*/  IMAD.MOV.U32 R6, RZ, RZ, 0x1 ;  /* 0x00000001ff067424 */ /* 0x000fe400078e00ff */
[----:B------:R-:W-:-:S05]  /*c7e0*/  IMAD.U32 R19, RZ, RZ, UR50 ;  /* 0x00000032ff137e24 */ /* 0x000fca000f8e00ff */
[----:B------:R-:W-:Y:S02]  /*c7f0*/  VIADDMNMX R19, R19, R2, UR11, PT ;  /* 0x0000000b13137e46 */ /* 0x000fe4000b800102 */
[----:B------:R-:W-:Y:S02]  /*c800*/  MOV R2, RZ ;  /* 0x000000ff00027202 */ /* 0x000fe40000000f00 */
        /* <DEDUP_REMOVED lines=24> */
[----:B0----5:R-:W-:Y:S05]  /*c990*/  CALL.ABS.NOINC R2 ;  /* 0x0000000002007343 */ /* 0x021fea0003c00000 */
.L_x_1954:
        /* <DEDUP_REMOVED lines=13> */
[----:B------:R-:W-:Y:S02]  /*ca70*/  IMAD.U32 R7, RZ, RZ, UR7 ;  /* 0x00000007ff077e24 */ /* 0x000fe4000f8e00ff */
[----:B------:R-:W-:-:S02]  /*ca80*/  IMAD.U32 R11, RZ, RZ, UR5 ;  /* 0x00000005ff0b7e24 */ /* 0x000fc4000f8e00ff */
[----:B------:R-:W-:Y:S02]  /*ca90*/  IMAD.MOV.U32 R8, RZ, RZ, 0x70 ;  /* 0x00000070ff087424 */ /* 0x000fe400078e00ff */
[----:B------:R-:W-:Y:S02]  /*caa0*/  IMAD.MOV.U32 R12, RZ, RZ, 0x1 ;  /* 0x00000001ff0c7424 */ /* 0x000fe400078e00ff */
[----:B0-----:R-:W-:-:S07]  /*cab0*/  IMAD.MOV.U32 R13, RZ, RZ, RZ ;  /* 0x000000ffff0d7224 */ /* 0x001fce00078e00ff */
[----:B------:R-:W-:-:S07]  /*cac0*/  LEPC R20, `(.L_x_1956) ;  /* 0x000000001014794e */ /* 0x000fce0000000000 */
[----:B-1---5:R-:W-:Y:S05]  /*cad0*/  CALL.ABS.NOINC R2 ;  /* 0x0000000002007343 */ /* 0x022fea0003c00000 */
.L_x_1956:
[----:B------:R0:W1:Y:S01]  /*cae0*/  LDC.64 R2, c[0x4][R16] ;  /* 0x0100000010027b82 */ /* 0x0000620000000a00 */
[----:B------:R-:W-:Y:S01]  /*caf0*/  ULDC.64 UR4, c[0x4][0x88] ;  /* 0x0100220000047ab9 */ /* 0x000fe20000000a00 */
[----:B------:R-:W-:Y:S01]  /*cb00*/  ULDC.64 UR6, c[0x4][0x90] ;  /* 0x0100240000067ab9 */ /* 0x000fe20000000a00 */
[----:B------:R-:W-:Y:S01]  /*cb10*/  MOV R4, UR4 ;  /* 0x0000000400047c02 */ /* 0x000fe20008000f00 */
        /* <DEDUP_REMOVED lines=10> */
[----:B-1----:R-:W-:Y:S05]  /*cbc0*/  CALL.ABS.NOINC R2 ;  /* 0x0000000002007343 */ /* 0x002fea0003c00000 */
.L_x_1955:
        /* <DEDUP_REMOVED lines=12> */
[C---:B-1----:R-:W-:Y:S02]  /*cc90*/  LOP3.LUT R20, R21.reuse, 0x7f, RZ, 0xc0, !PT ;  /* 0x0000007f15147812 */ /* 0x042fe400078ec0ff */
[----:B------:R-:W-:Y:S02]  /*cca0*/  SHF.L.U32 R23, R21, 0x5, RZ ;  /* 0x0000000515177819 */ /* 0x000fe400000006ff */
[----:B------:R-:W-:Y:S02]  /*ccb0*/  SHF.R.U32.HI R4, RZ, 0x2, R20 ;  /* 0x00000002ff047819 */ /* 0x000fe40000011614 */
[----:B--2---:R-:W-:Y:S02]  /*ccc0*/  ISETP.NE.AND P1, PT, R17, 0x1, PT ;  /* 0x000000011100780c */ /* 0x004fe40003f25270 */
[----:B------:R-:W-:Y:S01]  /*ccd0*/  LOP3.LUT R23, R23, 0x60, RZ, 0xc0, !PT ;  /* 0x0000006017177812 */ /* 0x000fe200078ec0ff */
[----:B------:R-:W-:-:S04]  /*cce0*/  IMAD R4, R0, 0x80, R4 ;  /* 0x0000008000047824 */ /* 0x000fc800078e0204 */
[----:B------:R-:W-:-:S04]  /*ccf0*/  IMAD.IADD R7, R23, 0x1, R4 ;  /* 0x0000000117077824 */ /* 0x000fc800078e0204 */
[C---:B-----5:R-:W-:Y:S01]  /*cd00*/  IMAD.IADD R8, R7.reuse, 0x1, R22 ;  /* 0x0000000107087824 */ /* 0x060fe200078e0216 */
[----:B------:R-:W-:Y:S01]  /*cd10*/  ISETP.GE.AND P0, PT, R7, UR42, PT ;  /* 0x0000002a07007c0c */ /* 0x000fe2000bf06270 */
[----:B------:R-:W1:Y:S01]  /*cd20*/  @P1 LDC R5, c[0x0][0x434] ;  /* 0x00010d00ff051b82 */ /* 0x000e620000000800 */
[----:B------:R-:W-:Y:S02]  /*cd30*/  @P1 LOP3.LUT R16, R16, 0x10, RZ, 0xfc, !PT ;  /* 0x0000001010101812 */ /* 0x000fe400078efcff */
[----:B------:R-:W-:-:S05]  /*cd40*/  MOV R7, R8 ;  /* 0x0000000800077202 */ /* 0x000fca0000000f00 */
        /* <DEDUP_REMOVED lines=33> */
.L_x_1999:
[----:B------:R-:W2:Y:S01]  /*cf60*/  LDL R2, [R1+0xc] ;  /* 0x00000c0001027983 */ /* 0x000ea20000100800 */
[----:B------:R-:W-:Y:S01]  /*cf70*/  IADD3 R5, -R7, RZ, RZ ;  /* 0x000000ff07057210 */ /* 0x000fe20007ffe1ff */
[----:B------:R-:W-:Y:S01]  /*cf80*/  IMAD.U32 R29, RZ, RZ, UR41 ;  /* 0x00000029ff1d7e24 */ /* 0x000fe2000f8e00ff */
[----:B------:R-:W-:Y:S01]  /*cf90*/  LOP3.LUT R16, R16, 0xfffffff7, RZ, 0xc0, !PT ;  /* 0xfffffff710107812 */ /* 0x000fe200078ec0ff */
[----:B------:R-:W-:Y:S02]  /*cfa0*/  IMAD.MOV.U32 R26, RZ, RZ, R0 ;  /* 0x000000ffff1a7224 */ /* 0x000fe400078e0000 */
[----:B------:R-:W-:Y:S01]  /*cfb0*/  IMAD R5, R17, R5, R8 ;  /* 0x0000000511057224 */ /* 0x000fe200078e0208 */
[----:B------:R-:W-:Y:S02]  /*cfc0*/  SHF.R.S32.HI R29, RZ, 0x1f, R29 ;  /* 0x0000001fff1d7819 */ /* 0x000fe4000001141d */
[----:B--2---:R-:W-:-:S13]  /*cfd0*/  R2UR UR4, R2 ;  /* 0x00000000020472ca */ /* 0x004fda00000e0000 */
[----:B------:R-:W-:-:S06]  /*cfe0*/  ULOP3.LUT UR4, UR4, 0x2, URZ, 0xfc, !UPT ;  /* 0x0000000204047892 */ /* 0x000fcc000f8efc3f */
[----:B------:R-:W-:-:S05]  /*cff0*/  IMAD.U32 R2, RZ, RZ, UR4 ;  /* 0x00000004ff027e24 */ /* 0x000fca000f8e00ff */
[----:B------:R-:W-:-:S13]  /*d000*/  ISETP.NE.AND P0, PT, R2, 0x3, PT ;  /* 0x000000030200780c */ /* 0x000fda0003f05270 */
[----:B------:R-:W-:Y:S01]  /*d010*/  @P0 LOP3.LUT R16, R16, 0x8, RZ, 0xfc, !PT ;  /* 0x0000000810100812 */ /* 0x000fe200078efcff */
[----:B------:R-:W-:Y:S06]  /*d020*/  @!P0 BRA `(.L_x_1958) ;  /* 0x0000000000048947 */ /* 0x000fec0003800000 */
[----:B------:R-:W-:Y:S01]  /*d030*/  BPT.TRAP 0x1 ;  /* 0x000000040000795c */ /* 0x000fe20000300000 */
.L_x_1958:
[----:B------:R-:W-:Y:S01]  /*d040*/  MOV R10, 0x1 ;  /* 0x00000001000a7802 */ /* 0x000fe20000000f00 */
[----:B------:R-:W-:Y:S01]  /*d050*/  ULDC.64 UR4, c[0x0][0x328] ;  /* 0x0000ca0000047ab9 */ /* 0x000fe20000000a00 */
[----:B------:R-:W-:Y:S02]  /*d060*/  SHF.R.S32.HI R7, RZ, 0x1f, R5 ;  /* 0x0000001fff077819 */ /* 0x000fe40000011405 */
[----:B------:R-:W-:Y:S02]  /*d070*/  SHF.L.U32 R10, R10, 0x1f, RZ ;  /* 0x0000001f0a0a7819 */ /* 0x000fe400000006ff */
[----:B-----5:R-:W-:Y:S01]  /*d080*/  SHF.R.S32.HI R4, RZ, 0x1f, R6 ;  /* 0x0000001fff047819 */ /* 0x020fe20000011406 */
[----:B------:R-:W-:Y:S01]  /*d090*/  IMAD R2, R7, UR4, RZ ;  /* 0x0000000407027c24 */ /* 0x000fe2000f8e02ff */
[----:B------:R-:W0:Y:S01]  /*d0a0*/  SYNCS.PHASECHK.TRANS64.TRYWAIT P0, [UR46+0x2d840], R10 ;  /* 0x02d8400aff0075a7 */ /* 0x000e22000800016e */
[----:B------:R-:W-:Y:S02]  /*d0b0*/  R2UR UR6, R29 ;  /* 0x000000001d0672ca */ /* 0x000fe400000e0000 */
        /* <DEDUP_REMOVED lines=18> */
.L_x_2000:
        /* <DEDUP_REMOVED lines=12> */
[----:B------:R-:W-:Y:S01]  /*d2a0*/  IMAD R5, R4, UR4, RZ ;  /* 0x0000000404057c24 */ /* 0x000fe2000f8e02ff */
[----:B------:R-:W-:Y:S01]  /*d2b0*/  SHF.L.U32 R4, R20, 0x3, RZ ;  /* 0x0000000314047819 */ /* 0x000fe200000006ff */
[----:B------:R-:W-:-:S03]  /*d2c0*/  IMAD.WIDE.U32 R2, R6, UR4, R2 ;  /* 0x0000000406027c25 */ /* 0x000fc6000f8e0002 */
[----:B------:R-:W-:Y:S01]  /*d2d0*/  LOP3.LUT R4, R4, 0x300, RZ, 0xc0, !PT ;  /* 0x0000030004047812 */ /* 0x000fe200078ec0ff */
[----:B------:R-:W-:Y:S01]  /*d2e0*/  IMAD R5, R6, UR5, R5 ;  /* 0x0000000506057c24 */ /* 0x000fe2000f8e0205 */
[----:B------:R-:W-:Y:S01]  /*d2f0*/  ULDC.64 UR4, c[0x0][0x308] ;  /* 0x0000c20000047ab9 */ /* 0x000fe20000000a00 */
[----:B------:R-:W-:Y:S02]  /*d300*/  LOP3.LUT R6, R9, 0xc0, RZ, 0xc0, !PT ;  /* 0x000000c009067812 */ /* 0x000fe400078ec0ff */
[----:B------:R-:W-:Y:S01]  /*d310*/  IMAD.IADD R3, R3, 0x1, R5 ;  /* 0x0000000103037824 */ /* 0x000fe200078e0205 */
[--C-:B------:R-:W-:Y:S01]  /*d320*/  LOP3.LUT R4, R4, 0x20, R9.reuse, 0xf8, !PT ;  /* 0x0000002004047812 */ /* 0x100fe200078ef809 */
[----:B------:R-:W-:Y:S01]  /*d330*/  IMAD.MOV.U32 R5, RZ, RZ, -0x80 ;  /* 0xffffff80ff057424 */ /* 0x000fe200078e00ff */
[----:B------:R-:W-:-:S03]  /*d340*/  LOP3.LUT R6, R6, 0x18, R9, 0xf8, !PT ;  /* 0x0000001806067812 */ /* 0x000fc600078ef809 */
[----:B------:R-:W-:Y:S01]  /*d350*/  IMAD R8, R0, R5, UR42 ;  /* 0x0000002a00087e24 */ /* 0x000fe2000f8e0205 */
[----:B-1----:R-:W-:Y:S01]  /*d360*/  LOP3.LUT R11, R11, 0x7f, RZ, 0xc0, !PT ;  /* 0x0000007f0b0b7812 */ /* 0x002fe200078ec0ff */
[----:B------:R-:W-:Y:S01]  /*d370*/  IMAD.U32 R5, RZ, RZ, UR4 ;  /* 0x00000004ff057e24 */ /* 0x000fe2000f8e00ff */
[----:B------:R-:W-:Y:S02]  /*d380*/  UIMAD UR4, UR6, UR4, URZ ;  /* 0x00000004060472a4 */ /* 0x000fe4000f8e023f */
[----:B------:R-:W-:Y:S01]  /*d390*/  SHF.R.U32.HI R11, RZ, 0x2, R11 ;  /* 0x00000002ff0b7819 */ /* 0x000fe2000001160b */
[----:B------:R-:W-:Y:S01]  /*d3a0*/  IMAD.WIDE.U32 R2, R5, UR41, R2 ;  /* 0x0000002905027c25 */ /* 0x000fe2000f8e0002 */
[----:B------:R-:W-:Y:S01]  /*d3b0*/  UIMAD UR4, UR41, UR5, UR4 ;  /* 0x00000005290472a4 */ /* 0x000fe2000f8e0204 */
[----:B0-----:R-:W-:Y:S01]  /*d3c0*/  LOP3.LUT R28, R6, 0x18, R10, 0x78, !PT ;  /* 0x00000018061c7812 */ /* 0x001fe200078e780a */
[----:B------:R-:W-:Y:S01]  /*d3d0*/  ULDC.64 UR6, c[0x0][0x2e8] ;  /* 0x0000ba0000067ab9 */ /* 0x000fe20000000a00 */
[----:B------:R-:W-:Y:S01]  /*d3e0*/  IMAD.IADD R8, R8, 0x1, -R11 ;  /* 0x0000000108087824 */ /* 0x000fe200078e0a0b */
[----:B------:R-:W-:-:S02]  /*d3f0*/  LEA R0, P1, R2, UR6, 0x1 ;  /* 0x0000000602007c11 */ /* 0x000fc4000f8208ff */
[----:B------:R-:W-:Y:S01]  /*d400*/  IADD3 R9, R3, UR4, RZ ;  /* 0x0000000403097c10 */ /* 0x000fe2000fffe0ff */
[----:B------:R-:W-:Y:S01]  /*d410*/  UMOV UR4, 0xffffffff ;  /* 0xffffffff00047882 */ /* 0x000fe20000000000 */
[----:B------:R-:W-:Y:S02]  /*d420*/  ISETP.GE.AND P0, PT, R8, 0x1, PT ;  /* 0x000000010800780c */ /* 0x000fe40003f06270 */
[----:B------:R-:W-:Y:S02]  /*d430*/  LEA.HI.X R9, R2, UR7, R9, 0x1, P1 ;  /* 0x0000000702097c11 */ /* 0x000fe400088f0c09 */
[----:B------:R-:W-:Y:S01]  /*d440*/  LOP3.LUT R28, R4, R28, RZ, 0xfc, !PT ;  /* 0x0000001c041c7212 */ /* 0x000fe200078efcff */
[----:B------:R-:W-:Y:S08]  /*d450*/  BRA.DIV UR4, `(.L_x_1960) ;  /* 0x0000002a04d47947 */ /* 0x000ff0000b800000 */
        /* <DEDUP_REMOVED lines=36> */
.L_x_2010:
[----:B------:R-:W-:Y:S01]  /*d6a0*/  ISETP.GE.AND P0, PT, R8, 0x61, PT ;  /* 0x000000610800780c */ /* 0x000fe20003f06270 */
[----:B--2---:R-:W-:Y:S01]  /*d6b0*/  IMAD.SHL.U32 R27, R10, 0x8, RZ ;  /* 0x000000080a1b7824 */ /* 0x004fe200078e00ff */
[----:B------:R-:W-:Y:S01]  /*d6c0*/  MOV R2, R14 ;  /* 0x0000000e00027202 */ /* 0x000fe20000000f00 */
[----:B------:R-:W-:-:S03]  /*d6d0*/  IMAD.MOV.U32 R3, RZ, RZ, R9 ;  /* 0x000000ffff037224 */ /* 0x000fc600078e0009 */
        /* <DEDUP_REMOVED lines=16> */
.L_x_1961:
        /* <DEDUP_REMOVED lines=22> */
[----:B------:R-:W-:Y:S01]  /*d940*/  MOV R13, RZ ;  /* 0x000000ff000d7202 */ /* 0x000fe20000000f00 */
[----:B------:R-:W-:Y:S02]  /*d950*/  IMAD.U32 R6, RZ, RZ, UR8 ;  /* 0x00000008ff067e24 */ /* 0x000fe4000f8e00ff */
[----:B------:R-:W-:-:S02]  /*d960*/  IMAD.U32 R10, RZ, RZ, UR4 ;  /* 0x00000004ff0a7e24 */ /* 0x000fc4000f8e00ff */
[----:B------:R-:W-:Y:S02]  /*d970*/  IMAD.U32 R11, RZ, RZ, UR5 ;  /* 0x00000005ff0b7e24 */ /* 0x000fe4000f8e00ff */
[----:B------:R-:W-:Y:S02]  /*d980*/  IMAD.MOV.U32 R8, RZ, RZ, 0x70 ;  /* 0x00000070ff087424 */ /* 0x000fe400078e00ff */
[----:B------:R-:W-:-:S07]  /*d990*/  IMAD.MOV.U32 R12, RZ, RZ, 0x1 ;  /* 0x00000001ff0c7424 */ /* 0x000fce00078e00ff */
[----:B------:R-:W-:-:S07]  /*d9a0*/  LEPC R20, `(.L_x_1962) ;  /* 0x000000001014794e */ /* 0x000fce0000000000 */
[----:B0-----:R-:W-:Y:S05]  /*d9b0*/  CALL.ABS.NOINC R2 ;  /* 0x0000000002007343 */ /* 0x001fea0003c00000 */
.L_x_1962:
[----:B------:R-:W0:Y:S01]  /*d9c0*/  S2R R13, SR_TID.X ;  /* 0x00000000000d7919 */ /* 0x000e220000002100 */
[----:B------:R-:W-:Y:S01]  /*d9d0*/  UISETP.NE.AND UP0, UPT, UR49, URZ, UPT ;  /* 0x0000003f3100728c */ /* 0x000fe2000bf05270 */
[----:B------:R-:W-:Y:S01]  /*d9e0*/  IMAD.U32 R4, RZ, RZ, UR38 ;  /* 0x00000026ff047e24 */ /* 0x000fe2000f8e00ff */
[----:B------:R-:W-:Y:S01]  /*d9f0*/  ULDC.64 UR4, c[0x0][0x2e0] ;  /* 0x0000b80000047ab9 */ /* 0x000fe20000000a00 */
[----:B------:R-:W-:Y:S01]  /*da00*/  IMAD.U32 R7, RZ, RZ, UR48 ;  /* 0x00000030ff077e24 */ /* 0x000fe2000f8e00ff */
[----:B------:R-:W1:Y:S01]  /*da10*/  LDC R20, c[0x0][0x448] ;  /* 0x00011200ff147b82 */ /* 0x000e620000000800 */
[----:B------:R-:W-:Y:S01]  /*da20*/  IMAD.U32 R3, RZ, RZ, UR47 ;  /* 0x0000002fff037e24 */ /* 0x000fe2000f8e00ff */
[----:B------:R-:W-:Y:S01]  /*da30*/  PLOP3.LUT P1, PT, PT, PT, UP0, 0x80, 0x0 ;  /* 0x000000000000781c */ /* 0x000fe20003f2f008 */
[----:B------:R-:W-:Y:S01]  /*da40*/  IMAD.MOV.U32 R2, RZ, RZ, R4 ;  /* 0x000000ffff027224 */ /* 0x000fe200078e0004 */
[----:B------:R-:W-:Y:S01]  /*da50*/  PLOP3.LUT P0, PT, PT, PT, UP0, 0x80, 0x0 ;  /* 0x000000000000781c */ /* 0x000fe20003f0f008 */
[----:B------:R-:W-:-:S02]  /*da60*/  IMAD R25, R25, UR4, RZ ;  /* 0x0000000419197c24 */ /* 0x000fc4000f8e02ff */
[----:B------:R-:W-:Y:S01]  /*da70*/  IMAD.WIDE.U32 R2, R24, UR4, R2 ;  /* 0x0000000418027c25 */ /* 0x000fe2000f8e0002 */
[----:B------:R-:W-:-:S03]  /*da80*/  @UP0 ULDC UR4, c[0x0][0x44c] ;  /* 0x0001130000040ab9 */ /* 0x000fc60000000800 */
[----:B------:R-:W-:Y:S02]  /*da90*/  IMAD.U32 R5, RZ, RZ, UR39 ;  /* 0x00000027ff057e24 */ /* 0x000fe4000f8e00ff */
[----:B------:R-:W-:-:S05]  /*daa0*/  IMAD R25, R24, UR5, R25 ;  /* 0x0000000518197c24 */ /* 0x000fca000f8e0219 */
[----:B------:R-:W-:Y:S02]  /*dab0*/  IADD3 R3, R3, R25, RZ ;  /* 0x0000001903037210 */ /* 0x000fe40007ffe0ff */
[C---:B0-----:R-:W-:Y:S01]  /*dac0*/  LOP3.LUT R21, R13.reuse, 0x7f, RZ, 0xc0, !PT ;  /* 0x0000007f0d157812 */ /* 0x041fe200078ec0ff */
[----:B------:R-:W-:-:S03]  /*dad0*/  IMAD.SHL.U32 R13, R13, 0x8, RZ ;  /* 0x000000080d0d7824 */ /* 0x000fc600078e00ff */
[----:B------:R-:W-:Y:S02]  /*dae0*/  SHF.R.U32.HI R21, RZ, 0x2, R21 ;  /* 0x00000002ff157819 */ /* 0x000fe40000011615 */
[----:B------:R-:W-:-:S03]  /*daf0*/  LOP3.LUT R13, R13, 0x18, RZ, 0xc0, !PT ;  /* 0x000000180d0d7812 */ /* 0x000fc600078ec0ff */
[----:B------:R-:W-:Y:S01]  /*db00*/  IMAD.IADD R0, R23, 0x1, R21 ;  /* 0x0000000117007824 */ /* 0x000fe200078e0215 */
[C---:B------:R-:W-:Y:S02]  /*db10*/  LOP3.LUT R14, R13.reuse, 0x20, RZ, 0xfc, !PT ;  /* 0x000000200d0e7812 */ /* 0x040fe400078efcff */
[----:B------:R-:W-:Y:S01]  /*db20*/  LOP3.LUT R13, R13, 0x40, RZ, 0xfc, !PT ;  /* 0x000000400d0d7812 */ /* 0x000fe200078efcff */
[----:B------:R-:W-:-:S04]  /*db30*/  IMAD R7, R7, 0xc0, R0 ;  /* 0x000000c007077824 */ /* 0x000fc800078e0200 */
[C---:B------:R-:W-:Y:S01]  /*db40*/  @P1 IMAD.HI.U32 R0, R7.reuse, UR4, RZ ;  /* 0x0000000407001c27 */ /* 0x040fe2000f8e00ff */
[----:B------:R-:W-:Y:S01]  /*db50*/  PLOP3.LUT P1, PT, PT, PT, UP0, 0x80, 0x0 ;  /* 0x000000000000781c */ /* 0x000fe20003f2f008 */
[----:B------:R-:W-:Y:S02]  /*db60*/  @UP0 ULDC UR4, c[0x0][0x450] ;  /* 0x0001140000040ab9 */ /* 0x000fe40000000800 */
[----:B------:R-:W-:Y:S01]  /*db70*/  IMAD.MOV.U32 R5, RZ, RZ, R7 ;  /* 0x000000ffff057224 */ /* 0x000fe200078e0007 */
[----:B------:R-:W-:Y:S01]  /*db80*/  @P0 SHF.R.U32.HI R5, RZ, UR4, R0 ;  /* 0x00000004ff050c19 */ /* 0x000fe20008011600 */
[----:B------:R-:W-:Y:S01]  /*db90*/  VIADD R0, R7, 0x80 ;  /* 0x0000008007007836 */ /* 0x000fe20000000000 */
[----:B------:R-:W-:Y:S01]  /*dba0*/  PLOP3.LUT P0, PT, PT, PT, UP0, 0x80, 0x0 ;  /* 0x000000000000781c */ /* 0x000fe20003f0f008 */
[----:B------:R-:W-:Y:S02]  /*dbb0*/  @UP0 ULDC UR4, c[0x0][0x44c] ;  /* 0x0001130000040ab9 */ /* 0x000fe40000000800 */
[----:B------:R-:W-:Y:S01]  /*dbc0*/  IMAD.MOV R9, RZ, RZ, -R5 ;  /* 0x000000ffff097224 */ /* 0x000fe200078e0a05 */
[----:B------:R-:W-:-:S03]  /*dbd0*/  MOV R10, R0 ;  /* 0x00000000000a7202 */ /* 0x000fc60000000f00 */
        /* <DEDUP_REMOVED lines=22> */
[----:B------:R-:W-:Y:S02]  /*dd40*/  SHF.R.S32.HI R2, RZ, 0x1f, R0 ;  /* 0x0000001fff027819 */ /* 0x000fe40000011400 */
[----:B------:R-:W-:Y:S01]  /*dd50*/  IADD3 R3, R7, R10, RZ ;  /* 0x0000000a07037210 */ /* 0x000fe20007ffe0ff */
[----:B------:R-:W-:Y:S02]  /*dd60*/  IMAD.IADD R9, R5, 0x1, R8 ;  /* 0x0000000105097824 */ /* 0x000fe400078e0208 */
[----:B------:R-:W-:Y:S02]  /*dd70*/  IMAD R7, R2, UR4, RZ ;  /* 0x0000000402077c24 */ /* 0x000fe4000f8e02ff */
[----:B------:R-:W-:-:S02]  /*dd80*/  IMAD.MOV.U32 R2, RZ, RZ, R6 ;  /* 0x000000ffff027224 */ /* 0x000fc400078e0006 */
[C---:B------:R-:W-:Y:S02]  /*dd90*/  IMAD R6, R0.reuse, UR5, R7 ;  /* 0x0000000500067c24 */ /* 0x040fe4000f8e0207 */
[----:B------:R-:W-:Y:S01]  /*dda0*/  IMAD.WIDE.U32 R2, R0, UR4, R2 ;  /* 0x0000000400027c25 */ /* 0x000fe2000f8e0002 */
[----:B------:R-:W-:Y:S02]  /*ddb0*/  ULDC.64 UR4, c[0x0][0x280] ;  /* 0x0000a00000047ab9 */ /* 0x000fe40000000a00 */
[----:B------:R-:W-:Y:S01]  /*ddc0*/  LEA R7, P0, R4, UR4, 0x1 ;  /* 0x0000000404077c11 */ /* 0x000fe2000f8008ff */
        /* <DEDUP_REMOVED lines=11> */
[----:B------:R-:W-:Y:S01]  /*de80*/  MOV R0, UR48 ;  /* 0x0000003000007c02 */ /* 0x000fe20008000f00 */
        /* <DEDUP_REMOVED lines=9> */
[----:B------:R-:W-:Y:S02]  /*df20*/  IMAD R0, R0, 0xc0, R3 ;  /* 0x000000c000007824 */ /* 0x000fe400078e0203 */
        /* <DEDUP_REMOVED lines=9> */
[----:B0-----:R-:W-:-:S03]  /*dfc0*/  MOV R4, R14 ;  /* 0x0000000e00047202 */ /* 0x001fc60000000f00 */
        /* <DEDUP_REMOVED lines=10> */
[----:B------:R-:W-:Y:S02]  /*e070*/  ISETP.GE.AND P2, PT, R11, R6, PT ;  /* 0x000000060b00720c */ /* 0x000fe40003f46270 */
[----:B------:R-:W-:Y:S01]  /*e080*/  IADD3 R11, R0, 0x60, RZ ;  /* 0x00000060000b7810 */ /* 0x000fe20007ffe0ff */
[----:B0-----:R-:W-:-:S02]  /*e090*/  IMAD.MOV.U32 R3, RZ, RZ, R2 ;  /* 0x000000ffff037224 */ /* 0x001fc400078e0002 */
        /* <DEDUP_REMOVED lines=25> */
.L_x_2023:
[----:B------:R-:W-:Y:S01]  /*e230*/  VIADD R5, R0, 0xa0 ;  /* 0x000000a000057836 */ /* 0x000fe20000000000 */
[----:B------:R-:W-:Y:S01]  /*e240*/  BSSY B0, `(.L_x_1964) ;  /* 0x000000d000007945 */ /* 0x000fe20003800000 */
[----:B-1----:R-:W-:Y:S01]  /*e250*/  MOV R2, R14 ;  /* 0x0000000e00027202 */ /* 0x002fe20000000f00 */
[----:B--2---:R-:W-:Y:S02]  /*e260*/  IMAD.MOV.U32 R3, RZ, RZ, R4 ;  /* 0x000000ffff037224 */ /* 0x004fe400078e0004 */
        /* <DEDUP_REMOVED lines=10> */
.L_x_1965:
[----:B------:R-:W-:Y:S05]  /*e310*/  BSYNC B0 ;  /* 0x0000000000007941 */ /* 0x000fea0003800000 */
.L_x_1964:
        /* <DEDUP_REMOVED lines=11> */
.L_x_2024:
[----:B------:R-:W-:Y:S01]  /*e3d0*/  MOV R21, RZ ;  /* 0x000000ff00157202 */ /* 0x000fe20000000f00 */
[----:B------:R-:W-:Y:S06]  /*e3e0*/  @!P0 BRA `(.L_x_1967) ;  /* 0x0000000c00c88947 */ /* 0x000fec0003800000 */
[----:B0-----:R-:W0:Y:S01]  /*e3f0*/  S2R R2, SR_TID.X ;  /* 0x0000000000027919 */ /* 0x001e220000002100 */
[----:B------:R-:W-:Y:S01]  /*e400*/  UIADD3 UR4, UR44, 0x1, URZ ;  /* 0x000000012c047890 */ /* 0x000fe2000fffe03f */
[----:B------:R-:W-:Y:S01]  /*e410*/  LOP3.LUT R0, RZ, UR43, RZ, 0x33, !PT ;  /* 0x0000002bff007c12 */ /* 0x000fe2000f8e33ff */
[----:B------:R-:W-:Y:S01]  /*e420*/  ULOP3.LUT UR5, URZ, UR45, URZ, 0x33, !UPT ;  /* 0x0000002d3f057292 */ /* 0x000fe2000f8e333f */
[----:B------:R-:W1:Y:S01]  /*e430*/  S2R R4, SR_TID.X ;  /* 0x0000000000047919 */ /* 0x000e620000002100 */
[----:B------:R-:W-:Y:S01]  /*e440*/  UIMAD UR4, UR4, UR40, URZ ;  /* 0x00000028040472a4 */ /* 0x000fe2000f8e023f */
[----:B------:R-:W-:Y:S01]  /*e450*/  BSSY B0, `(.L_x_1967) ;  /* 0x00000eb000007945 */ /* 0x000fe20003800000 */
[----:B------:R-:W-:-:S04]  /*e460*/  IMAD.MOV.U32 R20, RZ, RZ, RZ ;  /* 0x000000ffff147224 */ /* 0x000fc800078e00ff */
[----:B------:R-:W-:Y:S01]  /*e470*/  LOP3.LUT R3, RZ, UR4, RZ, 0x33, !PT ;  /* 0x00000004ff037c12 */ /* 0x000fe2000f8e33ff */
[----:B------:R-:W-:-:S03]  /*e480*/  ULDC UR4, c[0x0][0x2f4] ;  /* 0x0000bd0000047ab9 */ /* 0x000fc60000000800 */
[----:B------:R-:W-:-:S04]  /*e490*/  VIMNMX3 R0, R0, UR5, R3, !PT ;  /* 0x0000000500007c0f */ /* 0x000fc8000f800103 */
[----:B------:R-:W-:Y:S02]  /*e4a0*/  IADD3 R26, -R0, -0x2, RZ ;  /* 0xfffffffe001a7810 */ /* 0x000fe40007ffe1ff */
[----:B0-----:R-:W-:-:S04]  /*e4b0*/  LOP3.LUT R2, R2, 0x7f, RZ, 0xc0, !PT ;  /* 0x0000007f02027812 */ /* 0x001fc800078ec0ff */
[----:B------:R-:W-:-:S04]  /*e4c0*/  SHF.R.U32.HI R2, RZ, 0x2, R2 ;  /* 0x00000002ff027819 */ /* 0x000fc80000011602 */
[----:B------:R-:W-:Y:S01]  /*e4d0*/  IADD3 R23, R23, R22, R2 ;  /* 0x0000001617177210 */ /* 0x000fe20007ffe002 */
[----:B------:R-:W-:Y:S01]  /*e4e0*/  IMAD.MOV.U32 R22, RZ, RZ, 0x1 ;  /* 0x00000001ff167424 */ /* 0x000fe200078e00ff */
[----:B------:R-:W-:Y:S01]  /*e4f0*/  IADD3 R3, -R2, UR42, RZ ;  /* 0x0000002a02037c10 */ /* 0x000fe2000fffe1ff */
[C---:B-1----:R-:W-:Y:S01]  /*e500*/  IMAD.SHL.U32 R2, R4.reuse, 0x8, RZ ;  /* 0x0000000804027824 */ /* 0x042fe200078e00ff */
[----:B------:R-:W-:Y:S01]  /*e510*/  IADD3 R23, R23, -0x180, RZ ;  /* 0xfffffe8017177810 */ /* 0x000fe20007ffe0ff */
[----:B------:R-:W-:Y:S02]  /*e520*/  IMAD.SHL.U32 R4, R4, 0x8, RZ ;  /* 0x0000000804047824 */ /* 0x000fe400078e00ff */
[----:B------:R-:W-:Y:S01]  /*e530*/  IMAD R3, R0, 0x80, R3 ;  /* 0x0000008000037824 */ /* 0x000fe200078e0203 */
[----:B------:R-:W-:Y:S01]  /*e540*/  LOP3.LUT R2, R2, 0x18, RZ, 0xc0, !PT ;  /* 0x0000001802027812 */ /* 0x000fe200078ec0ff */
[----:B------:R-:W-:Y:S01]  /*e550*/  IMAD R10, R0, -0x80, R23 ;  /* 0xffffff80000a7824 */ /* 0x000fe200078e0217 */
[----:B------:R-:W-:Y:S01]  /*e560*/  LOP3.LUT R4, R4, 0x18, RZ, 0xc0, !PT ;  /* 0x0000001804047812 */ /* 0x000fe200078ec0ff */
[----:B------:R-:W-:Y:S01]  /*e570*/  VIADD R0, R3, 0x100 ;  /* 0x0000010003007836 */ /* 0x000fe20000000000 */
[----:B------:R-:W-:-:S02]  /*e580*/  ISETP.GE.AND P3, PT, R2, UR4, PT ;  /* 0x0000000402007c0c */ /* 0x000fc4000bf66270 */
[----:B------:R-:W-:Y:S02]  /*e590*/  LOP3.LUT R4, R4, 0x20, RZ, 0xfc, !PT ;  /* 0x0000002004047812 */ /* 0x000fe400078efcff */
[----:B------:R-:W-:Y:S02]  /*e5a0*/  LOP3.LUT R2, R2, 0x40, RZ, 0xfc, !PT ;  /* 0x0000004002027812 */ /* 0x000fe400078efcff */
[----:B------:R-:W-:Y:S02]  /*e5b0*/  ISETP.GE.AND P2, PT, R4, UR4, PT ;  /* 0x0000000404007c0c */ /* 0x000fe4000bf46270 */
[----:B------:R-:W-:-:S13]  /*e5c0*/  ISETP.GE.AND P1, PT, R2, UR4, PT ;  /* 0x0000000402007c0c */ /* 0x000fda000bf26270 */
.L_x_1980:
[----:B------:R-:W2:Y:S01]  /*e5d0*/  LDL R7, [R1+0x8] ;  /* 0x0000080001077983 */ /* 0x000ea20000100800 */
[----:B------:R-:W0:Y:S03]  /*e5e0*/  LDC R2, c[0x0][0x430] ;  /* 0x00010c00ff027b82 */ /* 0x000e260000000800 */
[----:B------:R-:W3:Y:S01]  /*e5f0*/  LDL R6, [R1] ;  /* 0x0000000001067983 */ /* 0x000ee20000100800 */
[----:B------:R-:W-:Y:S01]  /*e600*/  MOV R4, R10 ;  /* 0x0000000a00047202 */ /* 0x000fe20000000f00 */
        /* <DEDUP_REMOVED lines=25> */
.L_x_1968:
[----:B------:R-:W-:Y:S01]  /*e7a0*/  LEA R7, R21, UR46, 0x3 ;  /* 0x0000002e15077c11 */ /* 0x000fe2000f8e18ff */
[----:B------:R-:W-:Y:S01]  /*e7b0*/  BSSY B1, `(.L_x_1969) ;  /* 0x0000004000017945 */ /* 0x000fe20003800000 */
[----:B------:R-:W-:-:S04]  /*e7c0*/  SHF.L.U32 R2, R24, 0x1f, RZ ;  /* 0x0000001f18027819 */ /* 0x000fc800000006ff */
[----:B------:R-:W0:Y:S02]  /*e7d0*/  SYNCS.PHASECHK.TRANS64.TRYWAIT P0, [R7+URZ+0x2d840], R2 ;  /* 0x02d84002070075a7 */ /* 0x000e24000800017f */
[----:B0-----:R-:W-:Y:S05]  /*e7e0*/  @!P0 BRA `(.L_x_1970) ;  /* 0x0000002400648947 */ /* 0x001fea0003800000 */
.L_x_2025:
[----:B------:R-:W-:Y:S05]  /*e7f0*/  BSYNC B1 ;  /* 0x0000000000017941 */ /* 0x000fea0003800000 */
.L_x_1969:
        /* <DEDUP_REMOVED lines=34> */
[----:B0-----:R-:W-:-:S03]  /*ea20*/  SHF.L.U32 R11, R3, 0x3, RZ ;  /* 0x00000003030b7819 */ /* 0x001fc600000006ff */
[----:B------:R-:W0:Y:S01]  /*ea30*/  SHFL.IDX PT, R3, R19, RZ, 0x1c1f ;  /* 0x001c1fff13037589 */ /* 0x000e2200000e0000 */
        /* <DEDUP_REMOVED lines=22> */
.L_x_2035:
        /* <DEDUP_REMOVED lines=11> */
.L_x_1972:
        /* <DEDUP_REMOVED lines=10> */
.L_x_1973:
[----:B------:R2:W-:Y:S01]  /*ecf0*/  SYNCS.ARRIVE.TRANS64.A1T0 RZ, [R7+URZ+0x2d830], RZ ;  /* 0x02d830ff07ff79a7 */ /* 0x0005e2000810003f */
[----:B------:R-:W-:Y:S05]  /*ed00*/  @!P5 BRA `(.L_x_1974) ;  /* 0x000000000004d947 */ /* 0x000fea0003800000 */
[----:B------:R-:W-:Y:S01]  /*ed10*/  BPT.TRAP 0x1 ;  /* 0x000000040000795c */ /* 0x000fe20000300000 */
.L_x_1974:
[----:B-1----:R-:W-:Y:S01]  /*ed20*/  SHF.L.U32 R2, R22, 0x1f, RZ ;  /* 0x0000001f16027819 */ /* 0x002fe200000006ff */
[----:B------:R-:W-:Y:S01]  /*ed30*/  BSSY B1, `(.L_x_1975) ;  /* 0x0000004000017945 */ /* 0x000fe20003800000 */
[----:B--2---:R-:W-:-:S04]  /*ed40*/  LEA R7, R20, UR46, 0x3 ;  /* 0x0000002e14077c11 */ /* 0x004fc8000f8e18ff */
[----:B------:R-:W1:Y:S02]  /*ed50*/  SYNCS.PHASECHK.TRANS64.TRYWAIT P0, [R7+URZ+0x2d860], R2 ;  /* 0x02d86002070075a7 */ /* 0x000e64000800017f */
[----:B-1----:R-:W-:Y:S05]  /*ed60*/  @!P0 BRA `(.L_x_1976) ;  /* 0x00000024006c8947 */ /* 0x002fea0003800000 */
.L_x_2036:
[----:B------:R-:W-:Y:S05]  /*ed70*/  BSYNC B1 ;  /* 0x0000000000017941 */ /* 0x000fea0003800000 */
.L_x_1975:
        /* <DEDUP_REMOVED lines=29> */
[----:B0-----:R-:W-:Y:S02]  /*ef50*/  IADD3.X R3, RZ, R3, RZ, P0, !PT ;  /* 0x00000003ff037210 */ /* 0x001fe400007fe4ff */
[----:B------:R-:W-:-:S13]  /*ef60*/  ISETP.LT.OR P0, PT, R0, 0x41, P3 ;  /* 0x000000410000780c */ /* 0x000fda0001f01670 */
[----:B------:R2:W-:Y:S01]  /*ef70*/  LDGSTS.E.BYPASS.LTC128B.128 [R8+0x1400], desc[UR36][R2.64], !P0 ;  /* 0x0140000002087fae */ /* 0x0005e2000c101d64 */
[----:B------:R-:W-:-:S13]  /*ef80*/  ISETP.LT.OR P0, PT, R0, 0x41, P2 ;  /* 0x000000410000780c */ /* 0x000fda0001701670 */
[----:B------:R2:W-:Y:S01]  /*ef90*/  LDGSTS.E.BYPASS.LTC128B.128 [R8+0x3400], desc[UR36][R2.64+0x40], !P0 ;  /* 0x0340004002087fae */ /* 0x0005e2000c101d64 */
[----:B------:R-:W-:-:S13]  /*efa0*/  ISETP.LT.OR P0, PT, R0, 0x41, P1 ;  /* 0x000000410000780c */ /* 0x000fda0000f01670 */
[----:B-1-3--:R2:W-:Y:S02]  /*efb0*/  LDGSTS.E.BYPASS.LTC128B.128 [R8+0x5400], desc[UR36][R2.64+0x80], !P0 ;  /* 0x0540008002087fae */ /* 0x00a5e4000c101d64 */
.L_x_2046:
        /* <DEDUP_REMOVED lines=23> */
.L_x_1978:
        /* <DEDUP_REMOVED lines=10> */
.L_x_1979:
[----:B------:R-:W-:Y:S01]  /*f1d0*/  R2UR UR6, R29 ;  /* 0x000000001d0672ca */ /* 0x000fe200000e0000 */
[----:B------:R-:W-:Y:S01]  /*f1e0*/  ULDC.64 UR4, c[0x0][0x330] ;  /* 0x0000cc0000047ab9 */ /* 0x000fe20000000a00 */
[----:B------:R-:W-:Y:S01]  /*f1f0*/  MOV R18, R2 ;  /* 0x0000000200127202 */ /* 0x000fe20000000f00 */
[----:B------:R-:W-:Y:S01]  /*f200*/  IMAD.U32 R3, RZ, RZ, UR4 ;  /* 0x00000004ff037e24 */ /* 0x000fe2000f8e00ff */
[----:B------:R-:W-:Y:S01]  /*f210*/  IADD3 R26, R26, -0x1, RZ ;  /* 0xffffffff1a1a7810 */ /* 0x000fe20007ffe0ff */
[----:B------:R0:W-:Y:S01]  /*f220*/  SYNCS.ARRIVE.TRANS64.A1T0 RZ, [R7+URZ+0x2d850], RZ ;  /* 0x02d850ff07ff79a7 */ /* 0x0001e2000810003f */
[----:B------:R-:W-:Y:S02]  /*f230*/  VIADD R0, R0, 0x80 ;  /* 0x0000008000007836 */ /* 0x000fe40000000000 */
[----:B------:R-:W-:-:S04]  /*f240*/  IMAD.WIDE.U32 R18, R3, UR41, R18 ;  /* 0x0000002903127c25 */ /* 0x000fc8000f8e0012 */
[----:B------:R-:W-:Y:S01]  /*f250*/  VIADD R10, R10, 0xffffff80 ;  /* 0xffffff800a0a7836 */ /* 0x000fe20000000000 */
[----:B------:R-:W-:Y:S01]  /*f260*/  UIMAD UR4, UR6, UR4, URZ ;  /* 0x00000004060472a4 */ /* 0x000fe2000f8e023f */
[----:B------:R-:W-:Y:S02]  /*f270*/  IMAD.MOV.U32 R20, RZ, RZ, R21 ;  /* 0x000000ffff147224 */ /* 0x000fe400078e0015 */
[----:B------:R-:W-:Y:S01]  /*f280*/  ULDC.64 UR6, c[0x0][0x318] ;  /* 0x0000c60000067ab9 */ /* 0x000fe20000000a00 */
[----:B------:R-:W-:Y:S01]  /*f290*/  UIMAD UR4, UR41, UR5, UR4 ;  /* 0x00000005290472a4 */ /* 0x000fe2000f8e0204 */
[----:B------:R-:W-:Y:S01]  /*f2a0*/  LEA R17, P0, R18, UR6, 0x1 ;  /* 0x0000000612117c11 */ /* 0x000fe2000f8008ff */
[----:B------:R-:W-:-:S04]  /*f2b0*/  IMAD.MOV.U32 R22, RZ, RZ, R24 ;  /* 0x000000ffff167224 */ /* 0x000fc800078e0018 */
[----:B------:R-:W-:-:S05]  /*f2c0*/  VIADD R3, R19, UR4 ;  /* 0x0000000413037c36 */ /* 0x000fca0008000000 */
[----:B------:R-:W-:Y:S02]  /*f2d0*/  LEA.HI.X R18, R18, UR7, R3, 0x1, P0 ;  /* 0x0000000712127c11 */ /* 0x000fe400080f0c03 */
[----:B------:R-:W-:-:S13]  /*f2e0*/  ISETP.GT.AND P0, PT, R26, UR50, PT ;  /* 0x000000321a007c0c */ /* 0x000fda000bf04270 */
[----:B0-----:R-:W-:Y:S05]  /*f2f0*/  @P0 BRA `(.L_x_1980) ;  /* 0xfffffff000b40947 */ /* 0x001fea000383ffff */
[----:B------:R-:W-:Y:S05]  /*f300*/  BSYNC B0 ;  /* 0x0000000000007941 */ /* 0x000fea0003800000 */
.L_x_1967:
[----:B------:R-:W-:-:S13]  /*f310*/  LOP3.LUT P0, RZ, R16, 0x8, RZ, 0xc0, !PT ;  /* 0x0000000810ff7812 */ /* 0x000fda000780c0ff */
[----:B------:R-:W-:Y:S05]  /*f320*/  @!P0 BRA `(.L_x_1981) ;  /* 0x0000000000048947 */ /* 0x000fea0003800000 */
[----:B------:R-:W-:Y:S01]  /*f330*/  BPT.TRAP 0x1 ;  /* 0x000000040000795c */ /* 0x000fe20000300000 */
.L_x_1981:
[C---:B0-----:R-:W-:Y:S01]  /*f340*/  LEA R0, R21.reuse, UR46, 0x3 ;  /* 0x0000002e15007c11 */ /* 0x041fe2000f8e18ff */
        /* <DEDUP_REMOVED lines=11> */
.L_x_2047:
[----:B------:R-:W-:Y:S05]  /*f400*/  BSYNC B0 ;  /* 0x0000000000007941 */ /* 0x000fea0003800000 */
.L_x_1982:
        /* <DEDUP_REMOVED lines=12> */
[----:B------:R-:W1:Y:S01]  /*f4d0*/  SHFL.IDX PT, R14, R17, 0x1, 0x1c1f ;  /* 0x003c1f00110e7f89 */ /* 0x000e6200000e0000 */
[----:B------:R-:W-:-:S02]  /*f4e0*/  LOP3.LUT R8, R7, 0x20, RZ, 0xfc, !PT ;  /* 0x0000002007087812 */ /* 0x000fc400078efcff */
[----:B------:R-:W-:Y:S01]  /*f4f0*/  LOP3.LUT R7, R7, 0x40, RZ, 0xfc, !PT ;  /* 0x0000004007077812 */ /* 0x000fe200078efcff */
[----:B------:R-:W2:Y:S01]  /*f500*/  SHFL.IDX PT, R6, R18, 0x1, 0x1c1f ;  /* 0x003c1f0012067f89 */ /* 0x000ea200000e0000 */
[----:B------:R-:W-:Y:S02]  /*f510*/  ISETP.GE.AND P1, PT, R8, UR4, PT ;  /* 0x0000000408007c0c */ /* 0x000fe4000bf26270 */
[----:B------:R-:W-:Y:S01]  /*f520*/  ISETP.GE.AND P0, PT, R7, UR4, PT ;  /* 0x0000000407007c0c */ /* 0x000fe2000bf06270 */
[----:B------:R-:W3:Y:S01]  /*f530*/  SHFL.IDX PT, R8, R17, 0x2, 0x1c1f ;  /* 0x005c1f0011087f89 */ /* 0x000ee200000e0000 */
[C---:B------:R-:W-:Y:S02]  /*f540*/  ISETP.LT.OR P3, PT, R5.reuse, 0x1, P2 ;  /* 0x000000010500780c */ /* 0x040fe40001761670 */
[C---:B------:R-:W-:Y:S01]  /*f550*/  ISETP.LT.OR P4, PT, R5.reuse, 0x1, P1 ;  /* 0x000000010500780c */ /* 0x040fe20000f81670 */
[----:B------:R-:W4:Y:S01]  /*f560*/  SHFL.IDX PT, R7, R18, 0x2, 0x1c1f ;  /* 0x005c1f0012077f89 */ /* 0x000f2200000e0000 */
[----:B------:R-:W-:-:S03]  /*f570*/  ISETP.LT.OR P5, PT, R5, 0x1, P0 ;  /* 0x000000010500780c */ /* 0x000fc600007a1670 */
[----:B------:R-:W1:Y:S01]  /*f580*/  SHFL.IDX PT, R18, R18, 0x3, 0x1c1f ;  /* 0x007c1f0012127f89 */ /* 0x000e6200000e0000 */
[----:B0-----:R-:W-:-:S05]  /*f590*/  IMAD.WIDE.U32 R2, R9, 0x2, R2 ;  /* 0x0000000209027825 */ /* 0x001fca00078e0002 */
[----:B------:R-:W-:Y:S01]  /*f5a0*/  LDGSTS.E.BYPASS.LTC128B.128 [R4+0x400], desc[UR36][R2.64], !P3 ;  /* 0x0040000002047fae */ /* 0x000fe2000d901d64 */
[----:B------:R-:W-:-:S03]  /*f5b0*/  ISETP.LT.OR P3, PT, R5, 0x21, P2 ;  /* 0x000000210500780c */ /* 0x000fc60001761670 */
[----:B------:R-:W-:Y:S01]  /*f5c0*/  LDGSTS.E.BYPASS.LTC128B.128 [R4+0x2400], desc[UR36][R2.64+0x40], !P4 ;  /* 0x0240004002047fae */ /* 0x000fe2000e101d64 */
[----:B------:R-:W-:-:S03]  /*f5d0*/  ISETP.LT.OR P4, PT, R5, 0x21, P1 ;  /* 0x000000210500780c */ /* 0x000fc60000f81670 */
[----:B------:R1:W-:Y:S01]  /*f5e0*/  LDGSTS.E.BYPASS.LTC128B.128 [R4+0x4400], desc[UR36][R2.64+0x80], !P5 ;  /* 0x0440008002047fae */ /* 0x0003e2000e901d64 */
[----:B------:R-:W-:Y:S02]  /*f5f0*/  ISETP.LT.OR P5, PT, R5, 0x21, P0 ;  /* 0x000000210500780c */ /* 0x000fe400007a1670 */
[----:B-1----:R-:W-:Y:S01]  /*f600*/  MOV R2, R14 ;  /* 0x0000000e00027202 */ /* 0x002fe20000000f00 */
[----:B--2---:R-:W-:Y:S01]  /*f610*/  IMAD.MOV.U32 R3, RZ, RZ, R6 ;  /* 0x000000ffff037224 */ /* 0x004fe200078e0006 */
[----:B------:R0:W1:Y:S01]  /*f620*/  SHFL.IDX PT, R14, R17, 0x3, 0x1c1f ;  /* 0x007c1f00110e7f89 */ /* 0x00006200000e0000 */
[----:B------:R-:W-:Y:S02]  /*f630*/  MOV R6, RZ ;  /* 0x000000ff00067202 */ /* 0x000fe40000000f00 */
[----:B------:R-:W-:-:S05]  /*f640*/  IMAD.WIDE.U32 R2, R9, 0x2, R2 ;  /* 0x0000000209027825 */ /* 0x000fca00078e0002 */
[----:B------:R-:W-:Y:S01]  /*f650*/  LDGSTS.E.BYPASS.LTC128B.128 [R4+0xc00], desc[UR36][R2.64], !P3 ;  /* 0x00c0000002047fae */ /* 0x000fe2000d901d64 */
[----:B------:R-:W-:-:S03]  /*f660*/  ISETP.LT.OR P3, PT, R5, 0x41, P2 ;  /* 0x000000410500780c */ /* 0x000fc60001761670 */
[----:B------:R-:W-:Y:S01]  /*f670*/  LDGSTS.E.BYPASS.LTC128B.128 [R4+0x2c00], desc[UR36][R2.64+0x40], !P4 ;  /* 0x02c0004002047fae */ /* 0x000fe2000e101d64 */
[----:B------:R-:W-:-:S03]  /*f680*/  ISETP.LT.OR P4, PT, R5, 0x41, P1 ;  /* 0x000000410500780c */ /* 0x000fc60000f81670 */
[----:B------:R3:W-:Y:S01]  /*f690*/  LDGSTS.E.BYPASS.LTC128B.128 [R4+0x4c00], desc[UR36][R2.64+0x80], !P5 ;  /* 0x04c0008002047fae */ /* 0x0007e2000e901d64 */
[----:B------:R-:W-:Y:S01]  /*f6a0*/  ISETP.LT.OR P5, PT, R5, 0x41, P0 ;  /* 0x000000410500780c */ /* 0x000fe200007a1670 */
[----:B---3--:R-:W-:Y:S02]  /*f6b0*/  IMAD.MOV.U32 R2, RZ, RZ, R8 ;  /* 0x000000ffff027224 */ /* 0x008fe400078e0008 */
[----:B----4-:R-:W-:Y:S02]  /*f6c0*/  IMAD.MOV.U32 R3, RZ, RZ, R7 ;  /* 0x000000ffff037224 */ /* 0x010fe400078e0007 */
[----:B------:R-:W-:-:S05]  /*f6d0*/  IMAD.WIDE.U32 R2, R9, 0x2, R2 ;  /* 0x0000000209027825 */ /* 0x000fca00078e0002 */
[----:B------:R0:W-:Y:S04]  /*f6e0*/  LDGSTS.E.BYPASS.LTC128B.128 [R4+0x1400], desc[UR36][R2.64], !P3 ;  /* 0x0140000002047fae */ /* 0x0001e8000d901d64 */
[----:B------:R0:W-:Y:S04]  /*f6f0*/  LDGSTS.E.BYPASS.LTC128B.128 [R4+0x3400], desc[UR36][R2.64+0x40], !P4 ;  /* 0x0340004002047fae */ /* 0x0001e8000e101d64 */
[----:B-1----:R0:W-:Y:S02]  /*f700*/  LDGSTS.E.BYPASS.LTC128B.128 [R4+0x5400], desc[UR36][R2.64+0x80], !P5 ;  /* 0x0540008002047fae */ /* 0x0021e4000e901d64 */
.L_x_2057:
        /* <DEDUP_REMOVED lines=14> */
.L_x_1985:
        /* <DEDUP_REMOVED lines=10> */
.L_x_1986:
[----:B0-----:R-:W-:Y:S01]  /*f890*/  VIADD R2, R21, 0x1 ;  /* 0x0000000115027836 */ /* 0x001fe20000000000 */
[----:B------:R0:W-:Y:S04]  /*f8a0*/  SYNCS.ARRIVE.TRANS64.A1T0 RZ, [R0+URZ+0x2d850], RZ ;  /* 0x02d850ff00ff79a7 */ /* 0x0001e8000810003f */
[----:B------:R-:W-:-:S04]  /*f8b0*/  ISETP.NE.AND P0, PT, R2, 0x2, PT ;  /* 0x000000020200780c */ /* 0x000fc80003f05270 */
[----:B------:R-:W-:Y:S02]  /*f8c0*/  SEL R3, RZ, 0x1, P0 ;  /* 0x00000001ff037807 */ /* 0x000fe40000000000 */
[----:B------:R-:W-:Y:S02]  /*f8d0*/  SEL R2, R2, RZ, P0 ;  /* 0x000000ff02027207 */ /* 0x000fe40000000000 */
[----:B0-----:R-:W-:-:S07]  /*f8e0*/  LOP3.LUT R0, R24, R3, RZ, 0x3c, !PT ;  /* 0x0000000318007212 */ /* 0x001fce00078e3cff */
.L_x_1952:
[----:B------:R-:W0:Y:S01]  /*f8f0*/  S2R R4, SR_CgaCtaId ;  /* 0x0000000000047919 */ /* 0x000e220000008800 */
[----:B------:R-:W-:Y:S02]  /*f900*/  MOV R3, 0x400 ;  /* 0x0000040000037802 */ /* 0x000fe40000000f00 */
[----:B------:R-:W-:Y:S02]  /*f910*/  SHF.L.U32 R6, R6, 0x1f, RZ ;  /* 0x0000001f06067819 */ /* 0x000fe400000006ff */
[----:B0-----:R-:W-:-:S04]  /*f920*/  LEA R7, R4, R3, 0x18 ;  /* 0x0000000304077211 */ /* 0x001fc800078ec0ff */
[----:B------:R-:W0:Y:S02]  /*f930*/  SYNCS.PHASECHK.TRANS64.TRYWAIT P0, [R7+URZ+0x2d820], R6 ;  /* 0x02d82006070075a7 */ /* 0x000e24000800017f */
[----:B0-----:R-:W-:Y:S05]  /*f940*/  @!P0 BRA `(.L_x_1987) ;  /* 0x00000024006c8947 */ /* 0x001fea0003800000 */
.L_x_2058:
[----:B------:R-:W-:-:S03]  /*f950*/  UMOV UR4, 0xffffffff ;  /* 0xffffffff00047882 */ /* 0x000fc60000000000 */
[----:B------:R-:W-:Y:S05]  /*f960*/  BRA.DIV UR4, `(.L_x_1988) ;  /* 0x0000002604787947 */ /* 0x000fea000b800000 */
[----:B------:R-:W1:Y:S02]  /*f970*/  S2R R3, SR_TID.X ;  /* 0x0000000000037919 */ /* 0x000e640000002100 */
[----:B-1----:R-:W-:-:S04]  /*f980*/  SHF.R.U32.HI R3, RZ, 0x5, R3 ;  /* 0x00000005ff037819 */ /* 0x002fc80000011603 */
[----:B------:R-:W-:-:S05]  /*f990*/  LOP3.LUT R3, R3, 0x3, RZ, 0xc0, !PT ;  /* 0x0000000303037812 */ /* 0x000fca00078ec0ff */
[----:B------:R1:W2:Y:S02]  /*f9a0*/  SHFL.IDX PT, R14, R3, RZ, 0x1f ;  /* 0x00001fff030e7589 */ /* 0x0002a400000e0000 */
.L_x_2061:
[----:B--2---:R-:W-:-:S13]  /*f9b0*/  ISETP.NE.AND P0, PT, R14, RZ, PT ;  /* 0x000000ff0e00720c */ /* 0x004fda0003f05270 */
[----:B------:R-:W-:Y:S05]  /*f9c0*/  @P0 BRA `(.L_x_1908) ;  /* 0x0000000000900947 */ /* 0x000fea0003800000 */
[----:B------:R-:W-:-:S03]  /*f9d0*/  UMOV UR4, 0xffffffff ;  /* 0xffffffff00047882 */ /* 0x000fc60000000000 */
[----:B------:R-:W-:Y:S05]  /*f9e0*/  BRA.DIV UR4, `(.L_x_1989) ;  /* 0x00000026048c7947 */ /* 0x000fea000b800000 */
[----:B------:R-:W-:-:S13]  /*f9f0*/  ELECT P6, URZ, PT ;  /* 0x00000000003f782f */ /* 0x000fda00038c0000 */
.L_x_2064:
[----:B------:R-:W-:Y:S05]  /*fa00*/  @!P6 BRA `(.L_x_1908) ;  /* 0x000000000080e947 */ /* 0x000fea0003800000 */
[----:B-1----:R-:W2:Y:S02]  /*fa10*/  LDL R3, [R1+0xc] ;  /* 0x00000c0001037983 */ /* 0x002ea40000100800 */
[----:B--2---:R-:W-:-:S13]  /*fa20*/  R2UR UR4, R3 ;  /* 0x00000000030472ca */ /* 0x004fda00000e0000 */
[----:B------:R-:W-:-:S06]  /*fa30*/  ULOP3.LUT UR4, UR4, 0x2, URZ, 0xfc, !UPT ;  /* 0x0000000204047892 */ /* 0x000fcc000f8efc3f */
[----:B------:R-:W-:-:S04]  /*fa40*/  MOV R3, UR4 ;  /* 0x0000000400037c02 */ /* 0x000fc80008000f00 */
[----:B------:R-:W-:-:S13]  /*fa50*/  ISETP.NE.AND P0, PT, R3, 0x3, PT ;  /* 0x000000030300780c */ /* 0x000fda0003f05270 */
[----:B------:R-:W-:Y:S05]  /*fa60*/  @!P0 BRA `(.L_x_1990) ;  /* 0x0000000000048947 */ /* 0x000fea0003800000 */
[----:B------:R-:W-:Y:S01]  /*fa70*/  BPT.TRAP 0x1 ;  /* 0x000000040000795c */ /* 0x000fe20000300000 */
.L_x_1990:
[----:B------:R-:W-:Y:S01]  /*fa80*/  IMAD R5, R2, 0x8, R7 ;  /* 0x0000000802057824 */ /* 0x000fe200078e0207 */
[----:B------:R-:W-:Y:S01]  /*fa90*/  SHF.L.U32 R4, R0, 0x1f, RZ ;  /* 0x0000001f00047819 */ /* 0x000fe200000006ff */
[----:B------:R-:W-:-:S03]  /*faa0*/  VIADD R2, R2, 0x1 ;  /* 0x0000000102027836 */ /* 0x000fc60000000000 */
[----:B------:R-:W1:Y:S02]  /*fab0*/  SYNCS.PHASECHK.TRANS64.TRYWAIT P1, [R5+URZ+0x2d840], R4 ;  /* 0x02d84004050075a7 */ /* 0x000e64000802017f */
[----:B------:R-:W-:-:S04]  /*fac0*/  ISETP.NE.AND P2, PT, R2, 0x2, PT ;  /* 0x000000020200780c */ /* 0x000fc80003f45270 */
[----:B------:R-:W-:Y:S01]  /*fad0*/  SEL R3, RZ, 0x1, P2 ;  /* 0x00000001ff037807 */ /* 0x000fe20001000000 */
[----:B-1----:R-:W-:Y:S08]  /*fae0*/  @!P1 BRA `(.L_x_1991) ;  /* 0x00000024006c9947 */ /* 0x002ff00003800000 */
.L_x_2065:
[----:B------:R-:W-:Y:S02]  /*faf0*/  SEL R2, R2, RZ, P2 ;  /* 0x000000ff02027207 */ /* 0x000fe40001000000 */
[----:B------:R-:W-:Y:S01]  /*fb00*/  LOP3.LUT R0, R0, R3, RZ, 0x3c, !PT ;  /* 0x0000000300007212 */ /* 0x000fe200078e3cff */
[----:B------:R-:W-:Y:S06]  /*fb10*/  @!P0 BRA `(.L_x_1992) ;  /* 0x0000000000048947 */ /* 0x000fec0003800000 */
[----:B------:R-:W-:Y:S01]  /*fb20*/  BPT.TRAP 0x1 ;  /* 0x000000040000795c */ /* 0x000fe20000300000 */
.L_x_1992:
[----:B------:R-:W-:Y:S01]  /*fb30*/  IMAD R3, R2, 0x8, R7 ;  /* 0x0000000802037824 */ /* 0x000fe200078e0207 */
[----:B------:R-:W-:-:S04]  /*fb40*/  SHF.L.U32 R0, R0, 0x1f, RZ ;  /* 0x0000001f00007819 */ /* 0x000fc800000006ff */
[----:B------:R-:W2:Y:S02]  /*fb50*/  SYNCS.PHASECHK.TRANS64.TRYWAIT P1, [R3+URZ+0x2d840], R0 ;  /* 0x02d84000030075a7 */ /* 0x000ea4000802017f */
[----:B--2---:R-:W-:Y:S05]  /*fb60*/  @!P1 BRA `(.L_x_1993) ;  /* 0x0000002400609947 */ /* 0x004fea0003800000 */
.L_x_2066:
[----:B------:R-:W-:Y:S05]  /*fb70*/  @!P0 BRA `(.L_x_1994) ;  /* 0x0000000000048947 */ /* 0x000fea0003800000 */
[----:B------:R-:W-:Y:S01]  /*fb80*/  BPT.TRAP 0x1 ;  /* 0x000000040000795c */ /* 0x000fe20000300000 */
.L_x_1994:
[----:B------:R-:W3:Y:S02]  /*fb90*/  SYNCS.PHASECHK.TRANS64.TRYWAIT P1, [R5+URZ+0x2d860], R4 ;  /* 0x02d86004050075a7 */ /* 0x000ee4000802017f */
[----:B---3--:R-:W-:Y:S05]  /*fba0*/  @!P1 BRA `(.L_x_1995) ;  /* 0x0000002400649947 */ /* 0x008fea0003800000 */
.L_x_2067:
[----:B------:R-:W-:Y:S05]  /*fbb0*/  @!P0 BRA `(.L_x_1996) ;  /* 0x0000000000048947 */ /* 0x000fea0003800000 */
[----:B------:R-:W-:Y:S01]  /*fbc0*/  BPT.TRAP 0x1 ;  /* 0x000000040000795c */ /* 0x000fe20000300000 */
.L_x_1996:
[----:B----4-:R4:W0:Y:S02]  /*fbd0*/  SYNCS.PHASECHK.TRANS64.TRYWAIT P0, [R3+URZ+0x2d860], R0 ;  /* 0x02d86000030075a7 */ /* 0x010824000800017f */
[----:B0-----:R-:W-:Y:S05]  /*fbe0*/  @!P0 NANOSLEEP.SYNCS 0x989680 ;  /* 0x009896800000895d */ /* 0x001fea0003900000 */
[----:B------:R-:W0:Y:S02]  /*fbf0*/  @!P0 SYNCS.PHASECHK.TRANS64 P0, [R3+URZ+0x2d860], R0 ;  /* 0x02d86000030085a7 */ /* 0x000e24000800007f */
[----:B0-----:R-:W-:Y:S05]  /*fc00*/  @!P0 BRA `(.L_x_1996) ;  /* 0xfffffffc00f08947 */ /* 0x001fea000383ffff */
.L_x_1908:
[----:B------:R-:W-:Y:S05]  /*fc10*/  BSYNC B6 ;  /* 0x0000000000067941 */ /* 0x000fea0003800000 */
.L_x_1905:
[----:B------:R-:W-:Y:S05]  /*fc20*/  EXIT ;  /* 0x000000000000794d */ /* 0x000fea0003800000 */
.L_x_1912:
[----:B0-----:R-:W-:-:S04]  /*fc30*/  MOV R5, UR38 ;  /* 0x0000002600057c02 */ /* 0x001fc80008000f00 */
[----:B------:R0:W1:Y:S03]  /*fc40*/  SYNCS.PHASECHK.TRANS64.TRYWAIT P0, [R5+URZ+0x2d800], R6 ;  /* 0x02d80006050075a7 */ /* 0x000066000800017f */
[----:B-1----:R-:W-:Y:S05]  /*fc50*/  @!P0 NANOSLEEP.SYNCS 0x989680 ;  /* 0x009896800000895d */ /* 0x002fea0003900000 */
[----:B------:R-:W1:Y:S02]  /*fc60*/  @!P0 SYNCS.PHASECHK.TRANS64 P0, [R5+URZ+0x2d800], R6 ;  /* 0x02d80006050085a7 */ /* 0x000e64000800007f */
[----:B-1----:R-:W-:Y:S05]  /*fc70*/  @!P0 BRA `(.L_x_1912) ;  /* 0xfffffffc00ec8947 */ /* 0x002fea000383ffff */
[----:B------:R-:W-:Y:S05]  /*fc80*/  BRA `(.L_x_1997) ;  /* 0xffffff1400e07947 */ /* 0x000fea000383ffff */
.L_x_1916:
[----:B-1----:R-:W-:-:S04]  /*fc90*/  IMAD.U32 R7, RZ, RZ, UR38 ;  /* 0x00000026ff077e24 */ /* 0x002fc8000f8e00ff */
[----:B------:R1:W2:Y:S03]  /*fca0*/  SYNCS.PHASECHK.TRANS64.TRYWAIT P1, [R7+URZ+0x2d830], R6 ;  /* 0x02d83006070075a7 */ /* 0x0002a6000802017f */
[----:B--2---:R-:W-:Y:S05]  /*fcb0*/  @!P1 NANOSLEEP.SYNCS 0x989680 ;  /* 0x009896800000995d */ /* 0x004fea0003900000 */
[----:B------:R-:W2:Y:S02]  /*fcc0*/  @!P1 SYNCS.PHASECHK.TRANS64 P1, [R7+URZ+0x2d830], R6 ;  /* 0x02d83006070095a7 */ /* 0x000ea4000802007f */
[----:B--2---:R-:W-:Y:S05]  /*fcd0*/  @!P1 BRA `(.L_x_1916) ;  /* 0xfffffffc00ec9947 */ /* 0x004fea000383ffff */
[----:B------:R-:W-:Y:S05]  /*fce0*/  BRA `(.L_x_1915) ;  /* 0xffffff1800187947 */ /* 0x000fea000383ffff */
.L_x_1922:
[----:B-1----:R-:W-:-:S04]  /*fcf0*/  IMAD.U32 R14, RZ, RZ, UR4 ;  /* 0x00000004ff0e7e24 */ /* 0x002fc8000f8e00ff */
[----:B------:R1:W2:Y:S03]  /*fd00*/  SYNCS.PHASECHK.TRANS64.TRYWAIT P1, [R14+URZ+0x2d830], R13 ;  /* 0x02d8300d0e0075a7 */ /* 0x0002a6000802017f */
[----:B--2---:R-:W-:Y:S05]  /*fd10*/  @!P1 NANOSLEEP.SYNCS 0x989680 ;  /* 0x009896800000995d */ /* 0x004fea0003900000 */
[----:B------:R-:W2:Y:S02]  /*fd20*/  @!P1 SYNCS.PHASECHK.TRANS64 P1, [R14+URZ+0x2d830], R13 ;  /* 0x02d8300d0e0095a7 */ /* 0x000ea4000802007f */
[----:B--2---:R-:W-:Y:S05]  /*fd30*/  @!P1 BRA `(.L_x_1922) ;  /* 0xfffffffc00ec9947 */ /* 0x004fea000383ffff */
[----:B------:R-:W-:Y:S05]  /*fd40*/  BRA `(.L_x_1919) ;  /* 0xffffff48000c7947 */ /* 0x000fea000383ffff */
.L_x_1926:
[----:B-1----:R-:W-:-:S04]  /*fd50*/  IMAD.U32 R14, RZ, RZ, UR10 ;  /* 0x0000000aff0e7e24 */ /* 0x002fc8000f8e00ff */
[----:B------:R1:W2:Y:S03]  /*fd60*/  SYNCS.PHASECHK.TRANS64.TRYWAIT P1, [R14+URZ+0x2d850], R13 ;  /* 0x02d8500d0e0075a7 */ /* 0x0002a6000802017f */
[----:B--2---:R-:W-:Y:S05]  /*fd70*/  @!P1 NANOSLEEP.SYNCS 0x989680 ;  /* 0x009896800000995d */ /* 0x004fea0003900000 */
[----:B------:R-:W2:Y:S02]  /*fd80*/  @!P1 SYNCS.PHASECHK.TRANS64 P1, [R14+URZ+0x2d850], R13 ;  /* 0x02d8500d0e0095a7 */ /* 0x000ea4000802007f */
[----:B--2---:R-:W-:Y:S05]  /*fd90*/  @!P1 BRA `(.L_x_1926) ;  /* 0xfffffffc00ec9947 */ /* 0x004fea000383ffff */
[----:B------:R-:W-:Y:S05]  /*fda0*/  BRA `(.L_x_1923) ;  /* 0xffffff4800c07947 */ /* 0x000fea000383ffff */
.L_x_1934:
[----:B-1----:R-:W-:-:S04]  /*fdb0*/  MOV R13, UR10 ;  /* 0x0000000a000d7c02 */ /* 0x002fc80008000f00 */
[----:B------:R1:W2:Y:S03]  /*fdc0*/  SYNCS.PHASECHK.TRANS64.TRYWAIT P1, [R13+URZ+0x2d830], R12 ;  /* 0x02d8300c0d0075a7 */ /* 0x0002a6000802017f */
[----:B--2---:R-:W-:Y:S05]  /*fdd0*/  @!P1 NANOSLEEP.SYNCS 0x989680 ;  /* 0x009896800000995d */ /* 0x004fea0003900000 */
[----:B------:R-:W2:Y:S02]  /*fde0*/  @!P1 SYNCS.PHASECHK.TRANS64 P1, [R13+URZ+0x2d830], R12 ;  /* 0x02d8300c0d0095a7 */ /* 0x000ea4000802007f */
[----:B--2---:R-:W-:Y:S05]  /*fdf0*/  @!P1 BRA `(.L_x_1934) ;  /* 0xfffffffc00ec9947 */ /* 0x004fea000383ffff */
[----:B------:R-:W-:Y:S05]  /*fe00*/  BRA `(.L_x_1931) ;  /* 0xffffff7c000c7947 */ /* 0x000fea000383ffff */
.L_x_1938:
[----:B-1----:R-:W-:-:S04]  /*fe10*/  IMAD.U32 R13, RZ, RZ, UR10 ;  /* 0x0000000aff0d7e24 */ /* 0x002fc8000f8e00ff */
[----:B------:R1:W2:Y:S03]  /*fe20*/  SYNCS.PHASECHK.TRANS64.TRYWAIT P1, [R13+URZ+0x2d850], R12 ;  /* 0x02d8500c0d0075a7 */ /* 0x0002a6000802017f */
[----:B--2---:R-:W-:Y:S05]  /*fe30*/  @!P1 NANOSLEEP.SYNCS 0x989680 ;  /* 0x009896800000995d */ /* 0x004fea0003900000 */
[----:B------:R-:W2:Y:S02]  /*fe40*/  @!P1 SYNCS.PHASECHK.TRANS64 P1, [R13+URZ+0x2d850], R12 ;  /* 0x02d8500c0d0095a7 */ /* 0x000ea4000802007f */
[----:B--2---:R-:W-:Y:S05]  /*fe50*/  @!P1 BRA `(.L_x_1938) ;  /* 0xfffffffc00ec9947 */ /* 0x004fea000383ffff */
[----:B------:R-:W-:Y:S05]  /*fe60*/  BRA `(.L_x_1935) ;  /* 0xffffff7c00ac7947 */ /* 0x000fea000383ffff */
.L_x_1945:
[----:B--23--:R-:W-:-:S04]  /*fe70*/  IMAD.U32 R5, RZ, RZ, UR5 ;  /* 0x00000005ff057e24 */ /* 0x00cfc8000f8e00ff */
[----:B------:R2:W3:Y:S03]  /*fe80*/  SYNCS.PHASECHK.TRANS64.TRYWAIT P1, [R5+URZ+0x2d850], R0 ;  /* 0x02d85000050075a7 */ /* 0x0004e6000802017f */
[----:B---3--:R-:W-:Y:S05]  /*fe90*/  @!P1 NANOSLEEP.SYNCS 0x989680 ;  /* 0x009896800000995d */ /* 0x008fea0003900000 */
[----:B------:R-:W3:Y:S02]  /*fea0*/  @!P1 SYNCS.PHASECHK.TRANS64 P1, [R5+URZ+0x2d850], R0 ;  /* 0x02d85000050095a7 */ /* 0x000ee4000802007f */
[----:B---3--:R-:W-:Y:S05]  /*feb0*/  @!P1 BRA `(.L_x_1945) ;  /* 0xfffffffc00ec9947 */ /* 0x008fea000383ffff */
[----:B------:R-:W-:Y:S05]  /*fec0*/  BRA `(.L_x_1944) ;  /* 0xffffffa000c07947 */ /* 0x000fea000383ffff */
.L_x_1957:
[----:B------:R-:W-:Y:S01]  /*fed0*/  IMAD.MOV.U32 R13, RZ, RZ, R18 ;  /* 0x000000ffff0d7224 */ /* 0x000fe200078e0012 */
[----:B------:R-:W-:Y:S01]  /*fee0*/  MOV R12, RZ ;  /* 0x000000ff000c7202 */ /* 0x000fe20000000f00 */
[----:B------:R-:W-:Y:S02]  /*fef0*/  IMAD.MOV.U32 R11, RZ, RZ, 0x1f ;  /* 0x0000001fff0b7424 */ /* 0x000fe400078e00ff */
[----:B------:R-:W-:-:S07]  /*ff00*/  IMAD.MOV.U32 R15, RZ, RZ, -0x1 ;  /* 0xffffffffff0f7424 */ /* 0x000fce00078e00ff */
[----:B-----5:R-:W-:Y:S05]  /*ff10*/  WARPSYNC.COLLECTIVE R15, `(.L_x_1998) ;  /* 0x000000000f087348 */ /* 0x020fea0003c00000 */
[----:B------:R0:W1:Y:S02]  /*ff20*/  SHFL.IDX P6, R14, R13, R12, R11 ;  /* 0x0000000c0d0e7389 */ /* 0x00006400000c000b */
[----:B01---5:R-:W-:Y:S01]  /*ff30*/  ENDCOLLECTIVE ;  /* 0x000000000000791b */ /* 0x023fe20003800000 */
.L_x_1998:
[----:B------:R-:W-:Y:S05]  /*ff40*/  BRA `(.L_x_1999) ;  /* 0xffffffd000047947 */ /* 0x000fea000383ffff */
.L_x_1959:
[----:B0-----:R-:W-:-:S04]  /*ff50*/  IMAD.U32 R3, RZ, RZ, UR46 ;  /* 0x0000002eff037e24 */ /* 0x001fc8000f8e00ff */
[----:B------:R0:W1:Y:S03]  /*ff60*/  SYNCS.PHASECHK.TRANS64.TRYWAIT P0, [R3+URZ+0x2d840], R10 ;  /* 0x02d8400a030075a7 */ /* 0x000066000800017f */
[----:B-1----:R-:W-:Y:S05]  /*ff70*/  @!P0 NANOSLEEP.SYNCS 0x989680 ;  /* 0x009896800000895d */ /* 0x002fea0003900000 */
[----:B------:R-:W1:Y:S02]  /*ff80*/  @!P0 SYNCS.PHASECHK.TRANS64 P0, [R3+URZ+0x2d840], R10 ;  /* 0x02d8400a030085a7 */ /* 0x000e64000800007f */
[----:B-1----:R-:W-:Y:S05]  /*ff90*/  @!P0 BRA `(.L_x_1959) ;  /* 0xfffffffc00ec8947 */ /* 0x002fea000383ffff */
[----:B------:R-:W-:Y:S05]  /*ffa0*/  BRA `(.L_x_2000) ;  /* 0xffffffd0008c7947 */ /* 0x000fea000383ffff */
.L_x_1960:
[----:B------:R-:W-:Y:S01]  /*ffb0*/  BSSY B0, `(.L_x_2001) ;  /* 0x0000008000007945 */ /* 0x000fe20003800000 */
[----:B------:R-:W-:Y:S01]  /*ffc0*/  MOV R13, R9 ;  /* 0x00000009000d7202 */ /* 0x000fe20000000f00 */
[----:B------:R-:W-:Y:S02]  /*ffd0*/  IMAD.MOV.U32 R12, RZ, RZ, RZ ;  /* 0x000000ffff0c7224 */ /* 0x000fe400078e00ff */
[----:B------:R-:W-:Y:S02]  /*ffe0*/  IMAD.MOV.U32 R11, RZ, RZ, 0x1c1f ;  /* 0x00001c1fff0b7424 */ /* 0x000fe400078e00ff */
[----:B------:R-:W-:-:S07]  /*fff0*/  IMAD.MOV.U32 R15, RZ, RZ, -0x1 ;  /* 0xffffffffff0f7424 */ /* 0x000fce00078e00ff */
[----:B------:R-:W-:Y:S05]  /*10000*/  WARPSYNC.COLLECTIVE R15, `(.L_x_2002) ;  /* 0x000000000f087348 */ /* 0x000fea0003c00000 */
[----:B------:R0:W1:Y:S02]  /*10010*/  SHFL.IDX P6, R14, R13, R12, R11 ;  /* 0x0000000c0d0e7389 */ /* 0x00006400000c000b */
[----:B01----:R-:W-:Y:S01]  /*10020*/  ENDCOLLECTIVE ;  /* 0x000000000000791b */ /* 0x003fe20003800000 */
.L_x_2002:
[----:B------:R-:W-:Y:S05]  /*10030*/  BSYNC B0 ;  /* 0x0000000000007941 */ /* 0x000fea0003800000 */
.L_x_2001:
[----:B------:R-:W-:Y:S01]  /*10040*/  IMAD.MOV.U32 R13, RZ, RZ, R0 ;  /* 0x000000ffff0d7224 */ /* 0x000fe200078e0000 */
[----:B------:R-:W-:Y:S01]  /*10050*/  MOV R15, 0xffffffff ;  /* 0xffffffff000f7802 */ /* 0x000fe20000000f00 */
[----:B------:R-:W-:Y:S01]  /*10060*/  IMAD.MOV.U32 R12, RZ, RZ, RZ ;  /* 0x000000ffff0c7224 */ /* 0x000fe200078e00ff */
[----:B------:R-:W-:Y:S01]  /*10070*/  MOV R6, R14 ;  /* 0x0000000e00067202 */ /* 0x000fe20000000f00 */
[----:B------:R-:W-:Y:S01]  /*10080*/  IMAD.MOV.U32 R11, RZ, RZ, 0x1c1f ;  /* 0x00001c1fff0b7424 */ /* 0x000fe200078e00ff */
[----:B------:R-:W0:Y:S03]  /*10090*/  S2R R21, SR_TID.X ;  /* 0x0000000000157919 */ /* 0x000e260000002100 */
[----:B------:R-:W-:-:S07]  /*100a0*/  IMAD.MOV.U32 R7, RZ, RZ, R6 ;  /* 0x000000ffff077224 */ /* 0x000fce00078e0006 */
[----:B0-----:R-:W-:Y:S05]  /*100b0*/  WARPSYNC.COLLECTIVE R15, `(.L_x_2003) ;  /* 0x000000000f087348 */ /* 0x001fea0003c00000 */
[----:B------:R1:W2:Y:S02]  /*100c0*/  SHFL.IDX P6, R14, R13, R12, R11 ;  /* 0x0000000c0d0e7389 */ /* 0x0002a400000c000b */
[----:B012---:R-:W-:Y:S01]  /*100d0*/  ENDCOLLECTIVE ;  /* 0x000000000000791b */ /* 0x007fe20003800000 */
.L_x_2003:
[----:B------:R-:W-:Y:S01]  /*100e0*/  MOV R13, R9 ;  /* 0x00000009000d7202 */ /* 0x000fe20000000f00 */
[----:B------:R-:W-:Y:S02]  /*100f0*/  IMAD.MOV.U32 R12, RZ, RZ, 0x1 ;  /* 0x00000001ff0c7424 */ /* 0x000fe400078e00ff */
[----:B------:R-:W-:-:S07]  /*10100*/  IMAD.MOV.U32 R6, RZ, RZ, R14 ;  /* 0x000000ffff067224 */ /* 0x000fce00078e000e */
[----:B------:R-:W-:Y:S05]  /*10110*/  WARPSYNC.COLLECTIVE R15, `(.L_x_2004) ;  /* 0x000000000f087348 */ /* 0x000fea0003c00000 */
[----:B------:R0:W1:Y:S02]  /*10120*/  SHFL.IDX P6, R14, R13, R12, R11 ;  /* 0x0000000c0d0e7389 */ /* 0x00006400000c000b */
[----:B01----:R-:W-:Y:S01]  /*10130*/  ENDCOLLECTIVE ;  /* 0x000000000000791b */ /* 0x003fe20003800000 */
.L_x_2004:
[----:B------:R-:W-:Y:S01]  /*10140*/  IMAD.SHL.U32 R27, R21, 0x8, RZ ;  /* 0x00000008151b7824 */ /* 0x000fe200078e00ff */
[----:B------:R-:W-:-:S04]  /*10150*/  @P0 LEA R21, R28, UR46, 0x1 ;  /* 0x0000002e1c150c11 */ /* 0x000fc8000f8e08ff */
[----:B------:R-:W-:-:S05]  /*10160*/  LOP3.LUT R27, R27, 0x18, RZ, 0xc0, !PT ;  /* 0x000000181b1b7812 */ /* 0x000fca00078ec0ff */
[----:B------:R-:W-:-:S04]  /*10170*/  @P0 IMAD.WIDE.U32 R6, R27, 0x2, R6 ;  /* 0x000000021b060825 */ /* 0x000fc800078e0006 */
[----:B------:R-:W-:Y:S01]  /*10180*/  IMAD.MOV.U32 R13, RZ, RZ, R0 ;  /* 0x000000ffff0d7224 */ /* 0x000fe200078e0000 */
[----:B------:R-:W-:Y:S01]  /*10190*/  @!PT LDS RZ, [RZ] ;  /* 0x00000000fffff984 */ /* 0x000fe20000000800 */
[----:B------:R-:W-:Y:S01]  /*101a0*/  @!PT LDS RZ, [RZ] ;  /* 0x00000000fffff984 */ /* 0x000fe20000000800 */
[----:B------:R-:W-:Y:S01]  /*101b0*/  @!PT LDS RZ, [RZ] ;  /* 0x00000000fffff984 */ /* 0x000fe20000000800 */
[----:B------:R0:W-:Y:S04]  /*101c0*/  @P0 LDGSTS.E.BYPASS.LTC128B.128 [R21+0x15400], desc[UR36][R6.64], !P4 ;  /* 0x1540000006150fae */ /* 0x0001e8000e101d64 */
[----:B------:R0:W-:Y:S01]  /*101d0*/  @P0 LDGSTS.E.BYPASS.LTC128B.128 [R21+0x17400], desc[UR36][R6.64+0x40], !P3 ;  /* 0x1740004006150fae */ /* 0x0001e2000d901d64 */
[----:B------:R-:W-:-:S03]  /*101e0*/  IMAD.MOV.U32 R4, RZ, RZ, R14 ;  /* 0x000000ffff047224 */ /* 0x000fc600078e000e */
[----:B------:R0:W-:Y:S01]  /*101f0*/  @P0 LDGSTS.E.BYPASS.LTC128B.128 [R21+0x19400], desc[UR36][R6.64+0x80], !P2 ;  /* 0x1940008006150fae */ /* 0x0001e2000d101d64 */
[----:B------:R-:W-:-:S13]  /*10200*/  ISETP.GE.AND P0, PT, R8, 0x21, PT ;  /* 0x000000210800780c */ /* 0x000fda0003f06270 */
[----:B0-----:R-:W-:Y:S05]  /*10210*/  WARPSYNC.COLLECTIVE R15, `(.L_x_2005) ;  /* 0x000000000f087348 */ /* 0x001fea0003c00000 */
[----:B------:R1:W2:Y:S02]  /*10220*/  SHFL.IDX P6, R14, R13, R12, R11 ;  /* 0x0000000c0d0e7389 */ /* 0x0002a400000c000b */
[----:B012---:R-:W-:Y:S01]  /*10230*/  ENDCOLLECTIVE ;  /* 0x000000000000791b */ /* 0x007fe20003800000 */
.L_x_2005:
[----:B------:R-:W-:Y:S01]  /*10240*/  @P0 LEA R25, R28, UR46, 0x1 ;  /* 0x0000002e1c190c11 */ /* 0x000fe2000f8e08ff */
[----:B------:R-:W-:Y:S02]  /*10250*/  IMAD.MOV.U32 R13, RZ, RZ, R9 ;  /* 0x000000ffff0d7224 */ /* 0x000fe400078e0009 */
[----:B------:R-:W-:Y:S01]  /*10260*/  IMAD.MOV.U32 R12, RZ, RZ, 0x2 ;  /* 0x00000002ff0c7424 */ /* 0x000fe200078e00ff */
[----:B------:R-:W-:-:S07]  /*10270*/  MOV R5, R14 ;  /* 0x0000000e00057202 */ /* 0x000fce0000000f00 */
[----:B------:R-:W-:Y:S05]  /*10280*/  WARPSYNC.COLLECTIVE R15, `(.L_x_2006) ;  /* 0x000000000f087348 */ /* 0x000fea0003c00000 */
[----:B------:R0:W1:Y:S02]  /*10290*/  SHFL.IDX P6, R14, R13, R12, R11 ;  /* 0x0000000c0d0e7389 */ /* 0x00006400000c000b */
[----:B01----:R-:W-:Y:S01]  /*102a0*/  ENDCOLLECTIVE ;  /* 0x000000000000791b */ /* 0x003fe20003800000 */
.L_x_2006:
[----:B------:R-:W-:-:S04]  /*102b0*/  LOP3.LUT R5, R5, R4, RZ, 0x3c, !PT ;  /* 0x0000000405057212 */ /* 0x000fc800078e3cff */
[----:B------:R-:W-:-:S04]  /*102c0*/  LOP3.LUT R4, R5, R4, RZ, 0x3c, !PT ;  /* 0x0000000405047212 */ /* 0x000fc800078e3cff */
[----:B------:R-:W-:Y:S02]  /*102d0*/  LOP3.LUT R5, R5, R4, RZ, 0x3c, !PT ;  /* 0x0000000405057212 */ /* 0x000fe400078e3cff */
[----:B------:R-:W-:Y:S01]  /*102e0*/  MOV R13, R0 ;  /* 0x00000000000d7202 */ /* 0x000fe20000000f00 */
        /* <DEDUP_REMOVED lines=10> */
.L_x_2007:
        /* <DEDUP_REMOVED lines=11> */
.L_x_2008:
        /* <DEDUP_REMOVED lines=16> */
.L_x_2009:
[----:B------:R-:W-:Y:S05]  /*10540*/  BRA `(.L_x_2010) ;  /* 0xffffffd000547947 */ /* 0x000fea000383ffff */
.L_x_1963:
[----:B------:R-:W-:Y:S01]  /*10550*/  IMAD.MOV.U32 R13, RZ, RZ, R9 ;  /* 0x000000ffff0d7224 */ /* 0x000fe200078e0009 */
[----:B------:R-:W-:Y:S01]  /*10560*/  MOV R11, 0x1c1f ;  /* 0x00001c1f000b7802 */ /* 0x000fe20000000f00 */
[----:B------:R-:W-:Y:S01]  /*10570*/  IMAD.MOV.U32 R12, RZ, RZ, RZ ;  /* 0x000000ffff0c7224 */ /* 0x000fe200078e00ff */
[----:B------:R-:W-:Y:S01]  /*10580*/  MOV R0, UR48 ;  /* 0x0000003000007c02 */ /* 0x000fe20008000f00 */
[----:B------:R-:W-:Y:S02]  /*10590*/  IMAD.MOV.U32 R15, RZ, RZ, -0x1 ;  /* 0xffffffffff0f7424 */ /* 0x000fe400078e00ff */
[----:B------:R-:W-:Y:S02]  /*105a0*/  IMAD.MOV.U32 R24, RZ, RZ, 0x1 ;  /* 0x00000001ff187424 */ /* 0x000fe400078e00ff */
[----:B------:R-:W-:-:S07]  /*105b0*/  IMAD R0, R0, 0xc0, R21 ;  /* 0x000000c000007824 */ /* 0x000fce00078e0215 */
[----:B------:R-:W-:Y:S05]  /*105c0*/  WARPSYNC.COLLECTIVE R15, `(.L_x_2011) ;  /* 0x000000000f087348 */ /* 0x000fea0003c00000 */
[----:B------:R0:W1:Y:S02]  /*105d0*/  SHFL.IDX P6, R14, R13, R12, R11 ;  /* 0x0000000c0d0e7389 */ /* 0x00006400000c000b */
[----:B01----:R-:W-:Y:S01]  /*105e0*/  ENDCOLLECTIVE ;  /* 0x000000000000791b */ /* 0x003fe20003800000 */
.L_x_2011:
[----:B------:R-:W-:Y:S02]  /*105f0*/  VIADD R5, R0, 0x20 ;  /* 0x0000002000057836 */ /* 0x000fe40000000000 */
[----:B------:R-:W-:Y:S02]  /*10600*/  IMAD.MOV.U32 R13, RZ, RZ, R7 ;  /* 0x000000ffff0d7224 */ /* 0x000fe400078e0007 */
[----:B------:R-:W-:-:S07]  /*10610*/  IMAD.MOV.U32 R2, RZ, RZ, R14 ;  /* 0x000000ffff027224 */ /* 0x000fce00078e000e */
[----:B------:R-:W-:Y:S05]  /*10620*/  WARPSYNC.COLLECTIVE R15, `(.L_x_2012) ;  /* 0x000000000f087348 */ /* 0x000fea0003c00000 */
[----:B------:R0:W1:Y:S02]  /*10630*/  SHFL.IDX P6, R14, R13, R12, R11 ;  /* 0x0000000c0d0e7389 */ /* 0x00006400000c000b */
[----:B01----:R-:W-:Y:S01]  /*10640*/  ENDCOLLECTIVE ;  /* 0x000000000000791b */ /* 0x003fe20003800000 */
.L_x_2012:
[----:B------:R-:W-:Y:S01]  /*10650*/  ULDC UR4, c[0x0][0x288] ;  /* 0x0000a20000047ab9 */ /* 0x000fe20000000800 */
[----:B------:R-:W-:Y:S02]  /*10660*/  IMAD.MOV.U32 R3, RZ, RZ, R2 ;  /* 0x000000ffff037224 */ /* 0x000fe400078e0002 */
[----:B------:R-:W-:-:S05]  /*10670*/  IMAD R6, R20, UR4, RZ ;  /* 0x0000000414067c24 */ /* 0x000fca000f8e02ff */
[----:B------:R-:W-:Y:S02]  /*10680*/  ISETP.GE.AND P2, PT, R0, R6, PT ;  /* 0x000000060000720c */ /* 0x000fe40003f46270 */
[----:B------:R-:W-:Y:S01]  /*10690*/  MOV R13, R9 ;  /* 0x00000009000d7202 */ /* 0x000fe20000000f00 */
[----:B------:R-:W-:-:S10]  /*106a0*/  IMAD.MOV.U32 R12, RZ, RZ, 0x1 ;  /* 0x00000001ff0c7424 */ /* 0x000fd400078e00ff */
[----:B------:R-:W-:Y:S01]  /*106b0*/  @!P2 LEA R21, R28, UR46, 0x1 ;  /* 0x0000002e1c15ac11 */ /* 0x000fe2000f8e08ff */
[----:B------:R-:W-:-:S07]  /*106c0*/  IMAD.MOV.U32 R2, RZ, RZ, R14 ;  /* 0x000000ffff027224 */ /* 0x000fce00078e000e */
[----:B------:R-:W-:Y:S05]  /*106d0*/  WARPSYNC.COLLECTIVE R15, `(.L_x_2013) ;  /* 0x000000000f087348 */ /* 0x000fea0003c00000 */
[----:B------:R0:W1:Y:S02]  /*106e0*/  SHFL.IDX P6, R14, R13, R12, R11 ;  /* 0x0000000c0d0e7389 */ /* 0x00006400000c000b */
[----:B01----:R-:W-:Y:S01]  /*106f0*/  ENDCOLLECTIVE ;  /* 0x000000000000791b */ /* 0x003fe20003800000 */
.L_x_2013:
        /* <DEDUP_REMOVED lines=13> */
.L_x_2014:
[----:B------:R-:W-:Y:S01]  /*107d0*/  VIADD R3, R0, 0x40 ;  /* 0x0000004000037836 */ /* 0x000fe20000000000 */
[----:B------:R-:W-:Y:S02]  /*107e0*/  MOV R5, R4 ;  /* 0x0000000400057202 */ /* 0x000fe40000000f00 */
[----:B------:R-:W-:Y:S01]  /*107f0*/  @!P2 LEA R25, R28, UR46, 0x1 ;  /* 0x0000002e1c19ac11 */ /* 0x000fe2000f8e08ff */
[----:B------:R-:W-:Y:S01]  /*10800*/  IMAD.MOV.U32 R13, RZ, RZ, R9 ;  /* 0x000000ffff0d7224 */ /* 0x000fe200078e0009 */
[----:B------:R-:W-:Y:S01]  /*10810*/  MOV R12, 0x2 ;  /* 0x00000002000c7802 */ /* 0x000fe20000000f00 */
[----:B------:R-:W-:-:S07]  /*10820*/  IMAD.MOV.U32 R4, RZ, RZ, R14 ;  /* 0x000000ffff047224 */ /* 0x000fce00078e000e */
[----:B------:R-:W-:Y:S05]  /*10830*/  WARPSYNC.COLLECTIVE R15, `(.L_x_2015) ;  /* 0x000000000f087348 */ /* 0x000fea0003c00000 */
[----:B------:R0:W1:Y:S02]  /*10840*/  SHFL.IDX P6, R14, R13, R12, R11 ;  /* 0x0000000c0d0e7389 */ /* 0x00006400000c000b */
[----:B01----:R-:W-:Y:S01]  /*10850*/  ENDCOLLECTIVE ;  /* 0x000000000000791b */ /* 0x003fe20003800000 */
.L_x_2015:
        /* <DEDUP_REMOVED lines=13> */
.L_x_2016:
[----:B------:R-:W-:Y:S01]  /*10930*/  IMAD.MOV.U32 R3, RZ, RZ, R2 ;  /* 0x000000ffff037224 */ /* 0x000fe200078e0002 */
[----:B------:R-:W-:Y:S01]  /*10940*/  @!P2 LEA R21, R28, UR46, 0x1 ;  /* 0x0000002e1c15ac11 */ /* 0x000fe2000f8e08ff */
[----:B------:R-:W-:Y:S02]  /*10950*/  IMAD.MOV.U32 R13, RZ, RZ, R9 ;  /* 0x000000ffff0d7224 */ /* 0x000fe400078e0009 */
[----:B------:R-:W-:Y:S01]  /*10960*/  IMAD.MOV.U32 R12, RZ, RZ, 0x3 ;  /* 0x00000003ff0c7424 */ /* 0x000fe200078e00ff */
[----:B------:R-:W-:-:S07]  /*10970*/  MOV R2, R14 ;  /* 0x0000000e00027202 */ /* 0x000fce0000000f00 */
[----:B------:R-:W-:Y:S05]  /*10980*/  WARPSYNC.COLLECTIVE R15, `(.L_x_2017) ;  /* 0x000000000f087348 */ /* 0x000fea0003c00000 */
[----:B------:R0:W1:Y:S02]  /*10990*/  SHFL.IDX P6, R14, R13, R12, R11 ;  /* 0x0000000c0d0e7389 */ /* 0x00006400000c000b */
[----:B01----:R-:W-:Y:S01]  /*109a0*/  ENDCOLLECTIVE ;  /* 0x000000000000791b */ /* 0x003fe20003800000 */
.L_x_2017:
[----:B------:R-:W-:-:S05]  /*109b0*/  @!P2 IMAD.WIDE.U32 R2, R27, 0x2, R2 ;  /* 0x000000021b02a825 */ /* 0x000fca00078e0002 */
[----:B------:R-:W-:Y:S01]  /*109c0*/  @!PT LDS RZ, [RZ] ;  /* 0x00000000fffff984 */ /* 0x000fe20000000800 */
[----:B------:R-:W-:Y:S01]  /*109d0*/  @!PT LDS RZ, [RZ] ;  /* 0x00000000fffff984 */ /* 0x000fe20000000800 */
[----:B------:R-:W-:Y:S01]  /*109e0*/  @!PT LDS RZ, [RZ] ;  /* 0x00000000fffff984 */ /* 0x000fe20000000800 */
[----:B------:R0:W-:Y:S04]  /*109f0*/  @!P2 LDGSTS.E.BYPASS.LTC128B.128 [R21+0xd400], desc[UR36][R2.64], !P3 ;  /* 0x0d4000000215afae */ /* 0x0001e8000d901d64 */
[----:B------:R0:W-:Y:S01]  /*10a00*/  @!P2 LDGSTS.E.BYPASS.LTC128B.128 [R21+0x10400], desc[UR36][R2.64+0x40], !P0 ;  /* 0x104000400215afae */ /* 0x0001e2000c101d64 */
[----:B------:R-:W-:-:S03]  /*10a10*/  MOV R13, R7 ;  /* 0x00000007000d7202 */ /* 0x000fc60000000f00 */
[----:B------:R0:W-:Y:S01]  /*10a20*/  @!P2 LDGSTS.E.BYPASS.LTC128B.128 [R21+0x13400], desc[UR36][R2.64+0x80], !P1 ;  /* 0x134000800215afae */ /* 0x0001e2000c901d64 */
[----:B------:R-:W-:-:S07]  /*10a30*/  IMAD.MOV.U32 R5, RZ, RZ, R14 ;  /* 0x000000ffff057224 */ /* 0x000fce00078e000e */
[----:B0-----:R-:W-:Y:S05]  /*10a40*/  WARPSYNC.COLLECTIVE R15, `(.L_x_2018) ;  /* 0x000000000f087348 */ /* 0x001fea0003c00000 */
[----:B------:R1:W2:Y:S02]  /*10a50*/  SHFL.IDX P6, R14, R13, R12, R11 ;  /* 0x0000000c0d0e7389 */ /* 0x0002a400000c000b */
[----:B012---:R-:W-:Y:S01]  /*10a60*/  ENDCOLLECTIVE ;  /* 0x000000000000791b */ /* 0x007fe20003800000 */
.L_x_2018:
[----:B------:R-:W-:-:S05]  /*10a70*/  VIADD R3, R0, 0x60 ;  /* 0x0000006000037836 */ /* 0x000fca0000000000 */
[----:B------:R-:W-:Y:S01]  /*10a80*/  ISETP.GE.AND P2, PT, R3, R6, PT ;  /* 0x000000060300720c */ /* 0x000fe20003f46270 */
[----:B------:R-:W-:Y:S01]  /*10a90*/  VIADD R3, R0, 0x80 ;  /* 0x0000008000037836 */ /* 0x000fe20000000000 */
[----:B------:R-:W-:Y:S01]  /*10aa0*/  MOV R13, R8 ;  /* 0x00000008000d7202 */ /* 0x000fe20000000f00 */
[----:B------:R-:W-:-:S10]  /*10ab0*/  IMAD.MOV.U32 R12, RZ, RZ, RZ ;  /* 0x000000ffff0c7224 */ /* 0x000fd400078e00ff */
[----:B------:R-:W-:Y:S01]  /*10ac0*/  @!P2 LEA R25, R28, UR46, 0x1 ;  /* 0x0000002e1c19ac11 */ /* 0x000fe2000f8e08ff */
[----:B------:R-:W-:-:S07]  /*10ad0*/  IMAD.MOV.U32 R4, RZ, RZ, R14 ;  /* 0x000000ffff047224 */ /* 0x000fce00078e000e */
[----:B------:R-:W-:Y:S05]  /*10ae0*/  WARPSYNC.COLLECTIVE R15, `(.L_x_2019) ;  /* 0x000000000f087348 */ /* 0x000fea0003c00000 */
[----:B------:R0:W1:Y:S02]  /*10af0*/  SHFL.IDX P6, R14, R13, R12, R11 ;  /* 0x0000000c0d0e7389 */ /* 0x00006400000c000b */
[----:B01----:R-:W-:Y:S01]  /*10b00*/  ENDCOLLECTIVE ;  /* 0x000000000000791b */ /* 0x003fe20003800000 */
.L_x_2019:
        /* <DEDUP_REMOVED lines=13> */
.L_x_2020:
[----:B------:R-:W-:Y:S01]  /*10be0*/  @!P2 LEA R7, R28, UR46, 0x1 ;  /* 0x0000002e1c07ac11 */ /* 0x000fe2000f8e08ff */
[----:B------:R-:W-:Y:S02]  /*10bf0*/  IMAD.MOV.U32 R13, RZ, RZ, R8 ;  /* 0x000000ffff0d7224 */ /* 0x000fe400078e0008 */
[----:B------:R-:W-:Y:S01]  /*10c00*/  IMAD.MOV.U32 R12, RZ, RZ, 0x1 ;  /* 0x00000001ff0c7424 */ /* 0x000fe200078e00ff */
[----:B------:R-:W-:-:S07]  /*10c10*/  MOV R2, R14 ;  /* 0x0000000e00027202 */ /* 0x000fce0000000f00 */
[----:B------:R-:W-:Y:S05]  /*10c20*/  WARPSYNC.COLLECTIVE R15, `(.L_x_2021) ;  /* 0x000000000f087348 */ /* 0x000fea0003c00000 */
[----:B------:R0:W1:Y:S02]  /*10c30*/  SHFL.IDX P6, R14, R13, R12, R11 ;  /* 0x0000000c0d0e7389 */ /* 0x00006400000c000b */
[----:B01----:R-:W-:Y:S01]  /*10c40*/  ENDCOLLECTIVE ;  /* 0x000000000000791b */ /* 0x003fe20003800000 */
.L_x_2021:
        /* <DEDUP_REMOVED lines=12> */
.L_x_2022:
[----:B------:R-:W-:Y:S05]  /*10d10*/  BRA `(.L_x_2023) ;  /* 0xffffffd400447947 */ /* 0x000fea000383ffff */
.L_x_1966:
[----:B0-----:R-:W-:-:S04]  /*10d20*/  IMAD.U32 R3, RZ, RZ, UR46 ;  /* 0x0000002eff037e24 */ /* 0x001fc8000f8e00ff */
[----:B------:R0:W1:Y:S03]  /*10d30*/  SYNCS.PHASECHK.TRANS64.TRYWAIT P1, [R3+URZ+0x2d820], R0 ;  /* 0x02d82000030075a7 */ /* 0x000066000802017f */
[----:B-1----:R-:W-:Y:S05]  /*10d40*/  @!P1 NANOSLEEP.SYNCS 0x989680 ;  /* 0x009896800000995d */ /* 0x002fea0003900000 */
[----:B------:R-:W1:Y:S02]  /*10d50*/  @!P1 SYNCS.PHASECHK.TRANS64 P1, [R3+URZ+0x2d820], R0 ;  /* 0x02d82000030095a7 */ /* 0x000e64000802007f */
[----:B-1----:R-:W-:Y:S05]  /*10d60*/  @!P1 BRA `(.L_x_1966) ;  /* 0xfffffffc00ec9947 */ /* 0x002fea000383ffff */
[----:B------:R-:W-:Y:S05]  /*10d70*/  BRA `(.L_x_2024) ;  /* 0xffffffd400947947 */ /* 0x000fea000383ffff */
.L_x_1970:
[----:B0-----:R0:W1:Y:S02]  /*10d80*/  SYNCS.PHASECHK.TRANS64.TRYWAIT P0, [R7+URZ+0x2d840], R2 ;  /* 0x02d84002070075a7 */ /* 0x001064000800017f */
[----:B-1----:R-:W-:Y:S05]  /*10d90*/  @!P0 NANOSLEEP.SYNCS 0x989680 ;  /* 0x009896800000895d */ /* 0x002fea0003900000 */
[----:B------:R-:W1:Y:S02]  /*10da0*/  @!P0 SYNCS.PHASECHK.TRANS64 P0, [R7+URZ+0x2d840], R2 ;  /* 0x02d84002070085a7 */ /* 0x000e64000800007f */
[----:B-1----:R-:W-:Y:S05]  /*10db0*/  @!P0 BRA `(.L_x_1970) ;  /* 0xfffffffc00f08947 */ /* 0x002fea000383ffff */
[----:B------:R-:W-:Y:S05]  /*10dc0*/  BRA `(.L_x_2025) ;  /* 0xffffffd800887947 */ /* 0x000fea000383ffff */
.L_x_1971:
[----:B------:R-:W-:Y:S01]  /*10dd0*/  BSSY B1, `(.L_x_2026) ;  /* 0x0000008000017945 */ /* 0x000fe20003800000 */
[----:B------:R-:W-:Y:S01]  /*10de0*/  IMAD.MOV.U32 R13, RZ, RZ, R19 ;  /* 0x000000ffff0d7224 */ /* 0x000fe200078e0013 */
[----:B------:R-:W-:Y:S01]  /*10df0*/  MOV R12, RZ ;  /* 0x000000ff000c7202 */ /* 0x000fe20000000f00 */
[----:B------:R-:W-:Y:S02]  /*10e00*/  IMAD.MOV.U32 R11, RZ, RZ, 0x1c1f ;  /* 0x00001c1fff0b7424 */ /* 0x000fe400078e00ff */
[----:B------:R-:W-:-:S07]  /*10e10*/  IMAD.MOV.U32 R15, RZ, RZ, -0x1 ;  /* 0xffffffffff0f7424 */ /* 0x000fce00078e00ff */
[----:B------:R-:W-:Y:S05]  /*10e20*/  WARPSYNC.COLLECTIVE R15, `(.L_x_2027) ;  /* 0x000000000f087348 */ /* 0x000fea0003c00000 */
[----:B------:R0:W1:Y:S02]  /*10e30*/  SHFL.IDX P6, R14, R13, R12, R11 ;  /* 0x0000000c0d0e7389 */ /* 0x00006400000c000b */
[----:B01----:R-:W-:Y:S01]  /*10e40*/  ENDCOLLECTIVE ;  /* 0x000000000000791b */ /* 0x003fe20003800000 */
.L_x_2027:
[----:B------:R-:W-:Y:S05]  /*10e50*/  BSYNC B1 ;  /* 0x0000000000017941 */ /* 0x000fea0003800000 */
.L_x_2026:
[----:B------:R-:W0:Y:S01]  /*10e60*/  S2R R27, SR_TID.X ;  /* 0x00000000001b7919 */ /* 0x000e220000002100 */
[----:B------:R-:W-:Y:S01]  /*10e70*/  MOV R13, R8 ;  /* 0x00000008000d7202 */ /* 0x000fe20000000f00 */
[----:B------:R-:W-:Y:S01]  /*10e80*/  IMAD.MOV.U32 R12, RZ, RZ, RZ ;  /* 0x000000ffff0c7224 */ /* 0x000fe200078e00ff */
[----:B------:R-:W-:Y:S01]  /*10e90*/  MOV R15, 0xffffffff ;  /* 0xffffffff000f7802 */ /* 0x000fe20000000f00 */
[----:B------:R-:W-:Y:S01]  /*10ea0*/  IMAD.MOV.U32 R11, RZ, RZ, 0x1c1f ;  /* 0x00001c1fff0b7424 */ /* 0x000fe200078e00ff */
[----:B------:R-:W-:Y:S01]  /*10eb0*/  LOP3.LUT R16, R16, 0xffffffdf, RZ, 0xc0, !PT ;  /* 0xffffffdf10107812 */ /* 0x000fe200078ec0ff */
[----:B------:R-:W-:Y:S01]  /*10ec0*/  IMAD.MOV.U32 R3, RZ, RZ, R14 ;  /* 0x000000ffff037224 */ /* 0x000fe200078e000e */
[----:B------:R-:W-:-:S07]  /*10ed0*/  LEA R9, R9, UR46, 0x1 ;  /* 0x0000002e09097c11 */ /* 0x000fce000f8e08ff */
[----:B0-----:R-:W-:Y:S05]  /*10ee0*/  WARPSYNC.COLLECTIVE R15, `(.L_x_2028) ;  /* 0x000000000f087348 */ /* 0x001fea0003c00000 */
[----:B------:R1:W2:Y:S02]  /*10ef0*/  SHFL.IDX P6, R14, R13, R12, R11 ;  /* 0x0000000c0d0e7389 */ /* 0x0002a400000c000b */
[----:B012---:R-:W-:Y:S01]  /*10f00*/  ENDCOLLECTIVE ;  /* 0x000000000000791b */ /* 0x007fe20003800000 */
.L_x_2028:
[----:B------:R-:W-:-:S04]  /*10f10*/  @P1 LOP3.LUT R16, R16, 0x20, RZ, 0xfc, !PT ;  /* 0x0000002010101812 */ /* 0x000fc800078efcff */
[----:B------:R-:W-:Y:S02]  /*10f20*/  LOP3.LUT P1, RZ, R16, 0x4, RZ, 0xc0, !PT ;  /* 0x0000000410ff7812 */ /* 0x000fe4000782c0ff */
[----:B------:R-:W-:Y:S01]  /*10f30*/  MOV R13, R19 ;  /* 0x00000013000d7202 */ /* 0x000fe20000000f00 */
[----:B------:R-:W-:Y:S02]  /*10f40*/  IMAD.MOV.U32 R12, RZ, RZ, 0x1 ;  /* 0x00000001ff0c7424 */ /* 0x000fe400078e00ff */
[----:B------:R-:W-:Y:S02]  /*10f50*/  IMAD.SHL.U32 R27, R27, 0x8, RZ ;  /* 0x000000081b1b7824 */ /* 0x000fe400078e00ff */
[----:B------:R-:W-:-:S07]  /*10f60*/  IMAD.MOV.U32 R2, RZ, RZ, R14 ;  /* 0x000000ffff027224 */ /* 0x000fce00078e000e */
[----:B------:R-:W-:Y:S05]  /*10f70*/  WARPSYNC.COLLECTIVE R15, `(.L_x_2029) ;  /* 0x000000000f087348 */ /* 0x000fea0003c00000 */
[----:B------:R0:W1:Y:S02]  /*10f80*/  SHFL.IDX P6, R14, R13, R12, R11 ;  /* 0x0000000c0d0e7389 */ /* 0x00006400000c000b */
[----:B01----:R-:W-:Y:S01]  /*10f90*/  ENDCOLLECTIVE ;  /* 0x000000000000791b */ /* 0x003fe20003800000 */
.L_x_2029:
[----:B------:R-:W-:-:S05]  /*10fa0*/  LOP3.LUT R27, R27, 0x18, RZ, 0xc0, !PT ;  /* 0x000000181b1b7812 */ /* 0x000fca00078ec0ff */
[----:B------:R-:W-:-:S05]  /*10fb0*/  IMAD.SHL.U32 R4, R27, 0x2, RZ ;  /* 0x000000021b047824 */ /* 0x000fca00078e00ff */
[----:B------:R-:W-:Y:S01]  /*10fc0*/  IADD3 R2, P0, R2, R4, RZ ;  /* 0x0000000402027210 */ /* 0x000fe20007f1e0ff */
[----:B------:R-:W-:-:S04]  /*10fd0*/  IMAD.MOV.U32 R13, RZ, RZ, R8 ;  /* 0x000000ffff0d7224 */ /* 0x000fc800078e0008 */
[----:B------:R-:W-:-:S05]  /*10fe0*/  IMAD.X R3, RZ, RZ, R3, P0 ;  /* 0x000000ffff037224 */ /* 0x000fca00000e0603 */
        /* <DEDUP_REMOVED lines=10> */
.L_x_2030:
[----:B------:R-:W-:Y:S02]  /*11090*/  IMAD.MOV.U32 R13, RZ, RZ, R19 ;  /* 0x000000ffff0d7224 */ /* 0x000fe400078e0013 */
[----:B------:R-:W-:Y:S01]  /*110a0*/  IMAD.MOV.U32 R12, RZ, RZ, 0x2 ;  /* 0x00000002ff0c7424 */ /* 0x000fe200078e00ff */
[----:B------:R-:W-:-:S07]  /*110b0*/  MOV R2, R14 ;  /* 0x0000000e00027202 */ /* 0x000fce0000000f00 */
[----:B------:R-:W-:Y:S05]  /*110c0*/  WARPSYNC.COLLECTIVE R15, `(.L_x_2031) ;  /* 0x000000000f087348 */ /* 0x000fea0003c00000 */
[----:B------:R0:W1:Y:S02]  /*110d0*/  SHFL.IDX P6, R14, R13, R12, R11 ;  /* 0x0000000c0d0e7389 */ /* 0x00006400000c000b */
[----:B01----:R-:W-:Y:S01]  /*110e0*/  ENDCOLLECTIVE ;  /* 0x000000000000791b */ /* 0x003fe20003800000 */
.L_x_2031:
        /* <DEDUP_REMOVED lines=13> */
.L_x_2032:
[----:B------:R-:W-:Y:S01]  /*111c0*/  MOV R13, R19 ;  /* 0x00000013000d7202 */ /* 0x000fe20000000f00 */
[----:B------:R-:W-:Y:S02]  /*111d0*/  IMAD.MOV.U32 R12, RZ, RZ, 0x3 ;  /* 0x00000003ff0c7424 */ /* 0x000fe400078e00ff */
[----:B------:R-:W-:-:S07]  /*111e0*/  IMAD.MOV.U32 R2, RZ, RZ, R14 ;  /* 0x000000ffff027224 */ /* 0x000fce00078e000e */
[----:B------:R-:W-:Y:S05]  /*111f0*/  WARPSYNC.COLLECTIVE R15, `(.L_x_2033) ;  /* 0x000000000f087348 */ /* 0x000fea0003c00000 */
[----:B------:R0:W1:Y:S02]  /*11200*/  SHFL.IDX P6, R14, R13, R12, R11 ;  /* 0x0000000c0d0e7389 */ /* 0x00006400000c000b */
[----:B01----:R-:W-:Y:S01]  /*11210*/  ENDCOLLECTIVE ;  /* 0x000000000000791b */ /* 0x003fe20003800000 */
.L_x_2033:
        /* <DEDUP_REMOVED lines=14> */
.L_x_2034:
[----:B------:R-:W-:Y:S01]  /*11300*/  MOV R2, R14 ;  /* 0x0000000e00027202 */ /* 0x000fe20000000f00 */
[----:B------:R-:W-:Y:S06]  /*11310*/  BRA `(.L_x_2035) ;  /* 0xffffffd800207947 */ /* 0x000fec000383ffff */
.L_x_1976:
[----:B-1----:R1:W2:Y:S02]  /*11320*/  SYNCS.PHASECHK.TRANS64.TRYWAIT P0, [R7+URZ+0x2d860], R2 ;  /* 0x02d86002070075a7 */ /* 0x0022a4000800017f */
[----:B--2---:R-:W-:Y:S05]  /*11330*/  @!P0 NANOSLEEP.SYNCS 0x989680 ;  /* 0x009896800000895d */ /* 0x004fea0003900000 */
[----:B------:R-:W2:Y:S02]  /*11340*/  @!P0 SYNCS.PHASECHK.TRANS64 P0, [R7+URZ+0x2d860], R2 ;  /* 0x02d86002070085a7 */ /* 0x000ea4000800007f */
[----:B--2---:R-:W-:Y:S05]  /*11350*/  @!P0 BRA `(.L_x_1976) ;  /* 0xfffffffc00f08947 */ /* 0x004fea000383ffff */
[----:B------:R-:W-:Y:S05]  /*11360*/  BRA `(.L_x_2036) ;  /* 0xffffffd800807947 */ /* 0x000fea000383ffff */
.L_x_1977:
[----:B------:R-:W-:Y:S01]  /*11370*/  BSSY B1, `(.L_x_2037) ;  /* 0x0000008000017945 */ /* 0x000fe20003800000 */
[----:B------:R-:W-:Y:S01]  /*11380*/  IMAD.MOV.U32 R13, RZ, RZ, R18 ;  /* 0x000000ffff0d7224 */ /* 0x000fe200078e0012 */
[----:B------:R-:W-:Y:S01]  /*11390*/  MOV R15, 0xffffffff ;  /* 0xffffffff000f7802 */ /* 0x000fe20000000f00 */
[----:B------:R-:W-:Y:S02]  /*113a0*/  IMAD.MOV.U32 R12, RZ, RZ, RZ ;  /* 0x000000ffff0c7224 */ /* 0x000fe400078e00ff */
[----:B------:R-:W-:-:S07]  /*113b0*/  IMAD.MOV.U32 R11, RZ, RZ, 0x1c1f ;  /* 0x00001c1fff0b7424 */ /* 0x000fce00078e00ff */
[----:B-1----:R-:W-:Y:S05]  /*113c0*/  WARPSYNC.COLLECTIVE R15, `(.L_x_2038) ;  /* 0x000000000f087348 */ /* 0x002fea0003c00000 */
[----:B------:R0:W2:Y:S02]  /*113d0*/  SHFL.IDX P6, R14, R13, R12, R11 ;  /* 0x0000000c0d0e7389 */ /* 0x0000a400000c000b */
[----:B012---:R-:W-:Y:S01]  /*113e0*/  ENDCOLLECTIVE ;  /* 0x000000000000791b */ /* 0x007fe20003800000 */
.L_x_2038:
[----:B------:R-:W-:Y:S05]  /*113f0*/  BSYNC B1 ;  /* 0x0000000000017941 */ /* 0x000fea0003800000 */
.L_x_2037:
[----:B------:R-:W-:Y:S01]  /*11400*/  IMAD.MOV.U32 R13, RZ, RZ, R17 ;  /* 0x000000ffff0d7224 */ /* 0x000fe200078e0011 */
[----:B------:R-:W-:Y:S01]  /*11410*/  MOV R11, 0x1c1f ;  /* 0x00001c1f000b7802 */ /* 0x000fe20000000f00 */
[----:B------:R-:W-:Y:S01]  /*11420*/  IMAD.MOV.U32 R12, RZ, RZ, RZ ;  /* 0x000000ffff0c7224 */ /* 0x000fe200078e00ff */
[----:B------:R-:W-:Y:S01]  /*11430*/  LEA R8, R8, UR46, 0x1 ;  /* 0x0000002e08087c11 */ /* 0x000fe2000f8e08ff */
[----:B------:R-:W-:Y:S02]  /*11440*/  IMAD.MOV.U32 R15, RZ, RZ, -0x1 ;  /* 0xffffffffff0f7424 */ /* 0x000fe400078e00ff */
[----:B------:R-:W-:-:S07]  /*11450*/  IMAD.MOV.U32 R3, RZ, RZ, R14 ;  /* 0x000000ffff037224 */ /* 0x000fce00078e000e */
[----:B------:R-:W-:Y:S05]  /*11460*/  WARPSYNC.COLLECTIVE R15, `(.L_x_2039) ;  /* 0x000000000f087348 */ /* 0x000fea0003c00000 */
[----:B------:R0:W1:Y:S02]  /*11470*/  SHFL.IDX P6, R14, R13, R12, R11 ;  /* 0x0000000c0d0e7389 */ /* 0x00006400000c000b */
[----:B01----:R-:W-:Y:S01]  /*11480*/  ENDCOLLECTIVE ;  /* 0x000000000000791b */ /* 0x003fe20003800000 */
.L_x_2039:
[----:B------:R-:W-:Y:S01]  /*11490*/  IMAD.MOV.U32 R13, RZ, RZ, R18 ;  /* 0x000000ffff0d7224 */ /* 0x000fe200078e0012 */
[----:B------:R-:W-:Y:S02]  /*114a0*/  MOV R12, 0x1 ;  /* 0x00000001000c7802 */ /* 0x000fe40000000f00 */
[----:B------:R-:W-:-:S13]  /*114b0*/  IADD3 R2, P0, R14, R4, RZ ;  /* 0x000000040e027210 */ /* 0x000fda0007f1e0ff */
[----:B------:R-:W-:Y:S05]  /*114c0*/  WARPSYNC.COLLECTIVE R15, `(.L_x_2040) ;  /* 0x000000000f087348 */ /* 0x000fea0003c00000 */
[----:B------:R0:W1:Y:S02]  /*114d0*/  SHFL.IDX P6, R14, R13, R12, R11 ;  /* 0x0000000c0d0e7389 */ /* 0x00006400000c000b */
[----:B01----:R-:W-:Y:S01]  /*114e0*/  ENDCOLLECTIVE ;  /* 0x000000000000791b */ /* 0x003fe20003800000 */
.L_x_2040:
        /* <DEDUP_REMOVED lines=15> */
.L_x_2041:
[----:B------:R-:W-:Y:S01]  /*115e0*/  MOV R13, R18 ;  /* 0x00000012000d7202 */ /* 0x000fe20000000f00 */
[----:B------:R-:W-:Y:S01]  /*115f0*/  IMAD.MOV.U32 R12, RZ, RZ, 0x2 ;  /* 0x00000002ff0c7424 */ /* 0x000fe200078e00ff */
[----:B------:R-:W-:-:S13]  /*11600*/  IADD3 R2, P0, R14, R4, RZ ;  /* 0x000000040e027210 */ /* 0x000fda0007f1e0ff */
[----:B------:R-:W-:Y:S05]  /*11610*/  WARPSYNC.COLLECTIVE R15, `(.L_x_2042) ;  /* 0x000000000f087348 */ /* 0x000fea0003c00000 */
[----:B------:R0:W1:Y:S02]  /*11620*/  SHFL.IDX P6, R14, R13, R12, R11 ;  /* 0x0000000c0d0e7389 */ /* 0x00006400000c000b */
[----:B01----:R-:W-:Y:S01]  /*11630*/  ENDCOLLECTIVE ;  /* 0x000000000000791b */ /* 0x003fe20003800000 */
.L_x_2042:
        /* <DEDUP_REMOVED lines=15> */
.L_x_2043:
[----:B------:R-:W-:Y:S02]  /*11730*/  IMAD.MOV.U32 R13, RZ, RZ, R18 ;  /* 0x000000ffff0d7224 */ /* 0x000fe400078e0012 */
[----:B------:R-:W-:Y:S01]  /*11740*/  IMAD.MOV.U32 R12, RZ, RZ, 0x3 ;  /* 0x00000003ff0c7424 */ /* 0x000fe200078e00ff */
[----:B------:R-:W-:-:S13]  /*11750*/  IADD3 R2, P0, R14, R4, RZ ;  /* 0x000000040e027210 */ /* 0x000fda0007f1e0ff */
[----:B------:R-:W-:Y:S05]  /*11760*/  WARPSYNC.COLLECTIVE R15, `(.L_x_2044) ;  /* 0x000000000f087348 */ /* 0x000fea0003c00000 */
[----:B------:R0:W1:Y:S02]  /*11770*/  SHFL.IDX P6, R14, R13, R12, R11 ;  /* 0x0000000c0d0e7389 */ /* 0x00006400000c000b */
[----:B01----:R-:W-:Y:S01]  /*11780*/  ENDCOLLECTIVE ;  /* 0x000000000000791b */ /* 0x003fe20003800000 */
.L_x_2044:
[----:B------:R-:W-:Y:S02]  /*11790*/  IADD3.X R3, RZ, R3, RZ, P0, !PT ;  /* 0x00000003ff037210 */ /* 0x000fe400007fe4ff */
        /* <DEDUP_REMOVED lines=11> */
.L_x_2045:
[----:B------:R-:W-:Y:S01]  /*11850*/  @!PT LDS RZ, [RZ] ;  /* 0x00000000fffff984 */ /* 0x000fe20000000800 */
[----:B------:R-:W-:Y:S01]  /*11860*/  @!PT LDS RZ, [RZ] ;  /* 0x00000000fffff984 */ /* 0x000fe20000000800 */
[----:B------:R-:W-:Y:S01]  /*11870*/  @!PT LDS RZ, [RZ] ;  /* 0x00000000fffff984 */ /* 0x000fe20000000800 */
[----:B------:R0:W-:Y:S01]  /*11880*/  LDGSTS.E.BYPASS.LTC128B.128 [R8+0x3400], desc[UR36][R2.64+0x40], !P0 ;  /* 0x0340004002087fae */ /* 0x0001e2000c101d64 */
[----:B------:R-:W-:-:S13]  /*11890*/  ISETP.LT.OR P0, PT, R0, 0x41, P1 ;  /* 0x000000410000780c */ /* 0x000fda0000f01670 */
[----:B------:R0:W-:Y:S01]  /*118a0*/  LDGSTS.E.BYPASS.LTC128B.128 [R8+0x5400], desc[UR36][R2.64+0x80], !P0 ;  /* 0x0540008002087fae */ /* 0x0001e2000c101d64 */
[----:B------:R-:W-:Y:S05]  /*118b0*/  BRA `(.L_x_2046) ;  /* 0xffffffd400c07947 */ /* 0x000fea000383ffff */
.L_x_1983:
[----:B0-----:R0:W1:Y:S02]  /*118c0*/  SYNCS.PHASECHK.TRANS64.TRYWAIT P0, [R0+URZ+0x2d860], R3 ;  /* 0x02d86003000075a7 */ /* 0x001064000800017f */
[----:B-1----:R-:W-:Y:S05]  /*118d0*/  @!P0 NANOSLEEP.SYNCS 0x989680 ;  /* 0x009896800000895d */ /* 0x002fea0003900000 */
[----:B------:R-:W1:Y:S02]  /*118e0*/  @!P0 SYNCS.PHASECHK.TRANS64 P0, [R0+URZ+0x2d860], R3 ;  /* 0x02d86003000085a7 */ /* 0x000e64000800007f */
[----:B-1----:R-:W-:Y:S05]  /*118f0*/  @!P0 BRA `(.L_x_1983) ;  /* 0xfffffffc00f08947 */ /* 0x002fea000383ffff */
[----:B------:R-:W-:Y:S05]  /*11900*/  BRA `(.L_x_2047) ;  /* 0xffffffd800bc7947 */ /* 0x000fea000383ffff */
.L_x_1984:
        /* <DEDUP_REMOVED lines=8> */
.L_x_2049:
[----:B------:R-:W-:Y:S05]  /*11990*/  BSYNC B0 ;  /* 0x0000000000007941 */ /* 0x000fea0003800000 */
.L_x_2048:
        /* <DEDUP_REMOVED lines=10> */
.L_x_2050:
[----:B------:R-:W-:Y:S02]  /*11a40*/  ULDC UR4, c[0x0][0x2f4] ;  /* 0x0000bd0000047ab9 */ /* 0x000fe40000000800 */
[----:B------:R-:W-:-:S04]  /*11a50*/  ISETP.GE.AND P2, PT, R9, UR4, PT ;  /* 0x0000000409007c0c */ /* 0x000fc8000bf46270 */
[----:B------:R-:W-:Y:S02]  /*11a60*/  ISETP.LT.OR P3, PT, R5, 0x1, P2 ;  /* 0x000000010500780c */ /* 0x000fe40001761670 */
[----:B------:R-:W-:Y:S01]  /*11a70*/  MOV R13, R18 ;  /* 0x00000012000d7202 */ /* 0x000fe20000000f00 */
[----:B------:R-:W-:Y:S01]  /*11a80*/  IMAD.MOV.U32 R12, RZ, RZ, 0x1 ;  /* 0x00000001ff0c7424 */ /* 0x000fe200078e00ff */
[----:B------:R-:W-:-:S04]  /*11a90*/  SHF.L.U32 R2, R2, 0x3, RZ ;  /* 0x0000000302027819 */ /* 0x000fc800000006ff */
        /* <DEDUP_REMOVED lines=9> */
.L_x_2051:
        /* <DEDUP_REMOVED lines=17> */
.L_x_2052:
[----:B------:R-:W-:Y:S02]  /*11c40*/  IMAD.MOV.U32 R3, RZ, RZ, R6 ;  /* 0x000000ffff037224 */ /* 0x000fe400078e0006 */
[----:B------:R-:W-:Y:S02]  /*11c50*/  IMAD.MOV.U32 R6, RZ, RZ, RZ ;  /* 0x000000ffff067224 */ /* 0x000fe400078e00ff */
[----:B------:R-:W-:Y:S02]  /*11c60*/  IMAD.MOV.U32 R13, RZ, RZ, R18 ;  /* 0x000000ffff0d7224 */ /* 0x000fe400078e0012 */
[----:B------:R-:W-:Y:S01]  /*11c70*/  IMAD.MOV.U32 R12, RZ, RZ, 0x2 ;  /* 0x00000002ff0c7424 */ /* 0x000fe200078e00ff */
[----:B------:R-:W-:-:S07]  /*11c80*/  MOV R2, R14 ;  /* 0x0000000e00027202 */ /* 0x000fce0000000f00 */
[----:B------:R-:W-:Y:S05]  /*11c90*/  WARPSYNC.COLLECTIVE R15, `(.L_x_2053) ;  /* 0x000000000f087348 */ /* 0x000fea0003c00000 */
[----:B------:R0:W1:Y:S02]  /*11ca0*/  SHFL.IDX P6, R14, R13, R12, R11 ;  /* 0x0000000c0d0e7389 */ /* 0x00006400000c000b */
[----:B01----:R-:W-:Y:S01]  /*11cb0*/  ENDCOLLECTIVE ;  /* 0x000000000000791b */ /* 0x003fe20003800000 */
.L_x_2053:
        /* <DEDUP_REMOVED lines=10> */
[----:B------:R-:W-:Y:S02]  /*11d60*/  ISETP.LT.OR P5, PT, R5, 0x41, P0 ;  /* 0x000000410500780c */ /* 0x000fe400007a1670 */
[----:B------:R-:W-:-:S11]  /*11d70*/  MOV R7, R14 ;  /* 0x0000000e00077202 */ /* 0x000fd60000000f00 */
[----:B0-----:R-:W-:Y:S05]  /*11d80*/  WARPSYNC.COLLECTIVE R15, `(.L_x_2054) ;  /* 0x000000000f087348 */ /* 0x001fea0003c00000 */
[----:B------:R1:W2:Y:S02]  /*11d90*/  SHFL.IDX P6, R14, R13, R12, R11 ;  /* 0x0000000c0d0e7389 */ /* 0x0002a400000c000b */
[----:B012---:R-:W-:Y:S01]  /*11da0*/  ENDCOLLECTIVE ;  /* 0x000000000000791b */ /* 0x007fe20003800000 */
.L_x_2054:
[----:B------:R-:W-:Y:S01]  /*11db0*/  MOV R3, R7 ;  /* 0x0000000700037202 */ /* 0x000fe20000000f00 */
[----:B------:R-:W-:Y:S02]  /*11dc0*/  IMAD.MOV.U32 R13, RZ, RZ, R18 ;  /* 0x000000ffff0d7224 */ /* 0x000fe400078e0012 */
[----:B------:R-:W-:Y:S02]  /*11dd0*/  IMAD.MOV.U32 R12, RZ, RZ, 0x3 ;  /* 0x00000003ff0c7424 */ /* 0x000fe400078e00ff */
[----:B------:R-:W-:-:S07]  /*11de0*/  IMAD.MOV.U32 R8, RZ, RZ, R14 ;  /* 0x000000ffff087224 */ /* 0x000fce00078e000e */
[----:B------:R-:W-:Y:S05]  /*11df0*/  WARPSYNC.COLLECTIVE R15, `(.L_x_2055) ;  /* 0x000000000f087348 */ /* 0x000fea0003c00000 */
[----:B------:R0:W1:Y:S02]  /*11e00*/  SHFL.IDX P6, R14, R13, R12, R11 ;  /* 0x0000000c0d0e7389 */ /* 0x00006400000c000b */
[----:B01----:R-:W-:Y:S01]  /*11e10*/  ENDCOLLECTIVE ;  /* 0x000000000000791b */ /* 0x003fe20003800000 */
.L_x_2055:
[----:B------:R-:W-:-:S04]  /*11e20*/  IMAD.MOV.U32 R2, RZ, RZ, R8 ;  /* 0x000000ffff027224 */ /* 0x000fc800078e0008 */
[----:B------:R-:W-:-:S05]  /*11e30*/  IMAD.WIDE.U32 R2, R9, 0x2, R2 ;  /* 0x0000000209027825 */ /* 0x000fca00078e0002 */
        /* <DEDUP_REMOVED lines=11> */
.L_x_2056:
[----:B------:R-:W-:Y:S05]  /*11ef0*/  BRA `(.L_x_2057) ;  /* 0xffffffd800047947 */ /* 0x000fea000383ffff */
.L_x_1987:
[----:B0-----:R0:W1:Y:S02]  /*11f00*/  SYNCS.PHASECHK.TRANS64.TRYWAIT P0, [R7+URZ+0x2d820], R6 ;  /* 0x02d82006070075a7 */ /* 0x001064000800017f */
[----:B-1----:R-:W-:Y:S05]  /*11f10*/  @!P0 NANOSLEEP.SYNCS 0x989680 ;  /* 0x009896800000895d */ /* 0x002fea0003900000 */
[----:B------:R-:W1:Y:S02]  /*11f20*/  @!P0 SYNCS.PHASECHK.TRANS64 P0, [R7+URZ+0x2d820], R6 ;  /* 0x02d82006070085a7 */ /* 0x000e64000800007f */
[----:B-1----:R-:W-:Y:S05]  /*11f30*/  @!P0 BRA `(.L_x_1987) ;  /* 0xfffffffc00f08947 */ /* 0x002fea000383ffff */
[----:B------:R-:W-:Y:S05]  /*11f40*/  BRA `(.L_x_2058) ;  /* 0xffffffd800807947 */ /* 0x000fea000383ffff */
.L_x_1988:
        /* <DEDUP_REMOVED lines=8> */
[----:B0----5:R-:W-:Y:S05]  /*11fd0*/  WARPSYNC.COLLECTIVE R15, `(.L_x_2060) ;  /* 0x000000000f087348 */ /* 0x021fea0003c00000 */
[----:B------:R1:W2:Y:S02]  /*11fe0*/  SHFL.IDX P6, R14, R13, R12, R11 ;  /* 0x0000000c0d0e7389 */ /* 0x0002a400000c000b */
[----:B012--5:R-:W-:Y:S01]  /*11ff0*/  ENDCOLLECTIVE ;  /* 0x000000000000791b */ /* 0x027fe20003800000 */
.L_x_2060:
[----:B------:R-:W-:Y:S05]  /*12000*/  BSYNC B0 ;  /* 0x0000000000007941 */ /* 0x000fea0003800000 */
.L_x_2059:
[----:B------:R-:W-:Y:S05]  /*12010*/  BRA `(.L_x_2061) ;  /* 0xffffffd800647947 */ /* 0x000fea000383ffff */
.L_x_1989:
[----:B------:R-:W-:Y:S01]  /*12020*/  BSSY B0, `(.L_x_2062) ;  /* 0x0000006000007945 */ /* 0x000fe20003800000 */
[----:B------:R-:W-:-:S07]  /*12030*/  IMAD.MOV.U32 R15, RZ, RZ, -0x1 ;  /* 0xffffffffff0f7424 */ /* 0x000fce00078e00ff */
[----:B01---5:R-:W-:Y:S05]  /*12040*/  WARPSYNC.COLLECTIVE R15, `(.L_x_2063) ;  /* 0x000000000f0c7348 */ /* 0x023fea0003c00000 */
[----:B------:R-:W-:Y:S02]  /*12050*/  ELECT P6, UR62, PT ;  /* 0x00000000003e782f */ /* 0x000fe400038c0000 */
[----:B------:R-:W-:Y:S01]  /*12060*/  MOV R14, UR62 ;  /* 0x0000003e000e7c02 */ /* 0x000fe20008000f00 */
[----:B01---5:R-:W-:Y:S10]  /*12070*/  ENDCOLLECTIVE ;  /* 0x000000000000791b */ /* 0x023ff40003800000 */
.L_x_2063:
[----:B------:R-:W-:Y:S05]  /*12080*/  BSYNC B0 ;  /* 0x0000000000007941 */ /* 0x000fea0003800000 */
.L_x_2062:
[----:B------:R-:W-:Y:S05]  /*12090*/  BRA `(.L_x_2064) ;  /* 0xffffffd800587947 */ /* 0x000fea000383ffff */
.L_x_1991:
[----:B-1----:R1:W2:Y:S02]  /*120a0*/  SYNCS.PHASECHK.TRANS64.TRYWAIT P1, [R5+URZ+0x2d840], R4 ;  /* 0x02d84004050075a7 */ /* 0x0022a4000802017f */
[----:B--2---:R-:W-:Y:S05]  /*120b0*/  @!P1 NANOSLEEP.SYNCS 0x989680 ;  /* 0x009896800000995d */ /* 0x004fea0003900000 */
[----:B------:R-:W2:Y:S02]  /*120c0*/  @!P1 SYNCS.PHASECHK.TRANS64 P1, [R5+URZ+0x2d840], R4 ;  /* 0x02d84004050095a7 */ /* 0x000ea4000802007f */
[----:B--2---:R-:W-:Y:S05]  /*120d0*/  @!P1 BRA `(.L_x_1991) ;  /* 0xfffffffc00f09947 */ /* 0x004fea000383ffff */
[----:B------:R-:W-:Y:S05]  /*120e0*/  BRA `(.L_x_2065) ;  /* 0xffffffd800807947 */ /* 0x000fea000383ffff */
.L_x_1993:
[----:B--2---:R2:W3:Y:S02]  /*120f0*/  SYNCS.PHASECHK.TRANS64.TRYWAIT P1, [R3+URZ+0x2d840], R0 ;  /* 0x02d84000030075a7 */ /* 0x0044e4000802017f */
[----:B---3--:R-:W-:Y:S05]  /*12100*/  @!P1 NANOSLEEP.SYNCS 0x989680 ;  /* 0x009896800000995d */ /* 0x008fea0003900000 */
[----:B------:R-:W3:Y:S02]  /*12110*/  @!P1 SYNCS.PHASECHK.TRANS64 P1, [R3+URZ+0x2d840], R0 ;  /* 0x02d84000030095a7 */ /* 0x000ee4000802007f */
[----:B---3--:R-:W-:Y:S05]  /*12120*/  @!P1 BRA `(.L_x_1993) ;  /* 0xfffffffc00f09947 */ /* 0x008fea000383ffff */
[----:B------:R-:W-:Y:S05]  /*12130*/  BRA `(.L_x_2066) ;  /* 0xffffffd8008c7947 */ /* 0x000fea000383ffff */
.L_x_1995:
[----:B---3--:R3:W4:Y:S02]  /*12140*/  SYNCS.PHASECHK.TRANS64.TRYWAIT P1, [R5+URZ+0x2d860], R4 ;  /* 0x02d86004050075a7 */ /* 0x008724000802017f */
[----:B----4-:R-:W-:Y:S05]  /*12150*/  @!P1 NANOSLEEP.SYNCS 0x989680 ;  /* 0x009896800000995d */ /* 0x010fea0003900000 */
[----:B------:R-:W4:Y:S02]  /*12160*/  @!P1 SYNCS.PHASECHK.TRANS64 P1, [R5+URZ+0x2d860], R4 ;  /* 0x02d86004050095a7 */ /* 0x000f24000802007f */
[----:B----4-:R-:W-:Y:S05]  /*12170*/  @!P1 BRA `(.L_x_1995) ;  /* 0xfffffffc00f09947 */ /* 0x010fea000383ffff */
[----:B------:R-:W-:Y:S05]  /*12180*/  BRA `(.L_x_2067) ;  /* 0xffffffd800887947 */ /* 0x000fea000383ffff */
.L_x_2068:
        /* <DEDUP_REMOVED lines=15> */
.L_x_2786:


//--------------------- .text._ZN7cutlass13device_kernelIN5flash11enable_sm90INS1_16FlashAttnFwdSm90INS1_25CollectiveMainloopFwdSm90ILi2EN4cute5tupleIJNS5_1CILi1EEES8_S8_EEENS6_IJNS7_ILi192EEENS7_ILi128EEENS7_ILi96EEEEEELi96ENS_6half_tEfNS_4arch4Sm90ELb1ELb0ELb1ELb1ELb1ELb0ELb0ELb0ELb1ELb1ELb1ELb0EEENS1_21CollectiveEpilogueFwdINS6_IJSA_SC_SB_EEES9_SE_SG_Li384ELb1ELb1ELb1ELb0EEENS1_36VarlenDynamicPersistentTileSchedulerILi192ELi128ELi384ELi128ELb1ELb1ELb1ELb1ELb1ELb1EEEEEEEEEvNT_6ParamsE --------------------------
	.section	.text._ZN7cutlass13device_kernelIN5flash11enable_sm90INS1_16FlashAttnFwdSm90INS1_25CollectiveMainloopFwdSm90ILi2EN4cute5tupleIJNS5_1CILi1EEES8_S8_EEENS6_IJNS7_ILi192EEENS7_ILi128EEENS7_ILi96EEEEEELi96ENS_6half_tEfNS_4arch4Sm90ELb1ELb0ELb1ELb1ELb1ELb0ELb0ELb0ELb1ELb1ELb1ELb0EEENS1_21CollectiveEpilogueFwdINS6_IJSA_SC_SB_EEES9_SE_SG_Li384ELb1ELb1ELb1ELb0EEENS1_36VarlenDynamicPersistentTileSchedulerILi192ELi128ELi384ELi128ELb1ELb1ELb1ELb1ELb1ELb1EEEEEEEEEvNT_6ParamsE,"ax",@progbits
	.align	128
.text._ZN7cutlass13device_kernelIN5flash11enable_sm90INS1_16FlashAttnFwdSm90INS1_25CollectiveMainloopFwdSm90ILi2EN4cute5tupleIJNS5_1CILi1EEES8_S8_EEENS6_IJNS7_ILi192EEENS7_ILi128EEENS7_ILi96EEEEEELi96ENS_6half_tEfNS_4arch4Sm90ELb1ELb0ELb1ELb1ELb1ELb0ELb0ELb0ELb1ELb1ELb1ELb0EEENS1_21CollectiveEpilogueFwdINS6_IJSA_SC_SB_EEES9_SE_SG_Li384ELb1ELb1ELb1ELb0EEENS1_36VarlenDynamicPersistentTileSchedulerILi192ELi128ELi384ELi128ELb1ELb1ELb1ELb1ELb1ELb1EEEEEEEEEvNT_6ParamsE:
        .type           _ZN7cutlass13device_kernelIN5flash11enable_sm90INS1_16FlashAttnFwdSm90INS1_25CollectiveMainloopFwdSm90ILi2EN4cute5tupleIJNS5_1CILi1EEES8_S8_EEENS6_IJNS7_ILi192EEENS7_ILi128EEENS7_ILi96EEEEEELi96ENS_6half_tEfNS_4arch4Sm90ELb1ELb0ELb1ELb1ELb1ELb0ELb0ELb0ELb1ELb1ELb1ELb0EEENS1_21CollectiveEpilogueFwdINS6_IJSA_SC_SB_EEES9_SE_SG_Li384ELb1ELb1ELb1ELb0EEENS1_36VarlenDynamicPersistentTileSchedulerILi192ELi128ELi384ELi128ELb1ELb1ELb1ELb1ELb1ELb1EEEEEEEEEvNT_6ParamsE,@function
        .size           _ZN7cutlass13device_kernelIN5flash11enable_sm90INS1_16FlashAttnFwdSm90INS1_25CollectiveMainloopFwdSm90ILi2EN4cute5tupleIJNS5_1CILi1EEES8_S8_EEENS6_IJNS7_ILi192EEENS7_ILi128EEENS7_ILi96EEEEEELi96ENS_6half_tEfNS_4arch4Sm90ELb1ELb0ELb1ELb1ELb1ELb0ELb0ELb0ELb1ELb1ELb1ELb0EEENS1_21CollectiveEpilogueFwdINS6_IJSA_SC_SB_EEES9_SE_SG_Li384ELb1ELb1ELb1ELb0EEENS1_36VarlenDynamicPersistentTileSchedulerILi192ELi128ELi384ELi128ELb1ELb1ELb1ELb1ELb1ELb1EEEEEEEEEvNT_6ParamsE,(.L_x_2787 - _ZN7cutlass13device_kernelIN5flash11enable_sm90INS1_16FlashAttnFwdSm90INS1_25CollectiveMainloopFwdSm90ILi2EN4cute5tupleIJNS5_1CILi1EEES8_S8_EEENS6_IJNS7_ILi192EEENS7_ILi128EEENS7_ILi96EEEEEELi96ENS_6half_tEfNS_4arch4Sm90ELb1ELb0ELb1ELb1ELb1ELb0ELb0ELb0ELb1ELb1ELb1ELb0EEENS1_21CollectiveEpilogueFwdINS6_IJSA_SC_SB_EEES9_SE_SG_Li384ELb1ELb1ELb1ELb0EEENS1_36VarlenDynamicPersistentTileSchedulerILi192ELi128ELi384ELi128ELb1ELb1ELb1ELb1ELb1ELb1EEEEEEEEEvNT_6ParamsE)
        .other          _ZN7cutlass13device_kernelIN5flash11enable_sm90INS1_16FlashAttnFwdSm90INS1_25CollectiveMainloopFwdSm90ILi2EN4cute5tupleIJNS5_1CILi1EEES8_S8_EEENS6_IJNS7_ILi192EEENS7_ILi128EEENS7_ILi96EEEEEELi96ENS_6half_tEfNS_4arch4Sm90ELb1ELb0ELb1ELb1ELb1ELb0ELb0ELb0ELb1ELb1ELb1ELb0EEENS1_21CollectiveEpilogueFwdINS6_IJSA_SC_SB_EEES9_SE_SG_Li384ELb1ELb1ELb1ELb0EEENS1_36VarlenDynamicPersistentTileSchedulerILi192ELi128ELi384ELi128ELb1ELb1ELb1ELb1ELb1ELb1EEEEEEEEEvNT_6ParamsE,@"STO_CUDA_ENTRY STV_DEFAULT"
_ZN7cutlass13device_kernelIN5flash11enable_sm90INS1_16FlashAttnFwdSm90INS1_25CollectiveMainloopFwdSm90ILi2EN4cute5tupleIJNS5_1CILi1EEES8_S8_EEENS6_IJNS7_ILi192EEENS7_ILi128EEENS7_ILi96EEEEEELi96ENS_6half_tEfNS_4arch4Sm90ELb1ELb0ELb1ELb1ELb1ELb0ELb0ELb0ELb1ELb1ELb1ELb0EEENS1_21CollectiveEpilogueFwdINS6_IJSA_SC_SB_EEES9_SE_SG_Li384ELb1ELb1ELb1ELb0EEENS1_36VarlenDynamicPersistentTileSchedulerILi192ELi128ELi384ELi128ELb1ELb1ELb1ELb1ELb1ELb1EEEEEEEEEvNT_6ParamsE:
        /* <DEDUP_REMOVED lines=45> */
.L_x_2069:
        /* <DEDUP_REMOVED lines=22> */
.L_x_2070:
        /* <DEDUP_REMOVED lines=18> */
.L_x_2071:
        /* <DEDUP_REMOVED lines=22> */
.L_x_2072:
        /* <DEDUP_REMOVED lines=22> */
.L_x_2073:
        /* <DEDUP_REMOVED lines=8> */
.L_x_2075:
        /* <DEDUP_REMOVED lines=35> */
[----:B------:R-:W-:Y:S02]  /*0ac0*/  LOP3.LUT R3, R5, 0xfffffff8, RZ, 0xc0, !PT ;  /* 0xfffffff805037812 */ /* 0x000fe400078ec0ff */
[----:B------:R-:W-:Y:S01]  /*0ad0*/  SHF.R.S32.HI R12, RZ, 0x1f, R18 ;  /* 0x0000001fff0c7819 */ /* 0x000fe20000011412 */
[----:B------:R-:W-:-:S03]  /*0ae0*/  IMAD.HI R2, R16, 0x55555556, RZ ;  /* 0x5555555610027827 */ /* 0x000fc600078e02ff */
[----:B------:R-:W-:Y:S01]  /*0af0*/  LEA.HI R13, R12, R18, RZ, 0x2 ;  /* 0x000000120c0d7211 */ /* 0x000fe200078f10ff */
[----:B------:R-:W-:Y:S02]  /*0b00*/  IMAD.IADD R3, R4, 0x1, -R3 ;  /* 0x0000000104037824 */ /* 0x000fe400078e0a03 */
[----:B------:R-:W-:Y:S02]  /*0b10*/  IMAD.IADD R7, R6, 0x1, -R7 ;  /* 0x0000000106077824 */ /* 0x000fe400078e0a07 */
[----:B------:R-:W-:Y:S01]  /*0b20*/  IMAD R6, R8, 0x10, R4 ;  /* 0x0000001008067824 */ /* 0x000fe200078e0204 */
[----:B------:R-:W-:Y:S01]  /*0b30*/  LEA.HI R4, R2, R2, RZ, 0x1 ;  /* 0x0000000202047211 */ /* 0x000fe200078f08ff */
[----:B------:R-:W-:Y:S01]  /*0b40*/  IMAD.SHL.U32 R2, R3, 0x40, RZ ;  /* 0x0000004003027824 */ /* 0x000fe200078e00ff */
[--C-:B------:R-:W-:Y:S02]  /*0b50*/  SHF.R.S32.HI R14, RZ, 0x2, R13.reuse ;  /* 0x00000002ff0e7819 */ /* 0x100fe4000001140d */
[----:B------:R-:W-:Y:S01]  /*0b60*/  SHF.R.S32.HI R15, RZ, 0x1f, R13 ;  /* 0x0000001fff0f7819 */ /* 0x000fe2000001140d */
[----:B------:R-:W-:Y:S01]  /*0b70*/  IMAD.SHL.U32 R7, R7, 0x8, RZ ;  /* 0x0000000807077824 */ /* 0x000fe200078e00ff */
[----:B------:R-:W-:-:S02]  /*0b80*/  LOP3.LUT R2, R2, 0x1c0, RZ, 0xc0, !PT ;  /* 0x000001c002027812 */ /* 0x000fc400078ec0ff */
[----:B------:R-:W-:Y:S02]  /*0b90*/  LEA.HI R15, R15, R14, RZ, 0x3 ;  /* 0x0000000e0f0f7211 */ /* 0x000fe400078f18ff */
[----:B------:R-:W-:Y:S01]  /*0ba0*/  SHF.L.U32 R5, R5, 0x6, RZ ;  /* 0x0000000605057819 */ /* 0x000fe200000006ff */
[--C-:B------:R-:W-:Y:S01]  /*0bb0*/  IMAD.U32 R6, R6, 0x20, R7.reuse ;  /* 0x0000002006067824 */ /* 0x100fe200078e0007 */
[----:B------:R-:W-:Y:S02]  /*0bc0*/  LOP3.LUT R15, R15, 0xfffffff8, RZ, 0xc0, !PT ;  /* 0xfffffff80f0f7812 */ /* 0x000fe400078ec0ff */
[----:B------:R-:W-:Y:S02]  /*0bd0*/  LEA.HI R12, R12, R18, RZ, 0x5 ;  /* 0x000000120c0c7211 */ /* 0x000fe400078f28ff */
[----:B------:R-:W-:Y:S02]  /*0be0*/  LOP3.LUT R7, R2, 0x8, R7, 0xf8, !PT ;  /* 0x0000000802077812 */ /* 0x000fe400078ef807 */
[----:B------:R-:W-:-:S02]  /*0bf0*/  LOP3.LUT R5, R5, 0x7ffffe00, RZ, 0xc0, !PT ;  /* 0x7ffffe0005057812 */ /* 0x000fc400078ec0ff */
[----:B------:R-:W-:Y:S01]  /*0c00*/  SHF.R.U32.HI R2, RZ, 0x3, R2 ;  /* 0x00000003ff027819 */ /* 0x000fe20000011602 */
[----:B------:R-:W-:Y:S01]  /*0c10*/  IMAD.IADD R15, R14, 0x1, -R15 ;  /* 0x000000010e0f7824 */ /* 0x000fe200078e0a0f */
[----:B------:R-:W-:Y:S01]  /*0c20*/  SHF.R.S32.HI R12, RZ, 0x5, R12 ;  /* 0x00000005ff0c7819 */ /* 0x000fe2000001140c */
[----:B------:R-:W-:Y:S01]  /*0c30*/  IMAD R5, R8, 0x400, R5 ;  /* 0x0000040008057824 */ /* 0x000fe200078e0205 */
[----:B------:R-:W-:Y:S01]  /*0c40*/  LOP3.LUT R2, R7, R2, RZ, 0x3c, !PT ;  /* 0x0000000207027212 */ /* 0x000fe200078e3cff */
[----:B------:R-:W-:Y:S01]  /*0c50*/  IMAD R4, R4, -0x3, R16 ;  /* 0xfffffffd04047824 */ /* 0x000fe200078e0210 */
[----:B------:R-:W-:Y:S01]  /*0c60*/  LEA.HI R0, R0, R17, RZ, 0x2 ;  /* 0x0000001100007211 */ /* 0x000fe200078f10ff */
[----:B------:R-:W-:Y:S02]  /*0c70*/  IMAD R15, R12, 0x10, R15 ;  /* 0x000000100c0f7824 */ /* 0x000fe400078e020f */
[----:B------:R-:W-:Y:S01]  /*0c80*/  IMAD.IADD R16, R5, 0x1, R2 ;  /* 0x0000000105107824 */ /* 0x000fe200078e0202 */
[----:B------:R-:W-:Y:S01]  /*0c90*/  LOP3.LUT R2, R0, 0xfffffffc, RZ, 0xc0, !PT ;  /* 0xfffffffc00027812 */ /* 0x000fe200078ec0ff */
[----:B------:R-:W-:Y:S01]  /*0ca0*/  IMAD R8, R4, 0x40, R15 ;  /* 0x0000004004087824 */ /* 0x000fe200078e020f */
[----:B------:R0:W-:Y:S01]  /*0cb0*/  STL [R1+0x40], R6 ;  /* 0x0000400601007387 */ /* 0x0001e20000100800 */
[----:B------:R-:W-:-:S02]  /*0cc0*/  LOP3.LUT R13, R13, 0x7ffffffc, RZ, 0xc0, !PT ;  /* 0x7ffffffc0d0d7812 */ /* 0x000fc400078ec0ff */
[----:B------:R-:W-:Y:S01]  /*0cd0*/  IMAD.IADD R4, R17, 0x1, -R2 ;  /* 0x0000000111047824 */ /* 0x000fe200078e0a02 */
[----:B------:R1:W-:Y:S01]  /*0ce0*/  STL [R1+0x3c], R8 ;  /* 0x00003c0801007387 */ /* 0x0003e20000100800 */
[----:B------:R-:W-:-:S03]  /*0cf0*/  R2P PR, R3, 0x6 ;  /* 0x0000000603007804 */ /* 0x000fc60000000000 */
[----:B------:R1:W-:Y:S01]  /*0d00*/  STL [R1+0x20], RZ ;  /* 0x000020ff01007387 */ /* 0x0003e20000100800 */
[C---:B------:R-:W-:Y:S01]  /*0d10*/  LEA.HI R3, R4.reuse, R4, RZ, 0x1 ;  /* 0x0000000404037211 */ /* 0x040fe200078f08ff */
[----:B------:R-:W-:Y:S02]  /*0d20*/  IMAD.SHL.U32 R149, R4, 0x8, RZ ;  /* 0x0000000804957824 */ /* 0x000fe400078e00ff */
[----:B------:R-:W-:Y:S01]  /*0d30*/  IMAD.IADD R13, R18, 0x1, -R13 ;  /* 0x00000001120d7824 */ /* 0x000fe200078e0a0d */
[----:B------:R-:W-:Y:S01]  /*0d40*/  LOP3.LUT R3, R3, 0x1ffffffe, RZ, 0xc0, !PT ;  /* 0x1ffffffe03037812 */ /* 0x000fe200078ec0ff */
[C---:B------:R-:W-:Y:S01]  /*0d50*/  VIADD R154, R149.reuse, 0x40 ;  /* 0x00000040959a7836 */ /* 0x040fe20000000000 */
[----:B------:R-:W-:Y:S01]  /*0d60*/  LEA R16, R16, UR41, 0x1 ;  /* 0x0000002910107c11 */ /* 0x000fe2000f8e08ff */
[----:B------:R-:W-:Y:S02]  /*0d70*/  VIADD R152, R149, 0x20 ;  /* 0x0000002095987836 */ /* 0x000fe40000000000 */
[----:B------:R-:W-:Y:S01]  /*0d80*/  IMAD.SHL.U32 R145, R13, 0x2, RZ ;  /* 0x000000020d917824 */ /* 0x000fe200078e00ff */
[----:B------:R-:W-:Y:S01]  /*0d90*/  MOV R17, 0x40 ;  /* 0x0000004000117802 */ /* 0x000fe20000000f00 */
[----:B------:R-:W-:Y:S01]  /*0da0*/  IMAD.MOV.U32 R5, RZ, RZ, R9 ;  /* 0x000000ffff057224 */ /* 0x000fe200078e0009 */
[----:B------:R-:W-:Y:S01]  /*0db0*/  SHF.R.S32.HI R0, RZ, 0x2, R0 ;  /* 0x00000002ff007819 */ /* 0x000fe20000011400 */
[----:B------:R-:W-:Y:S01]  /*0dc0*/  IMAD.IADD R3, R4, 0x1, -R3 ;  /* 0x0000000104037824 */ /* 0x000fe200078e0a03 */
[----:B------:R-:W-:Y:S01]  /*0dd0*/  SHF.R.S32.HI R0, RZ, 0x1f, R154 ;  /* 0x0000001fff007819 */ /* 0x000fe2000001149a */
[----:B------:R-:W-:Y:S01]  /*0de0*/  VIADD R9, R145, 0x30 ;  /* 0x0000003091097836 */ /* 0x000fe20000000000 */
[----:B------:R-:W-:Y:S01]  /*0df0*/  SHF.R.S32.HI R4, RZ, 0x1f, R152 ;  /* 0x0000001fff047819 */ /* 0x000fe20000011498 */
[----:B------:R-:W-:Y:S01]  /*0e00*/  VIADD R18, R16, 0x21800 ;  /* 0x0002180010127836 */ /* 0x000fe20000000000 */
[----:B------:R-:W-:Y:S01]  /*0e10*/  SEL R17, R17, 0xffffffc0, !P2 ;  /* 0xffffffc011117807 */ /* 0x000fe20005000000 */
[----:B------:R-:W-:-:S02]  /*0e20*/  VIADD R0, R145, 0x40 ;  /* 0x0000004091007836 */ /* 0x000fc40000000000 */
[----:B0-----:R-:W-:Y:S02]  /*0e30*/  IMAD.MOV.U32 R6, RZ, RZ, R10 ;  /* 0x000000ffff067224 */ /* 0x001fe400078e000a */
[C---:B------:R-:W-:Y:S02]  /*0e40*/  VIADD R4, R145.reuse, 0x38 ;  /* 0x0000003891047836 */ /* 0x040fe40000000000 */
[C---:B------:R-:W-:Y:S02]  /*0e50*/  VIADD R157, R145.reuse, 0x48 ;  /* 0x00000048919d7836 */ /* 0x040fe40000000000 */
[----:B------:R-:W-:Y:S01]  /*0e60*/  IMAD.MOV.U32 R7, RZ, RZ, R11 ;  /* 0x000000ffff077224 */ /* 0x000fe200078e000b */
[C---:B------:R-:W-:Y:S01]  /*0e70*/  IADD3 R11, R145.reuse, 0x20, RZ ;  /* 0x00000020910b7810 */ /* 0x040fe20007ffe0ff */
[C---:B------:R-:W-:Y:S02]  /*0e80*/  VIADD R14, R145.reuse, 0x8 ;  /* 0x00000008910e7836 */ /* 0x040fe40000000000 */
[----:B------:R-:W-:-:S02]  /*0e90*/  VIADD R13, R145, 0x10 ;  /* 0x00000010910d7836 */ /* 0x000fc40000000000 */
[C---:B------:R-:W-:Y:S02]  /*0ea0*/  VIADD R12, R145.reuse, 0x18 ;  /* 0x00000018910c7836 */ /* 0x040fe40000000000 */
[C---:B------:R-:W-:Y:S02]  /*0eb0*/  VIADD R10, R145.reuse, 0x28 ;  /* 0x00000028910a7836 */ /* 0x040fe40000000000 */
[C---:B------:R-:W-:Y:S02]  /*0ec0*/  VIADD R156, R145.reuse, 0x50 ;  /* 0x00000050919c7836 */ /* 0x040fe40000000000 */
[----:B------:R-:W-:Y:S02]  /*0ed0*/  VIADD R155, R145, 0x58 ;  /* 0x00000058919b7836 */ /* 0x000fe40000000000 */
[----:B------:R-:W-:Y:S01]  /*0ee0*/  VIADD R22, R16, 0x21820 ;  /* 0x0002182010167836 */ /* 0x000fe20000000000 */
[----:B------:R-:W-:Y:S01]  /*0ef0*/  SHF.R.S32.HI R9, RZ, 0x1f, R9 ;  /* 0x0000001fff097819 */ /* 0x000fe20000011409 */
[C---:B------:R-:W-:Y:S01]  /*0f00*/  @P1 VIADD R22, R18.reuse, 0xffffffe0 ;  /* 0xffffffe012161836 */ /* 0x040fe20000000000 */
[----:B------:R-:W-:Y:S01]  /*0f10*/  SHF.R.S32.HI R9, RZ, 0x1f, R0 ;  /* 0x0000001fff097819 */ /* 0x000fe20000011400 */
[----:B------:R-:W-:Y:S01]  /*0f20*/  IMAD.IADD R18, R18, 0x1, R17 ;  /* 0x0000000112127824 */ /* 0x000fe200078e0211 */
[----:B------:R-:W-:Y:S01]  /*0f30*/  SHF.R.S32.HI R4, RZ, 0x1f, R4 ;  /* 0x0000001fff047819 */ /* 0x000fe20000011404 */
[----:B------:R-:W-:Y:S01]  /*0f40*/  IMAD.MOV.U32 R2, RZ, RZ, RZ ;  /* 0x000000ffff027224 */ /* 0x000fe200078e00ff */
[----:B------:R-:W-:Y:S01]  /*0f50*/  SHF.R.S32.HI R0, RZ, 0x1f, R157 ;  /* 0x0000001fff007819 */ /* 0x000fe2000001149d */
[----:B------:R-:W-:Y:S01]  /*0f60*/  IMAD.IADD R17, R17, 0x1, R22 ;  /* 0x0000000111117824 */ /* 0x000fe200078e0216 */
[----:B------:R-:W-:Y:S01]  /*0f70*/  SHF.R.S32.HI R14, RZ, 0x1f, R14 ;  /* 0x0000001fff0e7819 */ /* 0x000fe2000001140e */
[----:B------:R-:W-:Y:S01]  /*0f80*/  VIADD R23, R22, 0x6000 ;  /* 0x0000600016177836 */ /* 0x000fe20000000000 */
[----:B------:R-:W-:-:S02]  /*0f90*/  SHF.R.S32.HI R13, RZ, 0x1f, R13 ;  /* 0x0000001fff0d7819 */ /* 0x000fc4000001140d */
[----:B------:R-:W-:Y:S02]  /*0fa0*/  SHF.R.S32.HI R12, RZ, 0x1f, R12 ;  /* 0x0000001fff0c7819 */ /* 0x000fe4000001140c */
[----:B------:R-:W-:Y:S02]  /*0fb0*/  SHF.R.S32.HI R11, RZ, 0x1f, R11 ;  /* 0x0000001fff0b7819 */ /* 0x000fe4000001140b */
[----:B------:R-:W-:Y:S02]  /*0fc0*/  SHF.R.S32.HI R10, RZ, 0x1f, R10 ;  /* 0x0000001fff0a7819 */ /* 0x000fe4000001140a */
[----:B------:R-:W-:Y:S02]  /*0fd0*/  SHF.R.S32.HI R4, RZ, 0x1f, R156 ;  /* 0x0000001fff047819 */ /* 0x000fe4000001149c */
[----:B------:R-:W-:Y:S02]  /*0fe0*/  SHF.R.S32.HI R0, RZ, 0x1f, R155 ;  /* 0x0000001fff007819 */ /* 0x000fe4000001149b */
[----:B------:R-:W-:Y:S01]  /*0ff0*/  LEA R147, R3, R8, 0x3 ;  /* 0x0000000803937211 */ /* 0x000fe200078e18ff */
[----:B------:R-:W-:Y:S01]  /*1000*/  UMOV UR38, URZ ;  /* 0x0000003f00267c82 */ /* 0x000fe20008000000 */
[----:B-12---:R-:W-:-:S07]  /*1010*/  LOP3.LUT R19, R19, 0x1, RZ, 0xfc, !PT ;  /* 0x0000000113137812 */ /* 0x006fce00078efcff */
.L_x_2131:
[----:B01----:R-:W0:Y:S01]  /*1020*/  LDC.64 R8, c[0x0][0xc88] ;  /* 0x00032200ff087b82 */ /* 0x003e220000000a00 */
[----:B------:R-:W-:Y:S01]  /*1030*/  ULDC.64 UR4, c[0x0][0xa28] ;  /* 0x00028a0000047ab9 */ /* 0x000fe20000000a00 */
[----:B------:R-:W-:-:S06]  /*1040*/  ULDC.64 UR6, c[0x0][0xa18] ;  /* 0x0002860000067ab9 */ /* 0x000fcc0000000a00 */
[----:B---34-:R-:W1:Y:S08]  /*1050*/  LDC.64 R12, c[0x0][0x418] ;  /* 0x00010600ff0c7b82 */ /* 0x018e700000000a00 */
[----:B------:R-:W2:Y:S01]  /*1060*/  LDC R0, c[0x0][0x424] ;  /* 0x00010900ff007b82 */ /* 0x000ea20000000800 */
[----:B0-----:R-:W-:Y:S01]  /*1070*/  IMAD.WIDE R8, R7, 0x4, R8 ;  /* 0x0000000407087825 */ /* 0x001fe200078e0208 */
[----:B------:R-:W-:-:S06]  /*1080*/  ISETP.NE.U32.AND P1, PT, RZ, UR4, PT ;  /* 0x00000004ff007c0c */ /* 0x000fcc000bf25070 */
[----:B------:R-:W0:Y:S01]  /*1090*/  LDC R7, c[0x0][0x2f0] ;  /* 0x0000bc00ff077b82 */ /* 0x000e220000000800 */
[----:B------:R-:W3:Y:S01]  /*10a0*/  LDG.E R148, desc[UR36][R8.64] ;  /* 0x0000002408947981 */ /* 0x000ee2000c1e1900 */
[----:B------:R-:W-:Y:S01]  /*10b0*/  ISETP.NE.AND.EX P1, PT, RZ, UR5, PT, P1 ;  /* 0x00000005ff007c0c */ /* 0x000fe2000bf25310 */
[----:B------:R-:W-:Y:S01]  /*10c0*/  IMAD.MOV.U32 R3, RZ, RZ, RZ ;  /* 0x000000ffff037224 */ /* 0x000fe200078e00ff */
[----:B------:R-:W-:-:S04]  /*10d0*/  ISETP.NE.U32.AND P0, PT, RZ, UR6, PT ;  /* 0x00000006ff007c0c */ /* 0x000fc8000bf05070 */
[----:B------:R-:W-:Y:S02]  /*10e0*/  ISETP.NE.AND.EX P0, PT, RZ, UR7, PT, P0 ;  /* 0x00000007ff007c0c */ /* 0x000fe4000bf05300 */
[----:B---3--:R-:W-:-:S05]  /*10f0*/  SHF.R.S32.HI R153, RZ, 0x1f, R148 ;  /* 0x0000001fff997819 */ /* 0x008fca0000011494 */
[----:B------:R-:W-:-:S04]  /*1100*/  @P1 LEA R10, P2, R148, UR4, 0x2 ;  /* 0x00000004940a1c11 */ /* 0x000fc8000f8410ff */
[C---:B------:R-:W-:Y:S02]  /*1110*/  @P1 LEA.HI.X R11, R148.reuse, UR5, R153, 0x2, P2 ;  /* 0x00000005940b1c11 */ /* 0x040fe400090f1499 */
[----:B------:R-:W-:-:S03]  /*1120*/  @P0 LEA R8, P2, R148, UR6, 0x2 ;  /* 0x0000000694080c11 */ /* 0x000fc6000f8410ff */
[----:B------:R3:W5:Y:S01]  /*1130*/  @P1 LDG.E R3, desc[UR36][R10.64] ;  /* 0x000000240a031981 */ /* 0x000762000c1e1900 */
[----:B------:R-:W-:Y:S01]  /*1140*/  @P0 LEA.HI.X R9, R148, UR7, R153, 0x2, P2 ;  /* 0x0000000794090c11 */ /* 0x000fe200090f1499 */
[----:B------:R-:W-:-:S04]  /*1150*/  ULDC.64 UR6, c[0x0][0xa20] ;  /* 0x0002880000067ab9 */ /* 0x000fc80000000a00 */
[----:B------:R3:W5:Y:S01]  /*1160*/  @P0 LDG.E R143, desc[UR36][R8.64] ;  /* 0x00000024088f0981 */ /* 0x000762000c1e1900 */
[----:B-1----:R-:W-:Y:S02]  /*1170*/  ISETP.NE.U32.AND P1, PT, R12, RZ, PT ;  /* 0x000000ff0c00720c */ /* 0x002fe40003f25070 */
[----:B------:R-:W-:Y:S02]  /*1180*/  ISETP.NE.U32.AND P2, PT, RZ, UR6, PT ;  /* 0x00000006ff007c0c */ /* 0x000fe4000bf45070 */
[----:B------:R-:W-:Y:S02]  /*1190*/  ISETP.NE.AND.EX P1, PT, R13, RZ, PT, P1 ;  /* 0x000000ff0d00720c */ /* 0x000fe40003f25310 */
[----:B------:R-:W-:Y:S02]  /*11a0*/  ISETP.NE.AND.EX P2, PT, RZ, UR7, PT, P2 ;  /* 0x00000007ff007c0c */ /* 0x000fe4000bf45320 */
[----:B--2---:R-:W-:Y:S01]  /*11b0*/  SEL R0, R0, 0x1, P1 ;  /* 0x0000000100007807 */ /* 0x004fe20000800000 */
[----:B0--3--:R-:W-:Y:S10]  /*11c0*/  @P0 BRA `(.L_x_2076) ;  /* 0x0000000000280947 */ /* 0x009ff40003800000 */
[----:B------:R-:W-:Y:S01]  /*11d0*/  ULDC.64 UR4, c[0x0][0xa00] ;  /* 0x0002800000047ab9 */ /* 0x000fe20000000a00 */
[----:B-----5:R-:W0:Y:S01]  /*11e0*/  LDC R143, c[0x0][0x288] ;  /* 0x0000a200ff8f7b82 */ /* 0x020e220000000800 */
[----:B------:R-:W-:-:S04]  /*11f0*/  ISETP.NE.U32.AND P0, PT, RZ, UR4, PT ;  /* 0x00000004ff007c0c */ /* 0x000fc8000bf05070 */
[----:B------:R-:W-:-:S13]  /*1200*/  ISETP.NE.AND.EX P0, PT, RZ, UR5, PT, P0 ;  /* 0x00000005ff007c0c */ /* 0x000fda000bf05300 */
[----:B------:R-:W-:Y:S05]  /*1210*/  @!P0 BRA `(.L_x_2076) ;  /* 0x0000000000148947 */ /* 0x000fea0003800000 */
[----:B------:R-:W1:Y:S02]  /*1220*/  LDC.64 R8, c[0x0][0xa00] ;  /* 0x00028000ff087b82 */ /* 0x000e640000000a00 */
[----:B-1----:R-:W-:-:S05]  /*1230*/  IMAD.WIDE R8, R148, 0x4, R8 ;  /* 0x0000000494087825 */ /* 0x002fca00078e0208 */
[----:B0-----:R-:W2:Y:S04]  /*1240*/  LDG.E R143, desc[UR36][R8.64] ;  /* 0x00000024088f7981 */ /* 0x001ea8000c1e1900 */
[----:B------:R-:W2:Y:S02]  /*1250*/  LDG.E R4, desc[UR36][R8.64+0x4] ;  /* 0x0000042408047981 */ /* 0x000ea4000c1e1900 */
[----:B--2---:R-:W-:-:S07]  /*1260*/  IMAD.IADD R143, R4, 0x1, -R143 ;  /* 0x00000001048f7824 */ /* 0x004fce00078e0a8f */
.L_x_2076:
[----:B------:R-:W-:Y:S01]  /*1270*/  IMAD R142, R0, R7, RZ ;  /* 0x00000007008e7224 */ /* 0x000fe200078e02ff */
[----:B------:R-:W-:Y:S01]  /*1280*/  LOP3.LUT R150, R6, 0xffff, RZ, 0xc0, !PT ;  /* 0x0000ffff06967812 */ /* 0x000fe200078ec0ff */
[----:B------:R-:W-:Y:S06]  /*1290*/  @!P2 BRA `(.L_x_2077) ;  /* 0x000000000010a947 */ /* 0x000fec0003800000 */
[----:B------:R-:W-:-:S04]  /*12a0*/  LEA R8, P0, R148, UR6, 0x2 ;  /* 0x0000000694087c11 */ /* 0x000fc8000f8010ff */
[----:B------:R-:W-:-:S05]  /*12b0*/  LEA.HI.X R9, R148, UR7, R153, 0x2, P0 ;  /* 0x0000000794097c11 */ /* 0x000fca00080f1499 */
[----:B------:R1:W5:Y:S01]  /*12c0*/  LDG.E R142, desc[UR36][R8.64] ;  /* 0x00000024088e7981 */ /* 0x000362000c1e1900 */
[----:B------:R-:W-:Y:S05]  /*12d0*/  BRA `(.L_x_2078) ;  /* 0x0000000000247947 */ /* 0x000fea0003800000 */
.L_x_2077:
[----:B------:R-:W-:Y:S02]  /*12e0*/  ULDC.64 UR4, c[0x0][0xa08] ;  /* 0x0002820000047ab9 */ /* 0x000fe40000000a00 */
[----:B------:R-:W-:-:S04]  /*12f0*/  ISETP.NE.U32.AND P0, PT, RZ, UR4, PT ;  /* 0x00000004ff007c0c */ /* 0x000fc8000bf05070 */
[----:B------:R-:W-:-:S13]  /*1300*/  ISETP.NE.AND.EX P0, PT, RZ, UR5, PT, P0 ;  /* 0x00000005ff007c0c */ /* 0x000fda000bf05300 */
[----:B------:R-:W-:Y:S05]  /*1310*/  @!P0 BRA `(.L_x_2078) ;  /* 0x0000000000148947 */ /* 0x000fea0003800000 */
[----:B------:R-:W1:Y:S02]  /*1320*/  LDC.64 R8, c[0x0][0xa08] ;  /* 0x00028200ff087b82 */ /* 0x000e640000000a00 */
[----:B-1----:R-:W-:-:S05]  /*1330*/  IMAD.WIDE R8, R148, 0x4, R8 ;  /* 0x0000000494087825 */ /* 0x002fca00078e0208 */
[----:B------:R-:W2:Y:S04]  /*1340*/  LDG.E R142, desc[UR36][R8.64] ;  /* 0x00000024088e7981 */ /* 0x000ea8000c1e1900 */
[----:B------:R-:W2:Y:S02]  /*1350*/  LDG.E R7, desc[UR36][R8.64+0x4] ;  /* 0x0000042408077981 */ /* 0x000ea4000c1e1900 */
[----:B--2---:R-:W-:-:S07]  /*1360*/  IMAD.IADD R142, R7, 0x1, -R142 ;  /* 0x00000001078e7824 */ /* 0x004fce00078e0a8e */
.L_x_2078:
[----:B------:R-:W2:Y:S01]  /*1370*/  LDL.LU R0, [R1] ;  /* 0x0000000001007983 */ /* 0x000ea20000300800 */
[----:B------:R-:W3:Y:S01]  /*1380*/  LDC R4, c[0x0][0x448] ;  /* 0x00011200ff047b82 */ /* 0x000ee20000000800 */
[----:B------:R-:W-:Y:S02]  /*1390*/  IMAD R136, R5, 0xc0, RZ ;  /* 0x000000c005887824 */ /* 0x000fe400078e02ff */
[----:B-----5:R-:W-:-:S05]  /*13a0*/  IMAD.IADD R142, R142, 0x1, -R3 ;  /* 0x000000018e8e7824 */ /* 0x020fca00078e0a03 */
[----:B0-----:R-:W-:Y:S02]  /*13b0*/  IADD3 R5, R142, 0x80, -R143 ;  /* 0x000000808e057810 */ /* 0x001fe40007ffe88f */
[----:B---3--:R-:W-:-:S13]  /*13c0*/  ISETP.NE.AND P0, PT, R4, 0x1, PT ;  /* 0x000000010400780c */ /* 0x008fda0003f05270 */
[----:B------:R-:W0:Y:S08]  /*13d0*/  @P0 LDC R7, c[0x0][0x44c] ;  /* 0x00011300ff070b82 */ /* 0x000e300000000800 */
[----:B------:R-:W3:Y:S01]  /*13e0*/  @P0 LDC R4, c[0x0][0x450] ;  /* 0x00011400ff040b82 */ /* 0x000ee20000000800 */
[----:B--2---:R-:W-:-:S04]  /*13f0*/  LOP3.LUT R0, R0, 0xfffffffd, RZ, 0xc0, !PT ;  /* 0xfffffffd00007812 */ /* 0x004fc800078ec0ff */
[----:B------:R-:W-:-:S05]  /*1400*/  @P0 LOP3.LUT R0, R0, 0x2, RZ, 0xfc, !PT ;  /* 0x0000000200000812 */ /* 0x000fca00078efcff */
[----:B------:R2:W-:Y:S02]  /*1410*/  STL [R1], R0 ;  /* 0x0000000001007387 */ /* 0x0005e40000100800 */
[----:B--2---:R-:W-:-:S04]  /*1420*/  VIADD R0, R136, 0xbf ;  /* 0x000000bf88007836 */ /* 0x004fc80000000000 */
[----:B0-----:R-:W-:-:S05]  /*1430*/  @P0 IMAD.HI.U32 R3, R0, R7, RZ ;  /* 0x0000000700030227 */ /* 0x001fca00078e00ff */
[----:B---3--:R-:W-:Y:S01]  /*1440*/  @P0 SHF.R.U32.HI R0, RZ, R4, R3 ;  /* 0x00000004ff000219 */ /* 0x008fe20000011603 */
[----:B------:R-:W-:-:S04]  /*1450*/  VIADD R3, R142, 0x7f ;  /* 0x0000007f8e037836 */ /* 0x000fc80000000000 */
[----:B------:R-:W-:Y:S01]  /*1460*/  IMAD.IADD R5, R5, 0x1, R0 ;  /* 0x0000000105057824 */ /* 0x000fe200078e0200 */
[----:B------:R-:W-:-:S04]  /*1470*/  SHF.R.S32.HI R0, RZ, 0x1f, R3 ;  /* 0x0000001fff007819 */ /* 0x000fc80000011403 */
[----:B------:R-:W-:Y:S02]  /*1480*/  SHF.R.S32.HI R4, RZ, 0x1f, R5 ;  /* 0x0000001fff047819 */ /* 0x000fe40000011405 */
[----:B------:R-:W-:Y:S02]  /*1490*/  LEA.HI R0, R0, R3, RZ, 0x7 ;  /* 0x0000000300007211 */ /* 0x000fe400078f38ff */
[----:B------:R-:W-:Y:S02]  /*14a0*/  LEA.HI R4, R4, R5, RZ, 0x7 ;  /* 0x0000000504047211 */ /* 0x000fe400078f38ff */
[----:B------:R-:W-:Y:S02]  /*14b0*/  SHF.R.S32.HI R3, RZ, 0x7, R0 ;  /* 0x00000007ff037819 */ /* 0x000fe40000011400 */
[----:B------:R-:W-:Y:S02]  /*14c0*/  SHF.R.S32.HI R4, RZ, 0x7, R4 ;  /* 0x00000007ff047819 */ /* 0x000fe40000011404 */
[----:B------:R-:W-:-:S02]  /*14d0*/  LOP3.LUT R0, R6, 0xff000000, RZ, 0xc0, !PT ;  /* 0xff00000006007812 */ /* 0x000fc400078ec0ff */
[----:B------:R-:W-:Y:S02]  /*14e0*/  VIMNMX R88, R3, R4, PT ;  /* 0x0000000403587248 */ /* 0x000fe40003fe0100 */
[----:B------:R-:W-:Y:S02]  /*14f0*/  LOP3.LUT R6, R6, 0xff0000, RZ, 0xc0, !PT ;  /* 0x00ff000006067812 */ /* 0x000fe400078ec0ff */
[----:B------:R-:W-:Y:S02]  /*1500*/  SHF.R.U32.HI R3, RZ, 0x8, R0 ;  /* 0x00000008ff037819 */ /* 0x000fe40000011600 */
[----:B------:R-:W-:Y:S02]  /*1510*/  ISETP.GE.AND P0, PT, R88, 0x1, PT ;  /* 0x000000015800780c */ /* 0x000fe40003f06270 */
[----:B------:R-:W-:Y:S02]  /*1520*/  LEA.HI R3, R6, R3, RZ, 0x10 ;  /* 0x0000000306037211 */ /* 0x000fe400078f80ff */
[----:B------:R-:W-:-:S02]  /*1530*/  MOV R5, RZ ;  /* 0x000000ff00057202 */ /* 0x000fc40000000f00 */
[----:B------:R-:W-:Y:S02]  /*1540*/  LOP3.LUT R11, R3, 0xff, RZ, 0xc0, !PT ;  /* 0x000000ff030b7812 */ /* 0x000fe400078ec0ff */
[----:B------:R-:W-:-:S03]  /*1550*/  SHF.R.U32.HI R151, RZ, 0x10, R3 ;  /* 0x00000010ff977819 */ /* 0x000fc60000011603 */
[----:B------:R0:W-:Y:S02]  /*1560*/  STL [R1+0x14], R11 ;  /* 0x0000140b01007387 */ /* 0x0001e40000100800 */
[----:B------:R-:W-:Y:S05]  /*1570*/  @!P0 BRA `(.L_x_2079) ;  /* 0x0000000000708947 */ /* 0x000fea0003800000 */
[----:B------:R-:W1:Y:S01]  /*1580*/  LDC R0, c[0x0][0x9f0] ;  /* 0x00027c00ff007b82 */ /* 0x000e620000000800 */
[----:B------:R-:W-:-:S04]  /*1590*/  ISETP.NE.AND P0, PT, R151, RZ, PT ;  /* 0x000000ff9700720c */ /* 0x000fc80003f05270 */
[----:B-1----:R-:W-:-:S04]  /*15a0*/  SEL R9, R151, R0, P0 ;  /* 0x0000000097097207 */ /* 0x002fc80000000000 */
        /* <DEDUP_REMOVED lines=8> */
[----:B-1----:R-:W-:Y:S02]  /*1630*/  VIADD R4, R3, 0xffffffe ;  /* 0x0ffffffe03047836 */ /* 0x002fe40000000000 */
[----:B------:R-:W-:-:S04]  /*1640*/  IMAD.MOV R3, RZ, RZ, -R10 ;  /* 0x000000ffff037224 */ /* 0x000fc800078e0a0a */
        /* <DEDUP_REMOVED lines=15> */
.L_x_2079:
[-C--:B------:R-:W-:Y:S01]  /*1740*/  IMAD R146, R11, R5.reuse, RZ ;  /* 0x000000050b927224 */ /* 0x080fe200078e02ff */
[----:B------:R-:W-:Y:S01]  /*1750*/  PLOP3.LUT P0, PT, PT, PT, PT, 0x80, 0x0 ;  /* 0x000000000000781c */ /* 0x000fe20003f0f070 */
[----:B------:R-:W-:Y:S01]  /*1760*/  IMAD.MOV.U32 R3, RZ, RZ, RZ ;  /* 0x000000ffff037224 */ /* 0x000fe200078e00ff */
[----:B------:R-:W-:Y:S01]  /*1770*/  CS2R R134, SRZ ;  /* 0x0000000000867805 */ /* 0x000fe2000001ff00 */
[----:B------:R-:W-:Y:S01]  /*1780*/  IMAD.MOV.U32 R0, RZ, RZ, RZ ;  /* 0x000000ffff007224 */ /* 0x000fe200078e00ff */
[----:B------:R-:W-:Y:S02]  /*1790*/  VIADDMNMX R88, R146, R5, R88, PT ;  /* 0x0000000592587246 */ /* 0x000fe40003800158 */
[----:B------:R-:W-:Y:S02]  /*17a0*/  CS2R R132, SRZ ;  /* 0x0000000000847805 */ /* 0x000fe4000001ff00 */
[----:B------:R-:W-:Y:S02]  /*17b0*/  CS2R R130, SRZ ;  /* 0x0000000000827805 */ /* 0x000fe4000001ff00 */
        /* <DEDUP_REMOVED lines=21> */
[----:B------:R-:W-:Y:S01]  /*1910*/  CS2R R20, SRZ ;  /* 0x0000000000147805 */ /* 0x000fe2000001ff00 */
[----:B------:R-:W-:Y:S06]  /*1920*/  @!P1 BRA `(.L_x_2080) ;  /* 0x0000009000b49947 */ /* 0x000fec0003800000 */
[----:B------:R-:W2:Y:S01]  /*1930*/  S2R R4, SR_TID.X ;  /* 0x0000000000047919 */ /* 0x000ea20000002100 */
[----:B------:R-:W-:-:S04]  /*1940*/  UIADD3 UR6, UR41, 0x21800, URZ ;  /* 0x0002180029067890 */ /* 0x000fc8000fffe03f */
[----:B------:R-:W-:-:S06]  /*1950*/  ULOP3.LUT UP0, URZ, UR6, 0x3ff, URZ, 0xc0, !UPT ;  /* 0x000003ff063f7892 */ /* 0x000fcc000f80c03f */
[----:B------:R-:W-:Y:S02]  /*1960*/  PLOP3.LUT P0, PT, PT, PT, UP0, 0x80, 0x0 ;  /* 0x000000000000781c */ /* 0x000fe40003f0f008 */
[----:B--2---:R-:W-:-:S04]  /*1970*/  IADD3 R6, R4, -0x80, RZ ;  /* 0xffffff8004067810 */ /* 0x004fc80007ffe0ff */
[----:B------:R-:W-:-:S04]  /*1980*/  SHF.R.S32.HI R4, RZ, 0x1f, R6 ;  /* 0x0000001fff047819 */ /* 0x000fc80000011406 */
[----:B------:R-:W-:-:S04]  /*1990*/  LEA.HI R4, R4, R6, RZ, 0x7 ;  /* 0x0000000604047211 */ /* 0x000fc800078f38ff */
[----:B------:R-:W-:-:S05]  /*19a0*/  SHF.R.S32.HI R4, RZ, 0x7, R4 ;  /* 0x00000007ff047819 */ /* 0x000fca0000011404 */
[----:B------:R-:W2:Y:S02]  /*19b0*/  SHFL.IDX PT, R0, R4, RZ, 0x1f ;  /* 0x00001fff04007589 */ /* 0x000ea400000e0000 */
[----:B--2---:R-:W-:-:S13]  /*19c0*/  R2UR UR40, R0 ;  /* 0x00000000002872ca */ /* 0x004fda00000e0000 */
[----:B------:R-:W-:-:S04]  /*19d0*/  UIMAD.WIDE UR4, UR40, 0x55555556, URZ ;  /* 0x55555556280478a5 */ /* 0x000fc8000f8e023f */
        /* <DEDUP_REMOVED lines=8> */
[----:B------:R-:W-:Y:S01]  /*1a60*/  ULOP3.LUT UR43, UR4, 0x3fff, URZ, 0xc0, !UPT ;  /* 0x00003fff042b7892 */ /* 0x000fe2000f8ec03f */
[----:B------:R-:W-:Y:S11]  /*1a70*/  @!P0 BRA `(.L_x_2081) ;  /* 0x0000000000408947 */ /* 0x000ff60003800000 */
[----:B------:R-:W-:Y:S01]  /*1a80*/  MOV R0, 0x0 ;  /* 0x0000000000007802 */ /* 0x000fe20000000f00 */
[----:B------:R-:W-:Y:S01]  /*1a90*/  ULDC.64 UR4, c[0x4][0x88] ;  /* 0x0100220000047ab9 */ /* 0x000fe20000000a00 */
[----:B------:R-:W-:Y:S01]  /*1aa0*/  ULDC.64 UR6, c[0x4][0x28] ;  /* 0x01000a0000067ab9 */ /* 0x000fe20000000a00 */
[----:B------:R-:W-:Y:S01]  /*1ab0*/  IMAD.U32 R4, RZ, RZ, UR4 ;  /* 0x00000004ff047e24 */ /* 0x000fe2000f8e00ff */
[----:B------:R2:W3:Y:S01]  /*1ac0*/  LDC.64 R14, c[0x4][R0] ;  /* 0x01000000000e7b82 */ /* 0x0004e20000000a00 */
[----:B------:R-:W-:Y:S01]  /*1ad0*/  IMAD.U32 R5, RZ, RZ, UR5 ;  /* 0x00000005ff057e24 */ /* 0x000fe2000f8e00ff */
[----:B------:R-:W-:Y:S01]  /*1ae0*/  ULDC.64 UR4, c[0x4][0x90] ;  /* 0x0100240000047ab9 */ /* 0x000fe20000000a00 */
[----:B------:R-:W-:Y:S02]  /*1af0*/  IMAD.U32 R10, RZ, RZ, UR6 ;  /* 0x00000006ff0a7e24 */ /* 0x000fe4000f8e00ff */
[----:B------:R-:W-:Y:S02]  /*1b00*/  IMAD.U32 R6, RZ, RZ, UR4 ;  /* 0x00000004ff067e24 */ /* 0x000fe4000f8e00ff */
[----:B------:R-:W-:-:S02]  /*1b10*/  IMAD.U32 R7, RZ, RZ, UR5 ;  /* 0x00000005ff077e24 */ /* 0x000fc4000f8e00ff */
[----:B0-----:R-:W-:Y:S02]  /*1b20*/  IMAD.U32 R11, RZ, RZ, UR7 ;  /* 0x00000007ff0b7e24 */ /* 0x001fe4000f8e00ff */
[----:B-1----:R-:W-:Y:S02]  /*1b30*/  IMAD.MOV.U32 R8, RZ, RZ, 0x70 ;  /* 0x00000070ff087424 */ /* 0x002fe400078e00ff */
[----:B------:R-:W-:Y:S02]  /*1b40*/  IMAD.MOV.U32 R12, RZ, RZ, 0x1 ;  /* 0x00000001ff0c7424 */ /* 0x000fe400078e00ff */
[----:B--2---:R-:W-:-:S07]  /*1b50*/  IMAD.MOV.U32 R13, RZ, RZ, RZ ;  /* 0x000000ffff0d7224 */ /* 0x004fce00078e00ff */
[----:B------:R-:W-:-:S07]  /*1b60*/  LEPC R20, `(.L_x_2081) ;  /* 0x000000001014794e */ /* 0x000fce0000000000 */
[----:B---3--:R-:W-:Y:S05]  /*1b70*/  CALL.ABS.NOINC R14 ;  /* 0x000000000e007343 */ /* 0x008fea0003c00000 */
.L_x_2081:
[----:B------:R-:W2:Y:S01]  /*1b80*/  LDL R20, [R1+0x20] ;  /* 0x0000200001147983 */ /* 0x000ea20000100800 */
[----:B------:R-:W-:Y:S02]  /*1b90*/  ISETP.NE.AND P0, PT, R19, 0x3, PT ;  /* 0x000000031300780c */ /* 0x000fe40003f05270 */
[----:B--2---:R-:W-:-:S04]  /*1ba0*/  LEA.HI R0, R20, R20, RZ, 0x1 ;  /* 0x0000001414007211 */ /* 0x004fc800078f08ff */
[----:B------:R-:W-:-:S05]  /*1bb0*/  LOP3.LUT R0, R0, 0xfffffffe, RZ, 0xc0, !PT ;  /* 0xfffffffe00007812 */ /* 0x000fca00078ec0ff */
[----:B------:R-:W-:-:S05]  /*1bc0*/  IMAD.IADD R0, R20, 0x1, -R0 ;  /* 0x0000000114007824 */ /* 0x000fca00078e0a00 */
[----:B------:R-:W-:-:S04]  /*1bd0*/  SHF.L.U32 R0, R0, 0x1f, RZ ;  /* 0x0000001f00007819 */ /* 0x000fc800000006ff */
[----:B------:R-:W2:Y:S02]  /*1be0*/  SYNCS.PHASECHK.TRANS64.TRYWAIT P1, [UR41+0x2d800], R0 ;  /* 0x02d80000ff0075a7 */ /* 0x000ea40008020169 */
[----:B--2---:R-:W-:Y:S05]  /*1bf0*/  @!P1 BRA `(.L_x_2082) ;  /* 0x0000011c00189947 */ /* 0x004fea0003800000 */
.L_x_2218:
[----:B------:R-:W-:Y:S05]  /*1c00*/  @!P0 BRA `(.L_x_2083) ;  /* 0x0000000000048947 */ /* 0x000fea0003800000 */
[----:B------:R-:W-:Y:S01]  /*1c10*/  BPT.TRAP 0x1 ;  /* 0x000000040000795c */ /* 0x000fe20000300000 */
.L_x_2083:
[----:B--2---:R-:W-:Y:S02]  /*1c20*/  MOV R0, UR38 ;  /* 0x0000002600007c02 */ /* 0x004fe40008000f00 */
[----:B------:R-:W-:Y:S02]  /*1c30*/  SHF.L.U32 R3, R2, 0x1f, RZ ;  /* 0x0000001f02037819 */ /* 0x000fe400000006ff */
[----:B------:R-:W-:-:S04]  /*1c40*/  LEA R0, R0, UR41, 0x3 ;  /* 0x0000002900007c11 */ /* 0x000fc8000f8e18ff */
[----:B------:R2:W3:Y:S01]  /*1c50*/  SYNCS.PHASECHK.TRANS64.TRYWAIT P1, [R0+URZ+0x2d830], R3 ;  /* 0x02d83003000075a7 */ /* 0x0004e2000802017f */
[----:B------:R-:W-:Y:S05]  /*1c60*/  @!P0 BRA `(.L_x_2084) ;  /* 0x0000000000048947 */ /* 0x000fea0003800000 */
[----:B------:R-:W-:Y:S01]  /*1c70*/  BPT.TRAP 0x1 ;  /* 0x000000040000795c */ /* 0x000fe20000300000 */
.L_x_2084:
[----:B---3--:R-:W-:Y:S05]  /*1c80*/  @P1 BRA `(.L_x_2085) ;  /* 0x0000000000081947 */ /* 0x008fea0003800000 */
[----:B------:R-:W3:Y:S02]  /*1c90*/  SYNCS.PHASECHK.TRANS64.TRYWAIT P1, [R0+URZ+0x2d830], R3 ;  /* 0x02d83003000075a7 */ /* 0x000ee4000802017f */
[----:B---3--:R-:W-:Y:S05]  /*1ca0*/  @!P1 BRA `(.L_x_2086) ;  /* 0x0000011c00049947 */ /* 0x008fea0003800000 */
.L_x_2085:
[----:B------:R-:W-:Y:S05]  /*1cb0*/  WARPSYNC.ALL ;  /* 0x0000000000007948 */ /* 0x000fea0003800000 */
[----:B------:R-:W-:Y:S01]  /*1cc0*/  UIADD3 UR4, UR41, 0x15400, URZ ;  /* 0x0001540029047890 */ /* 0x000fe2000fffe03f */
[----:B------:R-:W-:Y:S01]  /*1cd0*/  WARPGROUP.ARRIVE ;  /* 0x00000000000079c5 */ /* 0x000fe20000000000 */
[----:B------:R-:W-:Y:S02]  /*1ce0*/  ULOP3.LUT UR8, UR43, 0x10000, URZ, 0xfc, !UPT ;  /* 0x000100002b087892 */ /* 0x000fe4000f8efc3f */
[----:B------:R-:W-:Y:S01]  /*1cf0*/  USHF.R.U32.HI UR4, URZ, 0x4, UR4 ;  /* 0x000000043f047899 */ /* 0x000fe20008011604 */
[----:B------:R-:W-:Y:S01]  /*1d00*/  UMOV UR9, 0x80000020 ;  /* 0x8000002000097882 */ /* 0x000fe20000000000 */
[----:B------:R-:W-:-:S02]  /*1d10*/  UMOV UR11, 0x80000020 ;  /* 0x80000020000b7882 */ /* 0x000fc40000000000 */
[----:B------:R-:W-:Y:S02]  /*1d20*/  ULOP3.LUT UR4, UR4, 0x3fff, URZ, 0xc0, !UPT ;  /* 0x00003fff04047892 */ /* 0x000fe4000f8ec03f */
[----:B------:R-:W-:Y:S02]  /*1d30*/  UIADD3 UR12, UR8, 0x2, URZ ;  /* 0x00000002080c7890 */ /* 0x000fe4000fffe03f */
[----:B------:R-:W-:Y:S01]  /*1d40*/  ULOP3.LUT UR4, UR4, 0x10000, URZ, 0xfc, !UPT ;  /* 0x0001000004047892 */ /* 0x000fe2000f8efc3f */
[----:B------:R-:W-:Y:S01]  /*1d50*/  UMOV UR13, 0x80000020 ;  /* 0x80000020000d7882 */ /* 0x000fe20000000000 */
[----:B------:R-:W-:Y:S02]  /*1d60*/  UMOV UR15, 0x80000020 ;  /* 0x80000020000f7882 */ /* 0x000fe40000000000 */
[----:B------:R-:W-:Y:S02]  /*1d70*/  UIMAD UR10, UR38, 0x600, UR4 ;  /* 0x00000600260a78a4 */ /* 0x000fe4000f8e0204 */
[----:B------:R-:W-:-:S02]  /*1d80*/  UIADD3 UR16, UR8, 0x300, URZ ;  /* 0x0000030008107890 */ /* 0x000fc4000fffe03f */
        /* <DEDUP_REMOVED lines=35> */
.L_x_2087:
[----:B------:R-:W4:Y:S01]  /*1fc0*/  LDC R7, c[0x0][0x448] ;  /* 0x00011200ff077b82 */ /* 0x000f220000000800 */
[----:B------:R-:W-:Y:S01]  /*1fd0*/  ULDC UR5, c[0x0][0x9d8] ;  /* 0x0002760000057ab9 */ /* 0x000fe20000000800 */
[----:B------:R-:W-:Y:S01]  /*1fe0*/  ULDC UR6, c[0x0][0x988] ;  /* 0x0002620000067ab9 */ /* 0x000fe20000000800 */
[----:B------:R-:W-:Y:S01]  /*1ff0*/  FMUL.FTZ R5, R28, UR5 ;  /* 0x000000051c057c20 */ /* 0x000fe20008410000 */
[----:B------:R-:W-:Y:S01]  /*2000*/  FMUL.FTZ R108, R26, UR5 ;  /* 0x000000051a6c7c20 */ /* 0x000fe20008410000 */
[----:B------:R-:W-:Y:S01]  /*2010*/  FMUL.FTZ R26, R53, UR5 ;  /* 0x00000005351a7c20 */ /* 0x000fe20008410000 */
[----:B------:R-:W-:Y:S02]  /*2020*/  IMAD.IADD R53, R147, 0x1, R136 ;  /* 0x0000000193357824 */ /* 0x000fe400078e0288 */
[----:B------:R-:W-:Y:S01]  /*2030*/  FMUL.FTZ R6, R29, UR5 ;  /* 0x000000051d067c20 */ /* 0x000fe20008410000 */
[----:B------:R-:W-:Y:S02]  /*2040*/  IMAD.MOV.U32 R29, RZ, RZ, -0x80 ;  /* 0xffffff80ff1d7424 */ /* 0x000fe400078e00ff */
[----:B------:R-:W-:Y:S01]  /*2050*/  FMUL.FTZ R104, R27, UR5 ;  /* 0x000000051b687c20 */ /* 0x000fe20008410000 */
[----:B------:R-:W-:Y:S01]  /*2060*/  FMUL.FTZ R90, R30, UR5 ;  /* 0x000000051e5a7c20 */ /* 0x000fe20008410000 */
[----:B------:R-:W5:Y:S01]  /*2070*/  MUFU.TANH R108, R108 ;  /* 0x0000006c006c7308 */ /* 0x000f620000002400 */
[----:B------:R-:W-:Y:S01]  /*2080*/  FMUL.FTZ R30, R31, UR5 ;  /* 0x000000051f1e7c20 */ /* 0x000fe20008410000 */
[----:B------:R-:W-:Y:S01]  /*2090*/  FMUL.FTZ R27, R56, UR5 ;  /* 0x00000005381b7c20 */ /* 0x000fe20008410000 */
[----:B------:R-:W-:Y:S01]  /*20a0*/  FMUL.FTZ R56, R59, UR5 ;  /* 0x000000053b387c20 */ /* 0x000fe20008410000 */
[----:B------:R-:W-:Y:S01]  /*20b0*/  FMUL.FTZ R34, R34, UR5 ;  /* 0x0000000522227c20 */ /* 0x000fe20008410000 */
[----:B-1----:R-:W-:Y:S01]  /*20c0*/  FMUL.FTZ R9, R32, UR5 ;  /* 0x0000000520097c20 */ /* 0x002fe20008410000 */
[----:B------:R-:W-:Y:S01]  /*20d0*/  FMUL.FTZ R32, R35, UR5 ;  /* 0x0000000523207c20 */ /* 0x000fe20008410000 */
[----:B------:R-:W-:Y:S01]  /*20e0*/  FMUL.FTZ R38, R38, UR5 ;  /* 0x0000000526267c20 */ /* 0x000fe20008410000 */
[----:B------:R-:W1:Y:S01]  /*20f0*/  MUFU.TANH R104, R104 ;  /* 0x0000006800687308 */ /* 0x000e620000002400 */
[----:B0-----:R-:W-:Y:S01]  /*2100*/  FMUL.FTZ R11, R36, UR5 ;  /* 0x00000005240b7c20 */ /* 0x001fe20008410000 */
[----:B------:R-:W-:Y:S01]  /*2110*/  FMUL.FTZ R36, R39, UR5 ;  /* 0x0000000527247c20 */ /* 0x000fe20008410000 */
[----:B------:R-:W-:Y:S01]  /*2120*/  FMUL.FTZ R42, R42, UR5 ;  /* 0x000000052a2a7c20 */ /* 0x000fe20008410000 */
[----:B------:R-:W-:Y:S01]  /*2130*/  FMUL.FTZ R13, R40, UR5 ;  /* 0x00000005280d7c20 */ /* 0x000fe20008410000 */
[----:B----4-:R-:W-:Y:S01]  /*2140*/  ISETP.NE.AND P4, PT, R7, 0x1, PT ;  /* 0x000000010700780c */ /* 0x010fe20003f85270 */
        /* <DEDUP_REMOVED lines=12> */
[----:B------:R-:W5:Y:S01]  /*2210*/  @P4 LDC R8, c[0x0][0x44c] ;  /* 0x00011300ff084b82 */ /* 0x000f620000000800 */
[----:B------:R-:W-:Y:S01]  /*2220*/  FMUL.FTZ R12, R37, UR5 ;  /* 0x00000005250c7c20 */ /* 0x000fe20008410000 */
[----:B------:R-:W-:Y:S01]  /*2230*/  FMUL.FTZ R25, R52, UR5 ;  /* 0x0000000534197c20 */ /* 0x000fe20008410000 */
[----:B------:R-:W-:Y:S01]  /*2240*/  FMUL.FTZ R52, R55, UR5 ;  /* 0x0000000537347c20 */ /* 0x000fe20008410000 */
[----:B------:R-:W-:Y:S01]  /*2250*/  FMUL.FTZ R58, R58, UR5 ;  /* 0x000000053a3a7c20 */ /* 0x000fe20008410000 */
[----:B------:R-:W-:Y:S01]  /*2260*/  FMUL.FTZ R92, R75, UR5 ;  /* 0x000000054b5c7c20 */ /* 0x000fe20008410000 */
[----:B------:R-:W4:Y:S01]  /*2270*/  MUFU.TANH R34, R34 ;  /* 0x0000002200227308 */ /* 0x000f220000002400 */
[----:B------:R-:W-:Y:S01]  /*2280*/  FMUL.FTZ R78, R78, UR5 ;  /* 0x000000054e4e7c20 */ /* 0x000fe20008410000 */
[----:B------:R-:W1:Y:S01]  /*2290*/  @P4 LDC R28, c[0x0][0x450] ;  /* 0x00011400ff1c4b82 */ /* 0x000e620000000800 */
[----:B------:R-:W-:Y:S01]  /*22a0*/  FMUL.FTZ R79, R79, UR5 ;  /* 0x000000054f4f7c20 */ /* 0x000fe20008410000 */
[----:B------:R-:W-:Y:S01]  /*22b0*/  FMUL.FTZ R14, R41, UR5 ;  /* 0x00000005290e7c20 */ /* 0x000fe20008410000 */
[----:B------:R-:W-:Y:S01]  /*22c0*/  FMUL.FTZ R83, R83, UR5 ;  /* 0x0000000553537c20 */ /* 0x000fe20008410000 */
[----:B------:R-:W-:Y:S01]  /*22d0*/  FMUL.FTZ R87, R87, UR5 ;  /* 0x0000000557577c20 */ /* 0x000fe20008410000 */
[----:B--23--:R-:W-:Y:S01]  /*22e0*/  FMUL.FTZ R3, R24, UR5 ;  /* 0x0000000518037c20 */ /* 0x00cfe20008410000 */
        /* <DEDUP_REMOVED lines=9> */
[----:B------:R-:W-:Y:S01]  /*2380*/  CS2R R134, SRZ ;  /* 0x0000000000867805 */ /* 0x000fe2000001ff00 */
[----:B-----5:R-:W-:-:S04]  /*2390*/  @P4 IMAD.HI.U32 R7, R53, R8, RZ ;  /* 0x0000000835074227 */ /* 0x020fc800078e00ff */
[----:B------:R-:W-:Y:S02]  /*23a0*/  IMAD R8, R88, R29, 0x80 ;  /* 0x0000008058087424 */ /* 0x000fe400078e021d */
[----:B------:R-:W5:Y:S01]  /*23b0*/  MUFU.TANH R36, R36 ;  /* 0x0000002400247308 */ /* 0x000f620000002400 */
[----:B-1----:R-:W-:Y:S01]  /*23c0*/  @P4 SHF.R.U32.HI R53, RZ, R28, R7 ;  /* 0x0000001cff354219 */ /* 0x002fe20000011607 */
[----:B------:R-:W-:Y:S01]  /*23d0*/  FMUL.FTZ R28, R57, UR5 ;  /* 0x00000005391c7c20 */ /* 0x000fe20008410000 */
[C-C-:B------:R-:W-:Y:S02]  /*23e0*/  IADD3 R106, -R145.reuse, 0x1, R8.reuse ;  /* 0x00000001916a7810 */ /* 0x140fe40007ffe108 */
[----:B------:R-:W-:Y:S01]  /*23f0*/  IADD3 R59, -R145, R142, R8 ;  /* 0x0000008e913b7210 */ /* 0x000fe20007ffe108 */
[----:B------:R-:W1:Y:S01]  /*2400*/  SHFL.IDX PT, R7, R53, 0x1, 0x1c1f ;  /* 0x003c1f0035077f89 */ /* 0x000e6200000e0000 */
[----:B------:R-:W-:Y:S01]  /*2410*/  IADD3 R106, -R143, R106, R142 ;  /* 0x0000006a8f6a7210 */ /* 0x000fe20007ffe18e */
[----:B------:R-:W5:Y:S01]  /*2420*/  MUFU.TANH R42, R42 ;  /* 0x0000002a002a7308 */ /* 0x000f620000002400 */
[----:B------:R-:W-:Y:S01]  /*2430*/  FMUL.FTZ R8, R62, UR5 ;  /* 0x000000053e087c20 */ /* 0x000fe20008410000 */
[----:B------:R-:W-:Y:S01]  /*2440*/  FMUL.FTZ R62, R63, UR5 ;  /* 0x000000053f3e7c20 */ /* 0x000fe20008410000 */
[----:B------:R-:W5:Y:S05]  /*2450*/  SHFL.IDX PT, R55, R53, RZ, 0x1c1f ;  /* 0x001c1fff35377589 */ /* 0x000f6a00000e0000 */
[----:B------:R-:W5:Y:S08]  /*2460*/  MUFU.TANH R40, R40 ;  /* 0x0000002800287308 */ /* 0x000f700000002400 */
[----:B------:R-:W5:Y:S01]  /*2470*/  MUFU.TANH R46, R46 ;  /* 0x0000002e002e7308 */ /* 0x000f620000002400 */
[----:B-1----:R-:W-:-:S07]  /*2480*/  VIADDMNMX R7, R7, R106, R59, PT ;  /* 0x0000006a07077246 */ /* 0x002fce000380013b */
[----:B------:R-:W1:Y:S01]  /*2490*/  MUFU.TANH R44, R44 ;  /* 0x0000002c002c7308 */ /* 0x000e620000002400 */
[C---:B------:R-:W-:Y:S02]  /*24a0*/  ISETP.GT.AND P1, PT, R7.reuse, RZ, PT ;  /* 0x000000ff0700720c */ /* 0x040fe40003f24270 */
[C---:B------:R-:W-:Y:S02]  /*24b0*/  ISETP.GT.AND P2, PT, R7.reuse, 0x1, PT ;  /* 0x000000010700780c */ /* 0x040fe40003f44270 */
[C---:B------:R-:W-:Y:S02]  /*24c0*/  ISETP.GT.AND P3, PT, R7.reuse, 0x8, PT ;  /* 0x000000080700780c */ /* 0x040fe40003f64270 */
[----:B------:R-:W-:Y:S01]  /*24d0*/  FSEL R108, R108, -INF , P1 ;  /* 0xff8000006c6c7808 */ /* 0x000fe20000800000 */
[----:B------:R-:W1:Y:S01]  /*24e0*/  MUFU.TANH R50, R50 ;  /* 0x0000003200327308 */ /* 0x000e620000002400 */
[----:B------:R-:W-:Y:S02]  /*24f0*/  FSEL R104, R104, -INF , P2 ;  /* 0xff80000068687808 */ /* 0x000fe40001000000 */
[----:B------:R-:W-:-:S02]  /*2500*/  ISETP.GT.AND P1, PT, R7, 0x9, PT ;  /* 0x000000090700780c */ /* 0x000fc40003f24270 */
[----:B0-----:R-:W-:Y:S02]  /*2510*/  FSEL R90, R90, -INF , P3 ;  /* 0xff8000005a5a7808 */ /* 0x001fe40001800000 */
[----:B------:R-:W-:Y:S01]  /*2520*/  FMNMX.FTZ R29, R108, R104, !PT ;  /* 0x000000686c1d7209 */ /* 0x000fe20007810000 */
[----:B------:R-:W0:Y:S01]  /*2530*/  MUFU.TANH R48, R48 ;  /* 0x0000003000307308 */ /* 0x000e220000002400 */
[C---:B------:R-:W-:Y:S02]  /*2540*/  ISETP.GT.AND P2, PT, R7.reuse, 0x10, PT ;  /* 0x000000100700780c */ /* 0x040fe40003f44270 */
[----:B----4-:R-:W-:Y:S02]  /*2550*/  FSEL R30, R30, -INF , P1 ;  /* 0xff8000001e1e7808 */ /* 0x010fe40000800000 */
[----:B------:R-:W-:Y:S01]  /*2560*/  FMNMX.FTZ R31, R90, R29, !PT ;  /* 0x0000001d5a1f7209 */ /* 0x000fe20007810000 */
[----:B------:R-:W-:Y:S01]  /*2570*/  FMUL.FTZ R29, R66, UR5 ;  /* 0x00000005421d7c20 */ /* 0x000fe20008410000 */
[----:B------:R-:W-:Y:S01]  /*2580*/  ISETP.GT.AND P1, PT, R7, 0x11, PT ;  /* 0x000000110700780c */ /* 0x000fe20003f24270 */
[----:B------:R-:W4:Y:S01]  /*2590*/  MUFU.TANH R54, R54 ;  /* 0x0000003600367308 */ /* 0x000f220000002400 */
[----:B------:R-:W-:-:S02]  /*25a0*/  FSEL R34, R34, -INF , P2 ;  /* 0xff80000022227808 */ /* 0x000fc40001000000 */
[----:B------:R-:W-:Y:S02]  /*25b0*/  FMNMX.FTZ R31, R30, R31, !PT ;  /* 0x0000001f1e1f7209 */ /* 0x000fe40007810000 */
[----:B------:R-:W-:Y:S02]  /*25c0*/  ISETP.GT.AND P2, PT, R7, 0x18, PT ;  /* 0x000000180700780c */ /* 0x000fe40003f44270 */
[----:B--2---:R-:W-:Y:S01]  /*25d0*/  FSEL R32, R32, -INF , P1 ;  /* 0xff80000020207808 */ /* 0x004fe20000800000 */
[----:B------:R-:W2:Y:S01]  /*25e0*/  MUFU.TANH R52, R52 ;  /* 0x0000003400347308 */ /* 0x000ea20000002400 */
[----:B------:R-:W-:Y:S01]  /*25f0*/  FMNMX.FTZ R33, R34, R31, !PT ;  /* 0x0000001f22217209 */ /* 0x000fe20007810000 */
[----:B------:R-:W-:Y:S01]  /*2600*/  FMUL.FTZ R31, R67, UR5 ;  /* 0x00000005431f7c20 */ /* 0x000fe20008410000 */
[----:B------:R-:W-:Y:S02]  /*2610*/  ISETP.GT.AND P1, PT, R7, 0x19, PT ;  /* 0x000000190700780c */ /* 0x000fe40003f24270 */
[----:B---3--:R-:W-:-:S02]  /*2620*/  FSEL R38, R38, -INF , P2 ;  /* 0xff80000026267808 */ /* 0x008fc40001000000 */
[----:B------:R-:W-:Y:S01]  /*2630*/  FMNMX.FTZ R33, R32, R33, !PT ;  /* 0x0000002120217209 */ /* 0x000fe20007810000 */
[----:B------:R-:W3:Y:S01]  /*2640*/  MUFU.TANH R58, R58 ;  /* 0x0000003a003a7308 */ /* 0x000ee20000002400 */
[C---:B------:R-:W-:Y:S02]  /*2650*/  ISETP.GT.AND P2, PT, R7.reuse, 0x20, PT ;  /* 0x000000200700780c */ /* 0x040fe40003f44270 */
[----:B-----5:R-:W-:Y:S02]  /*2660*/  FSEL R36, R36, -INF , P1 ;  /* 0xff80000024247808 */ /* 0x020fe40000800000 */
[----:B------:R-:W-:Y:S01]  /*2670*/  FMNMX.FTZ R35, R38, R33, !PT ;  /* 0x0000002126237209 */ /* 0x000fe20007810000 */
[----:B------:R-:W-:Y:S01]  /*2680*/  FMUL.FTZ R33, R70, UR5 ;  /* 0x0000000546217c20 */ /* 0x000fe20008410000 */
[----:B------:R-:W-:Y:S01]  /*2690*/  ISETP.GT.AND P1, PT, R7, 0x21, PT ;  /* 0x000000210700780c */ /* 0x000fe20003f24270 */
[----:B------:R-:W5:Y:S01]  /*26a0*/  MUFU.TANH R56, R56 ;  /* 0x0000003800387308 */ /* 0x000f620000002400 */
[----:B------:R-:W-:-:S02]  /*26b0*/  FSEL R42, R42, -INF , P2 ;  /* 0xff8000002a2a7808 */ /* 0x000fc40001000000 */
[----:B------:R-:W-:Y:S02]  /*26c0*/  FMNMX.FTZ R35, R36, R35, !PT ;  /* 0x0000002324237209 */ /* 0x000fe40007810000 */
[----:B------:R-:W-:Y:S02]  /*26d0*/  ISETP.GT.AND P2, PT, R7, 0x28, PT ;  /* 0x000000280700780c */ /* 0x000fe40003f44270 */
[----:B------:R-:W-:Y:S01]  /*26e0*/  FSEL R40, R40, -INF , P1 ;  /* 0xff80000028287808 */ /* 0x000fe20000800000 */
[----:B------:R-:W5:Y:S01]  /*26f0*/  MUFU.TANH R8, R8 ;  /* 0x0000000800087308 */ /* 0x000f620000002400 */
[----:B------:R-:W-:Y:S01]  /*2700*/  FMNMX.FTZ R37, R42, R35, !PT ;  /* 0x000000232a257209 */ /* 0x000fe20007810000 */
[----:B------:R-:W-:Y:S01]  /*2710*/  FMUL.FTZ R35, R71, UR5 ;  /* 0x0000000547237c20 */ /* 0x000fe20008410000 */
[----:B------:R-:W-:Y:S02]  /*2720*/  ISETP.GT.AND P1, PT, R7, 0x29, PT ;  /* 0x000000290700780c */ /* 0x000fe40003f24270 */
[----:B------:R-:W-:-:S02]  /*2730*/  FSEL R46, R46, -INF , P2 ;  /* 0xff8000002e2e7808 */ /* 0x000fc40001000000 */
[----:B------:R-:W-:Y:S01]  /*2740*/  FMNMX.FTZ R37, R40, R37, !PT ;  /* 0x0000002528257209 */ /* 0x000fe20007810000 */
[----:B------:R-:W5:Y:S01]  /*2750*/  MUFU.TANH R62, R62 ;  /* 0x0000003e003e7308 */ /* 0x000f620000002400 */
[C---:B------:R-:W-:Y:S02]  /*2760*/  ISETP.GT.AND P2, PT, R7.reuse, 0x30, PT ;  /* 0x000000300700780c */ /* 0x040fe40003f44270 */
[----:B-1----:R-:W-:Y:S02]  /*2770*/  FSEL R44, R44, -INF , P1 ;  /* 0xff8000002c2c7808 */ /* 0x002fe40000800000 */
[----:B------:R-:W-:Y:S01]  /*2780*/  FMNMX.FTZ R39, R46, R37, !PT ;  /* 0x000000252e277209 */ /* 0x000fe20007810000 */
[----:B------:R-:W-:Y:S01]  /*2790*/  FMUL.FTZ R37, R74, UR5 ;  /* 0x000000054a257c20 */ /* 0x000fe20008410000 */
[----:B------:R-:W-:Y:S01]  /*27a0*/  ISETP.GT.AND P1, PT, R7, 0x31, PT ;  /* 0x000000310700780c */ /* 0x000fe20003f24270 */
[----:B------:R-:W1:Y:S01]  /*27b0*/  MUFU.TANH R29, R29 ;  /* 0x0000001d001d7308 */ /* 0x000e620000002400 */
[----:B------:R-:W-:-:S02]  /*27c0*/  FSEL R50, R50, -INF , P2 ;  /* 0xff80000032327808 */ /* 0x000fc40001000000 */
[----:B------:R-:W-:Y:S02]  /*27d0*/  FMNMX.FTZ R39, R44, R39, !PT ;  /* 0x000000272c277209 */ /* 0x000fe40007810000 */
[C---:B------:R-:W-:Y:S02]  /*27e0*/  ISETP.GT.AND P2, PT, R7.reuse, 0x38, PT ;  /* 0x000000380700780c */ /* 0x040fe40003f44270 */
[----:B0-----:R-:W-:Y:S01]  /*27f0*/  FSEL R48, R48, -INF , P1 ;  /* 0xff80000030307808 */ /* 0x001fe20000800000 */
[----:B------:R-:W0:Y:S01]  /*2800*/  MUFU.TANH R31, R31 ;  /* 0x0000001f001f7308 */ /* 0x000e220000002400 */
[----:B------:R-:W-:Y:S02]  /*2810*/  FMNMX.FTZ R39, R50, R39, !PT ;  /* 0x0000002732277209 */ /* 0x000fe40007810000 */
[----:B------:R-:W-:Y:S02]  /*2820*/  ISETP.GT.AND P1, PT, R7, 0x39, PT ;  /* 0x000000390700780c */ /* 0x000fe40003f24270 */
[----:B----4-:R-:W-:-:S02]  /*2830*/  FSEL R54, R54, -INF , P2 ;  /* 0xff80000036367808 */ /* 0x010fc40001000000 */
[----:B------:R-:W-:Y:S01]  /*2840*/  FMNMX.FTZ R39, R48, R39, !PT ;  /* 0x0000002730277209 */ /* 0x000fe20007810000 */
[----:B------:R-:W4:Y:S01]  /*2850*/  MUFU.TANH R33, R33 ;  /* 0x0000002100217308 */ /* 0x000f220000002400 */
[C---:B------:R-:W-:Y:S02]  /*2860*/  ISETP.GT.AND P2, PT, R7.reuse, 0x40, PT ;  /* 0x000000400700780c */ /* 0x040fe40003f44270 */
[----:B--2---:R-:W-:Y:S02]  /*2870*/  FSEL R52, R52, -INF , P1 ;  /* 0xff80000034347808 */ /* 0x004fe40000800000 */
[----:B------:R-:W-:Y:S02]  /*2880*/  FMNMX.FTZ R39, R54, R39, !PT ;  /* 0x0000002736277209 */ /* 0x000fe40007810000 */
[----:B------:R-:W-:Y:S01]  /*2890*/  ISETP.GT.AND P1, PT, R7, 0x41, PT ;  /* 0x000000410700780c */ /* 0x000fe20003f24270 */
[----:B------:R-:W2:Y:S01]  /*28a0*/  MUFU.TANH R35, R35 ;  /* 0x0000002300237308 */ /* 0x000ea20000002400 */
[----:B---3--:R-:W-:-:S02]  /*28b0*/  FSEL R58, R58, -INF , P2 ;  /* 0xff8000003a3a7808 */ /* 0x008fc40001000000 */
[----:B------:R-:W-:Y:S02]  /*28c0*/  FMNMX.FTZ R39, R52, R39, !PT ;  /* 0x0000002734277209 */ /* 0x000fe40007810000 */
[C---:B------:R-:W-:Y:S02]  /*28d0*/  ISETP.GT.AND P2, PT, R7.reuse, 0x48, PT ;  /* 0x000000480700780c */ /* 0x040fe40003f44270 */
[----:B-----5:R-:W-:Y:S01]  /*28e0*/  FSEL R56, R56, -INF , P1 ;  /* 0xff80000038387808 */ /* 0x020fe20000800000 */
[----:B------:R-:W3:Y:S01]  /*28f0*/  MUFU.TANH R37, R37 ;  /* 0x0000002500257308 */ /* 0x000ee20000002400 */
[----:B------:R-:W-:Y:S02]  /*2900*/  FMNMX.FTZ R39, R58, R39, !PT ;  /* 0x000000273a277209 */ /* 0x000fe40007810000 */
[C---:B------:R-:W-:Y:S02]  /*2910*/  ISETP.GT.AND P1, PT, R7.reuse, 0x49, PT ;  /* 0x000000490700780c */ /* 0x040fe40003f24270 */
[----:B------:R-:W-:Y:S01]  /*2920*/  FSEL R66, R8, -INF , P2 ;  /* 0xff80000008427808 */ /* 0x000fe20001000000 */
[----:B------:R-:W-:Y:S01]  /*2930*/  FMUL.FTZ R8, R82, UR5 ;  /* 0x0000000552087c20 */ /* 0x000fe20008410000 */
[----:B------:R-:W-:Y:S01]  /*2940*/  FMNMX.FTZ R39, R56, R39, !PT ;  /* 0x0000002738277209 */ /* 0x000fe20007810000 */
[----:B------:R-:W5:Y:S01]  /*2950*/  MUFU.TANH R92, R92 ;  /* 0x0000005c005c7308 */ /* 0x000f620000002400 */
[----:B------:R-:W-:-:S02]  /*2960*/  ISETP.GT.AND P2, PT, R7, 0x50, PT ;  /* 0x000000500700780c */ /* 0x000fc40003f44270 */
[----:B------:R-:W-:Y:S02]  /*2970*/  FSEL R62, R62, -INF , P1 ;  /* 0xff8000003e3e7808 */ /* 0x000fe40000800000 */
[----:B------:R-:W-:Y:S02]  /*2980*/  FMNMX.FTZ R39, R66, R39, !PT ;  /* 0x0000002742277209 */ /* 0x000fe40007810000 */
[----:B------:R-:W-:Y:S01]  /*2990*/  ISETP.GT.AND P1, PT, R7, 0x51, PT ;  /* 0x000000510700780c */ /* 0x000fe20003f24270 */
[----:B------:R4:W5:Y:S01]  /*29a0*/  MUFU.TANH R94, R78 ;  /* 0x0000004e005e7308 */ /* 0x0009620000002400 */
[----:B-1----:R-:W-:Y:S01]  /*29b0*/  FSEL R70, R29, -INF , P2 ;  /* 0xff8000001d467808 */ /* 0x002fe20001000000 */
[----:B------:R-:W-:Y:S01]  /*29c0*/  FMUL.FTZ R29, R60, UR5 ;  /* 0x000000053c1d7c20 */ /* 0x000fe20008410000 */
[----:B------:R-:W-:Y:S02]  /*29d0*/  FMNMX.FTZ R39, R62, R39, !PT ;  /* 0x000000273e277209 */ /* 0x000fe40007810000 */
[----:B------:R-:W-:-:S02]  /*29e0*/  ISETP.GT.AND P2, PT, R7, 0x58, PT ;  /* 0x000000580700780c */ /* 0x000fc40003f44270 */
[----:B0-----:R-:W-:Y:S01]  /*29f0*/  FSEL R74, R31, -INF , P1 ;  /* 0xff8000001f4a7808 */ /* 0x001fe20000800000 */
[----:B------:R-:W0:Y:S01]  /*2a00*/  MUFU.TANH R79, R79 ;  /* 0x0000004f004f7308 */ /* 0x000e220000002400 */
[----:B------:R-:W-:Y:S01]  /*2a10*/  FMNMX.FTZ R39, R70, R39, !PT ;  /* 0x0000002746277209 */ /* 0x000fe20007810000 */
[----:B------:R-:W-:Y:S01]  /*2a20*/  FMUL.FTZ R31, R61, UR5 ;  /* 0x000000053d1f7c20 */ /* 0x000fe20008410000 */
[----:B------:R-:W-:Y:S01]  /*2a30*/  ISETP.GT.AND P1, PT, R7, 0x59, PT ;  /* 0x000000590700780c */ /* 0x000fe20003f24270 */
[----:B------:R-:W-:Y:S01]  /*2a40*/  FMUL.FTZ R61, R85, UR5 ;  /* 0x00000005553d7c20 */ /* 0x000fe20008410000 */
[----:B----4-:R-:W-:Y:S01]  /*2a50*/  FSEL R78, R33, -INF , P2 ;  /* 0xff800000214e7808 */ /* 0x010fe20001000000 */
[----:B------:R-:W-:Y:S01]  /*2a60*/  FMUL.FTZ R33, R64, UR5 ;  /* 0x0000000540217c20 */ /* 0x000fe20008410000 */
[----:B------:R-:W-:Y:S01]  /*2a70*/  FMNMX.FTZ R39, R74, R39, !PT ;  /* 0x000000274a277209 */ /* 0x000fe20007810000 */
[----:B------:R1:W4:Y:S01]  /*2a80*/  MUFU.TANH R41, R8 ;  /* 0x0000000800297308 */ /* 0x0003220000002400 */
[----:B------:R-:W-:-:S02]  /*2a90*/  ISETP.GT.AND P2, PT, R7, 0x60, PT ;  /* 0x000000600700780c */ /* 0x000fc40003f44270 */
[----:B--2---:R-:W-:Y:S01]  /*2aa0*/  FSEL R82, R35, -INF , P1 ;  /* 0xff80000023527808 */ /* 0x004fe20000800000 */
[----:B------:R-:W-:Y:S01]  /*2ab0*/  FMUL.FTZ R35, R65, UR5 ;  /* 0x0000000541237c20 */ /* 0x000fe20008410000 */
[----:B------:R-:W-:Y:S02]  /*2ac0*/  FMNMX.FTZ R39, R78, R39, !PT ;  /* 0x000000274e277209 */ /* 0x000fe40007810000 */
[----:B------:R-:W-:Y:S01]  /*2ad0*/  ISETP.GT.AND P1, PT, R7, 0x61, PT ;  /* 0x000000610700780c */ /* 0x000fe20003f24270 */
[----:B------:R-:W2:Y:S01]  /*2ae0*/  MUFU.TANH R83, R83 ;  /* 0x0000005300537308 */ /* 0x000ea20000002400 */
[----:B-1----:R-:W-:Y:S01]  /*2af0*/  FMUL.FTZ R8, R86, UR5 ;  /* 0x0000000556087c20 */ /* 0x002fe20008410000 */
[----:B---3--:R-:W-:Y:S01]  /*2b00*/  FSEL R86, R37, -INF , P2 ;  /* 0xff80000025567808 */ /* 0x008fe20001000000 */
[----:B------:R-:W-:Y:S01]  /*2b10*/  FMUL.FTZ R37, R68, UR5 ;  /* 0x0000000544257c20 */ /* 0x000fe20008410000 */
[----:B------:R-:W-:Y:S02]  /*2b20*/  FMNMX.FTZ R39, R82, R39, !PT ;  /* 0x0000002752277209 */ /* 0x000fe40007810000 */
[----:B------:R-:W-:-:S02]  /*2b30*/  ISETP.GT.AND P2, PT, R7, 0x68, PT ;  /* 0x000000680700780c */ /* 0x000fc40003f44270 */
[----:B-----5:R-:W-:Y:S01]  /*2b40*/  FSEL R92, R92, -INF , P1 ;  /* 0xff8000005c5c7808 */ /* 0x020fe20000800000 */
[----:B------:R-:W1:Y:S01]  /*2b50*/  MUFU.TANH R8, R8 ;  /* 0x0000000800087308 */ /* 0x000e620000002400 */
[----:B------:R-:W-:Y:S02]  /*2b60*/  FMNMX.FTZ R39, R86, R39, !PT ;  /* 0x0000002756277209 */ /* 0x000fe40007810000 */
[C---:B------:R-:W-:Y:S02]  /*2b70*/  ISETP.GT.AND P1, PT, R7.reuse, 0x69, PT ;  /* 0x000000690700780c */ /* 0x040fe40003f24270 */
[----:B------:R-:W-:Y:S02]  /*2b80*/  FSEL R94, R94, -INF , P2 ;  /* 0xff8000005e5e7808 */ /* 0x000fe40001000000 */
[----:B------:R-:W-:Y:S01]  /*2b90*/  FMNMX.FTZ R39, R92, R39, !PT ;  /* 0x000000275c277209 */ /* 0x000fe20007810000 */
[----:B------:R-:W3:Y:S01]  /*2ba0*/  MUFU.TANH R87, R87 ;  /* 0x0000005700577308 */ /* 0x000ee20000002400 */
[----:B------:R-:W-:-:S02]  /*2bb0*/  ISETP.GT.AND P2, PT, R7, 0x70, PT ;  /* 0x000000700700780c */ /* 0x000fc40003f44270 */
[----:B0-----:R-:W-:Y:S02]  /*2bc0*/  FSEL R98, R79, -INF , P1 ;  /* 0xff8000004f627808 */ /* 0x001fe40000800000 */
[----:B------:R-:W-:Y:S02]  /*2bd0*/  FMNMX.FTZ R39, R94, R39, !PT ;  /* 0x000000275e277209 */ /* 0x000fe40007810000 */
[----:B------:R-:W-:Y:S01]  /*2be0*/  ISETP.GT.AND P1, PT, R7, 0x71, PT ;  /* 0x000000710700780c */ /* 0x000fe20003f24270 */
[----:B------:R-:W-:Y:S01]  /*2bf0*/  MUFU.TANH R3, R3 ;  /* 0x0000000300037308 */ /* 0x000fe20000002400 */
[----:B----4-:R-:W-:Y:S01]  /*2c00*/  FSEL R60, R41, -INF , P2 ;  /* 0xff800000293c7808 */ /* 0x010fe20001000000 */
[----:B------:R-:W-:Y:S01]  /*2c10*/  FMUL.FTZ R41, R72, UR5 ;  /* 0x0000000548297c20 */ /* 0x000fe20008410000 */
[----:B------:R-:W-:Y:S02]  /*2c20*/  FMNMX.FTZ R39, R98, R39, !PT ;  /* 0x0000002762277209 */ /* 0x000fe40007810000 */
[----:B------:R-:W-:-:S02]  /*2c30*/  ISETP.GT.AND P2, PT, R7, 0x78, PT ;  /* 0x000000780700780c */ /* 0x000fc40003f44270 */
[----:B--2---:R-:W-:Y:S01]  /*2c40*/  FSEL R96, R83, -INF , P1 ;  /* 0xff80000053607808 */ /* 0x004fe20000800000 */
[----:B------:R-:W0:Y:S01]  /*2c50*/  MUFU.TANH R4, R4 ;  /* 0x0000000400047308 */ /* 0x000e220000002400 */
[----:B------:R-:W-:Y:S02]  /*2c60*/  FMNMX.FTZ R39, R60, R39, !PT ;  /* 0x000000273c277209 */ /* 0x000fe40007810000 */
[----:B------:R-:W-:Y:S02]  /*2c70*/  ISETP.GT.AND P1, PT, R7, 0x79, PT ;  /* 0x000000790700780c */ /* 0x000fe40003f24270 */
[----:B-1----:R-:W-:Y:S02]  /*2c80*/  FSEL R100, R8, -INF , P2 ;  /* 0xff80000008647808 */ /* 0x002fe40001000000 */
[----:B------:R-:W-:Y:S01]  /*2c90*/  FMNMX.FTZ R39, R96, R39, !PT ;  /* 0x0000002760277209 */ /* 0x000fe20007810000 */
[----:B------:R-:W1:Y:S01]  /*2ca0*/  MUFU.TANH R5, R5 ;  /* 0x0000000500057308 */ /* 0x000e620000002400 */
[----:B---3--:R-:W-:-:S02]  /*2cb0*/  FSEL R102, R87, -INF , P1 ;  /* 0xff80000057667808 */ /* 0x008fc40000800000 */
[----:B------:R-:W-:Y:S02]  /*2cc0*/  FMNMX.FTZ R39, R100, R39, !PT ;  /* 0x0000002764277209 */ /* 0x000fe40007810000 */
[----:B------:R-:W-:Y:S02]  /*2cd0*/  VIADDMNMX R59, R55, R106, R59, PT ;  /* 0x0000006a373b7246 */ /* 0x000fe4000380013b */
[----:B------:R-:W-:Y:S01]  /*2ce0*/  FMNMX.FTZ R7, R102, R39, !PT ;  /* 0x0000002766077209 */ /* 0x000fe20007810000 */
[----:B------:R-:W-:Y:S01]  /*2cf0*/  MUFU.TANH R6, R6 ;  /* 0x0000000600067308 */ /* 0x000fe20000002400 */
[----:B------:R-:W-:Y:S01]  /*2d00*/  ISETP.GT.AND P2, PT, R59, 0x1, PT ;  /* 0x000000013b00780c */ /* 0x000fe20003f44270 */
[----:B------:R-:W-:Y:S01]  /*2d10*/  FMUL.FTZ R39, R69, UR5 ;  /* 0x0000000545277c20 */ /* 0x000fe20008410000 */
[----:B------:R-:W-:Y:S01]  /*2d20*/  ISETP.GT.AND P3, PT, R59, 0x8, PT ;  /* 0x000000083b00780c */ /* 0x000fe20003f64270 */
[----:B------:R-:W2:Y:S01]  /*2d30*/  SHFL.BFLY PT, R8, R7, 0x2, 0x1f ;  /* 0x0c401f0007087f89 */ /* 0x000ea200000e0000 */
[----:B0-----:R-:W-:-:S02]  /*2d40*/  FSEL R4, R4, -INF , P2 ;  /* 0xff80000004047808 */ /* 0x001fc40001000000 */
[----:B------:R-:W-:Y:S01]  /*2d50*/  ISETP.GT.AND P2, PT, R59, 0x10, PT ;  /* 0x000000103b00780c */ /* 0x000fe20003f44270 */
[----:B------:R-:W0:Y:S01]  /*2d60*/  MUFU.TANH R9, R9 ;  /* 0x0000000900097308 */ /* 0x000e220000002400 */
[----:B-1----:R-:W-:-:S07]  /*2d70*/  FSEL R68, R5, -INF , P3 ;  /* 0xff80000005447808 */ /* 0x002fce0001800000 */
[----:B------:R-:W-:Y:S08]  /*2d80*/  MUFU.TANH R10, R10 ;  /* 0x0000000a000a7308 */ /* 0x000ff00000002400 */
[----:B------:R-:W1:Y:S01]  /*2d90*/  MUFU.TANH R11, R11 ;  /* 0x0000000b000b7308 */ /* 0x000e620000002400 */
[----:B0-----:R-:W-:Y:S02]  /*2da0*/  FSEL R80, R9, -INF , P2 ;  /* 0xff80000009507808 */ /* 0x001fe40001000000 */
[----:B------:R-:W-:-:S02]  /*2db0*/  ISETP.GT.AND P2, PT, R59, 0x18, PT ;  /* 0x000000183b00780c */ /* 0x000fc40003f44270 */
[----:B--2---:R-:W-:Y:S01]  /*2dc0*/  FMNMX.FTZ R57, R7, R8, !PT ;  /* 0x0000000807397209 */ /* 0x004fe20007810000 */
[----:B------:R-:W-:Y:S02]  /*2dd0*/  IMAD.U32 R7, RZ, RZ, UR6 ;  /* 0x00000006ff077e24 */ /* 0x000fe4000f8e00ff */
[----:B------:R-:W0:Y:S02]  /*2de0*/  MUFU.TANH R12, R12 ;  /* 0x0000000c000c7308 */ /* 0x000e240000002400 */
[----:B------:R-:W2:Y:S06]  /*2df0*/  SHFL.BFLY PT, R8, R57, 0x1, 0x1f ;  /* 0x0c201f0039087f89 */ /* 0x000eac00000e0000 */
[----:B------:R-:W3:Y:S08]  /*2e00*/  MUFU.TANH R13, R13 ;  /* 0x0000000d000d7308 */ /* 0x000ef00000002400 */
[----:B------:R-:W4:Y:S08]  /*2e10*/  MUFU.TANH R14, R14 ;  /* 0x0000000e000e7308 */ /* 0x000f300000002400 */
[----:B------:R-:W5:Y:S01]  /*2e20*/  MUFU.TANH R15, R15 ;  /* 0x0000000f000f7308 */ /* 0x000f620000002400 */
[----:B--2---:R-:W-:Y:S01]  /*2e30*/  FMNMX.FTZ R8, R57, R8, !PT ;  /* 0x0000000839087209 */ /* 0x004fe20007810000 */
[----:B------:R-:W-:Y:S01]  /*2e40*/  FMUL.FTZ R57, R84, UR5 ;  /* 0x0000000554397c20 */ /* 0x000fe20008410000 */
[----:B-1----:R-:W-:-:S02]  /*2e50*/  FSEL R84, R11, -INF , P2 ;  /* 0xff8000000b547808 */ /* 0x002fc40001000000 */
[C---:B------:R-:W-:Y:S01]  /*2e60*/  FSETP.NEU.FTZ.AND P1, PT, R8.reuse, -INF , PT ;  /* 0xff8000000800780b */ /* 0x040fe20003f3d000 */
[-C--:B------:R-:W-:Y:S02]  /*2e70*/  FMUL.FTZ R63, R8, R7.reuse ;  /* 0x00000007083f7220 */ /* 0x080fe40000410000 */
[----:B------:R-:W1:Y:S01]  /*2e80*/  MUFU.TANH R20, R20 ;  /* 0x0000001400147308 */ /* 0x000e620000002400 */
[----:B------:R-:W-:Y:S02]  /*2e90*/  ISETP.GT.AND P2, PT, R59, 0x20, PT ;  /* 0x000000203b00780c */ /* 0x000fe40003f44270 */
[----:B------:R-:W-:Y:S02]  /*2ea0*/  R2UR UR5, R0 ;  /* 0x00000000000572ca */ /* 0x000fe400000e0000 */
[----:B------:R-:W-:Y:S02]  /*2eb0*/  FSEL R53, R63, RZ, P1 ;  /* 0x000000ff3f357208 */ /* 0x000fe40000800000 */
[----:B------:R-:W-:Y:S01]  /*2ec0*/  ISETP.GT.AND P1, PT, R59, RZ, PT ;  /* 0x000000ff3b00720c */ /* 0x000fe20003f24270 */
[----:B------:R-:W2:Y:S02]  /*2ed0*/  MUFU.TANH R21, R21 ;  /* 0x0000001500157308 */ /* 0x000ea40000002400 */
[-CC-:B------:R-:W-:Y:S01]  /*2ee0*/  FFMA.FTZ R90, R90, R7.reuse, -R53.reuse ;  /* 0x000000075a5a7223 */ /* 0x180fe20000010835 */
[----:B------:R-:W-:Y:S01]  /*2ef0*/  FSEL R64, R3, -INF , P1 ;  /* 0xff80000003407808 */ /* 0x000fe20000800000 */
[-CC-:B------:R-:W-:Y:S01]  /*2f00*/  FFMA.FTZ R72, R104, R7.reuse, -R53.reuse ;  /* 0x0000000768487223 */ /* 0x180fe20000010835 */
[C---:B------:R-:W-:Y:S01]  /*2f10*/  ISETP.GT.AND P1, PT, R59.reuse, 0x9, PT ;  /* 0x000000093b00780c */ /* 0x040fe20003f24270 */
[-CC-:B------:R-:W-:Y:S01]  /*2f20*/  FFMA.FTZ R55, R108, R7.reuse, -R53.reuse ;  /* 0x000000076c377223 */ /* 0x180fe20000010835 */
[----:B------:R-:W-:Y:S01]  /*2f30*/  FMNMX.FTZ R3, R64, R4, !PT ;  /* 0x0000000440037209 */ /* 0x000fe20007810000 */
[----:B------:R-:W2:Y:S01]  /*2f40*/  MUFU.TANH R24, R24 ;  /* 0x0000001800187308 */ /* 0x000ea20000002400 */
[----:B------:R-:W-:Y:S01]  /*2f50*/  FSEL R76, R6, -INF , P1 ;  /* 0xff800000064c7808 */ /* 0x000fe20000800000 */
[--C-:B------:R-:W-:Y:S01]  /*2f60*/  FFMA.FTZ R6, R34, R7, -R53.reuse ;  /* 0x0000000722067223 */ /* 0x100fe20000010835 */
[----:B------:R-:W-:Y:S01]  /*2f70*/  FMNMX.FTZ R5, R68, R3, !PT ;  /* 0x0000000344057209 */ /* 0x000fe20007810000 */
[-CC-:B------:R-:W-:Y:S01]  /*2f80*/  FFMA.FTZ R30, R30, R7.reuse, -R53.reuse ;  /* 0x000000071e1e7223 */ /* 0x180fe20000010835 */
[C---:B------:R-:W-:Y:S01]  /*2f90*/  ISETP.GT.AND P1, PT, R59.reuse, 0x11, PT ;  /* 0x000000113b00780c */ /* 0x040fe20003f24270 */
[--C-:B------:R-:W-:Y:S01]  /*2fa0*/  FFMA.FTZ R56, R56, R7, -R53.reuse ;  /* 0x0000000738387223 */ /* 0x100fe20000010835 */
[----:B------:R-:W-:Y:S01]  /*2fb0*/  FMNMX.FTZ R5, R76, R5, !PT ;  /* 0x000000054c057209 */ /* 0x000fe20007810000 */
[----:B------:R4:W-:Y:S01]  /*2fc0*/  MUFU.EX2 R3, R90 ;  /* 0x0000005a00037308 */ /* 0x0009e20000000800 */
[----:B------:R-:W-:Y:S01]  /*2fd0*/  FSEL R10, R10, -INF , P1 ;  /* 0xff8000000a0a7808 */ /* 0x000fe20000800000 */
[----:B------:R-:W-:Y:S01]  /*2fe0*/  UIADD3 UR5, UR5, 0x2d840, URZ ;  /* 0x0002d84005057890 */ /* 0x000fe2000fffe03f */
[----:B------:R-:W-:Y:S01]  /*2ff0*/  FMNMX.FTZ R5, R80, R5, !PT ;  /* 0x0000000550057209 */ /* 0x000fe20007810000 */
[----:B------:R-:W-:Y:S01]  /*3000*/  FFMA.FTZ R62, R62, R7, -R53 ;  /* 0x000000073e3e7223 */ /* 0x000fe20000010835 */
[----:B------:R-:W-:Y:S01]  /*3010*/  ISETP.GT.AND P1, PT, R59, 0x19, PT ;  /* 0x000000193b00780c */ /* 0x000fe20003f24270 */
[----:B------:R-:W-:Y:S01]  /*3020*/  UPRMT UR5, UR42, 0x654, UR5 ;  /* 0x000006542a057896 */ /* 0x000fe20008000005 */
[----:B------:R-:W-:Y:S01]  /*3030*/  FMNMX.FTZ R5, R10, R5, !PT ;  /* 0x000000050a057209 */ /* 0x000fe20007810000 */
[----:B------:R-:W2:Y:S01]  /*3040*/  MUFU.TANH R25, R25 ;  /* 0x0000001900197308 */ /* 0x000ea20000002400 */
[----:B0-----:R-:W-:-:S02]  /*3050*/  FSEL R12, R12, -INF , P1 ;  /* 0xff8000000c0c7808 */ /* 0x001fc40000800000 */
[----:B------:R-:W-:Y:S02]  /*3060*/  FMNMX.FTZ R9, R84, R5, !PT ;  /* 0x0000000554097209 */ /* 0x000fe40007810000 */
[----:B------:R-:W-:Y:S02]  /*3070*/  ISETP.GT.AND P1, PT, R59, 0x21, PT ;  /* 0x000000213b00780c */ /* 0x000fe40003f24270 */
[----:B---3--:R-:W-:Y:S01]  /*3080*/  FSEL R34, R13, -INF , P2 ;  /* 0xff8000000d227808 */ /* 0x008fe20001000000 */
[----:B------:R-:W0:Y:S01]  /*3090*/  MUFU.TANH R26, R26 ;  /* 0x0000001a001a7308 */ /* 0x000e220000002400 */
[----:B------:R-:W-:Y:S01]  /*30a0*/  FMNMX.FTZ R9, R12, R9, !PT ;  /* 0x000000090c097209 */ /* 0x000fe20007810000 */
[----:B------:R-:W-:Y:S01]  /*30b0*/  SYNCS.ARRIVE.TRANS64.RED.A1T0 RZ, [UR5], RZ ;  /* 0x000000ffffff79a7 */ /* 0x000fe20008100405 */
[C---:B------:R-:W-:Y:S02]  /*30c0*/  ISETP.GT.AND P2, PT, R59.reuse, 0x28, PT ;  /* 0x000000283b00780c */ /* 0x040fe40003f44270 */
[----:B----4-:R-:W-:Y:S01]  /*30d0*/  FSEL R90, R14, -INF , P1 ;  /* 0xff8000000e5a7808 */ /* 0x010fe20000800000 */
[----:B------:R-:W-:Y:S01]  /*30e0*/  FFMA.FTZ R14, R32, R7, -R53 ;  /* 0x00000007200e7223 */ /* 0x000fe20000010835 */
[----:B------:R-:W-:Y:S01]  /*30f0*/  FMNMX.FTZ R9, R34, R9, !PT ;  /* 0x0000000922097209 */ /* 0x000fe20007810000 */
[----:B------:R3:W-:Y:S01]  /*3100*/  MUFU.EX2 R5, R6 ;  /* 0x0000000600057308 */ /* 0x0007e20000000800 */
[----:B------:R-:W-:-:S02]  /*3110*/  ISETP.GT.AND P1, PT, R59, 0x29, PT ;  /* 0x000000293b00780c */ /* 0x000fc40003f24270 */
[----:B-----5:R-:W-:Y:S02]  /*3120*/  FSEL R32, R15, -INF , P2 ;  /* 0xff8000000f207808 */ /* 0x020fe40001000000 */
[----:B------:R-:W-:Y:S02]  /*3130*/  FMNMX.FTZ R9, R90, R9, !PT ;  /* 0x000000095a097209 */ /* 0x000fe40007810000 */
[C---:B------:R-:W-:Y:S01]  /*3140*/  ISETP.GT.AND P2, PT, R59.reuse, 0x30, PT ;  /* 0x000000303b00780c */ /* 0x040fe20003f44270 */
[----:B------:R-:W-:Y:S01]  /*3150*/  MUFU.TANH R27, R27 ;  /* 0x0000001b001b7308 */ /* 0x000fe20000002400 */
[----:B-1----:R-:W-:Y:S01]  /*3160*/  FSEL R20, R20, -INF , P1 ;  /* 0xff80000014147808 */ /* 0x002fe20000800000 */
[----:B---3--:R-:W-:Y:S01]  /*3170*/  FFMA.FTZ R6, R38, R7, -R53 ;  /* 0x0000000726067223 */ /* 0x008fe20000010835 */
[----:B------:R-:W-:Y:S02]  /*3180*/  FMNMX.FTZ R11, R32, R9, !PT ;  /* 0x00000009200b7209 */ /* 0x000fe40007810000 */
[----:B------:R-:W-:-:S02]  /*3190*/  ISETP.GT.AND P1, PT, R59, 0x31, PT ;  /* 0x000000313b00780c */ /* 0x000fc40003f24270 */
[----:B--2---:R-:W-:Y:S01]  /*31a0*/  FSEL R38, R21, -INF , P2 ;  /* 0xff80000015267808 */ /* 0x004fe20001000000 */
[----:B------:R-:W1:Y:S01]  /*31b0*/  MUFU.TANH R28, R28 ;  /* 0x0000001c001c7308 */ /* 0x000e620000002400 */
[----:B------:R-:W-:Y:S01]  /*31c0*/  FMNMX.FTZ R11, R20, R11, !PT ;  /* 0x0000000b140b7209 */ /* 0x000fe20007810000 */
[-CC-:B------:R-:W-:Y:S01]  /*31d0*/  FFMA.FTZ R21, R50, R7.reuse, -R53.reuse ;  /* 0x0000000732157223 */ /* 0x180fe20000010835 */
[C---:B------:R-:W-:Y:S01]  /*31e0*/  ISETP.GT.AND P2, PT, R59.reuse, 0x38, PT ;  /* 0x000000383b00780c */ /* 0x040fe20003f44270 */
[-CC-:B------:R-:W-:Y:S01]  /*31f0*/  FFMA.FTZ R50, R92, R7.reuse, -R53.reuse ;  /* 0x000000075c327223 */ /* 0x180fe20000010835 */
[----:B------:R-:W-:Y:S01]  /*3200*/  FSEL R104, R24, -INF , P1 ;  /* 0xff80000018687808 */ /* 0x000fe20000800000 */
[----:B------:R-:W-:Y:S01]  /*3210*/  FFMA.FTZ R24, R36, R7, -R53 ;  /* 0x0000000724187223 */ /* 0x000fe20000010835 */
[----:B------:R-:W-:Y:S01]  /*3220*/  FMNMX.FTZ R11, R38, R11, !PT ;  /* 0x0000000b260b7209 */ /* 0x000fe20007810000 */
[----:B------:R-:W2:Y:S01]  /*3230*/  MUFU.TANH R29, R29 ;  /* 0x0000001d001d7308 */ /* 0x000ea20000002400 */
[----:B------:R-:W-:-:S02]  /*3240*/  ISETP.GT.AND P1, PT, R59, 0x39, PT ;  /* 0x000000393b00780c */ /* 0x000fc40003f24270 */
[----:B------:R-:W-:Y:S02]  /*3250*/  CS2R R92, SRZ ;  /* 0x00000000005c7805 */ /* 0x000fe4000001ff00 */
[----:B------:R-:W-:Y:S02]  /*3260*/  FSEL R36, R25, -INF , P2 ;  /* 0xff80000019247808 */ /* 0x000fe40001000000 */
[----:B------:R-:W-:Y:S02]  /*3270*/  FMNMX.FTZ R11, R104, R11, !PT ;  /* 0x0000000b680b7209 */ /* 0x000fe40007810000 */
[----:B------:R-:W-:Y:S01]  /*3280*/  ISETP.GT.AND P2, PT, R59, 0x40, PT ;  /* 0x000000403b00780c */ /* 0x000fe20003f44270 */
[----:B------:R-:W3:Y:S01]  /*3290*/  MUFU.TANH R31, R31 ;  /* 0x0000001f001f7308 */ /* 0x000ee20000002400 */
[----:B0-----:R-:W-:Y:S02]  /*32a0*/  FSEL R26, R26, -INF , P1 ;  /* 0xff8000001a1a7808 */ /* 0x001fe40000800000 */
[----:B------:R-:W-:-:S02]  /*32b0*/  FMNMX.FTZ R13, R36, R11, !PT ;  /* 0x0000000b240d7209 */ /* 0x000fc40007810000 */
[C---:B------:R-:W-:Y:S02]  /*32c0*/  ISETP.GT.AND P1, PT, R59.reuse, 0x41, PT ;  /* 0x000000413b00780c */ /* 0x040fe40003f24270 */
[----:B------:R-:W-:Y:S01]  /*32d0*/  FMNMX.FTZ R13, R26, R13, !PT ;  /* 0x0000000d1a0d7209 */ /* 0x000fe20007810000 */
[----:B------:R0:W-:Y:S01]  /*32e0*/  MUFU.EX2 R9, R6 ;  /* 0x0000000600097308 */ /* 0x0001e20000000800 */
[----:B-1----:R-:W-:Y:S01]  /*32f0*/  FSEL R106, R28, -INF , P1 ;  /* 0xff8000001c6a7808 */ /* 0x002fe20000800000 */
[-CC-:B------:R-:W-:Y:S01]  /*3300*/  FFMA.FTZ R28, R40, R7.reuse, -R53.reuse ;  /* 0x00000007281c7223 */ /* 0x180fe20000010835 */
[----:B------:R-:W-:Y:S01]  /*3310*/  ISETP.GT.AND P1, PT, R59, 0x49, PT ;  /* 0x000000493b00780c */ /* 0x000fe20003f24270 */
[-CC-:B------:R-:W-:Y:S01]  /*3320*/  FFMA.FTZ R40, R44, R7.reuse, -R53.reuse ;  /* 0x000000072c287223 */ /* 0x180fe20000010835 */
[-CC-:B------:R-:W-:Y:S01]  /*3330*/  FFMA.FTZ R44, R48, R7.reuse, -R53.reuse ;  /* 0x00000007302c7223 */ /* 0x180fe20000010835 */
[-CC-:B------:R-:W-:Y:S01]  /*3340*/  FFMA.FTZ R48, R52, R7.reuse, -R53.reuse ;  /* 0x0000000734307223 */ /* 0x180fe20000010835 */
[-CC-:B------:R-:W-:Y:S01]  /*3350*/  FFMA.FTZ R52, R82, R7.reuse, -R53.reuse ;  /* 0x0000000752347223 */ /* 0x180fe20000010835 */
[----:B------:R-:W1:Y:S01]  /*3360*/  MUFU.TANH R33, R33 ;  /* 0x0000002100217308 */ /* 0x000e620000002400 */
[----:B0-----:R-:W-:Y:S01]  /*3370*/  FFMA.FTZ R6, R42, R7, -R53 ;  /* 0x000000072a067223 */ /* 0x001fe20000010835 */
[----:B------:R-:W-:-:S02]  /*3380*/  FSEL R42, R27, -INF , P2 ;  /* 0xff8000001b2a7808 */ /* 0x000fc40001000000 */
[----:B------:R-:W-:Y:S02]  /*3390*/  ISETP.GT.AND P2, PT, R59, 0x48, PT ;  /* 0x000000483b00780c */ /* 0x000fe40003f44270 */
[----:B------:R-:W-:Y:S02]  /*33a0*/  FMNMX.FTZ R13, R42, R13, !PT ;  /* 0x0000000d2a0d7209 */ /* 0x000fe40007810000 */
[----:B------:R-:W0:Y:S01]  /*33b0*/  MUFU.TANH R35, R35 ;  /* 0x0000002300237308 */ /* 0x000e220000002400 */
[----:B--2---:R-:W-:Y:S02]  /*33c0*/  FSEL R108, R29, -INF , P2 ;  /* 0xff8000001d6c7808 */ /* 0x004fe40001000000 */
[----:B------:R-:W-:Y:S02]  /*33d0*/  FMNMX.FTZ R13, R106, R13, !PT ;  /* 0x0000000d6a0d7209 */ /* 0x000fe40007810000 */
[----:B------:R-:W-:Y:S02]  /*33e0*/  ISETP.GT.AND P2, PT, R59, 0x50, PT ;  /* 0x000000503b00780c */ /* 0x000fe40003f44270 */
[----:B---3--:R-:W-:Y:S01]  /*33f0*/  FSEL R110, R31, -INF , P1 ;  /* 0xff8000001f6e7808 */ /* 0x008fe20000800000 */
[----:B------:R-:W2:Y:S01]  /*3400*/  MUFU.TANH R37, R37 ;  /* 0x0000002500257308 */ /* 0x000ea20000002400 */
[----:B------:R-:W-:Y:S01]  /*3410*/  FMNMX.FTZ R13, R108, R13, !PT ;  /* 0x0000000d6c0d7209 */ /* 0x000fe20007810000 */
[----:B------:R-:W-:Y:S01]  /*3420*/  FFMA.FTZ R31, R46, R7, -R53 ;  /* 0x000000072e1f7223 */ /* 0x000fe20000010835 */
[----:B------:R-:W-:-:S02]  /*3430*/  ISETP.GT.AND P1, PT, R59, 0x51, PT ;  /* 0x000000513b00780c */ /* 0x000fc40003f24270 */
[----:B-1----:R-:W-:Y:S01]  /*3440*/  FSEL R46, R33, -INF , P2 ;  /* 0xff800000212e7808 */ /* 0x002fe20001000000 */
[--C-:B------:R-:W-:Y:S01]  /*3450*/  FFMA.FTZ R33, R54, R7, -R53.reuse ;  /* 0x0000000736217223 */ /* 0x100fe20000010835 */
[----:B------:R-:W-:Y:S01]  /*3460*/  FMNMX.FTZ R13, R110, R13, !PT ;  /* 0x0000000d6e0d7209 */ /* 0x000fe20007810000 */
[----:B------:R-:W1:Y:S01]  /*3470*/  MUFU.TANH R39, R39 ;  /* 0x0000002700277308 */ /* 0x000e620000002400 */
[----:B------:R-:W-:Y:S01]  /*3480*/  ISETP.GT.AND P2, PT, R59, 0x58, PT ;  /* 0x000000583b00780c */ /* 0x000fe20003f44270 */
[-CC-:B------:R-:W-:Y:S01]  /*3490*/  FFMA.FTZ R54, R98, R7.reuse, -R53.reuse ;  /* 0x0000000762367223 */ /* 0x180fe20000010835 */
[----:B0-----:R-:W-:Y:S01]  /*34a0*/  FSEL R112, R35, -INF , P1 ;  /* 0xff80000023707808 */ /* 0x001fe20000800000 */
[----:B------:R-:W-:Y:S01]  /*34b0*/  FFMA.FTZ R35, R100, R7, -R53 ;  /* 0x0000000764237223 */ /* 0x000fe20000010835 */
[----:B------:R-:W-:Y:S02]  /*34c0*/  FMNMX.FTZ R13, R46, R13, !PT ;  /* 0x0000000d2e0d7209 */ /* 0x000fe40007810000 */
[----:B------:R-:W-:-:S02]  /*34d0*/  CS2R R100, SRZ ;  /* 0x0000000000647805 */ /* 0x000fc4000001ff00 */
[----:B------:R-:W-:Y:S01]  /*34e0*/  ISETP.GT.AND P1, PT, R59, 0x59, PT ;  /* 0x000000593b00780c */ /* 0x000fe20003f24270 */
[----:B------:R-:W0:Y:S01]  /*34f0*/  MUFU.TANH R41, R41 ;  /* 0x0000002900297308 */ /* 0x000e220000002400 */
[----:B--2---:R-:W-:Y:S01]  /*3500*/  FSEL R114, R37, -INF , P2 ;  /* 0xff80000025727808 */ /* 0x004fe20001000000 */
[--C-:B------:R-:W-:Y:S01]  /*3510*/  FFMA.FTZ R37, R58, R7, -R53.reuse ;  /* 0x000000073a257223 */ /* 0x100fe20000010835 */
[----:B------:R-:W-:Y:S01]  /*3520*/  FMNMX.FTZ R13, R112, R13, !PT ;  /* 0x0000000d700d7209 */ /* 0x000fe20007810000 */
[--C-:B------:R-:W-:Y:S01]  /*3530*/  FFMA.FTZ R58, R96, R7, -R53.reuse ;  /* 0x00000007603a7223 */ /* 0x100fe20000010835 */
[----:B------:R-:W-:Y:S02]  /*3540*/  ISETP.GT.AND P2, PT, R59, 0x60, PT ;  /* 0x000000603b00780c */ /* 0x000fe40003f44270 */
[----:B------:R-:W-:Y:S02]  /*3550*/  CS2R R98, SRZ ;  /* 0x0000000000627805 */ /* 0x000fe4000001ff00 */
[----:B------:R-:W-:Y:S01]  /*3560*/  FMNMX.FTZ R13, R114, R13, !PT ;  /* 0x0000000d720d7209 */ /* 0x000fe20007810000 */
[----:B------:R-:W2:Y:S01]  /*3570*/  MUFU.TANH R43, R43 ;  /* 0x0000002b002b7308 */ /* 0x000ea20000002400 */
[----:B-1----:R-:W-:Y:S01]  /*3580*/  FSEL R116, R39, -INF , P1 ;  /* 0xff80000027747808 */ /* 0x002fe20000800000 */
[-CC-:B------:R-:W-:Y:S01]  /*3590*/  FFMA.FTZ R39, R66, R7.reuse, -R53.reuse ;  /* 0x0000000742277223 */ /* 0x180fe20000010835 */
[----:B------:R-:W-:Y:S01]  /*35a0*/  ISETP.GT.AND P1, PT, R59, 0x61, PT ;  /* 0x000000613b00780c */ /* 0x000fe20003f24270 */
[----:B------:R-:W-:Y:S01]  /*35b0*/  FFMA.FTZ R66, R74, R7, -R53 ;  /* 0x000000074a427223 */ /* 0x000fe20000010835 */
[----:B------:R-:W-:-:S02]  /*35c0*/  FMNMX.FTZ R13, R116, R13, !PT ;  /* 0x0000000d740d7209 */ /* 0x000fc40007810000 */
[----:B------:R-:W-:Y:S01]  /*35d0*/  CS2R R96, SRZ ;  /* 0x0000000000607805 */ /* 0x000fe2000001ff00 */
[----:B------:R-:W1:Y:S01]  /*35e0*/  MUFU.TANH R45, R45 ;  /* 0x0000002d002d7308 */ /* 0x000e620000002400 */
[----:B0-----:R-:W-:Y:S01]  /*35f0*/  FSEL R118, R41, -INF , P2 ;  /* 0xff80000029767808 */ /* 0x001fe20001000000 */
[----:B------:R-:W-:Y:S01]  /*3600*/  FFMA.FTZ R41, R70, R7, -R53 ;  /* 0x0000000746297223 */ /* 0x000fe20000010835 */
[----:B------:R-:W-:Y:S02]  /*3610*/  ISETP.GT.AND P2, PT, R59, 0x68, PT ;  /* 0x000000683b00780c */ /* 0x000fe40003f44270 */
[----:B------:R-:W-:-:S03]  /*3620*/  FMNMX.FTZ R13, R118, R13, !PT ;  /* 0x0000000d760d7209 */ /* 0x000fc60007810000 */
[----:B------:R-:W0:Y:S01]  /*3630*/  MUFU.TANH R47, R47 ;  /* 0x0000002f002f7308 */ /* 0x000e220000002400 */
[----:B--2---:R-:W-:Y:S01]  /*3640*/  FSEL R120, R43, -INF , P1 ;  /* 0xff8000002b787808 */ /* 0x004fe20000800000 */
[----:B------:R-:W-:Y:S01]  /*3650*/  FFMA.FTZ R43, R78, R7, -R53 ;  /* 0x000000074e2b7223 */ /* 0x000fe20000010835 */
[----:B------:R-:W-:Y:S02]  /*3660*/  ISETP.GT.AND P1, PT, R59, 0x69, PT ;  /* 0x000000693b00780c */ /* 0x000fe40003f24270 */
[----:B------:R-:W-:-:S03]  /*3670*/  FMNMX.FTZ R13, R120, R13, !PT ;  /* 0x0000000d780d7209 */ /* 0x000fc60007810000 */
[----:B------:R-:W2:Y:S01]  /*3680*/  MUFU.TANH R49, R49 ;  /* 0x0000003100317308 */ /* 0x000ea20000002400 */
[----:B-1----:R-:W-:Y:S01]  /*3690*/  FSEL R122, R45, -INF , P2 ;  /* 0xff8000002d7a7808 */ /* 0x002fe20001000000 */
[----:B------:R-:W-:Y:S01]  /*36a0*/  FFMA.FTZ R45, R86, R7, -R53 ;  /* 0x00000007562d7223 */ /* 0x000fe20000010835 */
[----:B------:R-:W-:Y:S02]  /*36b0*/  ISETP.GT.AND P2, PT, R59, 0x70, PT ;  /* 0x000000703b00780c */ /* 0x000fe40003f44270 */
[----:B------:R-:W-:-:S03]  /*36c0*/  FMNMX.FTZ R13, R122, R13, !PT ;  /* 0x0000000d7a0d7209 */ /* 0x000fc60007810000 */
[----:B------:R-:W1:Y:S01]  /*36d0*/  MUFU.TANH R51, R51 ;  /* 0x0000003300337308 */ /* 0x000e620000002400 */
[----:B0-----:R-:W-:Y:S01]  /*36e0*/  FSEL R124, R47, -INF , P1 ;  /* 0xff8000002f7c7808 */ /* 0x001fe20000800000 */
[--C-:B------:R-:W-:Y:S01]  /*36f0*/  FFMA.FTZ R47, R94, R7, -R53.reuse ;  /* 0x000000075e2f7223 */ /* 0x100fe20000010835 */
[----:B------:R-:W-:Y:S02]  /*3700*/  ISETP.GT.AND P1, PT, R59, 0x71, PT ;  /* 0x000000713b00780c */ /* 0x000fe40003f24270 */
[----:B------:R-:W-:Y:S02]  /*3710*/  CS2R R94, SRZ ;  /* 0x00000000005e7805 */ /* 0x000fe4000001ff00 */
[----:B------:R-:W-:Y:S01]  /*3720*/  FMNMX.FTZ R13, R124, R13, !PT ;  /* 0x0000000d7c0d7209 */ /* 0x000fe20007810000 */
[----:B------:R-:W0:Y:S01]  /*3730*/  MUFU.TANH R57, R57 ;  /* 0x0000003900397308 */ /* 0x000e220000002400 */
[----:B--2---:R-:W-:Y:S01]  /*3740*/  FSEL R126, R49, -INF , P2 ;  /* 0xff800000317e7808 */ /* 0x004fe20001000000 */
[-CC-:B------:R-:W-:Y:S01]  /*3750*/  FFMA.FTZ R49, R60, R7.reuse, -R53.reuse ;  /* 0x000000073c317223 */ /* 0x180fe20000010835 */
[----:B------:R-:W-:Y:S01]  /*3760*/  ISETP.GT.AND P2, PT, R59, 0x78, PT ;  /* 0x000000783b00780c */ /* 0x000fe20003f44270 */
[----:B------:R-:W-:Y:S01]  /*3770*/  FFMA.FTZ R53, R102, R7, -R53 ;  /* 0x0000000766357223 */ /* 0x000fe20000010835 */
[----:B------:R-:W-:-:S02]  /*3780*/  FMNMX.FTZ R13, R126, R13, !PT ;  /* 0x0000000d7e0d7209 */ /* 0x000fc40007810000 */
[----:B------:R-:W-:Y:S01]  /*3790*/  CS2R R102, SRZ ;  /* 0x0000000000667805 */ /* 0x000fe2000001ff00 */
[----:B------:R-:W2:Y:S01]  /*37a0*/  MUFU.TANH R61, R61 ;  /* 0x0000003d003d7308 */ /* 0x000ea20000002400 */
[----:B-1----:R-:W-:Y:S02]  /*37b0*/  FSEL R128, R51, -INF , P1 ;  /* 0xff80000033807808 */ /* 0x002fe40000800000 */
[----:B------:R-:W-:Y:S02]  /*37c0*/  ISETP.GT.AND P1, PT, R59, 0x79, PT ;  /* 0x000000793b00780c */ /* 0x000fe40003f24270 */
[----:B------:R-:W-:-:S03]  /*37d0*/  FMNMX.FTZ R13, R128, R13, !PT ;  /* 0x0000000d800d7209 */ /* 0x000fc60007810000 */
[----:B------:R1:W-:Y:S01]  /*37e0*/  MUFU.EX2 R11, R6 ;  /* 0x00000006000b7308 */ /* 0x0003e20000000800 */
[----:B0-----:R-:W-:-:S04]  /*37f0*/  FSEL R130, R57, -INF , P2 ;  /* 0xff80000039827808 */ /* 0x001fc80001000000 */
[----:B------:R-:W-:-:S03]  /*3800*/  FMNMX.FTZ R13, R130, R13, !PT ;  /* 0x0000000d820d7209 */ /* 0x000fc60007810000 */
[----:B------:R-:W-:Y:S01]  /*3810*/  MUFU.EX2 R55, R55 ;  /* 0x0000003700377308 */ /* 0x000fe20000000800 */
[----:B--2---:R-:W-:-:S04]  /*3820*/  FSEL R132, R61, -INF , P1 ;  /* 0xff8000003d847808 */ /* 0x004fc80000800000 */
[----:B------:R-:W-:-:S03]  /*3830*/  FMNMX.FTZ R13, R132, R13, !PT ;  /* 0x0000000d840d7209 */ /* 0x000fc60007810000 */
[----:B------:R-:W0:Y:S02]  /*3840*/  MUFU.EX2 R72, R72 ;  /* 0x0000004800487308 */ /* 0x000e240000000800 */
[----:B-1----:R-:W1:Y:S06]  /*3850*/  SHFL.BFLY PT, R6, R13, 0x2, 0x1f ;  /* 0x0c401f000d067f89 */ /* 0x002e6c00000e0000 */
[----:B------:R-:W2:Y:S08]  /*3860*/  MUFU.EX2 R30, R30 ;  /* 0x0000001e001e7308 */ /* 0x000eb00000000800 */
[----:B------:R-:W3:Y:S08]  /*3870*/  MUFU.EX2 R14, R14 ;  /* 0x0000000e000e7308 */ /* 0x000ef00000000800 */
        /* <DEDUP_REMOVED lines=22> */
[----:B0-----:R-:W-:Y:S01]  /*39e0*/  FADD.FTZ R26, R55, R72 ;  /* 0x00000048371a7221 */ /* 0x001fe20000010000 */
[-CC-:B------:R-:W-:Y:S01]  /*39f0*/  FFMA.FTZ R10, R34, R7.reuse, -R13.reuse ;  /* 0x00000007220a7223 */ /* 0x180fe2000001080d */
[-CC-:B------:R-:W-:Y:S01]  /*3a00*/  FFMA.FTZ R57, R90, R7.reuse, -R13.reuse ;  /* 0x000000075a397223 */ /* 0x180fe2000001080d */
[-CC-:B------:R-:W-:Y:S01]  /*3a10*/  FFMA.FTZ R32, R32, R7.reuse, -R13.reuse ;  /* 0x0000000720207223 */ /* 0x180fe2000001080d */
[----:B------:R-:W0:Y:S01]  /*3a20*/  MUFU.EX2 R4, R4 ;  /* 0x0000000400047308 */ /* 0x000e220000000800 */
[----:B------:R-:W-:Y:S01]  /*3a30*/  FADD.FTZ R25, R3, R26 ;  /* 0x0000001a03197221 */ /* 0x000fe20000010000 */
[-CC-:B------:R-:W-:Y:S01]  /*3a40*/  FFMA.FTZ R61, R20, R7.reuse, -R13.reuse ;  /* 0x00000007143d7223 */ /* 0x180fe2000001080d */
[-CC-:B------:R-:W-:Y:S01]  /*3a50*/  FFMA.FTZ R20, R38, R7.reuse, -R13.reuse ;  /* 0x0000000726147223 */ /* 0x180fe2000001080d */
[----:B------:R-:W-:Y:S01]  /*3a60*/  FFMA.FTZ R65, R104, R7, -R13 ;  /* 0x0000000768417223 */ /* 0x000fe2000001080d */
[----:B--2---:R-:W-:Y:S01]  /*3a70*/  FADD.FTZ R26, R30, R25 ;  /* 0x000000191e1a7221 */ /* 0x004fe20000010000 */
[----:B---3--:R-:W-:Y:S01]  /*3a80*/  F2FP.F16.F32.PACK_AB R25, R14, R5 ;  /* 0x000000050e19723e */ /* 0x008fe200000000ff */
        /* <DEDUP_REMOVED lines=8> */
[-CC-:B------:R-:W-:Y:S01]  /*3b10*/  FFMA.FTZ R114, R114, R7.reuse, -R13.reuse ;  /* 0x0000000772727223 */ /* 0x180fe2000001080d */
[----:B------:R-:W2:Y:S01]  /*3b20*/  MUFU.EX2 R60, R60 ;  /* 0x0000003c003c7308 */ /* 0x000ea20000000800 */
[----:B0-----:R-:W-:Y:S01]  /*3b30*/  FADD.FTZ R12, R29, R4 ;  /* 0x000000041d0c7221 */ /* 0x001fe20000010000 */
[-CC-:B------:R-:W-:Y:S01]  /*3b40*/  FFMA.FTZ R116, R116, R7.reuse, -R13.reuse ;  /* 0x0000000774747223 */ /* 0x180fe2000001080d */
        /* <DEDUP_REMOVED lines=8> */
[-CC-:B------:R-:W-:Y:S01]  /*3bd0*/  FFMA.FTZ R130, R130, R7.reuse, -R13.reuse ;  /* 0x0000000782827223 */ /* 0x180fe2000001080d */
[----:B------:R-:W-:Y:S01]  /*3be0*/  FFMA.FTZ R132, R132, R7, -R13 ;  /* 0x0000000784847223 */ /* 0x000fe2000001080d */
[----:B------:R-:W-:-:S02]  /*3bf0*/  F2FP.F16.F32.PACK_AB R13, R72, R55 ;  /* 0x00000037480d723e */ /* 0x000fc400000000ff */
[----:B------:R-:W-:Y:S02]  /*3c00*/  CS2R R110, SRZ ;  /* 0x00000000006e7805 */ /* 0x000fe4000001ff00 */
[----:B------:R-:W-:Y:S01]  /*3c10*/  CS2R R106, SRZ ;  /* 0x00000000006a7805 */ /* 0x000fe2000001ff00 */
[----:B------:R-:W1:Y:S01]  /*3c20*/  MUFU.EX2 R64, R64 ;  /* 0x0000004000407308 */ /* 0x000e620000000800 */
[----:B--2---:R-:W-:Y:S01]  /*3c30*/  FADD.FTZ R12, R60, R15 ;  /* 0x0000000f3c0c7221 */ /* 0x004fe20000010000 */
[----:B------:R-:W-:Y:S01]  /*3c40*/  FADD.FTZ R15, R5, R26 ;  /* 0x0000001a050f7221 */ /* 0x000fe20000010000 */
[----:B------:R-:W-:Y:S02]  /*3c50*/  CS2R R104, SRZ ;  /* 0x0000000000687805 */ /* 0x000fe4000001ff00 */
[----:B------:R-:W-:Y:S01]  /*3c60*/  CS2R R90, SRZ ;  /* 0x00000000005a7805 */ /* 0x000fe2000001ff00 */
[----:B------:R-:W-:Y:S01]  /*3c70*/  FADD.FTZ R26, R14, R15 ;  /* 0x0000000f0e1a7221 */ /* 0x000fe20000010000 */
[----:B------:R-:W-:Y:S01]  /*3c80*/  F2FP.F16.F32.PACK_AB R15, R30, R3 ;  /* 0x000000031e0f723e */ /* 0x000fe200000000ff */
[----:B------:R-:W2:Y:S01]  /*3c90*/  MUFU.EX2 R63, R63 ;  /* 0x0000003f003f7308 */ /* 0x000ea20000000800 */
[----:B0-----:R-:W-:Y:S01]  /*3ca0*/  FADD.FTZ R27, R59, R12 ;  /* 0x0000000c3b1b7221 */ /* 0x001fe20000010000 */
[----:B------:R-:W-:-:S06]  /*3cb0*/  F2FP.F16.F32.PACK_AB R14, R60, R51 ;  /* 0x000000333c0e723e */ /* 0x000fcc00000000ff */
[----:B------:R-:W0:Y:S01]  /*3cc0*/  MUFU.EX2 R68, R68 ;  /* 0x0000004400447308 */ /* 0x000e220000000800 */
[----:B-1----:R-:W-:Y:S01]  /*3cd0*/  FADD.FTZ R12, R64, R27 ;  /* 0x0000001b400c7221 */ /* 0x002fe20000010000 */
[----:B------:R-:W-:-:S04]  /*3ce0*/  FADD.FTZ R27, R9, R26 ;  /* 0x0000001a091b7221 */ /* 0x000fc80000010000 */
[C---:B------:R-:W-:Y:S01]  /*3cf0*/  FADD.FTZ R26, R24.reuse, R27 ;  /* 0x0000001b181a7221 */ /* 0x040fe20000010000 */
[----:B------:R-:W-:Y:S01]  /*3d00*/  F2FP.F16.F32.PACK_AB R27, R24, R9 ;  /* 0x00000009181b723e */ /* 0x000fe200000000ff */
[----:B------:R-:W1:Y:S01]  /*3d10*/  MUFU.EX2 R10, R10 ;  /* 0x0000000a000a7308 */ /* 0x000e620000000800 */
[----:B--2---:R-:W-:Y:S01]  /*3d20*/  FADD.FTZ R5, R63, R12 ;  /* 0x0000000c3f057221 */ /* 0x004fe20000010000 */
[----:B------:R-:W-:Y:S01]  /*3d30*/  F2FP.F16.F32.PACK_AB R12, R4, R29 ;  /* 0x0000001d040c723e */ /* 0x000fe200000000ff */
[----:B------:R-:W-:Y:S01]  /*3d40*/  FADD.FTZ R9, R11, R26 ;  /* 0x0000001a0b097221 */ /* 0x000fe20000010000 */
[----:B------:R-:W-:Y:S02]  /*3d50*/  F2FP.F16.F32.PACK_AB R29, R28, R11 ;  /* 0x0000000b1c1d723e */ /* 0x000fe400000000ff */
[----:B------:R-:W-:Y:S01]  /*3d60*/  F2FP.F16.F32.PACK_AB R24, R64, R59 ;  /* 0x0000003b4018723e */ /* 0x000fe200000000ff */
[----:B------:R-:W-:Y:S01]  /*3d70*/  FADD.FTZ R30, R28, R9 ;  /* 0x000000091c1e7221 */ /* 0x000fe20000010000 */
[----:B------:R-:W2:Y:S01]  /*3d80*/  MUFU.EX2 R57, R57 ;  /* 0x0000003900397308 */ /* 0x000ea20000000800 */
[----:B0-----:R-:W-:Y:S01]  /*3d90*/  FADD.FTZ R5, R68, R5 ;  /* 0x0000000544057221 */ /* 0x001fe20000010000 */
[----:B------:R0:W-:Y:S01]  /*3da0*/  STSM.16.M88.4 [R16+0x21800], R12 ;  /* 0x0218000c10007844 */ /* 0x0001e20000000200 */
[----:B------:R-:W-:Y:S01]  /*3db0*/  FADD.FTZ R9, R31, R30 ;  /* 0x0000001e1f097221 */ /* 0x000fe20000010000 */
[----:B------:R-:W-:-:S02]  /*3dc0*/  F2FP.F16.F32.PACK_AB R31, R40, R31 ;  /* 0x0000001f281f723e */ /* 0x000fc400000000ff */
[----:B------:R-:W-:Y:S01]  /*3dd0*/  F2FP.F16.F32.PACK_AB R26, R68, R63 ;  /* 0x0000003f441a723e */ /* 0x000fe200000000ff */
[----:B------:R-:W-:Y:S01]  /*3de0*/  FADD.FTZ R30, R40, R9 ;  /* 0x00000009281e7221 */ /* 0x000fe20000010000 */
[----:B------:R-:W3:Y:S01]  /*3df0*/  MUFU.EX2 R32, R32 ;  /* 0x0000002000207308 */ /* 0x000ee20000000800 */
[----:B-1----:R-:W-:Y:S02]  /*3e00*/  FADD.FTZ R4, R10, R5 ;  /* 0x000000050a047221 */ /* 0x002fe40000010000 */
[----:B------:R-:W-:Y:S01]  /*3e10*/  FADD.FTZ R9, R21, R30 ;  /* 0x0000001e15097221 */ /* 0x000fe20000010000 */
[----:B------:R-:W-:Y:S03]  /*3e20*/  STSM.16.M88.4 [R22], R24 ;  /* 0x0000001816007844 */ /* 0x000fe60000000200 */
[----:B------:R-:W-:Y:S01]  /*3e30*/  FADD.FTZ R40, R44, R9 ;  /* 0x000000092c287221 */ /* 0x000fe20000010000 */
[----:B------:R-:W1:Y:S01]  /*3e40*/  MUFU.EX2 R61, R61 ;  /* 0x0000003d003d7308 */ /* 0x000e620000000800 */
[C---:B--2---:R-:W-:Y:S01]  /*3e50*/  FADD.FTZ R5, R57.reuse, R4 ;  /* 0x0000000439057221 */ /* 0x044fe20000010000 */
[----:B------:R-:W-:-:S02]  /*3e60*/  F2FP.F16.F32.PACK_AB R28, R57, R10 ;  /* 0x0000000a391c723e */ /* 0x000fc400000000ff */
[----:B0-----:R-:W-:-:S04]  /*3e70*/  F2FP.F16.F32.PACK_AB R13, R44, R21 ;  /* 0x000000152c0d723e */ /* 0x001fc800000000ff */
[----:B------:R-:W0:Y:S01]  /*3e80*/  MUFU.EX2 R20, R20 ;  /* 0x0000001400147308 */ /* 0x000e220000000800 */
[----:B---3--:R-:W-:-:S07]  /*3e90*/  FADD.FTZ R4, R32, R5 ;  /* 0x0000000520047221 */ /* 0x008fce0000010000 */
[----:B------:R-:W2:Y:S01]  /*3ea0*/  MUFU.EX2 R65, R65 ;  /* 0x0000004100417308 */ /* 0x000ea20000000800 */
[C---:B-1----:R-:W-:Y:S01]  /*3eb0*/  FADD.FTZ R5, R61.reuse, R4 ;  /* 0x000000043d057221 */ /* 0x042fe20000010000 */
[----:B------:R-:W-:-:S05]  /*3ec0*/  F2FP.F16.F32.PACK_AB R30, R61, R32 ;  /* 0x000000203d1e723e */ /* 0x000fca00000000ff */
[----:B------:R1:W-:Y:S01]  /*3ed0*/  STSM.16.M88.4 [R18], R28 ;  /* 0x0000001c12007844 */ /* 0x0003e20000000200 */
[----:B------:R-:W3:Y:S01]  /*3ee0*/  MUFU.EX2 R36, R36 ;  /* 0x0000002400247308 */ /* 0x000ee20000000800 */
[----:B0-----:R-:W-:-:S07]  /*3ef0*/  FADD.FTZ R4, R20, R5 ;  /* 0x0000000514047221 */ /* 0x001fce0000010000 */
[----:B------:R-:W0:Y:S01]  /*3f00*/  MUFU.EX2 R33, R33 ;  /* 0x0000002100217308 */ /* 0x000e220000000800 */
[C---:B--2---:R-:W-:Y:S01]  /*3f10*/  FADD.FTZ R9, R65.reuse, R4 ;  /* 0x0000000441097221 */ /* 0x044fe20000010000 */
[----:B------:R-:W-:Y:S01]  /*3f20*/  F2FP.F16.F32.PACK_AB R12, R65, R20 ;  /* 0x00000014410c723e */ /* 0x000fe200000000ff */
[----:B------:R-:W-:Y:S01]  /*3f30*/  IMAD.MOV.U32 R20, RZ, RZ, R136 ;  /* 0x000000ffff147224 */ /* 0x000fe200078e0088 */
[----:B-1----:R-:W1:Y:S04]  /*3f40*/  @P4 LDC R31, c[0x0][0x450] ;  /* 0x00011400ff1f4b82 */ /* 0x002e680000000800 */
[----:B------:R-:W2:Y:S01]  /*3f50*/  MUFU.EX2 R69, R69 ;  /* 0x0000004500457308 */ /* 0x000ea20000000800 */
[----:B---3--:R-:W-:-:S07]  /*3f60*/  FADD.FTZ R4, R36, R9 ;  /* 0x0000000924047221 */ /* 0x008fce0000010000 */
[----:B------:R-:W3:Y:S01]  /*3f70*/  MUFU.EX2 R48, R48 ;  /* 0x0000003000307308 */ /* 0x000ee20000000800 */
[----:B0-----:R-:W-:-:S07]  /*3f80*/  FADD.FTZ R9, R33, R40 ;  /* 0x0000002821097221 */ /* 0x001fce0000010000 */
[----:B------:R-:W0:Y:S01]  /*3f90*/  MUFU.EX2 R34, R34 ;  /* 0x0000002200227308 */ /* 0x000e220000000800 */
[C---:B--2---:R-:W-:Y:S01]  /*3fa0*/  FADD.FTZ R11, R69.reuse, R4 ;  /* 0x00000004450b7221 */ /* 0x044fe20000010000 */
[----:B------:R-:W-:-:S06]  /*3fb0*/  F2FP.F16.F32.PACK_AB R14, R69, R36 ;  /* 0x00000024450e723e */ /* 0x000fcc00000000ff */
[----:B------:R-:W2:Y:S01]  /*3fc0*/  MUFU.EX2 R37, R37 ;  /* 0x0000002500257308 */ /* 0x000ea20000000800 */
[C---:B---3--:R-:W-:Y:S01]  /*3fd0*/  FADD.FTZ R4, R48.reuse, R9 ;  /* 0x0000000930047221 */ /* 0x048fe20000010000 */
[----:B------:R-:W-:Y:S02]  /*3fe0*/  F2FP.F16.F32.PACK_AB R15, R48, R33 ;  /* 0x00000021300f723e */ /* 0x000fe400000000ff */
[----:B------:R-:W3:Y:S03]  /*3ff0*/  @P4 LDC R33, c[0x0][0x44c] ;  /* 0x00011300ff214b82 */ /* 0x000ee60000000800 */
[----:B------:R4:W-:Y:S01]  /*4000*/  STSM.16.M88.4 [R17], R12 ;  /* 0x0000000c11007844 */ /* 0x0009e20000000200 */
[----:B------:R-:W5:Y:S01]  /*4010*/  MUFU.EX2 R67, R67 ;  /* 0x0000004300437308 */ /* 0x000f620000000800 */
[----:B0-----:R-:W-:-:S07]  /*4020*/  FADD.FTZ R10, R34, R11 ;  /* 0x0000000b220a7221 */ /* 0x001fce0000010000 */
[----:B------:R-:W0:Y:S01]  /*4030*/  MUFU.EX2 R56, R56 ;  /* 0x0000003800387308 */ /* 0x000e220000000800 */
[----:B--2---:R-:W-:-:S07]  /*4040*/  FADD.FTZ R11, R37, R4 ;  /* 0x00000004250b7221 */ /* 0x004fce0000010000 */
[----:B------:R2:W1:Y:S01]  /*4050*/  MUFU.EX2 R0, R108 ;  /* 0x0000006c00007308 */ /* 0x0004620000000800 */
[C---:B-----5:R-:W-:Y:S01]  /*4060*/  FADD.FTZ R21, R67.reuse, R10 ;  /* 0x0000000a43157221 */ /* 0x060fe20000010000 */
[----:B----4-:R-:W-:Y:S01]  /*4070*/  F2FP.F16.F32.PACK_AB R12, R67, R34 ;  /* 0x00000022430c723e */ /* 0x010fe200000000ff */
[----:B---3--:R-:W-:-:S05]  /*4080*/  @P4 IMAD.HI.U32 R28, R136, R33, RZ ;  /* 0x00000021881c4227 */ /* 0x008fca00078e00ff */
[----:B------:R-:W3:Y:S01]  /*4090*/  MUFU.EX2 R39, R39 ;  /* 0x0000002700277308 */ /* 0x000ee20000000800 */
[C---:B0-----:R-:W-:Y:S01]  /*40a0*/  FADD.FTZ R4, R56.reuse, R11 ;  /* 0x0000000b38047221 */ /* 0x041fe20000010000 */
[----:B------:R-:W-:Y:S02]  /*40b0*/  F2FP.F16.F32.PACK_AB R13, R56, R37 ;  /* 0x00000025380d723e */ /* 0x000fe400000000ff */
[----:B--2---:R-:W-:Y:S02]  /*40c0*/  CS2R R108, SRZ ;  /* 0x00000000006c7805 */ /* 0x004fe4000001ff00 */
[----:B-1----:R-:W-:Y:S02]  /*40d0*/  @P4 SHF.R.U32.HI R20, RZ, R31, R28 ;  /* 0x0000001fff144219 */ /* 0x002fe4000001161c */
[----:B------:R-:W0:Y:S01]  /*40e0*/  MUFU.EX2 R71, R71 ;  /* 0x0000004700477308 */ /* 0x000e220000000800 */
[----:B------:R-:W-:-:S07]  /*40f0*/  FADD.FTZ R10, R0, R21 ;  /* 0x00000015000a7221 */ /* 0x000fce0000010000 */
[----:B------:R-:W1:Y:S01]  /*4100*/  MUFU.EX2 R62, R62 ;  /* 0x0000003e003e7308 */ /* 0x000e620000000800 */
[----:B---3--:R-:W-:-:S07]  /*4110*/  FADD.FTZ R11, R39, R4 ;  /* 0x00000004270b7221 */ /* 0x008fce0000010000 */
[----:B------:R-:W2:Y:S01]  /*4120*/  MUFU.EX2 R38, R38 ;  /* 0x0000002600267308 */ /* 0x000ea20000000800 */
[C---:B0-----:R-:W-:Y:S01]  /*4130*/  FADD.FTZ R21, R71.reuse, R10 ;  /* 0x0000000a47157221 */ /* 0x041fe20000010000 */
[----:B------:R-:W-:-:S06]  /*4140*/  F2FP.F16.F32.PACK_AB R14, R71, R0 ;  /* 0x00000000470e723e */ /* 0x000fcc00000000ff */
[----:B------:R-:W0:Y:S01]  /*4150*/  MUFU.EX2 R41, R41 ;  /* 0x0000002900297308 */ /* 0x000e220000000800 */
[C---:B-1----:R-:W-:Y:S01]  /*4160*/  FADD.FTZ R4, R62.reuse, R11 ;  /* 0x0000000b3e047221 */ /* 0x042fe20000010000 */
[----:B------:R-:W-:-:S05]  /*4170*/  F2FP.F16.F32.PACK_AB R15, R62, R39 ;  /* 0x000000273e0f723e */ /* 0x000fca00000000ff */
[----:B------:R1:W-:Y:S01]  /*4180*/  STSM.16.M88.4 [R16+0x27800], R12 ;  /* 0x0278000c10007844 */ /* 0x0003e20000000200 */
[----:B------:R3:W4:Y:S01]  /*4190*/  MUFU.EX2 R55, R112 ;  /* 0x0000007000377308 */ /* 0x0007220000000800 */
[----:B--2---:R-:W-:-:S07]  /*41a0*/  FADD.FTZ R0, R38, R21 ;  /* 0x0000001526007221 */ /* 0x004fce0000010000 */
[----:B------:R-:W2:Y:S01]  /*41b0*/  MUFU.EX2 R66, R66 ;  /* 0x0000004200427308 */ /* 0x000ea20000000800 */
[----:B0-----:R-:W-:Y:S01]  /*41c0*/  FADD.FTZ R21, R41, R4 ;  /* 0x0000000429157221 */ /* 0x001fe20000010000 */
[----:B---3--:R-:W-:-:S06]  /*41d0*/  CS2R R112, SRZ ;  /* 0x0000000000707805 */ /* 0x008fcc000001ff00 */
[----:B------:R0:W3:Y:S01]  /*41e0*/  MUFU.EX2 R3, R114 ;  /* 0x0000007200037308 */ /* 0x0000e20000000800 */
[C---:B----4-:R-:W-:Y:S01]  /*41f0*/  FADD.FTZ R0, R55.reuse, R0 ;  /* 0x0000000037007221 */ /* 0x050fe20000010000 */
[----:B------:R-:W-:-:S06]  /*4200*/  F2FP.F16.F32.PACK_AB R24, R55, R38 ;  /* 0x000000263718723e */ /* 0x000fcc00000000ff */
[----:B------:R-:W4:Y:S01]  /*4210*/  MUFU.EX2 R43, R43 ;  /* 0x0000002b002b7308 */ /* 0x000f220000000800 */
[C---:B--2---:R-:W-:Y:S01]  /*4220*/  FADD.FTZ R4, R66.reuse, R21 ;  /* 0x0000001542047221 */ /* 0x044fe20000010000 */
[----:B------:R-:W-:Y:S02]  /*4230*/  F2FP.F16.F32.PACK_AB R25, R66, R41 ;  /* 0x000000294219723e */ /* 0x000fe400000000ff */
[----:B0-----:R-:W-:-:S04]  /*4240*/  CS2R R114, SRZ ;  /* 0x0000000000727805 */ /* 0x001fc8000001ff00 */
[----:B------:R-:W0:Y:S01]  /*4250*/  MUFU.EX2 R116, R116 ;  /* 0x0000007400747308 */ /* 0x000e220000000800 */
[----:B---3--:R-:W-:-:S07]  /*4260*/  FADD.FTZ R21, R3, R0 ;  /* 0x0000000003157221 */ /* 0x008fce0000010000 */
[----:B------:R-:W2:Y:S01]  /*4270*/  MUFU.EX2 R52, R52 ;  /* 0x0000003400347308 */ /* 0x000ea20000000800 */
[----:B----4-:R-:W-:-:S07]  /*4280*/  FADD.FTZ R27, R43, R4 ;  /* 0x000000042b1b7221 */ /* 0x010fce0000010000 */
[----:B------:R-:W3:Y:S01]  /*4290*/  MUFU.EX2 R118, R118 ;  /* 0x0000007600767308 */ /* 0x000ee20000000800 */
[C---:B0-----:R-:W-:Y:S01]  /*42a0*/  FADD.FTZ R21, R116.reuse, R21 ;  /* 0x0000001574157221 */ /* 0x041fe20000010000 */
[----:B------:R-:W-:Y:S02]  /*42b0*/  F2FP.F16.F32.PACK_AB R26, R116, R3 ;  /* 0x00000003741a723e */ /* 0x000fe400000000ff */
[----:B------:R-:W-:-:S04]  /*42c0*/  CS2R R116, SRZ ;  /* 0x0000000000747805 */ /* 0x000fc8000001ff00 */
[----:B------:R-:W0:Y:S01]  /*42d0*/  MUFU.EX2 R45, R45 ;  /* 0x0000002d002d7308 */ /* 0x000e220000000800 */
[C---:B--2---:R-:W-:Y:S01]  /*42e0*/  FADD.FTZ R0, R52.reuse, R27 ;  /* 0x0000001b34007221 */ /* 0x044fe20000010000 */
[----:B------:R-:W-:-:S05]  /*42f0*/  F2FP.F16.F32.PACK_AB R27, R52, R43 ;  /* 0x0000002b341b723e */ /* 0x000fca00000000ff */
[----:B------:R2:W-:Y:S01]  /*4300*/  STSM.16.M88.4 [R23], R24 ;  /* 0x0000001817007844 */ /* 0x0005e20000000200 */
[----:B------:R4:W5:Y:S01]  /*4310*/  MUFU.EX2 R5, R120 ;  /* 0x0000007800057308 */ /* 0x0009620000000800 */
[----:B---3--:R-:W-:-:S07]  /*4320*/  FADD.FTZ R4, R118, R21 ;  /* 0x0000001576047221 */ /* 0x008fce0000010000 */
[----:B------:R-:W3:Y:S01]  /*4330*/  MUFU.EX2 R50, R50 ;  /* 0x0000003200327308 */ /* 0x000ee20000000800 */
[----:B0-----:R-:W-:Y:S01]  /*4340*/  FADD.FTZ R21, R45, R0 ;  /* 0x000000002d157221 */ /* 0x001fe20000010000 */
[----:B----4-:R-:W-:-:S06]  /*4350*/  CS2R R120, SRZ ;  /* 0x0000000000787805 */ /* 0x010fcc000001ff00 */
[----:B------:R-:W0:Y:S01]  /*4360*/  MUFU.EX2 R47, R47 ;  /* 0x0000002f002f7308 */ /* 0x000e220000000800 */
[C---:B-----5:R-:W-:Y:S01]  /*4370*/  FADD.FTZ R29, R5.reuse, R4 ;  /* 0x00000004051d7221 */ /* 0x060fe20000010000 */
[----:B-1----:R-:W-:Y:S02]  /*4380*/  F2FP.F16.F32.PACK_AB R12, R5, R118 ;  /* 0x00000076050c723e */ /* 0x002fe400000000ff */
[----:B------:R-:W-:-:S04]  /*4390*/  CS2R R118, SRZ ;  /* 0x0000000000767805 */ /* 0x000fc8000001ff00 */
[----:B------:R-:W1:Y:S01]  /*43a0*/  MUFU.EX2 R54, R54 ;  /* 0x0000003600367308 */ /* 0x000e620000000800 */
[----:B---3--:R-:W-:-:S07]  /*43b0*/  FADD.FTZ R4, R50, R21 ;  /* 0x0000001532047221 */ /* 0x008fce0000010000 */
[----:B------:R-:W3:Y:S01]  /*43c0*/  MUFU.EX2 R122, R122 ;  /* 0x0000007a007a7308 */ /* 0x000ee20000000800 */
[----:B0-----:R-:W-:-:S07]  /*43d0*/  FADD.FTZ R13, R47, R4 ;  /* 0x000000042f0d7221 */ /* 0x001fce0000010000 */
[----:B------:R-:W0:Y:S01]  /*43e0*/  MUFU.EX2 R49, R49 ;  /* 0x0000003100317308 */ /* 0x000e220000000800 */
[----:B-1----:R-:W-:Y:S01]  /*43f0*/  FADD.FTZ R4, R54, R13 ;  /* 0x0000000d36047221 */ /* 0x002fe20000010000 */
[----:B------:R-:W-:-:S06]  /*4400*/  F2FP.F16.F32.PACK_AB R13, R50, R45 ;  /* 0x0000002d320d723e */ /* 0x000fcc00000000ff */
[----:B------:R1:W4:Y:S01]  /*4410*/  MUFU.EX2 R9, R124 ;  /* 0x0000007c00097308 */ /* 0x0003220000000800 */
[----:B---3--:R-:W-:-:S07]  /*4420*/  FADD.FTZ R10, R122, R29 ;  /* 0x0000001d7a0a7221 */ /* 0x008fce0000010000 */
[----:B------:R-:W3:Y:S01]  /*4430*/  MUFU.EX2 R58, R58 ;  /* 0x0000003a003a7308 */ /* 0x000ee20000000800 */
[----:B0-----:R-:W-:Y:S01]  /*4440*/  FADD.FTZ R5, R49, R4 ;  /* 0x0000000431057221 */ /* 0x001fe20000010000 */
[----:B-1----:R-:W-:-:S06]  /*4450*/  CS2R R124, SRZ ;  /* 0x00000000007c7805 */ /* 0x002fcc000001ff00 */
[----:B------:R-:W0:Y:S01]  /*4460*/  MUFU.EX2 R126, R126 ;  /* 0x0000007e007e7308 */ /* 0x000e220000000800 */
[C---:B----4-:R-:W-:Y:S01]  /*4470*/  FADD.FTZ R15, R9.reuse, R10 ;  /* 0x0000000a090f7221 */ /* 0x050fe20000010000 */
[----:B------:R-:W-:Y:S02]  /*4480*/  F2FP.F16.F32.PACK_AB R14, R9, R122 ;  /* 0x0000007a090e723e */ /* 0x000fe400000000ff */
[----:B------:R-:W-:-:S04]  /*4490*/  CS2R R122, SRZ ;  /* 0x00000000007a7805 */ /* 0x000fc8000001ff00 */
[----:B------:R-:W-:Y:S01]  /*44a0*/  MUFU.EX2 R35, R35 ;  /* 0x0000002300237308 */ /* 0x000fe20000000800 */
[----:B---3--:R-:W-:Y:S01]  /*44b0*/  FADD.FTZ R4, R58, R5 ;  /* 0x000000053a047221 */ /* 0x008fe20000010000 */
[----:B------:R-:W-:Y:S02]  /*44c0*/  IADD3 R5, R20, R142, -R143 ;  /* 0x0000008e14057210 */ /* 0x000fe40007ffe88f */
[----:B--2---:R-:W-:-:S04]  /*44d0*/  F2FP.F16.F32.PACK_AB R25, R58, R49 ;  /* 0x000000313a19723e */ /* 0x004fc800000000ff */
[----:B------:R1:W2:Y:S01]  /*44e0*/  MUFU.EX2 R11, R128 ;  /* 0x00000080000b7308 */ /* 0x0002a20000000800 */
[----:B0-----:R-:W-:Y:S01]  /*44f0*/  FADD.FTZ R10, R126, R15 ;  /* 0x0000000f7e0a7221 */ /* 0x001fe20000010000 */
[----:B------:R-:W-:-:S05]  /*4500*/  F2FP.F16.F32.PACK_AB R15, R54, R47 ;  /* 0x0000002f360f723e */ /* 0x000fca00000000ff */
[----:B------:R0:W-:Y:S01]  /*4510*/  STSM.16.M88.4 [R18+0x6000], R12 ;  /* 0x0060000c12007844 */ /* 0x0001e20000000200 */
[----:B------:R-:W-:Y:S01]  /*4520*/  MUFU.EX2 R130, R130 ;  /* 0x0000008200827308 */ /* 0x000fe20000000800 */
[----:B-1----:R-:W-:-:S07]  /*4530*/  CS2R R128, SRZ ;  /* 0x0000000000807805 */ /* 0x002fce000001ff00 */
[----:B------:R1:W3:Y:S01]  /*4540*/  MUFU.EX2 R3, R132 ;  /* 0x0000008400037308 */ /* 0x0002e20000000800 */
[C---:B--2---:R-:W-:Y:S01]  /*4550*/  F2FP.F16.F32.PACK_AB R24, R11.reuse, R126 ;  /* 0x0000007e0b18723e */ /* 0x044fe200000000ff */
[----:B------:R-:W-:Y:S01]  /*4560*/  FADD.FTZ R9, R11, R10 ;  /* 0x0000000a0b097221 */ /* 0x000fe20000010000 */
[----:B------:R-:W-:-:S05]  /*4570*/  CS2R R126, SRZ ;  /* 0x00000000007e7805 */ /* 0x000fca000001ff00 */
[----:B------:R-:W2:Y:S01]  /*4580*/  MUFU.EX2 R0, R53 ;  /* 0x0000003500007308 */ /* 0x000ea20000000800 */
[----:B-1----:R-:W-:Y:S02]  /*4590*/  CS2R R132, SRZ ;  /* 0x0000000000847805 */ /* 0x002fe4000001ff00 */
[----:B---3--:R-:W-:Y:S01]  /*45a0*/  F2FP.F16.F32.PACK_AB R26, R3, R130 ;  /* 0x00000082031a723e */ /* 0x008fe200000000ff */
[----:B------:R-:W-:-:S04]  /*45b0*/  FADD.FTZ R130, R130, R9 ;  /* 0x0000000982827221 */ /* 0x000fc80000010000 */
[----:B------:R-:W-:Y:S01]  /*45c0*/  FADD.FTZ R3, R3, R130 ;  /* 0x0000008203037221 */ /* 0x000fe20000010000 */
[----:B------:R-:W-:Y:S02]  /*45d0*/  CS2R R130, SRZ ;  /* 0x0000000000827805 */ /* 0x000fe4000001ff00 */
[----:B--2---:R-:W-:Y:S01]  /*45e0*/  F2FP.F16.F32.PACK_AB R27, R0, R35 ;  /* 0x00000023001b723e */ /* 0x004fe200000000ff */
[----:B------:R-:W-:Y:S01]  /*45f0*/  FADD.FTZ R35, R35, R4 ;  /* 0x0000000423237221 */ /* 0x000fe20000010000 */
[----:B------:R-:W-:-:S03]  /*4600*/  SHF.R.S32.HI R4, RZ, 0x1f, R5 ;  /* 0x0000001fff047819 */ /* 0x000fc60000011405 */
[----:B------:R0:W-:Y:S01]  /*4610*/  STSM.16.M88.4 [R17+0x6000], R24 ;  /* 0x0060001811007844 */ /* 0x0001e20000000200 */
[----:B------:R-:W-:Y:S01]  /*4620*/  LEA.HI R5, R4, R5, RZ, 0x7 ;  /* 0x0000000504057211 */ /* 0x000fe200078f38ff */
[----:B------:R-:W-:Y:S02]  /*4630*/  VIADD R4, R88, 0xfffffffe ;  /* 0xfffffffe58047836 */ /* 0x000fe40000000000 */
[----:B------:R-:W-:Y:S01]  /*4640*/  FADD.FTZ R0, R0, R35 ;  /* 0x0000002300007221 */ /* 0x000fe20000010000 */
[----:B------:R1:W-:Y:S06]  /*4650*/  MEMBAR.ALL.CTA ;  /* 0x0000000000007992 */ /* 0x0003ec0000008000 */
[----:B-1----:R-:W1:Y:S01]  /*4660*/  FENCE.VIEW.ASYNC.S ;  /* 0x00000000000073c6 */ /* 0x002e620000000000 */
[----:B------:R-:W-:-:S02]  /*4670*/  SHF.R.S32.HI R5, RZ, 0x7, R5 ;  /* 0x00000007ff057819 */ /* 0x000fc40000011405 */
[----:B------:R-:W-:Y:S02]  /*4680*/  CS2R R88, SRZ ;  /* 0x0000000000587805 */ /* 0x000fe4000001ff00 */
[----:B------:R-:W-:-:S04]  /*4690*/  VIMNMX R144, R146, R5, !PT ;  /* 0x0000000592907248 */ /* 0x000fc80007fe0100 */
[----:B------:R-:W-:Y:S01]  /*46a0*/  ISETP.GE.AND P1, PT, R4, R144, PT ;  /* 0x000000900400720c */ /* 0x000fe20003f26270 */
[----:B-1----:R-:W-:-:S12]  /*46b0*/  NOP ;  /* 0x0000000000007918 */ /* 0x002fd80000000000 */
[----:B0-----:R-:W-:Y:S05]  /*46c0*/  @!P1 BRA `(.L_x_2088) ;  /* 0x0000003000909947 */ /* 0x001fea0003800000 */
[----:B------:R-:W-:Y:S01]  /*46d0*/  IMAD.MOV.U32 R5, RZ, RZ, R8 ;  /* 0x000000ffff057224 */ /* 0x000fe200078e0008 */
[----:B------:R-:W-:Y:S01]  /*46e0*/  UMOV UR6, UR38 ;  /* 0x0000002600067c82 */ /* 0x000fe20008000000 */
[----:B------:R-:W-:Y:S01]  /*46f0*/  IMAD.MOV.U32 R9, RZ, RZ, R6 ;  /* 0x000000ffff097224 */ /* 0x000fe200078e0006 */
[----:B------:R-:W-:Y:S01]  /*4700*/  ULDC UR5, c[0x0][0x9d8] ;  /* 0x0002760000057ab9 */ /* 0x000fe20000000800 */
[----:B------:R-:W-:Y:S02]  /*4710*/  IMAD.MOV.U32 R10, RZ, RZ, R2 ;  /* 0x000000ffff0a7224 */ /* 0x000fe400078e0002 */
[----:B------:R-:W-:-:S07]  /*4720*/  IMAD.MOV.U32 R135, RZ, RZ, RZ ;  /* 0x000000ffff877224 */ /* 0x000fce00078e00ff */
.L_x_2099:
[----:B------:R-:W-:Y:S01]  /*4730*/  ISETP.NE.AND P2, PT, RZ, UR40, PT ;  /* 0x00000028ff007c0c */ /* 0x000fe2000bf45270 */
[----:B------:R-:W-:-:S04]  /*4740*/  UISETP.NE.AND UP0, UPT, UR6, 0x1, UPT ;  /* 0x000000010600788c */ /* 0x000fc8000bf05270 */
[----:B------:R-:W-:-:S06]  /*4750*/  USEL UR7, URZ, 0x1, UP0 ;  /* 0x000000013f077887 */ /* 0x000fcc0008000000 */
[----:B------:R-:W-:Y:S02]  /*4760*/  LOP3.LUT R2, R10, UR7, RZ, 0x3c, !PT ;  /* 0x000000070a027c12 */ /* 0x000fe4000f8e3cff */
[----:B------:R-:W-:Y:S05]  /*4770*/  @P2 BRA `(.L_x_2089) ;  /* 0x0000000000342947 */ /* 0x000fea0003800000 */
[----:B------:R-:W-:Y:S05]  /*4780*/  @!P0 BRA `(.L_x_2090) ;  /* 0x0000000000048947 */ /* 0x000fea0003800000 */
[----:B------:R-:W-:Y:S01]  /*4790*/  BPT.TRAP 0x1 ;  /* 0x000000040000795c */ /* 0x000fe20000300000 */
.L_x_2090:
[----:B------:R-:W-:Y:S01]  /*47a0*/  UIADD3 UR7, UR6, 0x1, URZ ;  /* 0x0000000106077890 */ /* 0x000fe2000fffe03f */
[----:B------:R-:W-:-:S03]  /*47b0*/  SHF.L.U32 R6, R2, 0x1f, RZ ;  /* 0x0000001f02067819 */ /* 0x000fc600000006ff */
[----:B------:R-:W-:-:S04]  /*47c0*/  UISETP.NE.AND UP0, UPT, UR7, 0x2, UPT ;  /* 0x000000020700788c */ /* 0x000fc8000bf05270 */
[----:B------:R-:W-:-:S04]  /*47d0*/  USEL UR7, UR7, URZ, UP0 ;  /* 0x0000003f07077287 */ /* 0x000fc80008000000 */
[----:B------:R-:W-:-:S09]  /*47e0*/  ULEA UR7, UR7, UR41, 0x3 ;  /* 0x0000002907077291 */ /* 0x000fd2000f8e183f */
[----:B------:R0:W1:Y:S01]  /*47f0*/  SYNCS.PHASECHK.TRANS64.TRYWAIT P1, [UR7+0x2d830], R6 ;  /* 0x02d83006ff0075a7 */ /* 0x0000620008020147 */
[----:B------:R-:W-:Y:S05]  /*4800*/  @!P0 BRA `(.L_x_2091) ;  /* 0x0000000000048947 */ /* 0x000fea0003800000 */
[----:B------:R-:W-:Y:S01]  /*4810*/  BPT.TRAP 0x1 ;  /* 0x000000040000795c */ /* 0x000fe20000300000 */
.L_x_2091:
[----:B-1----:R-:W-:Y:S05]  /*4820*/  @P1 BRA `(.L_x_2089) ;  /* 0x0000000000081947 */ /* 0x002fea0003800000 */
[----:B------:R-:W1:Y:S02]  /*4830*/  SYNCS.PHASECHK.TRANS64.TRYWAIT P1, [UR7+0x2d830], R6 ;  /* 0x02d83006ff0075a7 */ /* 0x000e640008020147 */
[----:B-1----:R-:W-:Y:S05]  /*4840*/  @!P1 BRA `(.L_x_2092) ;  /* 0x000000f000309947 */ /* 0x002fea0003800000 */
.L_x_2089:
        /* <DEDUP_REMOVED lines=40> */
.L_x_2094:
[----:B------:R-:W-:Y:S01]  /*4ad0*/  ULEA UR7, UR6, UR41, 0x3 ;  /* 0x0000002906077291 */ /* 0x000fe2000f8e183f */
[----:B------:R-:W-:-:S08]  /*4ae0*/  SHF.L.U32 R6, R10, 0x1f, RZ ;  /* 0x0000001f0a067819 */ /* 0x000fd000000006ff */
[----:B------:R0:W1:Y:S01]  /*4af0*/  SYNCS.PHASECHK.TRANS64.TRYWAIT P1, [UR7+0x2d850], R6 ;  /* 0x02d85006ff0075a7 */ /* 0x0000620008020147 */
[----:B------:R-:W-:Y:S05]  /*4b00*/  @!P0 BRA `(.L_x_2095) ;  /* 0x0000000000048947 */ /* 0x000fea0003800000 */
[----:B------:R-:W-:Y:S01]  /*4b10*/  BPT.TRAP 0x1 ;  /* 0x000000040000795c */ /* 0x000fe20000300000 */
.L_x_2095:
[----:B-1----:R-:W-:Y:S05]  /*4b20*/  @P1 BRA `(.L_x_2093) ;  /* 0x0000000000081947 */ /* 0x002fea0003800000 */
[----:B------:R-:W1:Y:S02]  /*4b30*/  SYNCS.PHASECHK.TRANS64.TRYWAIT P1, [UR7+0x2d850], R6 ;  /* 0x02d85006ff0075a7 */ /* 0x000e640008020147 */
[----:B-1----:R-:W-:Y:S05]  /*4b40*/  @!P1 BRA `(.L_x_2096) ;  /* 0x000000ec00889947 */ /* 0x002fea0003800000 */
.L_x_2093:
        /* <DEDUP_REMOVED lines=18> */
[----:B------:R-:W-:-:S02]  /*4c70*/  ISETP.GE.U32.AND P1, PT, R8, 0x180, PT ;  /* 0x000001800800780c */ /* 0x000fc40003f26070 */
[----:B0-----:R-:W-:-:S04]  /*4c80*/  IADD3 R6, R7, 0x9, RZ ;  /* 0x0000000907067810 */ /* 0x001fc80007ffe0ff */
        /* <DEDUP_REMOVED lines=50> */
.L_x_2097:
[----:B0-----:R-:W0:Y:S01]  /*4fb0*/  LDC R6, c[0x0][0x448] ;  /* 0x00011200ff067b82 */ /* 0x001e220000000800 */
[----:B------:R-:W-:Y:S02]  /*4fc0*/  IMAD.IADD R10, R147, 0x1, R136 ;  /* 0x00000001930a7824 */ /* 0x000fe400078e0288 */
        /* <DEDUP_REMOVED lines=22> */
[----:B0-----:R-:W-:Y:S01]  /*5130*/  ISETP.NE.AND P1, PT, R6, 0x1, PT ;  /* 0x000000010600780c */ /* 0x001fe20003f25270 */
        /* <DEDUP_REMOVED lines=12> */
[----:B------:R-:W4:Y:S01]  /*5200*/  @P1 LDC R7, c[0x0][0x44c] ;  /* 0x00011300ff071b82 */ /* 0x000f220000000800 */
[----:B------:R-:W-:Y:S01]  /*5210*/  FMUL.FTZ R8, R30, UR5 ;  /* 0x000000051e087c20 */ /* 0x000fe20008410000 */
[----:B------:R-:W-:Y:S01]  /*5220*/  FMUL.FTZ R30, R41, UR5 ;  /* 0x00000005291e7c20 */ /* 0x000fe20008410000 */
[----:B------:R-:W-:Y:S01]  /*5230*/  FMUL.FTZ R41, R59, UR5 ;  /* 0x000000053b297c20 */ /* 0x000fe20008410000 */
[----:B------:R-:W-:Y:S01]  /*5240*/  FMUL.FTZ R40, R52, UR5 ;  /* 0x0000000534287c20 */ /* 0x000fe20008410000 */
[----:B------:R-:W-:Y:S01]  /*5250*/  FMUL.FTZ R52, R67, UR5 ;  /* 0x0000000543347c20 */ /* 0x000fe20008410000 */
[----:B------:R-:W-:Y:S01]  /*5260*/  FMUL.FTZ R67, R85, UR5 ;  /* 0x0000000555437c20 */ /* 0x000fe20008410000 */
[----:B------:R-:W5:Y:S01]  /*5270*/  MUFU.TANH R35, R35 ;  /* 0x0000002300237308 */ /* 0x000f620000002400 */
[----:B------:R-:W1:Y:S01]  /*5280*/  @P1 LDC R6, c[0x0][0x450] ;  /* 0x00011400ff061b82 */ /* 0x000e620000000800 */
        /* <DEDUP_REMOVED lines=13> */
[----:B------:R-:W-:Y:S01]  /*5360*/  FMUL.FTZ R48, R71, UR5 ;  /* 0x0000000547307c20 */ /* 0x000fe20008410000 */
[----:B------:R-:W-:Y:S01]  /*5370*/  MUFU.TANH R54, R54 ;  /* 0x0000003600367308 */ /* 0x000fe20000002400 */
[----:B----4-:R-:W-:-:S04]  /*5380*/  @P1 IMAD.HI.U32 R7, R10, R7, RZ ;  /* 0x000000070a071227 */ /* 0x010fc800078e00ff */
[----:B------:R-:W-:Y:S01]  /*5390*/  FMUL.FTZ R78, R78, UR5 ;  /* 0x000000054e4e7c20 */ /* 0x000fe20008410000 */
[----:B------:R-:W-:-:S04]  /*53a0*/  ULEA UR7, UR38, UR41, 0x3 ;  /* 0x0000002926077291 */ /* 0x000fc8000f8e183f */
[----:B------:R-:W-:Y:S01]  /*53b0*/  UIADD3 UR7, UR7, 0x2d840, URZ ;  /* 0x0002d84007077890 */ /* 0x000fe2000fffe03f */
[----:B------:R-:W-:Y:S01]  /*53c0*/  MUFU.TANH R139, R139 ;  /* 0x0000008b008b7308 */ /* 0x000fe20000002400 */
[----:B-1----:R-:W-:Y:S01]  /*53d0*/  @P1 SHF.R.U32.HI R10, RZ, R6, R7 ;  /* 0x00000006ff0a1219 */ /* 0x002fe20000011607 */
[----:B------:R-:W-:Y:S01]  /*53e0*/  FMUL.FTZ R6, R27, UR5 ;  /* 0x000000051b067c20 */ /* 0x000fe20008410000 */
[----:B------:R-:W-:Y:S01]  /*53f0*/  FMUL.FTZ R27, R46, UR5 ;  /* 0x000000052e1b7c20 */ /* 0x000fe20008410000 */
[----:B------:R-:W-:Y:S01]  /*5400*/  FMUL.FTZ R46, R57, UR5 ;  /* 0x00000005392e7c20 */ /* 0x000fe20008410000 */
[----:B------:R-:W-:Y:S01]  /*5410*/  FMUL.FTZ R57, R58, UR5 ;  /* 0x000000053a397c20 */ /* 0x000fe20008410000 */
[----:B------:R-:W1:Y:S01]  /*5420*/  SHFL.IDX PT, R69, R10, RZ, 0x1c1f ;  /* 0x001c1fff0a457589 */ /* 0x000e6200000e0000 */
[----:B------:R-:W-:Y:S02]  /*5430*/  IMAD.MOV.U32 R58, RZ, RZ, -0x80 ;  /* 0xffffff80ff3a7424 */ /* 0x000fe400078e00ff */
[----:B------:R-:W-:Y:S01]  /*5440*/  FMUL.FTZ R7, R26, UR5 ;  /* 0x000000051a077c20 */ /* 0x000fe20008410000 */
[----:B------:R-:W-:Y:S01]  /*5450*/  FMUL.FTZ R26, R43, UR5 ;  /* 0x000000052b1a7c20 */ /* 0x000fe20008410000 */
[----:B------:R-:W-:Y:S01]  /*5460*/  FMUL.FTZ R43, R56, UR5 ;  /* 0x00000005382b7c20 */ /* 0x000fe20008410000 */
[----:B------:R-:W-:-:S02]  /*5470*/  IMAD R58, R4, R58, 0x1 ;  /* 0x00000001043a7424 */ /* 0x000fc400078e023a */
[----:B------:R-:W-:Y:S01]  /*5480*/  FMUL.FTZ R56, R63, UR5 ;  /* 0x000000053f387c20 */ /* 0x000fe20008410000 */
[----:B------:R-:W-:Y:S01]  /*5490*/  FMUL.FTZ R63, R76, UR5 ;  /* 0x000000054c3f7c20 */ /* 0x000fe20008410000 */
[----:B------:R-:W4:Y:S01]  /*54a0*/  MUFU.TANH R46, R46 ;  /* 0x0000002e002e7308 */ /* 0x000f220000002400 */
[----:B------:R-:W2:Y:S01]  /*54b0*/  SHFL.IDX PT, R76, R10, 0x1, 0x1c1f ;  /* 0x003c1f000a4c7f89 */ /* 0x000ea200000e0000 */
[----:B------:R-:W-:Y:S01]  /*54c0*/  IADD3 R58, R142, R58, -R145 ;  /* 0x0000003a8e3a7210 */ /* 0x000fe20007ffe891 */
[----:B------:R-:W-:-:S04]  /*54d0*/  UPRMT UR7, UR42, 0x654, UR7 ;  /* 0x000006542a077896 */ /* 0x000fc80008000007 */
[----:B------:R-:W-:Y:S01]  /*54e0*/  IMAD.IADD R58, R58, 0x1, -R143 ;  /* 0x000000013a3a7824 */ /* 0x000fe200078e0a8f */
[----:B------:R-:W4:Y:S04]  /*54f0*/  MUFU.TANH R47, R47 ;  /* 0x0000002f002f7308 */ /* 0x000f280000002400 */
[----:B------:R-:W-:Y:S01]  /*5500*/  SYNCS.ARRIVE.TRANS64.RED.A1T0 RZ, [UR7], RZ ;  /* 0x000000ffffff79a7 */ /* 0x000fe20008100407 */
[----:B-1----:R-:W-:-:S03]  /*5510*/  IMAD.IADD R69, R58, 0x1, R69 ;  /* 0x000000013a457824 */ /* 0x002fc600078e0245 */
[----:B------:R-:W1:Y:S02]  /*5520*/  MUFU.TANH R60, R60 ;  /* 0x0000003c003c7308 */ /* 0x000e640000002400 */
[C---:B------:R-:W-:Y:S02]  /*5530*/  ISETP.GT.AND P4, PT, R69.reuse, 0x8, PT ;  /* 0x000000084500780c */ /* 0x040fe40003f84270 */
[C---:B------:R-:W-:Y:S02]  /*5540*/  ISETP.GT.AND P5, PT, R69.reuse, 0x9, PT ;  /* 0x000000094500780c */ /* 0x040fe40003fa4270 */
[----:B------:R-:W-:Y:S02]  /*5550*/  FSEL R138, R138, -INF , P4 ;  /* 0xff8000008a8a7808 */ /* 0x000fe40002000000 */
[----:B------:R-:W1:Y:S01]  /*5560*/  MUFU.TANH R13, R13 ;  /* 0x0000000d000d7308 */ /* 0x000e620000002400 */
[----:B------:R-:W-:Y:S01]  /*5570*/  ISETP.GT.AND P4, PT, R69, 0x19, PT ;  /* 0x000000194500780c */ /* 0x000fe20003f84270 */
[----:B--2---:R-:W-:Y:S01]  /*5580*/  IMAD.IADD R76, R58, 0x1, R76 ;  /* 0x000000013a4c7824 */ /* 0x004fe200078e024c */
[----:B------:R-:W-:-:S02]  /*5590*/  FSEL R74, R11, -INF , P5 ;  /* 0xff8000000b4a7808 */ /* 0x000fc40002800000 */
[----:B------:R-:W-:Y:S02]  /*55a0*/  ISETP.GT.AND P5, PT, R69, 0x20, PT ;  /* 0x000000204500780c */ /* 0x000fe40003fa4270 */
[----:B0-----:R-:W-:Y:S01]  /*55b0*/  FSEL R70, R21, -INF , P4 ;  /* 0xff80000015467808 */ /* 0x001fe20002000000 */
[----:B------:R-:W0:Y:S01]  /*55c0*/  MUFU.TANH R10, R80 ;  /* 0x00000050000a7308 */ /* 0x000e220000002400 */
[----:B------:R-:W-:Y:S02]  /*55d0*/  ISETP.GT.AND P4, PT, R69, 0x30, PT ;  /* 0x000000304500780c */ /* 0x000fe40003f84270 */
[----:B---3--:R-:W-:Y:S02]  /*55e0*/  FSEL R84, R29, -INF , P5 ;  /* 0xff8000001d547808 */ /* 0x008fe40002800000 */
[----:B------:R-:W-:Y:S02]  /*55f0*/  ISETP.GT.AND P5, PT, R69, 0x31, PT ;  /* 0x000000314500780c */ /* 0x000fe40003fa4270 */
[----:B-----5:R-:W-:Y:S01]  /*5600*/  FSEL R77, R35, -INF , P4 ;  /* 0xff800000234d7808 */ /* 0x020fe20002000000 */
[----:B------:R-:W2:Y:S01]  /*5610*/  MUFU.TANH R140, R140 ;  /* 0x0000008c008c7308 */ /* 0x000ea20000002400 */
[----:B------:R-:W-:-:S02]  /*5620*/  ISETP.GT.AND P4, PT, R69, 0x41, PT ;  /* 0x000000414500780c */ /* 0x000fc40003f84270 */
[----:B------:R-:W-:Y:S02]  /*5630*/  FSEL R29, R37, -INF , P5 ;  /* 0xff800000251d7808 */ /* 0x000fe40002800000 */
[C---:B------:R-:W-:Y:S02]  /*5640*/  ISETP.GT.AND P5, PT, R69.reuse, 0x48, PT ;  /* 0x000000484500780c */ /* 0x040fe40003fa4270 */
[----:B----4-:R-:W-:Y:S01]  /*5650*/  FSEL R59, R46, -INF , P4 ;  /* 0xff8000002e3b7808 */ /* 0x010fe20002000000 */
[----:B------:R-:W3:Y:S01]  /*5660*/  MUFU.TANH R33, R33 ;  /* 0x0000002100217308 */ /* 0x000ee20000002400 */
[C---:B------:R-:W-:Y:S02]  /*5670*/  ISETP.GT.AND P3, PT, R69.reuse, 0x1, PT ;  /* 0x000000014500780c */ /* 0x040fe40003f64270 */
[----:B------:R-:W-:Y:S02]  /*5680*/  ISETP.GT.AND P4, PT, R69, 0x58, PT ;  /* 0x000000584500780c */ /* 0x000fe40003f84270 */
[----:B------:R-:W-:-:S02]  /*5690*/  FSEL R54, R54, -INF , P5 ;  /* 0xff80000036367808 */ /* 0x000fc40002800000 */
[----:B------:R-:W-:Y:S01]  /*56a0*/  ISETP.GT.AND P5, PT, R69, 0x59, PT ;  /* 0x000000594500780c */ /* 0x000fe20003fa4270 */
[----:B------:R-:W4:Y:S01]  /*56b0*/  MUFU.TANH R6, R6 ;  /* 0x0000000600067308 */ /* 0x000f220000002400 */
[----:B------:R-:W-:Y:S02]  /*56c0*/  FSEL R139, R139, -INF , P3 ;  /* 0xff8000008b8b7808 */ /* 0x000fe40001800000 */
[----:B------:R-:W-:Y:S02]  /*56d0*/  FSEL R46, R47, -INF , P4 ;  /* 0xff8000002f2e7808 */ /* 0x000fe40002000000 */
[C---:B------:R-:W-:Y:S02]  /*56e0*/  ISETP.GT.AND P3, PT, R69.reuse, 0x18, PT ;  /* 0x000000184500780c */ /* 0x040fe40003f64270 */
[----:B-1----:R-:W-:Y:S01]  /*56f0*/  FSEL R47, R60, -INF , P5 ;  /* 0xff8000003c2f7808 */ /* 0x002fe20002800000 */
[----:B------:R-:W1:Y:S01]  /*5700*/  MUFU.TANH R137, R137 ;  /* 0x0000008900897308 */ /* 0x000e620000002400 */
[----:B------:R-:W-:-:S02]  /*5710*/  ISETP.GT.AND P5, PT, R69, 0x70, PT ;  /* 0x000000704500780c */ /* 0x000fc40003fa4270 */
[----:B------:R-:W-:Y:S02]  /*5720*/  ISETP.GT.AND P2, PT, R69, RZ, PT ;  /* 0x000000ff4500720c */ /* 0x000fe40003f44270 */
[----:B------:R-:W-:Y:S02]  /*5730*/  FSEL R85, R13, -INF , P3 ;  /* 0xff8000000d557808 */ /* 0x000fe40001800000 */
[----:B------:R-:W-:Y:S01]  /*5740*/  ISETP.GT.AND P3, PT, R69, 0x29, PT ;  /* 0x000000294500780c */ /* 0x000fe20003f64270 */
[----:B------:R-:W5:Y:S01]  /*5750*/  MUFU.TANH R12, R12 ;  /* 0x0000000c000c7308 */ /* 0x000f620000002400 */
[----:B0-----:R-:W-:Y:S02]  /*5760*/  FSEL R10, R10, -INF , P5 ;  /* 0xff8000000a0a7808 */ /* 0x001fe40002800000 */
[----:B------:R-:W-:Y:S02]  /*5770*/  ISETP.GT.AND P5, PT, R76, 0x1, PT ;  /* 0x000000014c00780c */ /* 0x000fe40003fa4270 */
[----:B--2---:R-:W-:-:S02]  /*5780*/  FSEL R140, R140, -INF , P2 ;  /* 0xff8000008c8c7808 */ /* 0x004fc40001000000 */
[----:B---3--:R-:W-:Y:S01]  /*5790*/  FSEL R80, R33, -INF , P3 ;  /* 0xff80000021507808 */ /* 0x008fe20001800000 */
[----:B------:R-:W0:Y:S01]  /*57a0*/  MUFU.TANH R30, R30 ;  /* 0x0000001e001e7308 */ /* 0x000e220000002400 */
[----:B----4-:R-:W-:Y:S02]  /*57b0*/  FSEL R33, R6, -INF , P5 ;  /* 0xff80000006217808 */ /* 0x010fe40002800000 */
[----:B------:R-:W-:Y:S02]  /*57c0*/  FMNMX.FTZ R6, R140, R9, !PT ;  /* 0x000000098c067209 */ /* 0x000fe40007810000 */
[----:B------:R-:W-:Y:S02]  /*57d0*/  ISETP.GT.AND P1, PT, R69, 0x10, PT ;  /* 0x000000104500780c */ /* 0x000fe40003f24270 */
[----:B------:R-:W-:Y:S01]  /*57e0*/  FMNMX.FTZ R6, R139, R6, !PT ;  /* 0x000000068b067209 */ /* 0x000fe20007810000 */
[----:B------:R-:W2:Y:S01]  /*57f0*/  MUFU.TANH R31, R31 ;  /* 0x0000001f001f7308 */ /* 0x000ea20000002400 */
[----:B------:R-:W-:-:S02]  /*5800*/  ISETP.GT.AND P2, PT, R69, 0x11, PT ;  /* 0x000000114500780c */ /* 0x000fc40003f44270 */
[----:B------:R-:W-:Y:S02]  /*5810*/  FMNMX.FTZ R6, R138, R6, !PT ;  /* 0x000000068a067209 */ /* 0x000fe40007810000 */
[----:B-1----:R-:W-:Y:S02]  /*5820*/  FSEL R137, R137, -INF , P1 ;  /* 0xff80000089897808 */ /* 0x002fe40000800000 */
[----:B------:R-:W-:Y:S01]  /*5830*/  FMNMX.FTZ R6, R74, R6, !PT ;  /* 0x000000064a067209 */ /* 0x000fe20007810000 */
[----:B------:R-:W1:Y:S01]  /*5840*/  MUFU.TANH R40, R40 ;  /* 0x0000002800287308 */ /* 0x000e620000002400 */
[----:B-----5:R-:W-:Y:S02]  /*5850*/  FSEL R72, R12, -INF , P2 ;  /* 0xff8000000c487808 */ /* 0x020fe40001000000 */
[----:B------:R-:W-:Y:S02]  /*5860*/  FMNMX.FTZ R6, R137, R6, !PT ;  /* 0x0000000689067209 */ /* 0x000fe40007810000 */
[----:B------:R-:W-:-:S02]  /*5870*/  ISETP.GT.AND P1, PT, R69, 0x21, PT ;  /* 0x000000214500780c */ /* 0x000fc40003f24270 */
[----:B------:R-:W-:Y:S01]  /*5880*/  FMNMX.FTZ R6, R72, R6, !PT ;  /* 0x0000000648067209 */ /* 0x000fe20007810000 */
[----:B------:R-:W3:Y:S01]  /*5890*/  MUFU.TANH R42, R42 ;  /* 0x0000002a002a7308 */ /* 0x000ee20000002400 */
[----:B------:R-:W-:Y:S02]  /*58a0*/  ISETP.GT.AND P2, PT, R69, 0x28, PT ;  /* 0x000000284500780c */ /* 0x000fe40003f44270 */
[----:B------:R-:W-:Y:S02]  /*58b0*/  FMNMX.FTZ R6, R85, R6, !PT ;  /* 0x0000000655067209 */ /* 0x000fe40007810000 */
[----:B0-----:R-:W-:Y:S02]  /*58c0*/  FSEL R68, R30, -INF , P1 ;  /* 0xff8000001e447808 */ /* 0x001fe40000800000 */
[----:B------:R-:W-:Y:S01]  /*58d0*/  FMNMX.FTZ R6, R70, R6, !PT ;  /* 0x0000000646067209 */ /* 0x000fe20007810000 */
[----:B------:R-:W0:Y:S01]  /*58e0*/  MUFU.TANH R43, R43 ;  /* 0x0000002b002b7308 */ /* 0x000e220000002400 */
[----:B--2---:R-:W-:-:S02]  /*58f0*/  FSEL R81, R31, -INF , P2 ;  /* 0xff8000001f517808 */ /* 0x004fc40001000000 */
[----:B------:R-:W-:Y:S02]  /*5900*/  FMNMX.FTZ R6, R84, R6, !PT ;  /* 0x0000000654067209 */ /* 0x000fe40007810000 */
[C---:B------:R-:W-:Y:S02]  /*5910*/  ISETP.GT.AND P1, PT, R69.reuse, 0x38, PT ;  /* 0x000000384500780c */ /* 0x040fe40003f24270 */
[----:B------:R-:W-:Y:S01]  /*5920*/  FMNMX.FTZ R6, R68, R6, !PT ;  /* 0x0000000644067209 */ /* 0x000fe20007810000 */
[----:B------:R-:W2:Y:S01]  /*5930*/  MUFU.TANH R55, R55 ;  /* 0x0000003700377308 */ /* 0x000ea20000002400 */
[----:B------:R-:W-:Y:S02]  /*5940*/  ISETP.GT.AND P2, PT, R69, 0x39, PT ;  /* 0x000000394500780c */ /* 0x000fe40003f44270 */
[----:B------:R-:W-:Y:S02]  /*5950*/  FMNMX.FTZ R6, R81, R6, !PT ;  /* 0x0000000651067209 */ /* 0x000fe40007810000 */
[----:B-1----:R-:W-:-:S02]  /*5960*/  FSEL R31, R40, -INF , P1 ;  /* 0xff800000281f7808 */ /* 0x002fc40000800000 */
[----:B------:R-:W-:Y:S01]  /*5970*/  FMNMX.FTZ R6, R80, R6, !PT ;  /* 0x0000000650067209 */ /* 0x000fe20007810000 */
[----:B------:R-:W1:Y:S01]  /*5980*/  MUFU.TANH R50, R50 ;  /* 0x0000003200327308 */ /* 0x000e620000002400 */
[----:B------:R-:W-:Y:S02]  /*5990*/  ISETP.GT.AND P3, PT, R69, 0x40, PT ;  /* 0x000000404500780c */ /* 0x000fe40003f64270 */
[----:B------:R-:W-:Y:S02]  /*59a0*/  FMNMX.FTZ R6, R77, R6, !PT ;  /* 0x000000064d067209 */ /* 0x000fe40007810000 */
[----:B---3--:R-:W-:Y:S02]  /*59b0*/  FSEL R30, R42, -INF , P2 ;  /* 0xff8000002a1e7808 */ /* 0x008fe40001000000 */
[----:B------:R-:W-:Y:S01]  /*59c0*/  FMNMX.FTZ R6, R29, R6, !PT ;  /* 0x000000061d067209 */ /* 0x000fe20007810000 */
[----:B------:R-:W3:Y:S01]  /*59d0*/  MUFU.TANH R51, R51 ;  /* 0x0000003300337308 */ /* 0x000ee20000002400 */
[----:B0-----:R-:W-:-:S02]  /*59e0*/  FSEL R58, R43, -INF , P3 ;  /* 0xff8000002b3a7808 */ /* 0x001fc40001800000 */
[----:B------:R-:W-:Y:S02]  /*59f0*/  FMNMX.FTZ R6, R31, R6, !PT ;  /* 0x000000061f067209 */ /* 0x000fe40007810000 */
[C---:B------:R-:W-:Y:S02]  /*5a00*/  ISETP.GT.AND P1, PT, R69.reuse, 0x49, PT ;  /* 0x000000494500780c */ /* 0x040fe40003f24270 */
[----:B------:R-:W-:Y:S01]  /*5a10*/  FMNMX.FTZ R6, R30, R6, !PT ;  /* 0x000000061e067209 */ /* 0x000fe20007810000 */
[----:B------:R-:W0:Y:S01]  /*5a20*/  MUFU.TANH R61, R61 ;  /* 0x0000003d003d7308 */ /* 0x000e220000002400 */
[----:B------:R-:W-:Y:S02]  /*5a30*/  ISETP.GT.AND P2, PT, R69, 0x50, PT ;  /* 0x000000504500780c */ /* 0x000fe40003f44270 */
[----:B------:R-:W-:Y:S02]  /*5a40*/  FMNMX.FTZ R6, R58, R6, !PT ;  /* 0x000000063a067209 */ /* 0x000fe40007810000 */
[----:B--2---:R-:W-:-:S02]  /*5a50*/  FSEL R55, R55, -INF , P1 ;  /* 0xff80000037377808 */ /* 0x004fc40000800000 */
[----:B------:R-:W-:Y:S01]  /*5a60*/  FMNMX.FTZ R6, R59, R6, !PT ;  /* 0x000000063b067209 */ /* 0x000fe20007810000 */
[----:B------:R-:W2:Y:S01]  /*5a70*/  MUFU.TANH R62, R62 ;  /* 0x0000003e003e7308 */ /* 0x000ea20000002400 */
[----:B------:R-:W-:Y:S02]  /*5a80*/  ISETP.GT.AND P3, PT, R69, 0x51, PT ;  /* 0x000000514500780c */ /* 0x000fe40003f64270 */
[----:B------:R-:W-:Y:S02]  /*5a90*/  FMNMX.FTZ R6, R54, R6, !PT ;  /* 0x0000000636067209 */ /* 0x000fe40007810000 */
[----:B-1----:R-:W-:Y:S02]  /*5aa0*/  FSEL R50, R50, -INF , P2 ;  /* 0xff80000032327808 */ /* 0x002fe40001000000 */
[----:B------:R-:W-:Y:S01]  /*5ab0*/  FMNMX.FTZ R6, R55, R6, !PT ;  /* 0x0000000637067209 */ /* 0x000fe20007810000 */
[----:B------:R-:W1:Y:S01]  /*5ac0*/  MUFU.TANH R63, R63 ;  /* 0x0000003f003f7308 */ /* 0x000e620000002400 */
[----:B---3--:R-:W-:-:S02]  /*5ad0*/  FSEL R51, R51, -INF , P3 ;  /* 0xff80000033337808 */ /* 0x008fc40001800000 */
[----:B------:R-:W-:Y:S02]  /*5ae0*/  FMNMX.FTZ R6, R50, R6, !PT ;  /* 0x0000000632067209 */ /* 0x000fe40007810000 */
[----:B------:R-:W-:Y:S02]  /*5af0*/  ISETP.GT.AND P1, PT, R69, 0x60, PT ;  /* 0x000000604500780c */ /* 0x000fe40003f24270 */
[----:B------:R-:W-:Y:S01]  /*5b00*/  FMNMX.FTZ R6, R51, R6, !PT ;  /* 0x0000000633067209 */ /* 0x000fe20007810000 */
[----:B------:R-:W3:Y:S01]  /*5b10*/  MUFU.TANH R64, R64 ;  /* 0x0000004000407308 */ /* 0x000ee20000002400 */
[----:B------:R-:W-:Y:S02]  /*5b20*/  ISETP.GT.AND P2, PT, R69, 0x61, PT ;  /* 0x000000614500780c */ /* 0x000fe40003f44270 */
[----:B------:R-:W-:Y:S02]  /*5b30*/  FMNMX.FTZ R6, R46, R6, !PT ;  /* 0x000000062e067209 */ /* 0x000fe40007810000 */
[----:B0-----:R-:W-:-:S02]  /*5b40*/  FSEL R40, R61, -INF , P1 ;  /* 0xff8000003d287808 */ /* 0x001fc40000800000 */
[----:B------:R-:W-:Y:S01]  /*5b50*/  FMNMX.FTZ R6, R47, R6, !PT ;  /* 0x000000062f067209 */ /* 0x000fe20007810000 */
[----:B------:R-:W0:Y:S01]  /*5b60*/  MUFU.TANH R66, R66 ;  /* 0x0000004200427308 */ /* 0x000e220000002400 */
[C---:B------:R-:W-:Y:S02]  /*5b70*/  ISETP.GT.AND P3, PT, R69.reuse, 0x68, PT ;  /* 0x000000684500780c */ /* 0x040fe40003f64270 */
[----:B--2---:R-:W-:Y:S02]  /*5b80*/  FSEL R43, R62, -INF , P2 ;  /* 0xff8000003e2b7808 */ /* 0x004fe40001000000 */
[----:B------:R-:W-:Y:S02]  /*5b90*/  FMNMX.FTZ R6, R40, R6, !PT ;  /* 0x0000000628067209 */ /* 0x000fe40007810000 */
[----:B------:R-:W-:Y:S01]  /*5ba0*/  ISETP.GT.AND P4, PT, R69, 0x69, PT ;  /* 0x000000694500780c */ /* 0x000fe20003f84270 */
[----:B------:R-:W2:Y:S01]  /*5bb0*/  MUFU.TANH R65, R65 ;  /* 0x0000004100417308 */ /* 0x000ea20000002400 */
[----:B-1----:R-:W-:-:S02]  /*5bc0*/  FSEL R42, R63, -INF , P3 ;  /* 0xff8000003f2a7808 */ /* 0x002fc40001800000 */
[----:B------:R-:W-:Y:S02]  /*5bd0*/  FMNMX.FTZ R6, R43, R6, !PT ;  /* 0x000000062b067209 */ /* 0x000fe40007810000 */
[----:B---3--:R-:W-:Y:S02]  /*5be0*/  FSEL R21, R64, -INF , P4 ;  /* 0xff80000040157808 */ /* 0x008fe40002000000 */
[----:B------:R-:W-:Y:S01]  /*5bf0*/  FMNMX.FTZ R6, R42, R6, !PT ;  /* 0x000000062a067209 */ /* 0x000fe20007810000 */
[----:B------:R-:W1:Y:S01]  /*5c00*/  MUFU.TANH R67, R67 ;  /* 0x0000004300437308 */ /* 0x000e620000002400 */
[----:B------:R-:W-:Y:S02]  /*5c10*/  ISETP.GT.AND P1, PT, R69, 0x71, PT ;  /* 0x000000714500780c */ /* 0x000fe40003f24270 */
[----:B------:R-:W-:Y:S02]  /*5c20*/  FMNMX.FTZ R6, R21, R6, !PT ;  /* 0x0000000615067209 */ /* 0x000fe40007810000 */
[----:B------:R-:W-:-:S02]  /*5c30*/  ISETP.GT.AND P2, PT, R69, 0x78, PT ;  /* 0x000000784500780c */ /* 0x000fc40003f44270 */
[----:B0-----:R-:W-:Y:S01]  /*5c40*/  FSEL R11, R66, -INF , P1 ;  /* 0xff800000420b7808 */ /* 0x001fe20000800000 */
[----:B------:R-:W0:Y:S01]  /*5c50*/  MUFU.TANH R7, R7 ;  /* 0x0000000700077308 */ /* 0x000e220000002400 */
[----:B------:R-:W-:Y:S02]  /*5c60*/  FMNMX.FTZ R6, R10, R6, !PT ;  /* 0x000000060a067209 */ /* 0x000fe40007810000 */
[----:B------:R-:W-:Y:S02]  /*5c70*/  ISETP.GT.AND P3, PT, R69, 0x79, PT ;  /* 0x000000794500780c */ /* 0x000fe40003f64270 */
[----:B--2---:R-:W-:Y:S02]  /*5c80*/  FSEL R12, R65, -INF , P2 ;  /* 0xff800000410c7808 */ /* 0x004fe40001000000 */
[----:B------:R-:W-:Y:S01]  /*5c90*/  FMNMX.FTZ R6, R11, R6, !PT ;  /* 0x000000060b067209 */ /* 0x000fe20007810000 */
[----:B------:R-:W2:Y:S01]  /*5ca0*/  MUFU.TANH R14, R14 ;  /* 0x0000000e000e7308 */ /* 0x000ea20000002400 */
[----:B-1----:R-:W-:-:S02]  /*5cb0*/  FSEL R13, R67, -INF , P3 ;  /* 0xff800000430d7808 */ /* 0x002fc40001800000 */
[----:B------:R-:W-:Y:S02]  /*5cc0*/  FMNMX.FTZ R6, R12, R6, !PT ;  /* 0x000000060c067209 */ /* 0x000fe40007810000 */
[C---:B------:R-:W-:Y:S02]  /*5cd0*/  ISETP.GT.AND P4, PT, R76.reuse, RZ, PT ;  /* 0x000000ff4c00720c */ /* 0x040fe40003f84270 */
[----:B------:R-:W-:Y:S01]  /*5ce0*/  FMNMX.FTZ R6, R13, R6, !PT ;  /* 0x000000060d067209 */ /* 0x000fe20007810000 */
[----:B------:R-:W1:Y:S01]  /*5cf0*/  MUFU.TANH R20, R20 ;  /* 0x0000001400147308 */ /* 0x000e620000002400 */
[----:B0-----:R-:W-:Y:S02]  /*5d00*/  FSEL R75, R7, -INF , P4 ;  /* 0xff800000074b7808 */ /* 0x001fe40002000000 */
[C---:B------:R-:W-:Y:S01]  /*5d10*/  ISETP.GT.AND P2, PT, R76.reuse, 0x9, PT ;  /* 0x000000094c00780c */ /* 0x040fe20003f44270 */
[----:B------:R-:W0:Y:S01]  /*5d20*/  SHFL.BFLY PT, R7, R6, 0x2, 0x1f ;  /* 0x0c401f0006077f89 */ /* 0x000e2200000e0000 */
[----:B------:R-:W-:-:S02]  /*5d30*/  ISETP.GT.AND P3, PT, R76, 0x10, PT ;  /* 0x000000104c00780c */ /* 0x000fc40003f64270 */
[C---:B------:R-:W-:Y:S01]  /*5d40*/  ISETP.GT.AND P1, PT, R76.reuse, 0x8, PT ;  /* 0x000000084c00780c */ /* 0x040fe20003f24270 */
[----:B------:R-:W3:Y:S01]  /*5d50*/  MUFU.TANH R8, R8 ;  /* 0x0000000800087308 */ /* 0x000ee20000002400 */
[----:B------:R-:W-:Y:S02]  /*5d60*/  ISETP.GT.AND P4, PT, R76, 0x11, PT ;  /* 0x000000114c00780c */ /* 0x000fe40003f84270 */
[----:B--2---:R-:W-:Y:S02]  /*5d70*/  FSEL R35, R14, -INF , P2 ;  /* 0xff8000000e237808 */ /* 0x004fe40001000000 */
[C---:B------:R-:W-:Y:S02]  /*5d80*/  ISETP.GT.AND P2, PT, R76.reuse, 0x20, PT ;  /* 0x000000204c00780c */ /* 0x040fe40003f44270 */
[----:B------:R-:W-:Y:S01]  /*5d90*/  ISETP.GT.AND P5, PT, R76, 0x18, PT ;  /* 0x000000184c00780c */ /* 0x000fe20003fa4270 */
[----:B------:R-:W2:Y:S01]  /*5da0*/  MUFU.TANH R15, R15 ;  /* 0x0000000f000f7308 */ /* 0x000ea20000002400 */
[----:B-1----:R-:W-:Y:S01]  /*5db0*/  FSEL R71, R20, -INF , P3 ;  /* 0xff80000014477808 */ /* 0x002fe20001800000 */
[----:B------:R-:W-:Y:S01]  /*5dc0*/  FMUL.FTZ R20, R79, UR5 ;  /* 0x000000054f147c20 */ /* 0x000fe20008410000 */
[----:B------:R-:W-:Y:S01]  /*5dd0*/  ISETP.GT.AND P3, PT, R76, 0x21, PT ;  /* 0x000000214c00780c */ /* 0x000fe20003f64270 */
[----:B------:R-:W-:-:S04]  /*5de0*/  FMUL.FTZ R79, R87, UR5 ;  /* 0x00000005574f7c20 */ /* 0x000fc80008410000 */
[----:B------:R-:W1:Y:S01]  /*5df0*/  MUFU.TANH R25, R25 ;  /* 0x0000001900197308 */ /* 0x000e620000002400 */
[----:B---3--:R-:W-:Y:S02]  /*5e00*/  FSEL R73, R8, -INF , P1 ;  /* 0xff80000008497808 */ /* 0x008fe40000800000 */
[----:B------:R-:W-:Y:S02]  /*5e10*/  ISETP.GT.AND P1, PT, R76, 0x19, PT ;  /* 0x000000194c00780c */ /* 0x000fe40003f24270 */
[----:B0-----:R-:W-:-:S03]  /*5e20*/  FMNMX.FTZ R6, R6, R7, !PT ;  /* 0x0000000706067209 */ /* 0x001fc60007810000 */
[----:B------:R-:W0:Y:S01]  /*5e30*/  MUFU.TANH R26, R26 ;  /* 0x0000001a001a7308 */ /* 0x000e220000002400 */
[----:B--2---:R-:W-:Y:S01]  /*5e40*/  FSEL R37, R15, -INF , P4 ;  /* 0xff8000000f257808 */ /* 0x004fe20002000000 */
[----:B------:R-:W2:Y:S01]  /*5e50*/  SHFL.BFLY PT, R7, R6, 0x1, 0x1f ;  /* 0x0c201f0006077f89 */ /* 0x000ea200000e0000 */
[----:B------:R-:W-:Y:S01]  /*5e60*/  ISETP.GT.AND P4, PT, R76, 0x28, PT ;  /* 0x000000284c00780c */ /* 0x000fe20003f84270 */
[----:B------:R-:W-:-:S04]  /*5e70*/  FMUL.FTZ R15, R82, UR5 ;  /* 0x00000005520f7c20 */ /* 0x000fc80008410000 */
[----:B------:R-:W3:Y:S01]  /*5e80*/  MUFU.TANH R24, R24 ;  /* 0x0000001800187308 */ /* 0x000ee20000002400 */
[----:B-1----:R-:W-:Y:S02]  /*5e90*/  FSEL R67, R25, -INF , P2 ;  /* 0xff80000019437808 */ /* 0x002fe40001000000 */
[----:B------:R-:W-:-:S05]  /*5ea0*/  ISETP.GT.AND P2, PT, R76, 0x31, PT ;  /* 0x000000314c00780c */ /* 0x000fca0003f44270 */
[----:B------:R-:W1:Y:S01]  /*5eb0*/  MUFU.TANH R39, R39 ;  /* 0x0000002700277308 */ /* 0x000e620000002400 */
[----:B0-----:R-:W-:Y:S02]  /*5ec0*/  FSEL R25, R26, -INF , P3 ;  /* 0xff8000001a197808 */ /* 0x001fe40001800000 */
[----:B------:R-:W-:-:S05]  /*5ed0*/  ISETP.GT.AND P3, PT, R76, 0x38, PT ;  /* 0x000000384c00780c */ /* 0x000fca0003f64270 */
[----:B------:R-:W0:Y:S01]  /*5ee0*/  MUFU.TANH R27, R27 ;  /* 0x0000001b001b7308 */ /* 0x000e220000002400 */
[----:B---3--:R-:W-:Y:S02]  /*5ef0*/  FSEL R69, R24, -INF , P5 ;  /* 0xff80000018457808 */ /* 0x008fe40002800000 */
[----:B--2---:R-:W-:Y:S02]  /*5f00*/  FMNMX.FTZ R6, R6, R7, !PT ;  /* 0x0000000706067209 */ /* 0x004fe40007810000 */
[----:B------:R-:W-:Y:S02]  /*5f10*/  ISETP.GT.AND P5, PT, R76, 0x29, PT ;  /* 0x000000294c00780c */ /* 0x000fe40003fa4270 */
[C---:B------:R-:W-:Y:S01]  /*5f20*/  FSETP.NEU.FTZ.AND P6, PT, R6.reuse, -INF , PT ;  /* 0xff8000000600780b */ /* 0x040fe20003fdd000 */
[----:B------:R-:W2:Y:S01]  /*5f30*/  MUFU.TANH R36, R36 ;  /* 0x0000002400247308 */ /* 0x000ea20000002400 */
[----:B-1----:R-:W-:Y:S02]  /*5f40*/  FSEL R39, R39, -INF , P1 ;  /* 0xff80000027277808 */ /* 0x002fe40000800000 */
[----:B------:R-:W-:-:S02]  /*5f50*/  FSEL R7, R6, RZ, P6 ;  /* 0x000000ff06077208 */ /* 0x000fc40003000000 */
[----:B------:R-:W-:-:S03]  /*5f60*/  ISETP.GT.AND P1, PT, R76, 0x30, PT ;  /* 0x000000304c00780c */ /* 0x000fc60003f24270 */
[----:B------:R-:W-:Y:S01]  /*5f70*/  FADD.FTZ R9, -R7, R9 ;  /* 0x0000000907097221 */ /* 0x000fe20000010100 */
[----:B------:R-:W1:Y:S01]  /*5f80*/  MUFU.TANH R28, R28 ;  /* 0x0000001c001c7308 */ /* 0x000e620000002400 */
[----:B------:R-:W3:Y:S01]  /*5f90*/  LDC R7, c[0x0][0x988] ;  /* 0x00026200ff077b82 */ /* 0x000ee20000000800 */
[----:B0-----:R-:W-:Y:S02]  /*5fa0*/  FSEL R65, R27, -INF , P4 ;  /* 0xff8000001b417808 */ /* 0x001fe40002000000 */
[----:B------:R-:W-:-:S04]  /*5fb0*/  ISETP.GT.AND P4, PT, R76, 0x39, PT ;  /* 0x000000394c00780c */ /* 0x000fc80003f84270 */
[----:B------:R-:W0:Y:S01]  /*5fc0*/  MUFU.TANH R32, R32 ;  /* 0x0000002000207308 */ /* 0x000e220000002400 */
[----:B--2---:R-:W-:Y:S02]  /*5fd0*/  FSEL R61, R36, -INF , P3 ;  /* 0xff800000243d7808 */ /* 0x004fe40001800000 */
[----:B------:R-:W-:-:S05]  /*5fe0*/  ISETP.GT.AND P3, PT, R76, 0x49, PT ;  /* 0x000000494c00780c */ /* 0x000fca0003f64270 */
[----:B------:R-:W2:Y:S01]  /*5ff0*/  MUFU.TANH R34, R34 ;  /* 0x0000002200227308 */ /* 0x000ea20000002400 */
[----:B-1----:R-:W-:Y:S02]  /*6000*/  FSEL R66, R28, -INF , P5 ;  /* 0xff8000001c427808 */ /* 0x002fe40002800000 */
[----:B------:R-:W-:-:S05]  /*6010*/  ISETP.GT.AND P5, PT, R76, 0x40, PT ;  /* 0x000000404c00780c */ /* 0x000fca0003fa4270 */
[----:B------:R-:W1:Y:S01]  /*6020*/  MUFU.TANH R38, R38 ;  /* 0x0000002600267308 */ /* 0x000e620000002400 */
[----:B0-----:R-:W-:Y:S01]  /*6030*/  FSEL R63, R32, -INF , P1 ;  /* 0xff800000203f7808 */ /* 0x001fe20000800000 */
[-C--:B---3--:R-:W-:Y:S01]  /*6040*/  FMUL.FTZ R8, R6, R7.reuse ;  /* 0x0000000706087220 */ /* 0x088fe20000410000 */
[----:B------:R-:W-:Y:S01]  /*6050*/  ISETP.GT.AND P1, PT, R76, 0x41, PT ;  /* 0x000000414c00780c */ /* 0x000fe20003f24270 */
[----:B------:R-:W-:-:S03]  /*6060*/  FMUL.FTZ R9, R9, R7 ;  /* 0x0000000709097220 */ /* 0x000fc60000410000 */
[----:B------:R-:W-:Y:S01]  /*6070*/  FSEL R8, R8, RZ, P6 ;  /* 0x000000ff08087208 */ /* 0x000fe20003000000 */
[----:B------:R-:W0:Y:S01]  /*6080*/  MUFU.TANH R56, R56 ;  /* 0x0000003800387308 */ /* 0x000e220000002400 */
[----:B--2---:R-:W-:Y:S02]  /*6090*/  FSEL R64, R34, -INF , P2 ;  /* 0xff80000022407808 */ /* 0x004fe40001000000 */
[----:B------:R-:W-:Y:S01]  /*60a0*/  ISETP.GT.AND P2, PT, R76, 0x48, PT ;  /* 0x000000484c00780c */ /* 0x000fe20003f44270 */
[-CC-:B------:R-:W-:Y:S01]  /*60b0*/  FFMA.FTZ R32, R140, R7.reuse, -R8.reuse ;  /* 0x000000078c207223 */ /* 0x180fe20000010808 */
[----:B------:R-:W-:Y:S01]  /*60c0*/  ISETP.GT.AND P6, PT, R76, 0x68, PT ;  /* 0x000000684c00780c */ /* 0x000fe20003fc4270 */
[-CC-:B------:R-:W-:Y:S01]  /*60d0*/  FFMA.FTZ R34, R138, R7.reuse, -R8.reuse ;  /* 0x000000078a227223 */ /* 0x180fe20000010808 */
[-CC-:B------:R-:W-:Y:S01]  /*60e0*/  FFMA.FTZ R74, R74, R7.reuse, -R8.reuse ;  /* 0x000000074a4a7223 */ /* 0x180fe20000010808 */
[----:B------:R-:W2:Y:S01]  /*60f0*/  MUFU.TANH R57, R57 ;  /* 0x0000003900397308 */ /* 0x000ea20000002400 */
        /* <DEDUP_REMOVED lines=8> */
[----:B0-----:R-:W-:Y:S01]  /*6180*/  FSEL R56, R56, -INF , P3 ;  /* 0xff80000038387808 */ /* 0x001fe20001800000 */
[-CC-:B------:R-:W-:Y:S01]  /*6190*/  FFMA.FTZ R68, R68, R7.reuse, -R8.reuse ;  /* 0x0000000744447223 */ /* 0x180fe20000010808 */
[----:B------:R-:W-:Y:S01]  /*61a0*/  ISETP.GT.AND P3, PT, R76, 0x60, PT ;  /* 0x000000604c00780c */ /* 0x000fe20003f64270 */
[-CC-:B------:R-:W-:Y:S01]  /*61b0*/  FFMA.FTZ R26, R81, R7.reuse, -R8.reuse ;  /* 0x00000007511a7223 */ /* 0x180fe20000010808 */
[-CC-:B------:R-:W-:Y:S01]  /*61c0*/  FFMA.FTZ R27, R80, R7.reuse, -R8.reuse ;  /* 0x00000007501b7223 */ /* 0x180fe20000010808 */
[-CC-:B------:R-:W-:Y:S01]  /*61d0*/  FFMA.FTZ R28, R77, R7.reuse, -R8.reuse ;  /* 0x000000074d1c7223 */ /* 0x180fe20000010808 */
[-CC-:B------:R-:W-:Y:S01]  /*61e0*/  FFMA.FTZ R29, R29, R7.reuse, -R8.reuse ;  /* 0x000000071d1d7223 */ /* 0x180fe20000010808 */
[----:B------:R-:W0:Y:S01]  /*61f0*/  MUFU.TANH R53, R53 ;  /* 0x0000003500357308 */ /* 0x000e220000002400 */
[----:B--2---:R-:W-:Y:S01]  /*6200*/  FSEL R57, R57, -INF , P5 ;  /* 0xff80000039397808 */ /* 0x004fe20002800000 */
[-CC-:B------:R-:W-:Y:S01]  /*6210*/  FFMA.FTZ R31, R31, R7.reuse, -R8.reuse ;  /* 0x000000071f1f7223 */ /* 0x180fe20000010808 */
[----:B------:R-:W-:Y:S01]  /*6220*/  ISETP.GT.AND P5, PT, R76, 0x51, PT ;  /* 0x000000514c00780c */ /* 0x000fe20003fa4270 */
[-CC-:B------:R-:W-:Y:S01]  /*6230*/  FFMA.FTZ R30, R30, R7.reuse, -R8.reuse ;  /* 0x000000071e1e7223 */ /* 0x180fe20000010808 */
[-CC-:B------:R-:W-:Y:S01]  /*6240*/  FFMA.FTZ R58, R58, R7.reuse, -R8.reuse ;  /* 0x000000073a3a7223 */ /* 0x180fe20000010808 */
        /* <DEDUP_REMOVED lines=23> */
[----:B------:R-:W-:Y:S01]  /*63c0*/  FFMA.FTZ R13, R13, R7, -R8 ;  /* 0x000000070d0d7223 */ /* 0x000fe20000010808 */
[----:B------:R-:W-:-:S02]  /*63d0*/  FMUL.FTZ R77, R83, UR5 ;  /* 0x00000005534d7c20 */ /* 0x000fc40008410000 */
[----:B------:R-:W2:Y:S01]  /*63e0*/  MUFU.TANH R45, R45 ;  /* 0x0000002d002d7308 */ /* 0x000ea20000002400 */
[----:B-1----:R-:W-:Y:S02]  /*63f0*/  FSEL R41, R44, -INF , P3 ;  /* 0xff8000002c297808 */ /* 0x002fe40001800000 */
[----:B------:R-:W-:-:S05]  /*6400*/  ISETP.GT.AND P3, PT, R76, 0x71, PT ;  /* 0x000000714c00780c */ /* 0x000fca0003f64270 */
[----:B------:R-:W1:Y:S01]  /*6410*/  MUFU.TANH R48, R48 ;  /* 0x0000003000307308 */ /* 0x000e620000002400 */
[----:B0-----:R-:W-:Y:S02]  /*6420*/  FSEL R52, R52, -INF , P5 ;  /* 0xff80000034347808 */ /* 0x001fe40002800000 */
[----:B------:R-:W-:-:S05]  /*6430*/  ISETP.GT.AND P5, PT, R76, 0x79, PT ;  /* 0x000000794c00780c */ /* 0x000fca0003fa4270 */
[----:B------:R-:W0:Y:S01]  /*6440*/  MUFU.TANH R141, R141 ;  /* 0x0000008d008d7308 */ /* 0x000e220000002400 */
[----:B--2---:R-:W-:Y:S02]  /*6450*/  FSEL R45, R45, -INF , P1 ;  /* 0xff8000002d2d7808 */ /* 0x004fe40000800000 */
[----:B------:R-:W-:-:S05]  /*6460*/  ISETP.GT.AND P1, PT, R76, 0x69, PT ;  /* 0x000000694c00780c */ /* 0x000fca0003f24270 */
[----:B------:R2:W3:Y:S01]  /*6470*/  MUFU.TANH R14, R78 ;  /* 0x0000004e000e7308 */ /* 0x0004e20000002400 */
[----:B-1----:R-:W-:Y:S02]  /*6480*/  FSEL R48, R48, -INF , P2 ;  /* 0xff80000030307808 */ /* 0x002fe40001000000 */
[----:B------:R-:W-:-:S05]  /*6490*/  ISETP.GT.AND P2, PT, R76, 0x70, PT ;  /* 0x000000704c00780c */ /* 0x000fca0003f44270 */
[----:B------:R-:W1:Y:S01]  /*64a0*/  MUFU.TANH R20, R20 ;  /* 0x0000001400147308 */ /* 0x000e620000002400 */
[----:B0-----:R-:W-:Y:S01]  /*64b0*/  FSEL R44, R141, -INF , P4 ;  /* 0xff8000008d2c7808 */ /* 0x001fe20002000000 */
[----:B--2---:R-:W-:Y:S01]  /*64c0*/  FMUL.FTZ R78, R86, UR5 ;  /* 0x00000005564e7c20 */ /* 0x004fe20008410000 */
[----:B------:R-:W-:Y:S01]  /*64d0*/  ISETP.GT.AND P4, PT, R76, 0x78, PT ;  /* 0x000000784c00780c */ /* 0x000fe20003f84270 */
[----:B------:R-:W-:Y:S01]  /*64e0*/  FFMA.FTZ R76, R139, R7, -R8 ;  /* 0x000000078b4c7223 */ /* 0x000fe20000010808 */
[----:B------:R-:W-:-:S03]  /*64f0*/  FMNMX.FTZ R8, R75, R5, !PT ;  /* 0x000000054b087209 */ /* 0x000fc60007810000 */
[----:B------:R-:W0:Y:S01]  /*6500*/  MUFU.TANH R15, R15 ;  /* 0x0000000f000f7308 */ /* 0x000e220000002400 */
[----:B------:R-:W-:Y:S02]  /*6510*/  FMNMX.FTZ R8, R33, R8, !PT ;  /* 0x0000000821087209 */ /* 0x000fe40007810000 */
[----:B---3--:R-:W-:Y:S02]  /*6520*/  FSEL R14, R14, -INF , P6 ;  /* 0xff8000000e0e7808 */ /* 0x008fe40003000000 */
[----:B------:R-:W-:-:S03]  /*6530*/  FMNMX.FTZ R8, R73, R8, !PT ;  /* 0x0000000849087209 */ /* 0x000fc60007810000 */
[----:B------:R-:W2:Y:S01]  /*6540*/  MUFU.TANH R77, R77 ;  /* 0x0000004d004d7308 */ /* 0x000ea20000002400 */
[----:B------:R-:W-:Y:S02]  /*6550*/  FMNMX.FTZ R8, R35, R8, !PT ;  /* 0x0000000823087209 */ /* 0x000fe40007810000 */
[----:B-1----:R-:W-:Y:S02]  /*6560*/  FSEL R20, R20, -INF , P1 ;  /* 0xff80000014147808 */ /* 0x002fe40000800000 */
[----:B------:R-:W-:-:S03]  /*6570*/  FMNMX.FTZ R8, R71, R8, !PT ;  /* 0x0000000847087209 */ /* 0x000fc60007810000 */
[----:B------:R-:W1:Y:S01]  /*6580*/  MUFU.TANH R78, R78 ;  /* 0x0000004e004e7308 */ /* 0x000e620000002400 */
[----:B------:R-:W-:Y:S02]  /*6590*/  FMNMX.FTZ R8, R37, R8, !PT ;  /* 0x0000000825087209 */ /* 0x000fe40007810000 */
[----:B0-----:R-:W-:Y:S02]  /*65a0*/  FSEL R15, R15, -INF , P2 ;  /* 0xff8000000f0f7808 */ /* 0x001fe40001000000 */
[----:B------:R-:W-:-:S03]  /*65b0*/  FMNMX.FTZ R8, R69, R8, !PT ;  /* 0x0000000845087209 */ /* 0x000fc60007810000 */
[----:B------:R-:W0:Y:S01]  /*65c0*/  MUFU.TANH R79, R79 ;  /* 0x0000004f004f7308 */ /* 0x000e220000002400 */
[----:B------:R-:W-:Y:S02]  /*65d0*/  FMNMX.FTZ R8, R39, R8, !PT ;  /* 0x0000000827087209 */ /* 0x000fe40007810000 */
[----:B--2---:R-:W-:Y:S02]  /*65e0*/  FSEL R77, R77, -INF , P3 ;  /* 0xff8000004d4d7808 */ /* 0x004fe40001800000 */
[----:B------:R-:W-:-:S03]  /*65f0*/  FMNMX.FTZ R8, R67, R8, !PT ;  /* 0x0000000843087209 */ /* 0x000fc60007810000 */
[----:B------:R-:W-:Y:S01]  /*6600*/  MUFU.EX2 R32, R32 ;  /* 0x0000002000207308 */ /* 0x000fe20000000800 */
[----:B------:R-:W-:Y:S02]  /*6610*/  FMNMX.FTZ R8, R25, R8, !PT ;  /* 0x0000000819087209 */ /* 0x000fe40007810000 */
[----:B-1----:R-:W-:Y:S02]  /*6620*/  FSEL R78, R78, -INF , P4 ;  /* 0xff8000004e4e7808 */ /* 0x002fe40002000000 */
[----:B------:R-:W-:-:S03]  /*6630*/  FMNMX.FTZ R8, R65, R8, !PT ;  /* 0x0000000841087209 */ /* 0x000fc60007810000 */
[----:B------:R-:W1:Y:S01]  /*6640*/  MUFU.EX2 R9, R9 ;  /* 0x0000000900097308 */ /* 0x000e620000000800 */
[----:B------:R-:W-:Y:S02]  /*6650*/  FMNMX.FTZ R8, R66, R8, !PT ;  /* 0x0000000842087209 */ /* 0x000fe40007810000 */
[----:B0-----:R-:W-:Y:S02]  /*6660*/  FSEL R79, R79, -INF , P5 ;  /* 0xff8000004f4f7808 */ /* 0x001fe40002800000 */
[----:B------:R-:W-:-:S03]  /*6670*/  FMNMX.FTZ R8, R63, R8, !PT ;  /* 0x000000083f087209 */ /* 0x000fc60007810000 */
[----:B------:R-:W0:Y:S01]  /*6680*/  MUFU.EX2 R76, R76 ;  /* 0x0000004c004c7308 */ /* 0x000e220000000800 */
[----:B------:R-:W-:-:S04]  /*6690*/  FMNMX.FTZ R8, R64, R8, !PT ;  /* 0x0000000840087209 */ /* 0x000fc80007810000 */
[----:B------:R-:W-:-:S03]  /*66a0*/  FMNMX.FTZ R8, R61, R8, !PT ;  /* 0x000000083d087209 */ /* 0x000fc60007810000 */
[----:B------:R-:W-:Y:S01]  /*66b0*/  MUFU.EX2 R34, R34 ;  /* 0x0000002200227308 */ /* 0x000fe20000000800 */
[----:B------:R-:W-:Y:S01]  /*66c0*/  FMNMX.FTZ R8, R62, R8, !PT ;  /* 0x000000083e087209 */ /* 0x000fe20007810000 */
[----:B-1----:R-:W-:-:S03]  /*66d0*/  FFMA.FTZ R3, R9, R3, R32 ;  /* 0x0000000309037223 */ /* 0x002fc60000010020 */
[----:B------:R-:W-:-:S03]  /*66e0*/  FMNMX.FTZ R8, R57, R8, !PT ;  /* 0x0000000839087209 */ /* 0x000fc60007810000 */
[----:B------:R-:W-:Y:S01]  /*66f0*/  MUFU.EX2 R74, R74 ;  /* 0x0000004a004a7308 */ /* 0x000fe20000000800 */
[----:B------:R-:W-:Y:S01]  /*6700*/  FMNMX.FTZ R8, R60, R8, !PT ;  /* 0x000000083c087209 */ /* 0x000fe20007810000 */
[----:B0-----:R-:W-:-:S03]  /*6710*/  FADD.FTZ R3, R76, R3 ;  /* 0x000000034c037221 */ /* 0x001fc60000010000 */
[----:B------:R-:W-:-:S03]  /*6720*/  FMNMX.FTZ R8, R53, R8, !PT ;  /* 0x0000000835087209 */ /* 0x000fc60007810000 */
[----:B------:R-:W-:Y:S01]  /*6730*/  MUFU.EX2 R36, R36 ;  /* 0x0000002400247308 */ /* 0x000fe20000000800 */
[----:B------:R-:W-:-:S04]  /*6740*/  FMNMX.FTZ R8, R56, R8, !PT ;  /* 0x0000000838087209 */ /* 0x000fc80007810000 */
        /* <DEDUP_REMOVED lines=33> */
[-C--:B------:R-:W-:Y:S01]  /*6960*/  FMUL.FTZ R80, R8, R7.reuse ;  /* 0x0000000708507220 */ /* 0x080fe20000410000 */
[----:B------:R-:W-:Y:S02]  /*6970*/  MUFU.EX2 R55, R55 ;  /* 0x0000003700377308 */ /* 0x000fe40000000800 */
[----:B------:R-:W-:Y:S02]  /*6980*/  FMUL.FTZ R5, R5, R7 ;  /* 0x0000000705057220 */ /* 0x000fe40000410000 */
[----:B------:R-:W-:-:S04]  /*6990*/  FSEL R80, R80, RZ, P1 ;  /* 0x000000ff50507208 */ /* 0x000fc80000800000 */
        /* <DEDUP_REMOVED lines=25> */
[----:B0-----:R-:W-:Y:S01]  /*6b30*/  FFMA.FTZ R0, R5, R0, R75 ;  /* 0x0000000005007223 */ /* 0x001fe2000001004b */
        /* <DEDUP_REMOVED lines=11> */
[----:B------:R-:W-:Y:S01]  /*6bf0*/  FFMA.FTZ R79, R79, R7, -R80 ;  /* 0x000000074f4f7223 */ /* 0x000fe20000010850 */
[----:B-1----:R-:W-:Y:S01]  /*6c00*/  FADD.FTZ R80, R33, R0 ;  /* 0x0000000021507221 */ /* 0x002fe20000010000 */
[----:B------:R-:W-:Y:S01]  /*6c10*/  FADD.FTZ R0, R34, R3 ;  /* 0x0000000322007221 */ /* 0x000fe20000010000 */
[----:B------:R-:W1:Y:S02]  /*6c20*/  MUFU.EX2 R71, R71 ;  /* 0x0000004700477308 */ /* 0x000e640000000800 */
[----:B--2---:R-:W-:Y:S01]  /*6c30*/  FADD.FTZ R3, R73, R80 ;  /* 0x0000005049037221 */ /* 0x004fe20000010000 */
[----:B------:R-:W-:-:S04]  /*6c40*/  FADD.FTZ R0, R74, R0 ;  /* 0x000000004a007221 */ /* 0x000fc80000010000 */
[----:B------:R-:W-:Y:S01]  /*6c50*/  FADD.FTZ R0, R36, R0 ;  /* 0x0000000024007221 */ /* 0x000fe20000010000 */
[----:B------:R-:W2:Y:S01]  /*6c60*/  MUFU.EX2 R37, R37 ;  /* 0x0000002500257308 */ /* 0x000ea20000000800 */
[----:B0-----:R-:W-:Y:S02]  /*6c70*/  FADD.FTZ R3, R35, R3 ;  /* 0x0000000323037221 */ /* 0x001fe40000010000 */
[----:B------:R-:W-:-:S04]  /*6c80*/  FADD.FTZ R0, R72, R0 ;  /* 0x0000000048007221 */ /* 0x000fc80000010000 */
[----:B------:R-:W-:Y:S01]  /*6c90*/  FADD.FTZ R0, R38, R0 ;  /* 0x0000000026007221 */ /* 0x000fe20000010000 */
[----:B------:R-:W0:Y:S01]  /*6ca0*/  MUFU.EX2 R69, R69 ;  /* 0x0000004500457308 */ /* 0x000e220000000800 */
[----:B-1----:R-:W-:Y:S02]  /*6cb0*/  FADD.FTZ R3, R71, R3 ;  /* 0x0000000347037221 */ /* 0x002fe40000010000 */
[----:B------:R-:W-:-:S04]  /*6cc0*/  FADD.FTZ R0, R70, R0 ;  /* 0x0000000046007221 */ /* 0x000fc80000010000 */
[----:B------:R-:W-:Y:S01]  /*6cd0*/  FADD.FTZ R0, R24, R0 ;  /* 0x0000000018007221 */ /* 0x000fe20000010000 */
[----:B------:R-:W1:Y:S01]  /*6ce0*/  MUFU.EX2 R39, R39 ;  /* 0x0000002700277308 */ /* 0x000e620000000800 */
[----:B--2---:R-:W-:Y:S02]  /*6cf0*/  FADD.FTZ R3, R37, R3 ;  /* 0x0000000325037221 */ /* 0x004fe40000010000 */
        /* <DEDUP_REMOVED lines=20> */
[----:B------:R-:W-:-:S05]  /*6e40*/  FADD.FTZ R0, R55, R0 ;  /* 0x0000000037007221 */ /* 0x000fca0000010000 */
        /* <DEDUP_REMOVED lines=66> */
.L_x_2098:
[----:B------:R-:W-:Y:S01]  /*7270*/  ULEA UR6, UR6, UR41, 0x3 ;  /* 0x0000002906067291 */ /* 0x000fe2000f8e183f */
[----:B------:R-:W-:Y:S01]  /*7280*/  F2FP.F16.F32.PACK_AB R32, R76, R32 ;  /* 0x000000204c20723e */ /* 0x000fe200000000ff */
[----:B------:R-:W-:Y:S01]  /*7290*/  FMUL.FTZ R88, R88, R9 ;  /* 0x0000000958587220 */ /* 0x000fe20000410000 */
[----:B------:R-:W-:Y:S01]  /*72a0*/  F2FP.F16.F32.PACK_AB R33, R33, R75 ;  /* 0x0000004b2121723e */ /* 0x000fe200000000ff */
[----:B------:R-:W-:Y:S01]  /*72b0*/  UIADD3 UR6, UR6, 0x2d860, URZ ;  /* 0x0002d86006067890 */ /* 0x000fe2000fffe03f */
[----:B------:R-:W-:Y:S01]  /*72c0*/  F2FP.F16.F32.PACK_AB R34, R74, R34 ;  /* 0x000000224a22723e */ /* 0x000fe200000000ff */
[----:B------:R-:W-:Y:S01]  /*72d0*/  FMUL.FTZ R89, R89, R9 ;  /* 0x0000000959597220 */ /* 0x000fe20000410000 */
        /* <DEDUP_REMOVED lines=51> */
[----:B------:R-:W-:Y:S01]  /*7610*/  FMUL.FTZ R124, R124, R9 ;  /* 0x000000097c7c7220 */ /* 0x000fe20000410000 */
[----:B------:R-:W-:Y:S01]  /*7620*/  F2FP.F16.F32.PACK_AB R25, R77, R15 ;  /* 0x0000000f4d19723e */ /* 0x000fe200000000ff */
[----:B------:R3:W-:Y:S01]  /*7630*/  STSM.16.M88.4 [R18+0x6000], R40 ;  /* 0x0060002812007844 */ /* 0x0007e20000000200 */
[----:B------:R-:W-:Y:S01]  /*7640*/  F2FP.F16.F32.PACK_AB R26, R13, R12 ;  /* 0x0000000c0d1a723e */ /* 0x000fe200000000ff */
[-C--:B------:R-:W-:Y:S01]  /*7650*/  FMUL.FTZ R125, R125, R9.reuse ;  /* 0x000000097d7d7220 */ /* 0x080fe20000410000 */
[----:B------:R-:W-:Y:S01]  /*7660*/  F2FP.F16.F32.PACK_AB R27, R79, R78 ;  /* 0x0000004e4f1b723e */ /* 0x000fe200000000ff */
[-C--:B------:R-:W-:Y:S01]  /*7670*/  FMUL.FTZ R128, R128, R9.reuse ;  /* 0x0000000980807220 */ /* 0x080fe20000410000 */
        /* <DEDUP_REMOVED lines=41> */
.L_x_2088:
[----:B------:R-:W-:-:S13]  /*7910*/  ISETP.GE.AND P1, PT, R4, R146, PT ;  /* 0x000000920400720c */ /* 0x000fda0003f26270 */
[----:B------:R-:W-:Y:S05]  /*7920*/  @!P1 BRA `(.L_x_2100) ;  /* 0x0000002800389947 */ /* 0x000fea0003800000 */
[----:B------:R-:W-:Y:S01]  /*7930*/  IMAD.MOV.U32 R9, RZ, RZ, R8 ;  /* 0x000000ffff097224 */ /* 0x000fe200078e0008 */
[----:B------:R-:W-:Y:S01]  /*7940*/  MOV R5, R6 ;  /* 0x0000000600057202 */ /* 0x000fe20000000f00 */
[----:B------:R-:W-:Y:S01]  /*7950*/  IMAD.MOV.U32 R10, RZ, RZ, R2 ;  /* 0x000000ffff0a7224 */ /* 0x000fe200078e0002 */
[----:B------:R-:W-:Y:S01]  /*7960*/  UMOV UR6, UR38 ;  /* 0x0000002600067c82 */ /* 0x000fe20008000000 */
[----:B------:R-:W-:-:S05]  /*7970*/  ULDC UR5, c[0x0][0x9d8] ;  /* 0x0002760000057ab9 */ /* 0x000fca0000000800 */
.L_x_2111:
[----:B------:R-:W-:Y:S01]  /*7980*/  ISETP.NE.AND P2, PT, RZ, UR40, PT ;  /* 0x00000028ff007c0c */ /* 0x000fe2000bf45270 */
[----:B------:R-:W-:-:S04]  /*7990*/  UISETP.NE.AND UP0, UPT, UR6, 0x1, UPT ;  /* 0x000000010600788c */ /* 0x000fc8000bf05270 */
[----:B------:R-:W-:-:S06]  /*79a0*/  USEL UR7, URZ, 0x1, UP0 ;  /* 0x000000013f077887 */ /* 0x000fcc0008000000 */
[----:B------:R-:W-:Y:S02]  /*79b0*/  LOP3.LUT R2, R10, UR7, RZ, 0x3c, !PT ;  /* 0x000000070a027c12 */ /* 0x000fe4000f8e3cff */
[----:B------:R-:W-:Y:S05]  /*79c0*/  @P2 BRA `(.L_x_2101) ;  /* 0x0000000000342947 */ /* 0x000fea0003800000 */
[----:B------:R-:W-:Y:S05]  /*79d0*/  @!P0 BRA `(.L_x_2102) ;  /* 0x0000000000048947 */ /* 0x000fea0003800000 */
[----:B------:R-:W-:Y:S01]  /*79e0*/  BPT.TRAP 0x1 ;  /* 0x000000040000795c */ /* 0x000fe20000300000 */
.L_x_2102:
        /* <DEDUP_REMOVED lines=8> */
.L_x_2103:
[----:B-1----:R-:W-:Y:S05]  /*7a70*/  @P1 BRA `(.L_x_2101) ;  /* 0x0000000000081947 */ /* 0x002fea0003800000 */
[----:B------:R-:W1:Y:S02]  /*7a80*/  SYNCS.PHASECHK.TRANS64.TRYWAIT P1, [UR7+0x2d830], R6 ;  /* 0x02d83006ff0075a7 */ /* 0x000e640008020147 */
[----:B-1----:R-:W-:Y:S05]  /*7a90*/  @!P1 BRA `(.L_x_2104) ;  /* 0x000000bc00cc9947 */ /* 0x002fea0003800000 */
.L_x_2101:
        /* <DEDUP_REMOVED lines=40> */
.L_x_2106:
[----:B------:R-:W-:Y:S01]  /*7d20*/  ULEA UR7, UR6, UR41, 0x3 ;  /* 0x0000002906077291 */ /* 0x000fe2000f8e183f */
[----:B------:R-:W-:-:S08]  /*7d30*/  SHF.L.U32 R6, R10, 0x1f, RZ ;  /* 0x0000001f0a067819 */ /* 0x000fd000000006ff */
[----:B------:R0:W1:Y:S01]  /*7d40*/  SYNCS.PHASECHK.TRANS64.TRYWAIT P1, [UR7+0x2d850], R6 ;  /* 0x02d85006ff0075a7 */ /* 0x0000620008020147 */
[----:B------:R-:W-:Y:S05]  /*7d50*/  @!P0 BRA `(.L_x_2107) ;  /* 0x0000000000048947 */ /* 0x000fea0003800000 */
[----:B------:R-:W-:Y:S01]  /*7d60*/  BPT.TRAP 0x1 ;  /* 0x000000040000795c */ /* 0x000fe20000300000 */
.L_x_2107:
[----:B-1----:R-:W-:Y:S05]  /*7d70*/  @P1 BRA `(.L_x_2105) ;  /* 0x0000000000081947 */ /* 0x002fea0003800000 */
[----:B------:R-:W1:Y:S02]  /*7d80*/  SYNCS.PHASECHK.TRANS64.TRYWAIT P1, [UR7+0x2d850], R6 ;  /* 0x02d85006ff0075a7 */ /* 0x000e640008020147 */
[----:B-1----:R-:W-:Y:S05]  /*7d90*/  @!P1 BRA `(.L_x_2108) ;  /* 0x000000bc00249947 */ /* 0x002fea0003800000 */
.L_x_2105:
        /* <DEDUP_REMOVED lines=70> */
.L_x_2109:
[----:B------:R-:W-:Y:S01]  /*8200*/  FMUL.FTZ R10, R24, UR5 ;  /* 0x00000005180a7c20 */ /* 0x000fe20008410000 */
        /* <DEDUP_REMOVED lines=275> */
[----:B------:R-:W-:-:S07]  /*9340*/  FFMA.FTZ R80, R79, R7, -R80 ;  /* 0x000000074f507223 */ /* 0x000fce0000010850 */
[----:B------:R-:W-:Y:S08]  /*9350*/  MUFU.EX2 R9, R9 ;  /* 0x0000000900097308 */ /* 0x000ff00000000800 */
[----:B------:R-:W1:Y:S01]  /*9360*/  MUFU.EX2 R79, R12 ;  /* 0x0000000c004f7308 */ /* 0x000e620000000800 */
[----:B0-----:R-:W-:-:S07]  /*9370*/  FFMA.FTZ R3, R5, R3, R10 ;  /* 0x0000000305037223 */ /* 0x001fce000001000a */
[----:B------:R-:W0:Y:S08]  /*9380*/  MUFU.EX2 R11, R11 ;  /* 0x0000000b000b7308 */ /* 0x000e300000000800 */
[----:B------:R-:W2:Y:S01]  /*9390*/  MUFU.EX2 R13, R13 ;  /* 0x0000000d000d7308 */ /* 0x000ea20000000800 */
[----:B-1----:R-:W-:-:S07]  /*93a0*/  FFMA.FTZ R0, R9, R0, R79 ;  /* 0x0000000009007223 */ /* 0x002fce000001004f */
        /* <DEDUP_REMOVED lines=124> */
.L_x_2110:
[----:B------:R-:W-:Y:S01]  /*9b70*/  ULEA UR6, UR6, UR41, 0x3 ;  /* 0x0000002906067291 */ /* 0x000fe2000f8e183f */
[----:B------:R-:W-:Y:S01]  /*9b80*/  F2FP.F16.F32.PACK_AB R24, R25, R24 ;  /* 0x000000181918723e */ /* 0x000fe200000000ff */
[-C--:B------:R-:W-:Y:S01]  /*9b90*/  FMUL.FTZ R88, R88, R5.reuse ;  /* 0x0000000558587220 */ /* 0x080fe20000410000 */
[----:B------:R-:W-:Y:S01]  /*9ba0*/  F2FP.F16.F32.PACK_AB R25, R82, R26 ;  /* 0x0000001a5219723e */ /* 0x000fe200000000ff */
[----:B------:R-:W-:Y:S01]  /*9bb0*/  UIADD3 UR6, UR6, 0x2d860, URZ ;  /* 0x0002d86006067890 */ /* 0x000fe2000fffe03f */
[----:B------:R-:W-:Y:S01]  /*9bc0*/  F2FP.F16.F32.PACK_AB R14, R15, R14 ;  /* 0x0000000e0f0e723e */ /* 0x000fe200000000ff */
[-C--:B------:R-:W-:Y:S01]  /*9bd0*/  FMUL.FTZ R89, R89, R5.reuse ;  /* 0x0000000559597220 */ /* 0x080fe20000410000 */
        /* <DEDUP_REMOVED lines=99> */
.L_x_2100:
[----:B------:R-:W-:Y:S06]  /*a210*/  BAR.ARV 0x8, 0x200 ;  /* 0x0208000000007b1d */ /* 0x000fec0000002000 */
[----:B------:R-:W-:Y:S05]  /*a220*/  @!P0 BRA `(.L_x_2112) ;  /* 0x0000000000048947 */ /* 0x000fea0003800000 */
[----:B------:R-:W-:Y:S01]  /*a230*/  BPT.TRAP 0x1 ;  /* 0x000000040000795c */ /* 0x000fe20000300000 */
.L_x_2112:
[----:B------:R-:W-:Y:S01]  /*a240*/  ULEA UR4, UR38, UR41, 0x3 ;  /* 0x0000002926047291 */ /* 0x000fe2000f8e183f */
[----:B------:R-:W-:-:S08]  /*a250*/  SHF.L.U32 R4, R2, 0x1f, RZ ;  /* 0x0000001f02047819 */ /* 0x000fd000000006ff */
[----:B------:R0:W1:Y:S01]  /*a260*/  SYNCS.PHASECHK.TRANS64.TRYWAIT P1, [UR4+0x2d850], R4 ;  /* 0x02d85004ff0075a7 */ /* 0x0000620008020144 */
[----:B------:R-:W-:Y:S05]  /*a270*/  @!P0 BRA `(.L_x_2113) ;  /* 0x0000000000048947 */ /* 0x000fea0003800000 */
[----:B------:R-:W-:Y:S01]  /*a280*/  BPT.TRAP 0x1 ;  /* 0x000000040000795c */ /* 0x000fe20000300000 */
.L_x_2113:
[----:B-1----:R-:W-:Y:S05]  /*a290*/  @P1 BRA `(.L_x_2114) ;  /* 0x0000000000081947 */ /* 0x002fea0003800000 */
[----:B------:R-:W1:Y:S02]  /*a2a0*/  SYNCS.PHASECHK.TRANS64.TRYWAIT P1, [UR4+0x2d850], R4 ;  /* 0x02d85004ff0075a7 */ /* 0x000e640008020144 */
[----:B-1----:R-:W-:Y:S05]  /*a2b0*/  @!P1 BRA `(.L_x_2115) ;  /* 0x0000009400f49947 */ /* 0x002fea0003800000 */
.L_x_2114:
[----:B------:R-:W-:Y:S01]  /*a2c0*/  UIADD3 UR41, UR41, 0x400, URZ ;  /* 0x0000040029297890 */ /* 0x000fe2000fffe03f */
[----:B------:R-:W-:Y:S01]  /*a2d0*/  WARPGROUP.ARRIVE ;  /* 0x00000000000079c5 */ /* 0x000fe20000000000 */
[----:B------:R-:W-:Y:S01]  /*a2e0*/  ULOP3.LUT UR39, UR39, 0x10000, URZ, 0xfc, !UPT ;  /* 0x0001000027277892 */ /* 0x000fe2000f8efc3f */
[----:B01----:R-:W0:Y:S01]  /*a2f0*/  SHFL.BFLY PT, R4, R3, 0x2, 0x1f ;  /* 0x0c401f0003047f89 */ /* 0x003e2200000e0000 */
[----:B------:R-:W-:Y:S01]  /*a300*/  USHF.R.U32.HI UR41, URZ, 0x4, UR41 ;  /* 0x000000043f297899 */ /* 0x000fe20008011629 */
[----:B------:R-:W-:Y:S01]  /*a310*/  UMOV UR9, 0x40000040 ;  /* 0x4000004000097882 */ /* 0x000fe20000000000 */
[----:B------:R-:W-:Y:S02]  /*a320*/  UMOV UR11, 0x80000020 ;  /* 0x80000020000b7882 */ /* 0x000fe40000000000 */
        /* <DEDUP_REMOVED lines=10> */
[----:B------:R-:W-:Y:S01]  /*a3d0*/  MOV R3, 0xff800000 ;  /* 0xff80000000037802 */ /* 0x000fe20000000f00 */
[----:B------:R-:W-:Y:S01]  /*a3e0*/  UMOV UR9, 0x40000040 ;  /* 0x4000004000097882 */ /* 0x000fe20000000000 */
[----:B------:R-:W-:Y:S01]  /*a3f0*/  UMOV UR11, 0x80000020 ;  /* 0x80000020000b7882 */ /* 0x000fe20000000000 */
[----:B------:R-:W0:Y:S01]  /*a400*/  SHFL.BFLY PT, R4, R5, 0x1, 0x1f ;  /* 0x0c201f0005047f89 */ /* 0x000e2200000e0000 */
[----:B-1----:R-:W-:Y:S01]  /*a410*/  FADD.FTZ R9, R9, R0 ;  /* 0x0000000009097221 */ /* 0x002fe20000010000 */
[----:B------:R-:W-:-:S04]  /*a420*/  IMAD.MOV.U32 R0, RZ, RZ, -0x800000 ;  /* 0xff800000ff007424 */ /* 0x000fc800078e00ff */
[----:B------:R-:W1:Y:S01]  /*a430*/  SHFL.BFLY PT, R10, R9, 0x1, 0x1f ;  /* 0x0c201f00090a7f89 */ /* 0x000e6200000e0000 */
[----:B0-----:R-:W-:Y:S01]  /*a440*/  FADD.FTZ R14, R5, R4 ;  /* 0x00000004050e7221 */ /* 0x001fe20000010000 */
[----:B------:R-:W-:-:S04]  /*a450*/  IMAD.MOV.U32 R4, RZ, RZ, RZ ;  /* 0x000000ffff047224 */ /* 0x000fc800078e00ff */
[----:B------:R-:W-:Y:S01]  /*a460*/  FSETP.NE.FTZ.AND P1, PT, R14, RZ, PT ;  /* 0x000000ff0e00720b */ /* 0x000fe20003f35000 */
[----:B-1----:R-:W-:Y:S01]  /*a470*/  FADD.FTZ R15, R9, R10 ;  /* 0x0000000a090f7221 */ /* 0x002fe20000010000 */
[----:B------:R-:W-:-:S04]  /*a480*/  IMAD.MOV.U32 R10, RZ, RZ, RZ ;  /* 0x000000ffff0a7224 */ /* 0x000fc800078e00ff */
        /* <DEDUP_REMOVED lines=59> */
.L_x_2116:
        /* <DEDUP_REMOVED lines=60> */
.L_x_2080:
[----:B------:R-:W3:Y:S08]  /*ac00*/  S2UR UR42, SR_CgaCtaId ;  /* 0x00000000002a79c3 */ /* 0x000ef00000008800 */
[----:B------:R-:W-:Y:S06]  /*ac10*/  BAR.SYNC.DEFER_BLOCKING 0x5, 0x200 ;  /* 0x0148000000007b1d */ /* 0x000fec0000010000 */
[----:B------:R-:W-:Y:S01]  /*ac20*/  UMOV UR41, 0x400 ;  /* 0x0000040000297882 */ /* 0x000fe20000000000 */
[----:B------:R-:W-:Y:S01]  /*ac30*/  BSSY B0, `(.L_x_2117) ;  /* 0x0000289000007945 */ /* 0x000fe20003800000 */
[----:B---3--:R-:W-:-:S09]  /*ac40*/  ULEA UR41, UR42, UR41, 0x18 ;  /* 0x000000292a297291 */ /* 0x008fd2000f8ec03f */
[----:B--2---:R-:W2:Y:S01]  /*ac50*/  LDS.128 R4, [UR41+0x2d8d0] ;  /* 0x02d8d029ff047984 */ /* 0x004ea20008000c00 */
[----:B------:R-:W-:Y:S06]  /*ac60*/  BAR.ARV 0x4, 0x200 ;  /* 0x0108000000007b1d */ /* 0x000fec0000002000 */
[----:B------:R-:W-:Y:S05]  /*ac70*/  @P0 BRA `(.L_x_2118) ;  /* 0x0000001c00740947 */ /* 0x000fea0003800000 */
[----:B-1----:R-:W3:Y:S01]  /*ac80*/  LDL R8, [R1+0x40] ;  /* 0x0000400001087983 */ /* 0x002ee20000100800 */
[----:B------:R-:W1:Y:S03]  /*ac90*/  S2UR UR6, SR_SWINHI ;  /* 0x00000000000679c3 */ /* 0x000e660000002f00 */
[----:B------:R-:W4:Y:S01]  /*aca0*/  LDL R48, [R1+0x14] ;  /* 0x0000140001307983 */ /* 0x000f220000100800 */
[----:B------:R-:W-:Y:S01]  /*acb0*/  UMOV UR4, UR41 ;  /* 0x0000002900047c82 */ /* 0x000fe20008000000 */
[----:B-1----:R-:W-:Y:S01]  /*acc0*/  UMOV UR5, UR6 ;  /* 0x0000000600057c82 */ /* 0x002fe20008000000 */
[----:B------:R-:W-:Y:S02]  /*acd0*/  IMAD.U32 R32, RZ, RZ, UR4 ;  /* 0x00000004ff207e24 */ /* 0x000fe4000f8e00ff */
[----:B------:R-:W-:Y:S01]  /*ace0*/  IMAD.U32 R33, RZ, RZ, UR5 ;  /* 0x00000005ff217e24 */ /* 0x000fe2000f8e00ff */
[----:B------:R-:W-:Y:S01]  /*acf0*/  SHF.L.U64.HI R40, R148, 0x2, R153 ;  /* 0x0000000294287819 */ /* 0x000fe20000010299 */
[----:B------:R-:W-:Y:S01]  /*ad00*/  ULDC.64 UR4, c[0x0][0xc08] ;  /* 0x0003020000047ab9 */ /* 0x000fe20000000a00 */
[----:B------:R-:W-:Y:S01]  /*ad10*/  BAR.SYNC.DEFER_BLOCKING 0x1, 0x180 ;  /* 0x0046000000007b1d */ /* 0x000fe20000010000 */
[----:B---3--:R-:W-:-:S03]  /*ad20*/  IMAD.WIDE R8, R8, 0x2, R32 ;  /* 0x0000000208087825 */ /* 0x008fc600078e0220 */
[----:B------:R-:W-:-:S04]  /*ad30*/  IADD3 R39, P1, R8, 0x6000, RZ ;  /* 0x0000600008277810 */ /* 0x000fc80007f3e0ff */
[----:B--2---:R-:W-:Y:S02]  /*ad40*/  LOP3.LUT R4, R39, 0x180, RZ, 0xc0, !PT ;  /* 0x0000018027047812 */ /* 0x004fe400078ec0ff */
[----:B------:R-:W-:Y:S02]  /*ad50*/  IADD3 R35, P3, R8, 0x3000, RZ ;  /* 0x0000300008237810 */ /* 0x000fe40007f7e0ff */
[----:B------:R-:W-:Y:S02]  /*ad60*/  SHF.R.U64 R4, R4, 0x3, RZ ;  /* 0x0000000304047819 */ /* 0x000fe400000012ff */
[C---:B------:R-:W-:Y:S02]  /*ad70*/  IADD3 R41, P0, R8.reuse, 0x6020, RZ ;  /* 0x0000602008297810 */ /* 0x040fe40007f1e0ff */
[C---:B------:R-:W-:Y:S02]  /*ad80*/  IADD3 R31, P4, R8.reuse, 0x20, RZ ;  /* 0x00000020081f7810 */ /* 0x040fe40007f9e0ff */
[----:B0-----:R-:W-:-:S02]  /*ad90*/  LOP3.LUT R11, R8, 0x180, RZ, 0xc0, !PT ;  /* 0x00000180080b7812 */ /* 0x001fc400078ec0ff */
        /* <DEDUP_REMOVED lines=18> */
[----:B------:R-:W-:Y:S01]  /*aec0*/  MOV R30, R8 ;  /* 0x00000008001e7202 */ /* 0x000fe20000000f00 */
[--C-:B------:R-:W-:Y:S01]  /*aed0*/  IMAD.X R15, RZ, RZ, R9.reuse, P2 ;  /* 0x000000ffff0f7224 */ /* 0x100fe200010e0609 */
[----:B------:R-:W-:Y:S01]  /*aee0*/  SHF.R.U64 R14, R14, 0x3, RZ ;  /* 0x000000030e0e7819 */ /* 0x000fe200000012ff */
[----:B------:R-:W-:Y:S01]  /*aef0*/  IMAD.X R29, RZ, RZ, R9, P3 ;  /* 0x000000ffff1d7224 */ /* 0x000fe200018e0609 */
[----:B------:R-:W-:-:S02]  /*af00*/  F2FP.F16.F32.PACK_AB R8, R21, R20 ;  /* 0x000000141508723e */ /* 0x000fc400000000ff */
[----:B------:R-:W-:Y:S02]  /*af10*/  F2FP.F16.F32.PACK_AB R9, R91, R90 ;  /* 0x0000005a5b09723e */ /* 0x000fe400000000ff */
[----:B------:R-:W-:Y:S02]  /*af20*/  F2FP.F16.F32.PACK_AB R10, R93, R92 ;  /* 0x0000005c5d0a723e */ /* 0x000fe400000000ff */
[----:B------:R-:W-:Y:S02]  /*af30*/  F2FP.F16.F32.PACK_AB R11, R95, R94 ;  /* 0x0000005e5f0b723e */ /* 0x000fe400000000ff */
[----:B------:R-:W-:Y:S02]  /*af40*/  MOV R36, R26 ;  /* 0x0000001a00247202 */ /* 0x000fe40000000f00 */
[----:B------:R-:W-:Y:S02]  /*af50*/  MOV R39, R24 ;  /* 0x0000001800277202 */ /* 0x000fe40000000f00 */
[----:B------:R-:W-:-:S02]  /*af60*/  LOP3.LUT R14, R14, R37, RZ, 0x3c, !PT ;  /* 0x000000250e0e7212 */ /* 0x000fc400078e3cff */
[----:B------:R-:W-:Y:S02]  /*af70*/  F2FP.F16.F32.PACK_AB R24, R97, R96 ;  /* 0x000000606118723e */ /* 0x000fe400000000ff */
[----:B------:R-:W-:Y:S02]  /*af80*/  F2FP.F16.F32.PACK_AB R25, R99, R98 ;  /* 0x000000626319723e */ /* 0x000fe400000000ff */
[----:B------:R-:W-:Y:S02]  /*af90*/  F2FP.F16.F32.PACK_AB R26, R101, R100 ;  /* 0x00000064651a723e */ /* 0x000fe400000000ff */
[----:B------:R-:W-:Y:S01]  /*afa0*/  F2FP.F16.F32.PACK_AB R27, R103, R102 ;  /* 0x00000066671b723e */ /* 0x000fe200000000ff */
[----:B------:R1:W-:Y:S01]  /*afb0*/  STSM.16.M88.4 [R30], R8 ;  /* 0x000000081e007844 */ /* 0x0003e20000000200 */
[----:B------:R-:W-:Y:S02]  /*afc0*/  MOV R4, R28 ;  /* 0x0000001c00047202 */ /* 0x000fe40000000f00 */
[----:B------:R-:W-:-:S02]  /*afd0*/  F2FP.F16.F32.PACK_AB R28, R105, R104 ;  /* 0x00000068691c723e */ /* 0x000fc400000000ff */
[----:B------:R-:W-:Y:S02]  /*afe0*/  F2FP.F16.F32.PACK_AB R29, R107, R106 ;  /* 0x0000006a6b1d723e */ /* 0x000fe400000000ff */
[----:B------:R-:W-:Y:S01]  /*aff0*/  F2FP.F16.F32.PACK_AB R31, R111, R110 ;  /* 0x0000006e6f1f723e */ /* 0x000fe200000000ff */
[----:B------:R2:W-:Y:S01]  /*b000*/  STSM.16.M88.4 [R39], R24 ;  /* 0x0000001827007844 */ /* 0x0005e20000000200 */
[----:B------:R-:W-:Y:S02]  /*b010*/  MOV R37, R12 ;  /* 0x0000000c00257202 */ /* 0x000fe40000000f00 */
[----:B------:R-:W-:Y:S02]  /*b020*/  MOV R38, R14 ;  /* 0x0000000e00267202 */ /* 0x000fe40000000f00 */
[----:B------:R-:W-:Y:S02]  /*b030*/  F2FP.F16.F32.PACK_AB R12, R121, R120 ;  /* 0x00000078790c723e */ /* 0x000fe400000000ff */
[----:B-1----:R-:W-:-:S02]  /*b040*/  F2FP.F16.F32.PACK_AB R30, R109, R108 ;  /* 0x0000006c6d1e723e */ /* 0x002fc400000000ff */
[----:B------:R-:W-:Y:S02]  /*b050*/  F2FP.F16.F32.PACK_AB R8, R113, R112 ;  /* 0x000000707108723e */ /* 0x000fe400000000ff */
[----:B------:R-:W-:Y:S02]  /*b060*/  F2FP.F16.F32.PACK_AB R9, R115, R114 ;  /* 0x000000727309723e */ /* 0x000fe400000000ff */
[----:B------:R-:W-:Y:S02]  /*b070*/  F2FP.F16.F32.PACK_AB R10, R117, R116 ;  /* 0x00000074750a723e */ /* 0x000fe400000000ff */
[----:B------:R-:W-:Y:S02]  /*b080*/  F2FP.F16.F32.PACK_AB R11, R119, R118 ;  /* 0x00000076770b723e */ /* 0x000fe400000000ff */
[----:B------:R-:W-:Y:S02]  /*b090*/  F2FP.F16.F32.PACK_AB R13, R123, R122 ;  /* 0x0000007a7b0d723e */ /* 0x000fe400000000ff */
[----:B------:R-:W-:-:S02]  /*b0a0*/  F2FP.F16.F32.PACK_AB R14, R125, R124 ;  /* 0x0000007c7d0e723e */ /* 0x000fc400000000ff */
[----:B------:R-:W-:Y:S02]  /*b0b0*/  F2FP.F16.F32.PACK_AB R15, R127, R126 ;  /* 0x0000007e7f0f723e */ /* 0x000fe400000000ff */
[----:B--2---:R-:W-:Y:S02]  /*b0c0*/  F2FP.F16.F32.PACK_AB R24, R129, R128 ;  /* 0x000000808118723e */ /* 0x004fe400000000ff */
[----:B------:R-:W-:Y:S02]  /*b0d0*/  F2FP.F16.F32.PACK_AB R25, R131, R130 ;  /* 0x000000828319723e */ /* 0x000fe400000000ff */
[----:B------:R-:W-:Y:S02]  /*b0e0*/  F2FP.F16.F32.PACK_AB R26, R133, R132 ;  /* 0x00000084851a723e */ /* 0x000fe400000000ff */
[----:B------:R-:W-:Y:S01]  /*b0f0*/  F2FP.F16.F32.PACK_AB R27, R135, R134 ;  /* 0x00000086871b723e */ /* 0x000fe200000000ff */
[----:B------:R-:W-:Y:S04]  /*b100*/  STSM.16.M88.4 [R4], R28 ;  /* 0x0000001c04007844 */ /* 0x000fe80000000200 */
[----:B------:R1:W-:Y:S04]  /*b110*/  STSM.16.M88.4 [R38], R8 ;  /* 0x0000000826007844 */ /* 0x0003e80000000200 */
[----:B------:R2:W-:Y:S04]  /*b120*/  STSM.16.M88.4 [R37], R12 ;  /* 0x0000000c25007844 */ /* 0x0005e80000000200 */
[----:B------:R3:W-:Y:S01]  /*b130*/  STSM.16.M88.4 [R36], R24 ;  /* 0x0000001824007844 */ /* 0x0007e20000000200 */
[----:B------:R-:W-:Y:S01]  /*b140*/  BAR.SYNC.DEFER_BLOCKING 0x1, 0x180 ;  /* 0x0046000000007b1d */ /* 0x000fe20000010000 */
[----:B0-----:R-:W-:Y:S01]  /*b150*/  ISETP.NE.U32.AND P0, PT, R34, RZ, PT ;  /* 0x000000ff2200720c */ /* 0x001fe20003f05070 */
[----:B------:R-:W-:-:S03]  /*b160*/  IMAD.SHL.U32 R41, R148, 0x4, RZ ;  /* 0x0000000494297824 */ /* 0x000fc600078e00ff */
[----:B------:R-:W-:-:S03]  /*b170*/  ISETP.NE.AND.EX P0, PT, R35, RZ, PT, P0 ;  /* 0x000000ff2300720c */ /* 0x000fc60003f05300 */
[----:B-1----:R-:W0:Y:S01]  /*b180*/  LDC R10, c[0x0][0xad4] ;  /* 0x0002b500ff0a7b82 */ /* 0x002e220000000800 */
[----:B------:R-:W-:Y:S02]  /*b190*/  IADD3 R28, P1, R41, R34, RZ ;  /* 0x00000022291c7210 */ /* 0x000fe40007f3e0ff */
[----:B------:R-:W-:-:S03]  /*b1a0*/  MOV R4, RZ ;  /* 0x000000ff00047202 */ /* 0x000fc60000000f00 */
[----:B------:R-:W-:Y:S02]  /*b1b0*/  IMAD.X R29, R40, 0x1, R35, P1 ;  /* 0x00000001281d7824 */ /* 0x000fe400008e0623 */
[----:B--2---:R-:W1:Y:S03]  /*b1c0*/  LDC.64 R14, c[0x0][0xba8] ;  /* 0x0002ea00ff0e7b82 */ /* 0x004e660000000a00 */
[----:B------:R-:W2:Y:S01]  /*b1d0*/  @P0 LDG.E R4, desc[UR36][R28.64] ;  /* 0x000000241c040981 */ /* 0x000ea2000c1e1900 */
[----:B------:R-:W-:-:S04]  /*b1e0*/  ISETP.NE.U32.AND P1, PT, RZ, UR4, PT ;  /* 0x00000004ff007c0c */ /* 0x000fc8000bf25070 */
[----:B------:R-:W-:-:S13]  /*b1f0*/  ISETP.NE.AND.EX P1, PT, RZ, UR5, PT, P1 ;  /* 0x00000005ff007c0c */ /* 0x000fda000bf25310 */
[----:B------:R-:W-:-:S04]  /*b200*/  @P1 IADD3 R8, P2, R41, UR4, RZ ;  /* 0x0000000429081c10 */ /* 0x000fc8000ff5e0ff */
[----:B------:R-:W-:Y:S02]  /*b210*/  @P1 IADD3.X R9, R40, UR5, RZ, P2, !PT ;  /* 0x0000000528091c10 */ /* 0x000fe400097fe4ff */
[----:B------:R-:W4:Y:S01]  /*b220*/  LDC R40, c[0x0][0xbe8] ;  /* 0x0002fa00ff287b82 */ /* 0x000f220000000800 */
[----:B------:R-:W-:Y:S01]  /*b230*/  ISETP.NE.AND P2, PT, R151, RZ, PT ;  /* 0x000000ff9700720c */ /* 0x000fe20003f45270 */
[----:B------:R-:W-:-:S03]  /*b240*/  ULDC UR4, c[0x0][0xa88] ;  /* 0x0002a20000047ab9 */ /* 0x000fc60000000800 */
[----:B0-----:R-:W-:Y:S01]  /*b250*/  SEL R10, R151, R10, P2 ;  /* 0x0000000a970a7207 */ /* 0x001fe20001000000 */
[----:B---3--:R-:W-:Y:S02]  /*b260*/  IMAD.MOV.U32 R24, RZ, RZ, 0x9b8 ;  /* 0x000009b8ff187424 */ /* 0x008fe400078e00ff */
[----:B------:R-:W-:Y:S01]  /*b270*/  IMAD.U32 R31, RZ, RZ, UR4 ;  /* 0x00000004ff1f7e24 */ /* 0x000fe2000f8e00ff */
[----:B------:R-:W-:-:S04]  /*b280*/  ISETP.GT.AND P3, PT, R10, 0x1, PT ;  /* 0x000000010a00780c */ /* 0x000fc80003f64270 */
[----:B------:R-:W-:Y:S01]  /*b290*/  SEL R24, R24, 0x978, P3 ;  /* 0x0000097818187807 */ /* 0x000fe20001800000 */
[----:B------:R0:W5:Y:S03]  /*b2a0*/  @P1 LDG.E R31, desc[UR36][R8.64] ;  /* 0x00000024081f1981 */ /* 0x000166000c1e1900 */
[----:B------:R-:W3:Y:S01]  /*b2b0*/  LDC.64 R10, c[0x0][R24+0x218] ;  /* 0x00008600180a7b82 */ /* 0x000ee20000000a00 */
[----:B----4-:R-:W-:-:S07]  /*b2c0*/  ISETP.NE.AND P4, PT, R40, 0x1, PT ;  /* 0x000000012800780c */ /* 0x010fce0003f85270 */
[----:B0-----:R-:W0:Y:S01]  /*b2d0*/  LDC.64 R8, c[0x0][R24+0x220] ;  /* 0x0000880018087b82 */ /* 0x001e220000000a00 */
[----:B------:R-:W-:-:S04]  /*b2e0*/  ISETP.NE.U32.AND P2, PT, R34, RZ, PT ;  /* 0x000000ff2200720c */ /* 0x000fc80003f45070 */
[----:B------:R-:W-:Y:S01]  /*b2f0*/  ISETP.NE.AND.EX P2, PT, R35, RZ, PT, P2 ;  /* 0x000000ff2300720c */ /* 0x000fe20003f45320 */
[----:B------:R-:W-:Y:S02]  /*b300*/  IMAD.IADD R27, R147, 0x1, R136 ;  /* 0x00000001931b7824 */ /* 0x000fe400078e0288 */
[----:B-1----:R-:W1:Y:S08]  /*b310*/  @!P3 LDC R14, c[0x0][0xb50] ;  /* 0x0002d400ff0ebb82 */ /* 0x002e700000000800 */
[----:B------:R-:W4:Y:S01]  /*b320*/  @P4 LDC R26, c[0x0][0xbec] ;  /* 0x0002fb00ff1a4b82 */ /* 0x000f220000000800 */
[----:B------:R-:W-:-:S07]  /*b330*/  SEL R148, R148, RZ, !P2 ;  /* 0x000000ff94947207 */ /* 0x000fce0005000000 */
[----:B------:R-:W1:Y:S01]  /*b340*/  @P4 LDC R39, c[0x0][0xbf0] ;  /* 0x0002fc00ff274b82 */ /* 0x000e620000000800 */
[----:B------:R-:W-:Y:S01]  /*b350*/  SEL R153, R153, RZ, !P2 ;  /* 0x000000ff99997207 */ /* 0x000fe20005000000 */
[----:B0-----:R-:W-:-:S06]  /*b360*/  IMAD R9, R9, R148, RZ ;  /* 0x0000009409097224 */ /* 0x001fcc00078e02ff */
[----:B------:R0:W4:Y:S01]  /*b370*/  LDC.64 R12, c[0x0][R24+0x228] ;  /* 0x00008a00180c7b82 */ /* 0x0001220000000a00 */
[----:B------:R-:W-:Y:S02]  /*b380*/  IMAD R153, R8, R153, R9 ;  /* 0x0000009908997224 */ /* 0x000fe400078e0209 */
[-C--:B---3--:R-:W-:Y:S02]  /*b390*/  IMAD R37, R11, R150.reuse, RZ ;  /* 0x000000960b257224 */ /* 0x088fe400078e02ff */
[----:B------:R-:W-:-:S03]  /*b3a0*/  IMAD.WIDE.U32 R10, R10, R150, RZ ;  /* 0x000000960a0a7225 */ /* 0x000fc600078e00ff */
[----:B------:R-:W3:Y:S01]  /*b3b0*/  @!P3 LDC R15, c[0x0][0xb54] ;  /* 0x0002d500ff0fbb82 */ /* 0x000ee20000000800 */
[----:B------:R-:W-:Y:S01]  /*b3c0*/  IMAD.WIDE.U32 R8, R8, R148, RZ ;  /* 0x0000009408087225 */ /* 0x000fe200078e00ff */
[----:B------:R-:W-:-:S06]  /*b3d0*/  SEL R35, R48, RZ, P3 ;  /* 0x000000ff30237207 */ /* 0x000fcc0001800000 */
[----:B0-----:R-:W0:Y:S01]  /*b3e0*/  LDC.64 R24, c[0x0][R24+0x210] ;  /* 0x0000840018187b82 */ /* 0x001e220000000a00 */
[----:B------:R-:W-:Y:S02]  /*b3f0*/  IMAD.IADD R30, R11, 0x1, R37 ;  /* 0x000000010b1e7824 */ /* 0x000fe400078e0225 */
[----:B------:R-:W-:Y:S02]  /*b400*/  IMAD.IADD R11, R9, 0x1, R153 ;  /* 0x00000001090b7824 */ /* 0x000fe400078e0299 */
[----:B------:R-:W-:Y:S02]  /*b410*/  IMAD.MOV.U32 R9, RZ, RZ, R27 ;  /* 0x000000ffff097224 */ /* 0x000fe400078e001b */
[-C--:B----4-:R-:W-:Y:S02]  /*b420*/  IMAD R37, R13, R35.reuse, RZ ;  /* 0x000000230d257224 */ /* 0x090fe400078e02ff */
[----:B------:R-:W-:-:S04]  /*b430*/  IMAD.WIDE.U32 R12, R12, R35, RZ ;  /* 0x000000230c0c7225 */ /* 0x000fc800078e00ff */
[----:B------:R-:W-:Y:S01]  /*b440*/  IMAD.IADD R37, R13, 0x1, R37 ;  /* 0x000000010d257824 */ /* 0x000fe200078e0225 */
[--C-:B--2---:R-:W-:Y:S01]  /*b450*/  IADD3 R10, P2, P5, R8, R10, R4.reuse ;  /* 0x0000000a080a7210 */ /* 0x104fe20007d5e004 */
[----:B------:R-:W-:Y:S01]  /*b460*/  @P4 IMAD.HI.U32 R8, R27, R26, RZ ;  /* 0x0000001a1b084227 */ /* 0x000fe200078e00ff */
[----:B------:R-:W-:-:S04]  /*b470*/  SHF.R.S32.HI R41, RZ, 0x1f, R4 ;  /* 0x0000001fff297819 */ /* 0x000fc80000011404 */
[----:B-1----:R-:W-:Y:S02]  /*b480*/  @P4 SHF.R.U32.HI R9, RZ, R39, R8 ;  /* 0x00000027ff094219 */ /* 0x002fe40000011608 */
        /* <DEDUP_REMOVED lines=10> */
[----:B------:R-:W-:-:S03]  /*b530*/  LEA R14, P2, R12, R14, 0x2 ;  /* 0x0000000e0c0e7211 */ /* 0x000fc600078410ff */
[----:B------:R-:W-:-:S05]  /*b540*/  IMAD.IADD R8, R13, 0x1, R11 ;  /* 0x000000010d087824 */ /* 0x000fca00078e020b */
[----:B---3--:R-:W-:Y:S01]  /*b550*/  LEA.HI.X R15, R12, R15, R8, 0x2, P2 ;  /* 0x0000000f0c0f7211 */ /* 0x008fe200010f1408 */
[----:B------:R-:W-:Y:S06]  /*b560*/  @P1 BRA `(.L_x_2119) ;  /* 0x0000000000101947 */ /* 0x000fec0003800000 */
[----:B------:R-:W-:Y:S05]  /*b570*/  @!P0 BRA `(.L_x_2119) ;  /* 0x00000000000c8947 */ /* 0x000fea0003800000 */
[----:B------:R-:W2:Y:S04]  /*b580*/  LDG.E R8, desc[UR36][R28.64] ;  /* 0x000000241c087981 */ /* 0x000ea8000c1e1900 */
[----:B-----5:R-:W2:Y:S02]  /*b590*/  LDG.E R31, desc[UR36][R28.64+0x4] ;  /* 0x000004241c1f7981 */ /* 0x020ea4000c1e1900 */
[----:B--2---:R-:W-:-:S07]  /*b5a0*/  IMAD.IADD R31, R31, 0x1, -R8 ;  /* 0x000000011f1f7824 */ /* 0x004fce00078e0a08 */
.L_x_2119:
[----:B------:R-:W2:Y:S01]  /*b5b0*/  LDL R13, [R1+0x3c] ;  /* 0x00003c00010d7983 */ /* 0x000ea20000100800 */
[----:B------:R-:W0:Y:S03]  /*b5c0*/  S2R R8, SR_TID.X ;  /* 0x0000000000087919 */ /* 0x000e260000002100 */
[----:B------:R-:W-:Y:S04]  /*b5d0*/  SHFL.IDX PT, R9, R15, RZ, 0x1c1f ;  /* 0x001c1fff0f097589 */ /* 0x000fe800000e0000 */
[----:B------:R-:W-:Y:S04]  /*b5e0*/  SHFL.IDX PT, R10, R14, 0x1, 0x1c1f ;  /* 0x003c1f000e0a7f89 */ /* 0x000fe800000e0000 */
[----:B------:R-:W-:Y:S01]  /*b5f0*/  SHFL.IDX PT, R11, R15, 0x1, 0x1c1f ;  /* 0x003c1f000f0b7f89 */ /* 0x000fe200000e0000 */
[----:B0-----:R-:W-:-:S04]  /*b600*/  IADD3 R24, R8, -0x80, RZ ;  /* 0xffffff8008187810 */ /* 0x001fc80007ffe0ff */
[----:B------:R-:W-:-:S04]  /*b610*/  SHF.R.S32.HI R12, RZ, 0x1f, R24 ;  /* 0x0000001fff0c7819 */ /* 0x000fc80000011418 */
[----:B------:R-:W-:Y:S01]  /*b620*/  LEA.HI R12, R12, R24, RZ, 0x7 ;  /* 0x000000180c0c7211 */ /* 0x000fe200078f38ff */
[----:B------:R-:W0:Y:S03]  /*b630*/  SHFL.IDX PT, R8, R14, RZ, 0x1c1f ;  /* 0x001c1fff0e087589 */ /* 0x000e2600000e0000 */
[----:B------:R-:W-:Y:S01]  /*b640*/  LOP3.LUT R12, R12, 0xffffff80, RZ, 0xc0, !PT ;  /* 0xffffff800c0c7812 */ /* 0x000fe200078ec0ff */
[----:B-----5:R-:W-:-:S04]  /*b650*/  IMAD R42, R31, R40, RZ ;  /* 0x000000281f2a7224 */ /* 0x020fc800078e02ff */
[----:B------:R-:W-:-:S05]  /*b660*/  IMAD.IADD R12, R24, 0x1, -R12 ;  /* 0x00000001180c7824 */ /* 0x000fca00078e0a0c */
[----:B------:R-:W-:Y:S01]  /*b670*/  LOP3.LUT P0, RZ, R12, 0x3, RZ, 0xc0, !PT ;  /* 0x000000030cff7812 */ /* 0x000fe2000780c0ff */
[----:B--2---:R-:W-:-:S04]  /*b680*/  IMAD.IADD R25, R13, 0x1, R136 ;  /* 0x000000010d197824 */ /* 0x004fc800078e0288 */
        /* <DEDUP_REMOVED lines=10> */
[----:B------:R-:W-:Y:S01]  /*b730*/  ULDC.64 UR4, c[0x0][0xaa0] ;  /* 0x0002a80000047ab9 */ /* 0x000fe20000000a00 */
[----:B------:R-:W-:-:S06]  /*b740*/  ULDC.64 UR6, c[0x0][0xa80] ;  /* 0x0002a00000067ab9 */ /* 0x000fcc0000000a00 */
[----:B------:R-:W3:Y:S01]  /*b750*/  @P4 LDC R45, c[0x0][0xbf0] ;  /* 0x0002fc00ff2d4b82 */ /* 0x000ee20000000800 */
[----:B-1----:R-:W-:-:S05]  /*b760*/  VIADD R47, R12, 0xffffff80 ;  /* 0xffffff800c2f7836 */ /* 0x002fca0000000000 */
[----:B------:R-:W-:-:S04]  /*b770*/  SHF.R.S32.HI R44, RZ, 0x1f, R47 ;  /* 0x0000001fff2c7819 */ /* 0x000fc8000001142f */
[----:B------:R-:W-:-:S04]  /*b780*/  LEA.HI R44, R44, R47, RZ, 0x2 ;  /* 0x0000002f2c2c7211 */ /* 0x000fc800078f10ff */
[----:B------:R-:W-:-:S05]  /*b790*/  SHF.R.S32.HI R44, RZ, 0x2, R44 ;  /* 0x00000002ff2c7819 */ /* 0x000fca000001142c */
[----:B0-----:R-:W-:Y:S01]  /*b7a0*/  IMAD R3, R44, 0x20, R149 ;  /* 0x000000202c037824 */ /* 0x001fe200078e0295 */
[----:B------:R-:W-:-:S03]  /*b7b0*/  SHF.R.S32.HI R46, RZ, 0x1f, R47 ;  /* 0x0000001fff2e7819 */ /* 0x000fc6000001142f */
[----:B------:R-:W-:Y:S01]  /*b7c0*/  IMAD.WIDE R32, R3, 0x2, R32 ;  /* 0x0000000203207825 */ /* 0x000fe200078e0220 */
[----:B------:R-:W-:Y:S02]  /*b7d0*/  LEA.HI R46, R46, R47, RZ, 0x2 ;  /* 0x0000002f2e2e7211 */ /* 0x000fe400078f10ff */
[----:B------:R-:W-:Y:S02]  /*b7e0*/  IADD3 R3, P5, R32, 0x7800, RZ ;  /* 0x0000780020037810 */ /* 0x000fe40007fbe0ff */
[----:B------:R-:W-:Y:S02]  /*b7f0*/  LOP3.LUT R46, R46, 0xfffffffc, RZ, 0xc0, !PT ;  /* 0xfffffffc2e2e7812 */ /* 0x000fe400078ec0ff */
[----:B------:R-:W-:Y:S01]  /*b800*/  LOP3.LUT R0, R3, 0x180, RZ, 0xc0, !PT ;  /* 0x0000018003007812 */ /* 0x000fe200078ec0ff */
[----:B------:R-:W-:Y:S01]  /*b810*/  IMAD R41, R41, UR4, RZ ;  /* 0x0000000429297c24 */ /* 0x000fe2000f8e02ff */
[----:B------:R-:W-:Y:S01]  /*b820*/  IADD3 R13, P0, R32, 0x1800, RZ ;  /* 0x00001800200d7810 */ /* 0x000fe20007f1e0ff */
[----:B------:R-:W-:Y:S01]  /*b830*/  IMAD.IADD R46, R47, 0x1, -R46 ;  /* 0x000000012f2e7824 */ /* 0x000fe200078e0a2e */
[----:B------:R-:W-:Y:S01]  /*b840*/  SHF.R.U64 R0, R0, 0x3, RZ ;  /* 0x0000000300007819 */ /* 0x000fe200000012ff */
[----:B------:R-:W-:Y:S01]  /*b850*/  IMAD R41, R4, UR5, R41 ;  /* 0x0000000504297c24 */ /* 0x000fe2000f8e0229 */
[----:B------:R-:W-:Y:S01]  /*b860*/  IADD3 R25, P1, R32, 0x3000, RZ ;  /* 0x0000300020197810 */ /* 0x000fe20007f3e0ff */
[----:B------:R-:W-:Y:S01]  /*b870*/  IMAD.WIDE.U32 R20, R4, UR4, RZ ;  /* 0x0000000404147c25 */ /* 0x000fe2000f8e00ff */
[----:B------:R-:W-:Y:S01]  /*b880*/  LOP3.LUT R36, R0, R3, RZ, 0x3c, !PT ;  /* 0x0000000300247212 */ /* 0x000fe200078e3cff */
[----:B------:R-:W-:Y:S01]  /*b890*/  ULDC.64 UR4, c[0x0][0xae8] ;  /* 0x0002ba0000047ab9 */ /* 0x000fe20000000a00 */
[----:B------:R-:W-:Y:S01]  /*b8a0*/  IADD3 R29, P2, R32, 0x4800, RZ ;  /* 0x00004800201d7810 */ /* 0x000fe20007f5e0ff */
[----:B------:R-:W-:Y:S01]  /*b8b0*/  IMAD R3, R46, 0x60, R44 ;  /* 0x000000602e037824 */ /* 0x000fe200078e022c */
[----:B------:R-:W-:Y:S01]  /*b8c0*/  IADD3 R35, P3, R32, 0x6000, RZ ;  /* 0x0000600020237810 */ /* 0x000fe20007f7e0ff */
[----:B------:R-:W-:Y:S01]  /*b8d0*/  IMAD.IADD R21, R21, 0x1, R41 ;  /* 0x0000000115157824 */ /* 0x000fe200078e0229 */
[----:B------:R-:W-:Y:S01]  /*b8e0*/  LOP3.LUT R12, R13, 0x180, RZ, 0xc0, !PT ;  /* 0x000001800d0c7812 */ /* 0x000fe200078ec0ff */
[----:B------:R-:W-:Y:S01]  /*b8f0*/  IMAD.IADD R4, R136, 0x1, R3 ;  /* 0x0000000188047824 */ /* 0x000fe200078e0203 */
[----:B------:R-:W-:Y:S01]  /*b900*/  LOP3.LUT R24, R25, 0x180, RZ, 0xc0, !PT ;  /* 0x0000018019187812 */ /* 0x000fe200078ec0ff */
[----:B------:R-:W-:Y:S01]  /*b910*/  IMAD.WIDE.U32 R20, R150, UR4, R20 ;  /* 0x0000000496147c25 */ /* 0x000fe2000f8e0014 */
[----:B------:R-:W-:-:S02]  /*b920*/  SHF.R.S32.HI R41, RZ, 0x1f, R148 ;  /* 0x0000001fff297819 */ /* 0x000fc40000011494 */
[----:B------:R-:W-:Y:S01]  /*b930*/  LOP3.LUT R28, R29, 0x180, RZ, 0xc0, !PT ;  /* 0x000001801d1c7812 */ /* 0x000fe200078ec0ff */
[----:B--2---:R-:W-:Y:S01]  /*b940*/  @P4 IMAD.HI.U32 R0, R4, R43, RZ ;  /* 0x0000002b04004227 */ /* 0x004fe200078e00ff */
[----:B------:R-:W-:Y:S02]  /*b950*/  LOP3.LUT R34, R35, 0x180, RZ, 0xc0, !PT ;  /* 0x0000018023227812 */ /* 0x000fe400078ec0ff */
[----:B------:R-:W-:Y:S01]  /*b960*/  LOP3.LUT R9, R32, 0x180, RZ, 0xc0, !PT ;  /* 0x0000018020097812 */ /* 0x000fe200078ec0ff */
[----:B------:R-:W-:Y:S01]  /*b970*/  IMAD R21, R150, UR5, R21 ;  /* 0x0000000596157c24 */ /* 0x000fe2000f8e0215 */
[----:B------:R-:W-:Y:S01]  /*b980*/  ULDC.64 UR4, c[0x0][0xaf0] ;  /* 0x0002bc0000047ab9 */ /* 0x000fe20000000a00 */
[----:B------:R-:W-:Y:S01]  /*b990*/  IMAD.MOV.U32 R3, RZ, RZ, R4 ;  /* 0x000000ffff037224 */ /* 0x000fe200078e0004 */
[----:B---3--:R-:W-:Y:S01]  /*b9a0*/  @P4 SHF.R.U32.HI R3, RZ, R45, R0 ;  /* 0x0000002dff034219 */ /* 0x008fe20000011600 */
[----:B------:R-:W-:Y:S01]  /*b9b0*/  IMAD R41, R41, UR4, RZ ;  /* 0x0000000429297c24 */ /* 0x000fe2000f8e02ff */
[----:B------:R-:W-:Y:S01]  /*b9c0*/  SHF.R.U64 R12, R12, 0x3, RZ ;  /* 0x000000030c0c7819 */ /* 0x000fe200000012ff */
[----:B------:R-:W-:Y:S01]  /*b9d0*/  IMAD.X R37, RZ, RZ, R33, P5 ;  /* 0x000000ffff257224 */ /* 0x000fe200028e0621 */
[----:B------:R-:W-:-:S02]  /*b9e0*/  SHF.R.U64 R24, R24, 0x3, RZ ;  /* 0x0000000318187819 */ /* 0x000fc400000012ff */
[----:B------:R-:W-:Y:S02]  /*b9f0*/  SHF.R.U64 R28, R28, 0x3, RZ ;  /* 0x000000031c1c7819 */ /* 0x000fe400000012ff */
[----:B------:R-:W-:Y:S02]  /*ba00*/  SHF.R.U64 R34, R34, 0x3, RZ ;  /* 0x0000000322227819 */ /* 0x000fe400000012ff */
[----:B------:R-:W-:Y:S01]  /*ba10*/  SHF.R.U64 R9, R9, 0x3, RZ ;  /* 0x0000000309097819 */ /* 0x000fe200000012ff */
[C---:B------:R-:W-:Y:S01]  /*ba20*/  IMAD R41, R148.reuse, UR5, R41 ;  /* 0x0000000594297c24 */ /* 0x040fe2000f8e0229 */
[----:B------:R-:W-:Y:S01]  /*ba30*/  SHF.R.S32.HI R0, RZ, 0x1f, R3 ;  /* 0x0000001fff007819 */ /* 0x000fe20000011403 */
[----:B------:R-:W-:Y:S01]  /*ba40*/  IMAD.WIDE.U32 R20, R148, UR4, R20 ;  /* 0x0000000494147c25 */ /* 0x000fe2000f8e0014 */
[----:B------:R-:W-:Y:S01]  /*ba50*/  LOP3.LUT R12, R12, R13, RZ, 0x3c, !PT ;  /* 0x0000000d0c0c7212 */ /* 0x000fe200078e3cff */
[----:B------:R-:W-:Y:S01]  /*ba60*/  ULDC.64 UR4, c[0x0][0xae0] ;  /* 0x0002b80000047ab9 */ /* 0x000fe20000000a00 */
[----:B------:R-:W-:Y:S01]  /*ba70*/  LOP3.LUT R24, R24, R25, RZ, 0x3c, !PT ;  /* 0x0000001918187212 */ /* 0x000fe200078e3cff */
[----:B------:R-:W-:Y:S01]  /*ba80*/  IMAD.MOV R43, RZ, RZ, -R3 ;  /* 0x000000ffff2b7224 */ /* 0x000fe200078e0a03 */
[----:B------:R-:W-:Y:S01]  /*ba90*/  LOP3.LUT R28, R28, R29, RZ, 0x3c, !PT ;  /* 0x0000001d1c1c7212 */ /* 0x000fe200078e3cff */
[--C-:B------:R-:W-:Y:S01]  /*baa0*/  IMAD.X R13, RZ, RZ, R33.reuse, P0 ;  /* 0x000000ffff0d7224 */ /* 0x100fe200000e0621 */
[----:B------:R-:W-:Y:S01]  /*bab0*/  LOP3.LUT R34, R34, R35, RZ, 0x3c, !PT ;  /* 0x0000002322227212 */ /* 0x000fe200078e3cff */
[--C-:B------:R-:W-:Y:S01]  /*bac0*/  IMAD.X R25, RZ, RZ, R33.reuse, P1 ;  /* 0x000000ffff197224 */ /* 0x100fe200008e0621 */
[----:B------:R-:W-:Y:S01]  /*bad0*/  LOP3.LUT R8, R9, R32, RZ, 0x3c, !PT ;  /* 0x0000002009087212 */ /* 0x000fe200078e3cff */
[--C-:B------:R-:W-:Y:S01]  /*bae0*/  IMAD.X R29, RZ, RZ, R33.reuse, P2 ;  /* 0x000000ffff1d7224 */ /* 0x100fe200010e0621 */
[----:B------:R-:W-:Y:S01]  /*baf0*/  MOV R9, R33 ;  /* 0x0000002100097202 */ /* 0x000fe20000000f00 */
[----:B------:R-:W-:Y:S01]  /*bb00*/  IMAD.X R35, RZ, RZ, R33, P3 ;  /* 0x000000ffff237224 */ /* 0x000fe200018e0621 */
[----:B------:R-:W5:Y:S01]  /*bb10*/  LD.E.128 R12, desc[UR36][R12.64] ;  /* 0x000000240c0c7980 */ /* 0x000f62000c101d00 */
[----:B------:R-:W-:-:S02]  /*bb20*/  IMAD.IADD R21, R21, 0x1, R41 ;  /* 0x0000000115157824 */ /* 0x000fc400078e0229 */
[----:B------:R-:W-:Y:S01]  /*bb30*/  IMAD R0, R0, UR4, RZ ;  /* 0x0000000400007c24 */ /* 0x000fe2000f8e02ff */
[----:B------:R-:W5:Y:S01]  /*bb40*/  LD.E.128 R8, desc[UR36][R8.64] ;  /* 0x0000002408087980 */ /* 0x000f62000c101d00 */
[----:B------:R-:W-:Y:S02]  /*bb50*/  IMAD R41, R40, R43, R4 ;  /* 0x0000002b28297224 */ /* 0x000fe400078e0204 */
[C---:B------:R-:W-:Y:S01]  /*bb60*/  IMAD R43, R3.reuse, UR5, R0 ;  /* 0x00000005032b7c24 */ /* 0x040fe2000f8e0200 */
[----:B------:R-:W5:Y:S01]  /*bb70*/  LD.E.128 R24, desc[UR36][R24.64] ;  /* 0x0000002418187980 */ /* 0x000f62000c101d00 */
[----:B------:R-:W-:Y:S01]  /*bb80*/  IMAD.WIDE.U32 R20, R3, UR4, R20 ;  /* 0x0000000403147c25 */ /* 0x000fe2000f8e0014 */
[----:B------:R-:W-:Y:S01]  /*bb90*/  SHF.R.S32.HI R0, RZ, 0x1f, R41 ;  /* 0x0000001fff007819 */ /* 0x000fe20000011429 */
[----:B------:R-:W-:Y:S01]  /*bba0*/  ULDC.64 UR4, c[0x0][0xad8] ;  /* 0x0002b60000047ab9 */ /* 0x000fe20000000a00 */
        /* <DEDUP_REMOVED lines=8> */
[----:B0-----:R-:W0:Y:S01]  /*bc30*/  FENCE.VIEW.ASYNC.S ;  /* 0x00000000000073c6 */ /* 0x001e220000000000 */
[----:B------:R-:W-:-:S02]  /*bc40*/  IMAD.IADD R21, R21, 0x1, R43 ;  /* 0x0000000115157824 */ /* 0x000fc400078e022b */
[----:B------:R-:W-:Y:S02]  /*bc50*/  IMAD R0, R0, UR4, RZ ;  /* 0x0000000400007c24 */ /* 0x000fe4000f8e02ff */
[----:B------:R-:W-:Y:S02]  /*bc60*/  IMAD.IADD R43, R44, 0x1, R136 ;  /* 0x000000012c2b7824 */ /* 0x000fe400078e0288 */
[C---:B------:R-:W-:Y:S02]  /*bc70*/  IMAD R3, R41.reuse, UR5, R0 ;  /* 0x0000000529037c24 */ /* 0x040fe4000f8e0200 */
[----:B------:R-:W-:Y:S01]  /*bc80*/  IMAD.WIDE.U32 R20, R41, UR4, R20 ;  /* 0x0000000429147c25 */ /* 0x000fe2000f8e0014 */
[----:B------:R-:W-:Y:S01]  /*bc90*/  UIADD3 UR4, UR41, 0x2d820, URZ ;  /* 0x0002d82029047890 */ /* 0x000fe2000fffe03f */
[----:B------:R-:W-:Y:S02]  /*bca0*/  ISETP.GE.AND P0, PT, R43, R42, PT ;  /* 0x0000002a2b00720c */ /* 0x000fe40003f06270 */
[----:B------:R-:W-:Y:S01]  /*bcb0*/  IMAD.IADD R3, R21, 0x1, R3 ;  /* 0x0000000115037824 */ /* 0x000fe200078e0203 */
[----:B------:R-:W-:Y:S01]  /*bcc0*/  UPRMT UR4, URZ, 0x654, UR4 ;  /* 0x000006543f047896 */ /* 0x000fe20008000004 */
[----:B------:R-:W-:-:S04]  /*bcd0*/  LEA R0, P1, R20, UR6, 0x1 ;  /* 0x0000000614007c11 */ /* 0x000fc8000f8208ff */
[----:B------:R-:W-:Y:S01]  /*bce0*/  LEA.HI.X R4, R20, UR7, R3, 0x1, P1 ;  /* 0x0000000714047c11 */ /* 0x000fe200088f0c03 */
[----:B0-----:R0:W1:Y:S01]  /*bcf0*/  SHFL.IDX PT, R40, R0, RZ, 0x1c1f ;  /* 0x001c1fff00287589 */ /* 0x00106200000e0000 */
[----:B------:R-:W-:Y:S02]  /*bd00*/  BSSY B1, `(.L_x_2121) ;  /* 0x0000012000017945 */ /* 0x000fe40003800000 */
[----:B------:R-:W-:Y:S01]  /*bd10*/  SYNCS.ARRIVE.TRANS64.RED.A1T0 RZ, [UR4], RZ ;  /* 0x000000ffffff79a7 */ /* 0x000fe20008100404 */
        /* <DEDUP_REMOVED lines=16> */
.L_x_2122:
[----:B------:R-:W-:Y:S05]  /*be20*/  BSYNC B1 ;  /* 0x0000000000017941 */ /* 0x000fea0003800000 */
.L_x_2121:
        /* <DEDUP_REMOVED lines=19> */
.L_x_2120:
[----:B------:R-:W-:Y:S01]  /*bf60*/  ULDC.64 UR4, c[0x0][0xb08] ;  /* 0x0002c20000047ab9 */ /* 0x000fe20000000a00 */
[----:B0-----:R-:W0:Y:S01]  /*bf70*/  @P4 LDC R0, c[0x0][0xbec] ;  /* 0x0002fb00ff004b82 */ /* 0x001e220000000800 */
[----:B------:R-:W-:Y:S01]  /*bf80*/  IMAD R41, R41, UR4, RZ ;  /* 0x0000000429297c24 */ /* 0x000fe2000f8e02ff */
[----:B------:R-:W-:Y:S01]  /*bf90*/  SHF.R.S32.HI R3, RZ, 0x1f, R148 ;  /* 0x0000001fff037819 */ /* 0x000fe20000011494 */
[C---:B------:R-:W-:Y:S01]  /*bfa0*/  IMAD.WIDE.U32 R8, R4.reuse, UR4, RZ ;  /* 0x0000000404087c25 */ /* 0x040fe2000f8e00ff */
[----:B------:R-:W-:Y:S01]  /*bfb0*/  ULDC.64 UR6, c[0x0][0xb30] ;  /* 0x0002cc0000067ab9 */ /* 0x000fe20000000a00 */
[C---:B------:R-:W-:Y:S01]  /*bfc0*/  IADD3 R35, R145.reuse, 0x30, RZ ;  /* 0x0000003091237810 */ /* 0x040fe20007ffe0ff */
[----:B------:R-:W-:Y:S01]  /*bfd0*/  BSSY B1, `(.L_x_2124) ;  /* 0x0000072000017945 */ /* 0x000fe20003800000 */
[----:B------:R-:W-:Y:S01]  /*bfe0*/  IMAD R41, R4, UR5, R41 ;  /* 0x0000000504297c24 */ /* 0x000fe2000f8e0229 */
[----:B------:R-:W1:Y:S01]  /*bff0*/  @P4 LDC R13, c[0x0][0xbf0] ;  /* 0x0002fc00ff0d4b82 */ /* 0x000e620000000800 */
[----:B------:R-:W-:Y:S01]  /*c000*/  ULDC.64 UR4, c[0x0][0xb38] ;  /* 0x0002ce0000047ab9 */ /* 0x000fe20000000a00 */
[C---:B------:R-:W-:Y:S01]  /*c010*/  VIADD R31, R145.reuse, 0x40 ;  /* 0x00000040911f7836 */ /* 0x040fe20000000000 */
[----:B------:R-:W-:Y:S01]  /*c020*/  SHF.R.S32.HI R4, RZ, 0x1f, R155 ;  /* 0x0000001fff047819 */ /* 0x000fe2000001149b */
[----:B------:R-:W-:Y:S01]  /*c030*/  VIADD R33, R145, 0x38 ;  /* 0x0000003891217836 */ /* 0x000fe20000000000 */
[----:B------:R-:W-:Y:S01]  /*c040*/  IADD3 R9, R9, R41, RZ ;  /* 0x0000002909097210 */ /* 0x000fe20007ffe0ff */
[C---:B------:R-:W-:Y:S01]  /*c050*/  VIADD R37, R145.reuse, 0x28 ;  /* 0x0000002891257836 */ /* 0x040fe20000000000 */
[----:B------:R-:W-:Y:S01]  /*c060*/  SHF.R.S32.HI R28, RZ, 0x1f, R156 ;  /* 0x0000001fff1c7819 */ /* 0x000fe2000001149c */
[----:B------:R-:W-:Y:S01]  /*c070*/  VIADD R39, R145, 0x20 ;  /* 0x0000002091277836 */ /* 0x000fe20000000000 */
[----:B------:R-:W-:Y:S01]  /*c080*/  SHF.R.S32.HI R29, RZ, 0x1f, R157 ;  /* 0x0000001fff1d7819 */ /* 0x000fe2000001149d */
[----:B------:R-:W-:Y:S01]  /*c090*/  IMAD.WIDE.U32 R8, R150, UR4, R8 ;  /* 0x0000000496087c25 */ /* 0x000fe2000f8e0008 */
[----:B------:R-:W-:-:S02]  /*c0a0*/  SHF.R.S32.HI R31, RZ, 0x1f, R31 ;  /* 0x0000001fff1f7819 */ /* 0x000fc4000001141f */
[----:B------:R-:W-:Y:S01]  /*c0b0*/  SHF.R.S32.HI R33, RZ, 0x1f, R33 ;  /* 0x0000001fff217819 */ /* 0x000fe20000011421 */
[----:B------:R-:W-:Y:S01]  /*c0c0*/  IMAD R9, R150, UR5, R9 ;  /* 0x0000000596097c24 */ /* 0x000fe2000f8e0209 */
[----:B------:R-:W-:Y:S01]  /*c0d0*/  ULDC.64 UR4, c[0x0][0xb40] ;  /* 0x0002d00000047ab9 */ /* 0x000fe20000000a00 */
[----:B0-----:R-:W-:Y:S01]  /*c0e0*/  @P4 IMAD.HI.U32 R0, R27, R0, RZ ;  /* 0x000000001b004227 */ /* 0x001fe200078e00ff */
[----:B------:R-:W-:Y:S02]  /*c0f0*/  SHF.R.S32.HI R35, RZ, 0x1f, R35 ;  /* 0x0000001fff237819 */ /* 0x000fe40000011423 */
[----:B------:R-:W-:Y:S01]  /*c100*/  SHF.R.S32.HI R37, RZ, 0x1f, R37 ;  /* 0x0000001fff257819 */ /* 0x000fe20000011425 */
[----:B------:R-:W-:Y:S01]  /*c110*/  IMAD R3, R3, UR4, RZ ;  /* 0x0000000403037c24 */ /* 0x000fe2000f8e02ff */
[----:B------:R-:W-:Y:S01]  /*c120*/  SHF.R.S32.HI R39, RZ, 0x1f, R39 ;  /* 0x0000001fff277819 */ /* 0x000fe20000011427 */
[----:B------:R-:W-:-:S04]  /*c130*/  IMAD.WIDE.U32 R8, R148, UR4, R8 ;  /* 0x0000000494087c25 */ /* 0x000fc8000f8e0008 */
[----:B------:R-:W-:Y:S01]  /*c140*/  IMAD R11, R148, UR5, R3 ;  /* 0x00000005940b7c24 */ /* 0x000fe2000f8e0203 */
[----:B------:R-:W-:Y:S01]  /*c150*/  ULDC.64 UR4, c[0x0][0xb48] ;  /* 0x0002d20000047ab9 */ /* 0x000fe20000000a00 */
[----:B------:R-:W-:Y:S01]  /*c160*/  IMAD.MOV.U32 R3, RZ, RZ, R27 ;  /* 0x000000ffff037224 */ /* 0x000fe200078e001b */
[----:B-1----:R-:W-:Y:S01]  /*c170*/  @P4 SHF.R.U32.HI R3, RZ, R13, R0 ;  /* 0x0000000dff034219 */ /* 0x002fe20000011600 */
[----:B------:R-:W-:Y:S02]  /*c180*/  IMAD.IADD R9, R9, 0x1, R11 ;  /* 0x0000000109097824 */ /* 0x000fe400078e020b */
[----:B------:R-:W-:Y:S01]  /*c190*/  VIADD R41, R145, 0x18 ;  /* 0x0000001891297836 */ /* 0x000fe20000000000 */
[--C-:B------:R-:W-:Y:S01]  /*c1a0*/  SHF.R.S32.HI R0, RZ, 0x1f, R3.reuse ;  /* 0x0000001fff007819 */ /* 0x100fe20000011403 */
[----:B------:R-:W-:Y:S02]  /*c1b0*/  IMAD.MOV R11, RZ, RZ, -R3 ;  /* 0x000000ffff0b7224 */ /* 0x000fe400078e0a03 */
[----:B------:R-:W-:Y:S01]  /*c1c0*/  IMAD.WIDE.U32 R8, R48, UR4, R8 ;  /* 0x0000000430087c25 */ /* 0x000fe2000f8e0008 */
[----:B------:R-:W-:Y:S01]  /*c1d0*/  UIADD3 UR4, UR41, 0x2d820, URZ ;  /* 0x0002d82029047890 */ /* 0x000fe2000fffe03f */
[----:B------:R-:W-:-:S02]  /*c1e0*/  SHF.R.S32.HI R41, RZ, 0x1f, R41 ;  /* 0x0000001fff297819 */ /* 0x000fc40000011429 */
        /* <DEDUP_REMOVED lines=15> */
[C---:B------:R-:W-:Y:S01]  /*c2e0*/  LEA R0, P1, R8.reuse, UR6, 0x2 ;  /* 0x0000000608007c11 */ /* 0x040fe2000f8210ff */
[C---:B------:R-:W-:Y:S02]  /*c2f0*/  VIADD R43, R145.reuse, 0x10 ;  /* 0x00000010912b7836 */ /* 0x040fe40000000000 */
[C---:B------:R-:W-:Y:S01]  /*c300*/  VIADD R45, R145.reuse, 0x8 ;  /* 0x00000008912d7836 */ /* 0x040fe20000000000 */
[----:B------:R-:W-:Y:S01]  /*c310*/  LEA.HI.X R3, R8, UR7, R3, 0x2, P1 ;  /* 0x0000000708037c11 */ /* 0x000fe200088f1403 */
[C---:B------:R-:W-:Y:S01]  /*c320*/  VIADD R30, R145.reuse, 0x40 ;  /* 0x00000040911e7836 */ /* 0x040fe20000000000 */
[----:B------:R0:W1:Y:S01]  /*c330*/  SHFL.IDX PT, R8, R0, RZ, 0x1c1f ;  /* 0x001c1fff00087589 */ /* 0x00006200000e0000 */
[C---:B------:R-:W-:Y:S01]  /*c340*/  VIADD R32, R145.reuse, 0x38 ;  /* 0x0000003891207836 */ /* 0x040fe20000000000 */
[----:B------:R-:W-:Y:S01]  /*c350*/  SHF.R.S32.HI R43, RZ, 0x1f, R43 ;  /* 0x0000001fff2b7819 */ /* 0x000fe2000001142b */
[C---:B------:R-:W-:Y:S01]  /*c360*/  VIADD R34, R145.reuse, 0x30 ;  /* 0x0000003091227836 */ /* 0x040fe20000000000 */
[----:B------:R0:W2:Y:S01]  /*c370*/  SHFL.IDX PT, R9, R3, RZ, 0x1c1f ;  /* 0x001c1fff03097589 */ /* 0x0000a200000e0000 */
[C---:B------:R-:W-:Y:S01]  /*c380*/  VIADD R36, R145.reuse, 0x28 ;  /* 0x0000002891247836 */ /* 0x040fe20000000000 */
[----:B------:R-:W-:Y:S01]  /*c390*/  SHF.R.S32.HI R45, RZ, 0x1f, R45 ;  /* 0x0000001fff2d7819 */ /* 0x000fe2000001142d */
[----:B------:R-:W-:-:S02]  /*c3a0*/  VIADD R38, R145, 0x20 ;  /* 0x0000002091267836 */ /* 0x000fc40000000000 */
[C---:B------:R-:W-:Y:S02]  /*c3b0*/  VIADD R40, R145.reuse, 0x18 ;  /* 0x0000001891287836 */ /* 0x040fe40000000000 */
[C---:B------:R-:W-:Y:S02]  /*c3c0*/  VIADD R42, R145.reuse, 0x10 ;  /* 0x00000010912a7836 */ /* 0x040fe40000000000 */
[----:B------:R-:W-:Y:S01]  /*c3d0*/  VIADD R44, R145, 0x8 ;  /* 0x00000008912c7836 */ /* 0x000fe20000000000 */
[----:B0-----:R-:W-:Y:S06]  /*c3e0*/  @P2 BRA `(.L_x_2125) ;  /* 0x0000000000c02947 */ /* 0x001fec0003800000 */
        /* <DEDUP_REMOVED lines=22> */
[-C--:B0-----:R-:W-:Y:S02]  /*c550*/  @!P3 LEA R12, P6, R36, R8.reuse, 0x2 ;  /* 0x00000008240cb211 */ /* 0x081fe400078c10ff */
[----:B-1----:R-:W-:Y:S01]  /*c560*/  @!P1 LEA R10, P4, R34, R8, 0x2 ;  /* 0x00000008220a9211 */ /* 0x002fe200078810ff */
[----:B------:R-:W-:Y:S01]  /*c570*/  @!P5 ST.E.64 desc[UR36][R26.64], R104 ;  /* 0x000000681a00d985 */ /* 0x000fe2000c101b24 */
[----:B------:R-:W-:Y:S02]  /*c580*/  @!P3 LEA.HI.X R13, R36, R9, R37, 0x2, P6 ;  /* 0x00000009240db211 */ /* 0x000fe400030f1425 */
[----:B------:R-:W-:-:S02]  /*c590*/  ISETP.GE.AND P5, PT, R30, UR4, PT ;  /* 0x000000041e007c0c */ /* 0x000fc4000bfa6270 */
[-C--:B------:R-:W-:Y:S01]  /*c5a0*/  @!P1 LEA.HI.X R11, R34, R9.reuse, R35, 0x2, P4 ;  /* 0x00000009220b9211 */ /* 0x080fe200020f1423 */
[----:B------:R0:W-:Y:S01]  /*c5b0*/  @!P3 ST.E.64 desc[UR36][R12.64], R108 ;  /* 0x0000006c0c00b985 */ /* 0x0001e2000c101b24 */
[----:B------:R-:W-:Y:S02]  /*c5c0*/  ISETP.GE.AND P4, PT, R157, UR4, PT ;  /* 0x000000049d007c0c */ /* 0x000fe4000bf86270 */
[----:B--2---:R-:W-:Y:S01]  /*c5d0*/  @!P2 LEA R14, P6, R32, R8, 0x2 ;  /* 0x00000008200ea211 */ /* 0x004fe200078c10ff */
[----:B------:R4:W-:Y:S01]  /*c5e0*/  @!P1 ST.E.64 desc[UR36][R10.64], R112 ;  /* 0x000000700a009985 */ /* 0x0009e2000c101b24 */
[----:B------:R-:W-:Y:S02]  /*c5f0*/  ISETP.GE.AND P3, PT, R156, UR4, PT ;  /* 0x000000049c007c0c */ /* 0x000fe4000bf66270 */
[----:B------:R-:W-:Y:S02]  /*c600*/  ISETP.GE.AND P1, PT, R155, UR4, PT ;  /* 0x000000049b007c0c */ /* 0x000fe4000bf26270 */
[----:B------:R-:W-:-:S02]  /*c610*/  @!P2 LEA.HI.X R15, R32, R9, R33, 0x2, P6 ;  /* 0x00000009200fa211 */ /* 0x000fc400030f1421 */
[----:B------:R-:W-:-:S03]  /*c620*/  @!P5 LEA R20, P6, R30, R8, 0x2 ;  /* 0x000000081e14d211 */ /* 0x000fc600078c10ff */
[----:B------:R4:W-:Y:S01]  /*c630*/  @!P2 ST.E.64 desc[UR36][R14.64], R116 ;  /* 0x000000740e00a985 */ /* 0x0009e2000c101b24 */
[CC--:B---3--:R-:W-:Y:S02]  /*c640*/  @!P4 LEA R24, P2, R157.reuse, R8.reuse, 0x2 ;  /* 0x000000089d18c211 */ /* 0x0c8fe400078410ff */
[-C--:B------:R-:W-:Y:S02]  /*c650*/  @!P5 LEA.HI.X R21, R30, R9.reuse, R31, 0x2, P6 ;  /* 0x000000091e15d211 */ /* 0x080fe400030f141f */
[CC--:B0-----:R-:W-:Y:S02]  /*c660*/  @!P3 LEA R12, P6, R156.reuse, R8.reuse, 0x2 ;  /* 0x000000089c0cb211 */ /* 0x0c1fe400078c10ff */
        /* <DEDUP_REMOVED lines=8> */
.L_x_2125:
[----:B------:R-:W-:Y:S05]  /*c6f0*/  BSYNC B1 ;  /* 0x0000000000017941 */ /* 0x000fea0003800000 */
.L_x_2124:
[----:B----4-:R0:W3:Y:S04]  /*c700*/  SHFL.IDX PT, R11, R3, 0x1, 0x1c1f ;  /* 0x003c1f00030b7f89 */ /* 0x0100e800000e0000 */
[----:B------:R0:W4:Y:S01]  /*c710*/  SHFL.IDX PT, R10, R0, 0x1, 0x1c1f ;  /* 0x003c1f00000a7f89 */ /* 0x00012200000e0000 */
[----:B------:R-:W-:Y:S05]  /*c720*/  @P0 BRA `(.L_x_2123) ;  /* 0x0000000c00640947 */ /* 0x000fea0003800000 */
[----:B------:R-:W-:Y:S02]  /*c730*/  ULDC UR4, c[0x0][0xac8] ;  /* 0x0002b20000047ab9 */ /* 0x000fe40000000800 */
[----:B------:R-:W-:Y:S02]  /*c740*/  ISETP.GE.AND P5, PT, R44, UR4, PT ;  /* 0x000000042c007c0c */ /* 0x000fe4000bfa6270 */
[----:B------:R-:W-:Y:S02]  /*c750*/  ISETP.GE.AND P1, PT, R145, UR4, PT ;  /* 0x0000000491007c0c */ /* 0x000fe4000bf26270 */
[----:B------:R-:W-:Y:S02]  /*c760*/  ISETP.GE.AND P3, PT, R42, UR4, PT ;  /* 0x000000042a007c0c */ /* 0x000fe4000bf66270 */
[----:B------:R-:W-:Y:S02]  /*c770*/  ISETP.GE.AND P2, PT, R40, UR4, PT ;  /* 0x0000000428007c0c */ /* 0x000fe4000bf46270 */
[----:B------:R-:W-:-:S05]  /*c780*/  ISETP.GE.AND P4, PT, R38, UR4, PT ;  /* 0x0000000426007c0c */ /* 0x000fca000bf86270 */
[CC--:B----4-:R-:W-:Y:S02]  /*c790*/  @!P5 LEA R12, P0, R44.reuse, R10.reuse, 0x2 ;  /* 0x0000000a2c0cd211 */ /* 0x0d0fe400078010ff */
[----:B-123--:R-:W-:Y:S02]  /*c7a0*/  @!P1 IMAD.WIDE R8, R145, 0x4, R10 ;  /* 0x0000000491089825 */ /* 0x00efe400078e020a */
        /* <DEDUP_REMOVED lines=12> */
[----:B-1----:R-:W-:Y:S01]  /*c870*/  @!P1 LEA R8, P5, R36, R10, 0x2 ;  /* 0x0000000a24089211 */ /* 0x002fe200078a10ff */
[----:B------:R1:W-:Y:S01]  /*c880*/  @!P2 ST.E.64 desc[UR36][R20.64], R102 ;  /* 0x000000661400a985 */ /* 0x0003e2000c101b24 */
[----:B------:R-:W-:-:S02]  /*c890*/  ISETP.GE.AND P3, PT, R30, UR4, PT ;  /* 0x000000041e007c0c */ /* 0x000fc4000bf66270 */
[----:B------:R-:W-:Y:S01]  /*c8a0*/  ISETP.GE.AND P2, PT, R157, UR4, PT ;  /* 0x000000049d007c0c */ /* 0x000fe2000bf46270 */
[----:B------:R3:W-:Y:S01]  /*c8b0*/  @!P4 ST.E.64 desc[UR36][R24.64], R106 ;  /* 0x0000006a1800c985 */ /* 0x0007e2000c101b24 */
[----:B------:R-:W-:Y:S02]  /*c8c0*/  ISETP.GE.AND P4, PT, R32, UR4, PT ;  /* 0x0000000420007c0c */ /* 0x000fe4000bf86270 */
[-C--:B------:R-:W-:Y:S02]  /*c8d0*/  @!P1 LEA.HI.X R9, R36, R11.reuse, R37, 0x2, P5 ;  /* 0x0000000b24099211 */ /* 0x080fe400028f1425 */
[----:B------:R-:W-:Y:S02]  /*c8e0*/  ISETP.GE.AND P5, PT, R156, UR4, PT ;  /* 0x000000049c007c0c */ /* 0x000fe4000bfa6270 */
[C---:B--2---:R-:W-:Y:S01]  /*c8f0*/  @!P0 LEA R12, P6, R34.reuse, R10, 0x2 ;  /* 0x0000000a220c8211 */ /* 0x044fe200078c10ff */
[----:B------:R2:W-:Y:S03]  /*c900*/  @!P1 ST.E.64 desc[UR36][R8.64], R110 ;  /* 0x0000006e08009985 */ /* 0x0005e6000c101b24 */
[----:B------:R-:W-:-:S02]  /*c910*/  @!P0 LEA.HI.X R13, R34, R11, R35, 0x2, P6 ;  /* 0x0000000b220d8211 */ /* 0x000fc400030f1423 */
[-C--:B-1----:R-:W-:Y:S02]  /*c920*/  @!P3 LEA R20, P6, R30, R10.reuse, 0x2 ;  /* 0x0000000a1e14b211 */ /* 0x082fe400078c10ff */
[CC--:B------:R-:W-:Y:S01]  /*c930*/  @!P4 LEA R14, P1, R32.reuse, R10.reuse, 0x2 ;  /* 0x0000000a200ec211 */ /* 0x0c0fe200078210ff */
[----:B------:R2:W-:Y:S01]  /*c940*/  @!P0 ST.E.64 desc[UR36][R12.64], R114 ;  /* 0x000000720c008985 */ /* 0x0005e2000c101b24 */
[CC--:B---3--:R-:W-:Y:S02]  /*c950*/  @!P2 LEA R24, P0, R157.reuse, R10.reuse, 0x2 ;  /* 0x0000000a9d18a211 */ /* 0x0c8fe400078010ff */
        /* <DEDUP_REMOVED lines=11> */
[----:B--2---:R-:W-:-:S04]  /*ca10*/  LEA R8, P0, R155, R10, 0x2 ;  /* 0x0000000a9b087211 */ /* 0x004fc800078010ff */
[----:B------:R-:W-:-:S05]  /*ca20*/  LEA.HI.X R9, R155, R11, R4, 0x2, P0 ;  /* 0x0000000b9b097211 */ /* 0x000fca00000f1404 */
[----:B------:R1:W-:Y:S01]  /*ca30*/  ST.E.64 desc[UR36][R8.64], R134 ;  /* 0x0000008608007985 */ /* 0x0003e2000c101b24 */
[----:B------:R-:W-:Y:S05]  /*ca40*/  BRA `(.L_x_2123) ;  /* 0x00000008009c7947 */ /* 0x000fea0003800000 */
.L_x_2118:
[----:B0-----:R-:W0:Y:S01]  /*ca50*/  LDC.64 R10, c[0x0][0xc00] ;  /* 0x00030000ff0a7b82 */ /* 0x001e220000000a00 */
[----:B------:R-:W-:Y:S01]  /*ca60*/  ULDC.64 UR4, c[0x0][0xc08] ;  /* 0x0003020000047ab9 */ /* 0x000fe20000000a00 */
[----:B------:R-:W-:Y:S02]  /*ca70*/  MOV R3, RZ ;  /* 0x000000ff00037202 */ /* 0x000fe40000000f00 */
[----:B------:R-:W-:-:S04]  /*ca80*/  ISETP.NE.U32.AND P0, PT, RZ, UR4, PT ;  /* 0x00000004ff007c0c */ /* 0x000fc8000bf05070 */
[----:B------:R-:W-:Y:S01]  /*ca90*/  ISETP.NE.AND.EX P1, PT, RZ, UR5, PT, P0 ;  /* 0x00000005ff007c0c */ /* 0x000fe2000bf25300 */
[----:B-1----:R-:W1:Y:S01]  /*caa0*/  LDC.64 R8, c[0x0][0xc00] ;  /* 0x00030000ff087b82 */ /* 0x002e620000000a00 */
[----:B0-----:R-:W-:-:S04]  /*cab0*/  ISETP.NE.U32.AND P0, PT, R10, RZ, PT ;  /* 0x000000ff0a00720c */ /* 0x001fc80003f05070 */
[----:B------:R-:W-:-:S07]  /*cac0*/  ISETP.NE.AND.EX P0, PT, R11, RZ, PT, P0 ;  /* 0x000000ff0b00720c */ /* 0x000fce0003f05300 */
[----:B------:R-:W0:Y:S01]  /*cad0*/  @P1 LDC.64 R10, c[0x0][0xc08] ;  /* 0x00030200ff0a1b82 */ /* 0x000e220000000a00 */
[----:B------:R-:W-:Y:S01]  /*cae0*/  ULDC UR4, c[0x0][0xa88] ;  /* 0x0002a20000047ab9 */ /* 0x000fe20000000800 */
[----:B-1----:R-:W-:-:S04]  /*caf0*/  IMAD.WIDE R12, R148, 0x4, R8 ;  /* 0x00000004940c7825 */ /* 0x002fc800078e0208 */
[----:B------:R-:W-:Y:S01]  /*cb00*/  IMAD.U32 R0, RZ, RZ, UR4 ;  /* 0x00000004ff007e24 */ /* 0x000fe2000f8e00ff */
[----:B------:R1:W5:Y:S01]  /*cb10*/  @P0 LDG.E R3, desc[UR36][R12.64] ;  /* 0x000000240c030981 */ /* 0x000362000c1e1900 */
[----:B------:R-:W3:Y:S01]  /*cb20*/  S2R R14, SR_TID.X ;  /* 0x00000000000e7919 */ /* 0x000ee20000002100 */
[----:B0-----:R-:W-:-:S05]  /*cb30*/  @P1 IMAD.WIDE R8, R148, 0x4, R10 ;  /* 0x0000000494081825 */ /* 0x001fca00078e020a */
[----:B------:R1:W5:Y:S01]  /*cb40*/  @P1 LDG.E R0, desc[UR36][R8.64] ;  /* 0x0000002408001981 */ /* 0x000362000c1e1900 */
[----:B------:R-:W-:-:S13]  /*cb50*/  ISETP.NE.AND P2, PT, R151, RZ, PT ;  /* 0x000000ff9700720c */ /* 0x000fda0003f45270 */
[----:B------:R-:W0:Y:S01]  /*cb60*/  @!P2 LDC R151, c[0x0][0xad4] ;  /* 0x0002b500ff97ab82 */ /* 0x000e220000000800 */
[----:B---3--:R-:W-:-:S05]  /*cb70*/  VIADD R32, R14, 0xffffff80 ;  /* 0xffffff800e207836 */ /* 0x008fca0000000000 */
[----:B------:R-:W-:Y:S02]  /*cb80*/  ISETP.GT.AND P3, PT, R32, 0xbf, PT ;  /* 0x000000bf2000780c */ /* 0x000fe40003f64270 */
[----:B0-----:R-:W-:Y:S01]  /*cb90*/  ISETP.GT.AND P2, PT, R151, 0x1, PT ;  /* 0x000000019700780c */ /* 0x001fe20003f44270 */
[----:B-1----:R-:W-:-:S12]  /*cba0*/  @P1 BRA `(.L_x_2126) ;  /* 0x0000000000101947 */ /* 0x002fd80003800000 */
[----:B------:R-:W-:Y:S05]  /*cbb0*/  @!P0 BRA `(.L_x_2126) ;  /* 0x00000000000c8947 */ /* 0x000fea0003800000 */
[----:B------:R-:W3:Y:S04]  /*cbc0*/  LDG.E R9, desc[UR36][R12.64] ;  /* 0x000000240c097981 */ /* 0x000ee8000c1e1900 */
[----:B-----5:R-:W3:Y:S02]  /*cbd0*/  LDG.E R0, desc[UR36][R12.64+0x4] ;  /* 0x000004240c007981 */ /* 0x020ee4000c1e1900 */
[----:B---3--:R-:W-:-:S07]  /*cbe0*/  IMAD.IADD R0, R0, 0x1, -R9 ;  /* 0x0000000100007824 */ /* 0x008fce00078e0a09 */
.L_x_2126:
[----:B------:R-:W-:Y:S01]  /*cbf0*/  BSSY B1, `(.L_x_2127) ;  /* 0x0000036000017945 */ /* 0x000fe20003800000 */
[----:B------:R-:W-:Y:S02]  /*cc00*/  SEL R33, R148, RZ, !P0 ;  /* 0x000000ff94217207 */ /* 0x000fe40004000000 */
[----:B------:R-:W-:Y:S02]  /*cc10*/  SEL R153, R153, RZ, !P0 ;  /* 0x000000ff99997207 */ /* 0x000fe40004000000 */
[----:B-----5:R-:W-:Y:S01]  /*cc20*/  SHF.R.S32.HI R28, RZ, 0x1f, R3 ;  /* 0x0000001fff1c7819 */ /* 0x020fe20000011403 */
[----:B------:R-:W-:Y:S06]  /*cc30*/  @P3 BRA `(.L_x_2128) ;  /* 0x0000000000c43947 */ /* 0x000fec0003800000 */
[----:B------:R-:W2:Y:S01]  /*cc40*/  LDC R35, c[0x0][0xbe8] ;  /* 0x0002fa00ff237b82 */ /* 0x000ea20000000800 */
[----:B------:R-:W-:Y:S01]  /*cc50*/  IADD3 R30, R136, -0x80, R14 ;  /* 0xffffff80881e7810 */ /* 0x000fe20007ffe00e */
[----:B--2---:R-:W-:-:S05]  /*cc60*/  IMAD R4, R0, R35, RZ ;  /* 0x0000002300047224 */ /* 0x004fca00078e02ff */
[----:B------:R-:W-:-:S13]  /*cc70*/  ISETP.GE.AND P0, PT, R30, R4, PT ;  /* 0x000000041e00720c */ /* 0x000fda0003f06270 */
[----:B------:R-:W-:Y:S05]  /*cc80*/  @P0 BRA `(.L_x_2128) ;  /* 0x0000000000b00947 */ /* 0x000fea0003800000 */
[----:B------:R-:W2:Y:S01]  /*cc90*/  LDL.LU R34, [R1+0x14] ;  /* 0x0000140001227983 */ /* 0x000ea20000300800 */
[----:B------:R-:W-:Y:S01]  /*cca0*/  ISETP.NE.AND P1, PT, R35, 0x1, PT ;  /* 0x000000012300780c */ /* 0x000fe20003f25270 */
[----:B------:R-:W-:Y:S01]  /*ccb0*/  IMAD.MOV.U32 R26, RZ, RZ, 0x9b8 ;  /* 0x000009b8ff1a7424 */ /* 0x000fe200078e00ff */
[----:B------:R-:W-:Y:S01]  /*ccc0*/  ISETP.GT.AND P0, PT, R151, 0x1, PT ;  /* 0x000000019700780c */ /* 0x000fe20003f04270 */
[----:B------:R-:W0:Y:S01]  /*ccd0*/  LDC.64 R8, c[0x0][0xba8] ;  /* 0x0002ea00ff087b82 */ /* 0x000e220000000a00 */
[----:B------:R-:W-:Y:S02]  /*cce0*/  IMAD.MOV.U32 R27, RZ, RZ, R30 ;  /* 0x000000ffff1b7224 */ /* 0x000fe400078e001e */
[----:B------:R-:W-:-:S05]  /*ccf0*/  SEL R26, R26, 0x978, P0 ;  /* 0x000009781a1a7807 */ /* 0x000fca0000000000 */
[----:B------:R-:W1:Y:S08]  /*cd00*/  LDC.64 R20, c[0x0][R26+0x220] ;  /* 0x000088001a147b82 */ /* 0x000e700000000a00 */
[----:B------:R-:W3:Y:S08]  /*cd10*/  @P1 LDC R25, c[0x0][0xbec] ;  /* 0x0002fb00ff191b82 */ /* 0x000ef00000000800 */
[----:B------:R-:W4:Y:S08]  /*cd20*/  @P1 LDC R31, c[0x0][0xbf0] ;  /* 0x0002fc00ff1f1b82 */ /* 0x000f300000000800 */
[----:B------:R-:W5:Y:S01]  /*cd30*/  LDC.64 R14, c[0x0][R26+0x218] ;  /* 0x000086001a0e7b82 */ /* 0x000f620000000a00 */
[----:B-1----:R-:W-:-:S07]  /*cd40*/  IMAD R21, R21, R33, RZ ;  /* 0x0000002115157224 */ /* 0x002fce00078e02ff */
[----:B------:R-:W1:Y:S01]  /*cd50*/  LDC.64 R12, c[0x0][R26+0x228] ;  /* 0x00008a001a0c7b82 */ /* 0x000e620000000a00 */
[----:B---3--:R-:W-:-:S04]  /*cd60*/  @P1 IMAD.HI.U32 R4, R30, R25, RZ ;  /* 0x000000191e041227 */ /* 0x008fc800078e00ff */
[----:B------:R-:W-:-:S03]  /*cd70*/  IMAD.WIDE.U32 R24, R20, R33, RZ ;  /* 0x0000002114187225 */ /* 0x000fc600078e00ff */
[----:B------:R-:W3:Y:S01]  /*cd80*/  LDC.64 R10, c[0x0][R26+0x210] ;  /* 0x000084001a0a7b82 */ /* 0x000ee20000000a00 */
[----:B----4-:R-:W-:Y:S01]  /*cd90*/  @P1 SHF.R.U32.HI R27, RZ, R31, R4 ;  /* 0x0000001fff1b1219 */ /* 0x010fe20000011604 */
[----:B------:R-:W-:-:S04]  /*cda0*/  IMAD R31, R20, R153, R21 ;  /* 0x00000099141f7224 */ /* 0x000fc800078e0215 */
[----:B------:R-:W-:Y:S02]  /*cdb0*/  IMAD.IADD R4, R25, 0x1, R31 ;  /* 0x0000000119047824 */ /* 0x000fe400078e021f */
[-C--:B-----5:R-:W-:Y:S01]  /*cdc0*/  IMAD R29, R15, R150.reuse, RZ ;  /* 0x000000960f1d7224 */ /* 0x0a0fe200078e02ff */
[----:B0-----:R-:W0:Y:S01]  /*cdd0*/  @!P0 LDC R8, c[0x0][0xb50] ;  /* 0x0002d400ff088b82 */ /* 0x001e220000000800 */
[----:B------:R-:W-:-:S04]  /*cde0*/  IMAD.WIDE.U32 R14, R14, R150, RZ ;  /* 0x000000960e0e7225 */ /* 0x000fc800078e00ff */
[----:B------:R-:W-:Y:S01]  /*cdf0*/  IMAD.IADD R29, R15, 0x1, R29 ;  /* 0x000000010f1d7824 */ /* 0x000fe200078e021d */
[----:B------:R-:W-:Y:S01]  /*ce00*/  IADD3 R14, P1, P3, R24, R14, R3 ;  /* 0x0000000e180e7210 */ /* 0x000fe20007b3e003 */
[----:B------:R-:W-:Y:S01]  /*ce10*/  IMAD.MOV R15, RZ, RZ, -R27 ;  /* 0x000000ffff0f7224 */ /* 0x000fe200078e0a1b */
[----:B------:R-:W4:Y:S02]  /*ce20*/  @!P0 LDC R9, c[0x0][0xb54] ;  /* 0x0002d500ff098b82 */ /* 0x000f240000000800 */
[----:B------:R-:W-:Y:S01]  /*ce30*/  IADD3.X R4, R4, R29, R28, P1, P3 ;  /* 0x0000001d04047210 */ /* 0x000fe20000fe641c */
[----:B------:R-:W-:Y:S01]  /*ce40*/  IMAD R15, R35, R15, R30 ;  /* 0x0000000f230f7224 */ /* 0x000fe200078e021e */
[----:B--2---:R-:W-:-:S05]  /*ce50*/  SEL R21, R34, RZ, P0 ;  /* 0x000000ff22157207 */ /* 0x004fca0000000000 */
[-C--:B-1----:R-:W-:Y:S02]  /*ce60*/  IMAD R25, R13, R21.reuse, RZ ;  /* 0x000000150d197224 */ /* 0x082fe400078e02ff */
[----:B------:R-:W-:Y:S01]  /*ce70*/  IMAD.WIDE.U32 R12, R12, R21, RZ ;  /* 0x000000150c0c7225 */ /* 0x000fe200078e00ff */
[----:B------:R-:W-:-:S03]  /*ce80*/  SHF.R.S32.HI R21, RZ, 0x1f, R15 ;  /* 0x0000001fff157819 */ /* 0x000fc6000001140f */
[----:B------:R-:W-:Y:S01]  /*ce90*/  IMAD.IADD R25, R13, 0x1, R25 ;  /* 0x000000010d197824 */ /* 0x000fe200078e0219 */
[----:B------:R-:W-:Y:S02]  /*cea0*/  IADD3 R12, P0, P1, R27, R14, R12 ;  /* 0x0000000e1b0c7210 */ /* 0x000fe4000791e00c */
[----:B------:R-:W-:-:S04]  /*ceb0*/  SHF.R.S32.HI R27, RZ, 0x1f, R27 ;  /* 0x0000001fff1b7819 */ /* 0x000fc8000001141b */
[----:B------:R-:W-:Y:S01]  /*cec0*/  IADD3.X R13, R27, R4, R25, P0, P1 ;  /* 0x000000041b0d7210 */ /* 0x000fe200007e2419 */
[----:B---3--:R-:W-:-:S04]  /*ced0*/  IMAD R4, R11, R15, RZ ;  /* 0x0000000f0b047224 */ /* 0x008fc800078e02ff */
[C---:B------:R-:W-:Y:S02]  /*cee0*/  IMAD R21, R10.reuse, R21, R4 ;  /* 0x000000150a157224 */ /* 0x040fe400078e0204 */
[----:B------:R-:W-:-:S04]  /*cef0*/  IMAD.WIDE.U32 R10, R10, R15, R12 ;  /* 0x0000000f0a0a7225 */ /* 0x000fc800078e000c */
[----:B------:R-:W-:Y:S01]  /*cf00*/  IMAD.IADD R4, R11, 0x1, R21 ;  /* 0x000000010b047824 */ /* 0x000fe200078e0215 */
[C---:B0-----:R-:W-:Y:S02]  /*cf10*/  LEA R8, P0, R10.reuse, R8, 0x2 ;  /* 0x000000080a087211 */ /* 0x041fe400078010ff */
[----:B------:R-:W-:Y:S02]  /*cf20*/  MOV R11, 0xff800000 ;  /* 0xff800000000b7802 */ /* 0x000fe40000000f00 */
[----:B----4-:R-:W-:-:S05]  /*cf30*/  LEA.HI.X R9, R10, R9, R4, 0x2, P0 ;  /* 0x000000090a097211 */ /* 0x010fca00000f1404 */
[----:B------:R0:W-:Y:S04]  /*cf40*/  STG.E desc[UR36][R8.64], R11 ;  /* 0x0000000b08007986 */ /* 0x0001e8000c101924 */
.L_x_2128:
[----:B------:R-:W-:Y:S05]  /*cf50*/  BSYNC B1 ;  /* 0x0000000000017941 */ /* 0x000fea0003800000 */
.L_x_2127:
[----:B------:R-:W-:Y:S05]  /*cf60*/  @P2 BRA `(.L_x_2123) ;  /* 0x0000000400542947 */ /* 0x000fea0003800000 */
[----:B------:R-:W1:Y:S01]  /*cf70*/  LDC R15, c[0x0][0xbe8] ;  /* 0x0002fa00ff0f7b82 */ /* 0x000e620000000800 */
[--C-:B------:R-:W-:Y:S01]  /*cf80*/  SHF.R.S32.HI R10, RZ, 0x1f, R32.reuse ;  /* 0x0000001fff0a7819 */ /* 0x100fe20000011420 */
[----:B------:R-:W-:Y:S01]  /*cf90*/  ULDC.64 UR4, c[0x0][0xaa0] ;  /* 0x0002a80000047ab9 */ /* 0x000fe20000000a00 */
[----:B------:R-:W-:Y:S01]  /*cfa0*/  SHF.R.S32.HI R14, RZ, 0x1f, R32 ;  /* 0x0000001fff0e7819 */ /* 0x000fe20000011420 */
[----:B--2---:R-:W-:Y:S01]  /*cfb0*/  IMAD R4, R28, UR4, RZ ;  /* 0x000000041c047c24 */ /* 0x004fe2000f8e02ff */
        /* <DEDUP_REMOVED lines=16> */
[----:B------:R-:W-:Y:S02]  /*d0c0*/  IMAD.IADD R12, R136, 0x1, R3 ;  /* 0x00000001880c7824 */ /* 0x000fe400078e0203 */
        /* <DEDUP_REMOVED lines=11> */
[--C-:B------:R-:W-:Y:S01]  /*d180*/  SHF.R.S32.HI R4, RZ, 0x1f, R3.reuse ;  /* 0x0000001fff047819 */ /* 0x100fe20000011403 */
[----:B------:R-:W-:Y:S02]  /*d190*/  IMAD.MOV R11, RZ, RZ, -R3 ;  /* 0x000000ffff0b7224 */ /* 0x000fe400078e0a03 */
[----:B------:R-:W-:-:S04]  /*d1a0*/  IMAD.WIDE.U32 R8, R3, UR4, R8 ;  /* 0x0000000403087c25 */ /* 0x000fc8000f8e0008 */
[----:B------:R-:W-:Y:S02]  /*d1b0*/  IMAD R11, R15, R11, R12 ;  /* 0x0000000b0f0b7224 */ /* 0x000fe400078e020c */
[----:B------:R-:W-:Y:S02]  /*d1c0*/  IMAD R4, R4, UR4, RZ ;  /* 0x0000000404047c24 */ /* 0x000fe4000f8e02ff */
[----:B------:R-:W-:Y:S02]  /*d1d0*/  IMAD R15, R0, R15, RZ ;  /* 0x0000000f000f7224 */ /* 0x000fe400078e02ff */
[----:B------:R-:W-:Y:S01]  /*d1e0*/  IMAD R13, R3, UR5, R4 ;  /* 0x00000005030d7c24 */ /* 0x000fe2000f8e0204 */
[----:B------:R-:W-:Y:S01]  /*d1f0*/  SHF.R.S32.HI R4, RZ, 0x1f, R11 ;  /* 0x0000001fff047819 */ /* 0x000fe2000001140b */
[----:B------:R-:W-:Y:S01]  /*d200*/  ULDC.64 UR4, c[0x0][0xad8] ;  /* 0x0002b60000047ab9 */ /* 0x000fe20000000a00 */
[----:B------:R-:W-:Y:S02]  /*d210*/  IMAD.IADD R0, R14, 0x1, R136 ;  /* 0x000000010e007824 */ /* 0x000fe400078e0288 */
        /* <DEDUP_REMOVED lines=24> */
.L_x_2130:
[----:B------:R-:W-:Y:S05]  /*d3a0*/  BSYNC B1 ;  /* 0x0000000000017941 */ /* 0x000fea0003800000 */
.L_x_2129:
[----:B------:R-:W-:Y:S01]  /*d3b0*/  VIADD R0, R0, 0x60 ;  /* 0x0000006000007836 */ /* 0x000fe20000000000 */
[----:B--2---:R4:W2:Y:S04]  /*d3c0*/  SHFL.IDX PT, R9, R3, 0x1, 0x1c1f ;  /* 0x003c1f0003097f89 */ /* 0x0048a800000e0000 */
[----:B------:R-:W-:Y:S01]  /*d3d0*/  ISETP.GE.AND P0, PT, R0, R15, PT ;  /* 0x0000000f0000720c */ /* 0x000fe20003f06270 */
[----:B-1----:R4:W1:-:S12]  /*d3e0*/  SHFL.IDX PT, R8, R4, 0x1, 0x1c1f ;  /* 0x003c1f0004087f89 */ /* 0x00285800000e0000 */
[----:B----4-:R-:W-:Y:S05]  /*d3f0*/  @P0 BRA `(.L_x_2123) ;  /* 0x0000000000300947 */ /* 0x010fea0003800000 */
[----:B------:R-:W-:Y:S02]  /*d400*/  ULDC UR4, c[0x0][0xac8] ;  /* 0x0002b20000047ab9 */ /* 0x000fe40000000800 */
[----:B------:R-:W-:Y:S02]  /*d410*/  ISETP.GE.AND P3, PT, R152, UR4, PT ;  /* 0x0000000498007c0c */ /* 0x000fe4000bf66270 */
[----:B------:R-:W-:Y:S02]  /*d420*/  ISETP.GE.AND P4, PT, R154, UR4, PT ;  /* 0x000000049a007c0c */ /* 0x000fe4000bf86270 */
[----:B------:R-:W-:-:S09]  /*d430*/  ISETP.GE.AND P2, PT, R149, UR4, PT ;  /* 0x0000000495007c0c */ /* 0x000fd2000bf46270 */
[-C--:B-1-3--:R-:W-:Y:S02]  /*d440*/  @!P3 LEA R12, P0, R152, R8.reuse, 0x1 ;  /* 0x00000008980cb211 */ /* 0x08afe400078008ff */
[----:B------:R-:W-:Y:S02]  /*d450*/  @!P4 LEA R14, P1, R154, R8, 0x1 ;  /* 0x000000089a0ec211 */ /* 0x000fe400078208ff */
[----:B--2---:R-:W-:Y:S01]  /*d460*/  @!P2 IMAD.WIDE R10, R149, 0x2, R8 ;  /* 0x00000002950aa825 */ /* 0x004fe200078e0208 */
[-C--:B------:R-:W-:Y:S02]  /*d470*/  @!P3 LEA.HI.X R13, R152, R9.reuse, R25, 0x1, P0 ;  /* 0x00000009980db211 */ /* 0x080fe400000f0c19 */
[----:B------:R-:W-:Y:S02]  /*d480*/  @!P4 LEA.HI.X R15, R154, R9, R24, 0x1, P1 ;  /* 0x000000099a0fc211 */ /* 0x000fe400008f0c18 */
[----:B------:R4:W-:Y:S04]  /*d490*/  @!P2 ST.E.128 desc[UR36][R10.64], RZ ;  /* 0x000000ff0a00a985 */ /* 0x0009e8000c101d24 */
[----:B------:R4:W-:Y:S04]  /*d4a0*/  @!P3 ST.E.128 desc[UR36][R12.64], RZ ;  /* 0x000000ff0c00b985 */ /* 0x0009e8000c101d24 */
[----:B------:R4:W-:Y:S02]  /*d4b0*/  @!P4 ST.E.128 desc[UR36][R14.64], RZ ;  /* 0x000000ff0e00c985 */ /* 0x0009e4000c101d24 */
.L_x_2123:
[----:B------:R-:W-:Y:S05]  /*d4c0*/  BSYNC B0 ;  /* 0x0000000000007941 */ /* 0x000fea0003800000 */
.L_x_2117:
[----:B------:R-:W-:Y:S02]  /*d4d0*/  ULDC UR4, c[0x0][0xc3c] ;  /* 0x00030f0000047ab9 */ /* 0x000fe40000000800 */
[----:B--2---:R-:W-:-:S13]  /*d4e0*/  ISETP.GE.AND P0, PT, R7, UR4, PT ;  /* 0x0000000407007c0c */ /* 0x004fda000bf06270 */
[----:B------:R-:W-:Y:S05]  /*d4f0*/  @!P0 BRA `(.L_x_2131) ;  /* 0xffffff3800c88947 */ /* 0x000fea000383ffff */
[----:B------:R-:W-:Y:S05]  /*d500*/  EXIT ;  /* 0x000000000000794d */ /* 0x000fea0003800000 */
.L_x_2074:
[----:B------:R-:W-:-:S08]  /*d510*/  NOP ;  /* 0x0000000000007918 */ /* 0x000fd00000000000 */
[----:B------:R-:W0:-:S00]  /*d520*/  USETMAXREG.DEALLOC.CTAPOOL 0x20 ;  /* 0x00000020000079c8 */ /* 0x000e0000080e0500 */
[----:B0-----:R-:W2:Y:S01]  /*d530*/  LDL.LU R2, [R1] ;  /* 0x0000000001027983 */ /* 0x001ea20000300800 */
[----:B------:R-:W-:Y:S02]  /*d540*/  LOP3.LUT R0, R0, 0x3, RZ, 0xc0, !PT ;  /* 0x0000000300007812 */ /* 0x000fe400078ec0ff */
[----:B------:R-:W-:-:S04]  /*d550*/  MOV R17, RZ ;  /* 0x000000ff00117202 */ /* 0x000fc80000000f00 */
[----:B------:R-:W0:Y:S02]  /*d560*/  SHFL.IDX PT, R0, R0, RZ, 0x1f ;  /* 0x00001fff00007589 */ /* 0x000e2400000e0000 */
[----:B0-----:R-:W-:Y:S02]  /*d570*/  ISETP.NE.AND P0, PT, R0, RZ, PT ;  /* 0x000000ff0000720c */ /* 0x001fe40003f05270 */
[----:B--2---:R-:W-:-:S11]  /*d580*/  LOP3.LUT R2, R2, 0xffffff7f, RZ, 0xc0, !PT ;  /* 0xffffff7f02027812 */ /* 0x004fd600078ec0ff */
[----:B------:R-:W-:-:S05]  /*d590*/  @P0 LOP3.LUT R2, R2, 0x80, RZ, 0xfc, !PT ;  /* 0x0000008002020812 */ /* 0x000fca00078efcff */
[----:B------:R0:W-:Y:S01]  /*d5a0*/  STL [R1], R2 ;  /* 0x0000000201007387 */ /* 0x0001e20000100800 */
[----:B------:R-:W-:Y:S05]  /*d5b0*/  @!P0 BRA `(.L_x_2132) ;  /* 0x00000000001c8947 */ /* 0x000fea0003800000 */
[----:B------:R-:W1:Y:S08]  /*d5c0*/  S2UR UR5, SR_CgaCtaId ;  /* 0x00000000000579c3 */ /* 0x000e700000008800 */
[----:B------:R-:W-:Y:S06]  /*d5d0*/  BAR.SYNC.DEFER_BLOCKING 0x5, 0x200 ;  /* 0x0148000000007b1d */ /* 0x000fec0000010000 */
[----:B------:R-:W-:-:S02]  /*d5e0*/  UMOV UR4, 0x400 ;  /* 0x0000040000047882 */ /* 0x000fc40000000000 */
[----:B-1----:R-:W-:-:S09]  /*d5f0*/  ULEA UR4, UR5, UR4, 0x18 ;  /* 0x0000000405047291 */ /* 0x002fd2000f8ec03f */
[----:B------:R-:W1:Y:S01]  /*d600*/  LDS.128 R16, [UR4+0x2d8d0] ;  /* 0x02d8d004ff107984 */ /* 0x000e620008000c00 */
[----:B------:R-:W-:Y:S06]  /*d610*/  BAR.ARV 0x4, 0x200 ;  /* 0x0108000000007b1d */ /* 0x000fec0000002000 */
[----:B------:R-:W-:Y:S05]  /*d620*/  BRA `(.L_x_2133) ;  /* 0x0000000c00987947 */ /* 0x000fea0003800000 */
.L_x_2132:
[----:B------:R-:W1:Y:S01]  /*d630*/  S2R R0, SR_TID.X ;  /* 0x0000000000007919 */ /* 0x000e620000002100 */
[----:B------:R-:W-:Y:S01]  /*d640*/  ULDC UR4, c[0x0][0xc3c] ;  /* 0x00030f0000047ab9 */ /* 0x000fe20000000800 */
[----:B------:R-:W-:Y:S01]  /*d650*/  IMAD.MOV.U32 R6, RZ, RZ, RZ ;  /* 0x000000ffff067224 */ /* 0x000fe200078e00ff */
[----:B------:R-:W2:Y:S01]  /*d660*/  S2UR UR6, SR_CTAID.X ;  /* 0x00000000000679c3 */ /* 0x000ea20000002500 */
[----:B------:R-:W-:Y:S01]  /*d670*/  ULDC UR5, c[0x0][0xc38] ;  /* 0x00030e0000057ab9 */ /* 0x000fe20000000800 */
[----:B-1----:R-:W-:-:S04]  /*d680*/  LOP3.LUT R0, R0, 0x1f, RZ, 0xc0, !PT ;  /* 0x0000001f00007812 */ /* 0x002fc800078ec0ff */
[----:B------:R-:W-:-:S04]  /*d690*/  ISETP.NE.AND P0, PT, R0, 0x1f, PT ;  /* 0x0000001f0000780c */ /* 0x000fc80003f05270 */
[----:B------:R-:W-:-:S13]  /*d6a0*/  ISETP.GE.OR P1, PT, R0, UR4, !P0 ;  /* 0x0000000400007c0c */ /* 0x000fda000c726670 */
[----:B------:R-:W1:Y:S08]  /*d6b0*/  @!P1 LDC.64 R4, c[0x0][0xc80] ;  /* 0x00032000ff049b82 */ /* 0x000e700000000a00 */
[----:B0-----:R-:W0:Y:S01]  /*d6c0*/  @!P1 LDC.64 R2, c[0x0][0xc78] ;  /* 0x00031e00ff029b82 */ /* 0x001e220000000a00 */
[----:B-1----:R-:W-:-:S05]  /*d6d0*/  @!P1 IMAD.WIDE.U32 R4, R0, 0x4, R4 ;  /* 0x0000000400049825 */ /* 0x002fca00078e0004 */
[----:B------:R-:W3:Y:S01]  /*d6e0*/  @!P1 LDG.E R17, desc[UR36][R4.64] ;  /* 0x0000002404119981 */ /* 0x000ee2000c1e1900 */
[----:B0-----:R-:W-:-:S05]  /*d6f0*/  @!P1 IMAD.WIDE.U32 R2, R0, 0x4, R2 ;  /* 0x0000000400029825 */ /* 0x001fca00078e0002 */
        /* <DEDUP_REMOVED lines=25> */
[----:B--2---:R-:W-:Y:S01]  /*d890*/  ISETP.GT.AND P6, PT, R7, UR6, PT ;  /* 0x0000000607007c0c */ /* 0x004fe2000bfc4270 */
[----:B------:R-:W-:-:S12]  /*d8a0*/  IMAD.MOV.U32 R4, RZ, RZ, R7 ;  /* 0x000000ffff047224 */ /* 0x000fd800078e0007 */
[----:B------:R-:W-:Y:S05]  /*d8b0*/  @P6 BRA `(.L_x_2134) ;  /* 0x0000000000986947 */ /* 0x000fea0003800000 */
[----:B------:R-:W-:Y:S01]  /*d8c0*/  IMAD.MOV.U32 R7, RZ, RZ, R4 ;  /* 0x000000ffff077224 */ /* 0x000fe200078e0004 */
[----:B------:R-:W-:Y:S01]  /*d8d0*/  UMOV UR4, URZ ;  /* 0x0000003f00047c82 */ /* 0x000fe20008000000 */
[----:B------:R-:W-:-:S05]  /*d8e0*/  ULDC UR5, c[0x0][0xc38] ;  /* 0x00030e0000057ab9 */ /* 0x000fca0000000800 */
.L_x_2136:
[----:B------:R-:W0:Y:S01]  /*d8f0*/  LDC R2, c[0x0][0xc3c] ;  /* 0x00030f00ff027b82 */ /* 0x000e220000000800 */
[----:B------:R-:W-:-:S06]  /*d900*/  UIADD3 UR4, UR4, 0x1f, URZ ;  /* 0x0000001f04047890 */ /* 0x000fcc000fffe03f */
[----:B0-----:R-:W-:-:S13]  /*d910*/  ISETP.LE.AND P6, PT, R2, UR4, PT ;  /* 0x0000000402007c0c */ /* 0x001fda000bfc3270 */
[----:B------:R-:W-:Y:S05]  /*d920*/  @P6 BRA `(.L_x_2135) ;  /* 0x0000000800ac6947 */ /* 0x000fea0003800000 */
[----:B------:R-:W-:Y:S01]  /*d930*/  VIADD R9, R0, UR4 ;  /* 0x0000000400097c36 */ /* 0x000fe20008000000 */
[----:B------:R-:W-:Y:S01]  /*d940*/  MOV R6, RZ ;  /* 0x000000ff00067202 */ /* 0x000fe20000000f00 */
[----:B------:R-:W-:-:S03]  /*d950*/  IMAD.MOV.U32 R17, RZ, RZ, RZ ;  /* 0x000000ffff117224 */ /* 0x000fc600078e00ff */
        /* <DEDUP_REMOVED lines=28> */
.L_x_2134:
        /* <DEDUP_REMOVED lines=13> */
.L_x_2137:
        /* <DEDUP_REMOVED lines=8> */
[----:B0-----:R-:W-:-:S02]  /*dc70*/  IADD3 R2, R8, 0xffffffe, RZ ;  /* 0x0ffffffe08027810 */ /* 0x001fc40007ffe0ff */
[----:B------:R-:W-:-:S04]  /*dc80*/  IABS R8, R4 ;  /* 0x0000000400087213 */ /* 0x000fc80000000000 */
[----:B------:R0:W1:Y:S02]  /*dc90*/  F2I.FTZ.U32.TRUNC.NTZ R3, R2 ;  /* 0x0000000200037305 */ /* 0x000064000021f000 */
[----:B0-----:R-:W-:Y:S02]  /*dca0*/  IMAD.MOV.U32 R2, RZ, RZ, RZ ;  /* 0x000000ffff027224 */ /* 0x001fe400078e00ff */
        /* <DEDUP_REMOVED lines=26> */
[----:B------:R-:W-:Y:S01]  /*de50*/  IMAD R7, R2, R5, RZ ;  /* 0x0000000502077224 */ /* 0x000fe200078e02ff */
[----:B------:R-:W-:-:S05]  /*de60*/  MOV R2, RZ ;  /* 0x000000ff00027202 */ /* 0x000fca0000000f00 */
        /* <DEDUP_REMOVED lines=11> */
[----:B------:R-:W-:Y:S01]  /*df20*/  ISETP.GE.U32.AND P0, PT, R8, R5, PT ;  /* 0x000000050800720c */ /* 0x000fe20003f06070 */
[----:B------:R-:W-:-:S12]  /*df30*/  IMAD.MOV R5, RZ, RZ, -R9 ;  /* 0x000000ffff057224 */ /* 0x000fd800078e0a09 */
[----:B------:R-:W-:-:S04]  /*df40*/  @P0 VIADD R2, R2, 0x1 ;  /* 0x0000000102020836 */ /* 0x000fc80000000000 */
[----:B------:R-:W-:Y:S01]  /*df50*/  @!P2 IMAD.MOV R2, RZ, RZ, -R2 ;  /* 0x000000ffff02a224 */ /* 0x000fe200078e0a02 */
[----:B------:R-:W-:-:S05]  /*df60*/  @!P1 LOP3.LUT R2, RZ, R6, RZ, 0x33, !PT ;  /* 0x00000006ff029212 */ /* 0x000fca00078e33ff */
[----:B------:R-:W-:-:S04]  /*df70*/  IMAD.MOV R3, RZ, RZ, -R2 ;  /* 0x000000ffff037224 */ /* 0x000fc800078e0a02 */
[C---:B------:R-:W-:Y:S02]  /*df80*/  IMAD R18, R6.reuse, R3, R9 ;  /* 0x0000000306127224 */ /* 0x040fe400078e0209 */
[----:B------:R-:W-:Y:S02]  /*df90*/  IMAD R3, R6, 0x1000000, R2 ;  /* 0x0100000006037824 */ /* 0x000fe400078e0202 */
[----:B------:R-:W-:-:S03]  /*dfa0*/  IMAD R2, R17, R5, R4 ;  /* 0x0000000511027224 */ /* 0x000fc600078e0204 */
[----:B------:R-:W-:Y:S01]  /*dfb0*/  LEA R18, R18, R3, 0x10 ;  /* 0x0000000312127211 */ /* 0x000fe200078e80ff */
[----:B------:R-:W-:Y:S06]  /*dfc0*/  BRA `(.L_x_2139) ;  /* 0x0000000000f87947 */ /* 0x000fec0003800000 */
.L_x_2138:
        /* <DEDUP_REMOVED lines=41> */
[----:B0-----:R-:W-:-:S06]  /*e260*/  IADD3 R3, R9, 0xffffffe, RZ ;  /* 0x0ffffffe09037810 */ /* 0x001fcc0007ffe0ff */
[----:B------:R-:W0:Y:S02]  /*e270*/  F2I.FTZ.U32.TRUNC.NTZ R3, R3 ;  /* 0x0000000300037305 */ /* 0x000e24000021f000 */
[----:B0-----:R-:W-:-:S04]  /*e280*/  IMAD.MOV R11, RZ, RZ, -R3 ;  /* 0x000000ffff0b7224 */ /* 0x001fc800078e0a03 */
[----:B------:R-:W-:Y:S01]  /*e290*/  IMAD R5, R11, R8, RZ ;  /* 0x000000080b057224 */ /* 0x000fe200078e02ff */
[----:B------:R-:W-:-:S03]  /*e2a0*/  IABS R11, R6 ;  /* 0x00000006000b7213 */ /* 0x000fc60000000000 */
        /* <DEDUP_REMOVED lines=16> */
.L_x_2139:
[----:B------:R-:W-:-:S04]  /*e3b0*/  LOP3.LUT R2, RZ, R2, RZ, 0x33, !PT ;  /* 0x00000002ff027212 */ /* 0x000fc800078e33ff */
[----:B------:R-:W-:Y:S01]  /*e3c0*/  IADD3 R17, R17, R2, RZ ;  /* 0x0000000211117210 */ /* 0x000fe20007ffe0ff */
[----:B------:R-:W-:Y:S06]  /*e3d0*/  BRA `(.L_x_2140) ;  /* 0x0000000000147947 */ /* 0x000fec0003800000 */
.L_x_2135:
[----:B------:R-:W-:Y:S01]  /*e3e0*/  ULDC UR4, c[0x0][0xc3c] ;  /* 0x00030f0000047ab9 */ /* 0x000fe20000000800 */
[----:B------:R-:W-:Y:S02]  /*e3f0*/  IMAD.MOV.U32 R17, RZ, RZ, RZ ;  /* 0x000000ffff117224 */ /* 0x000fe400078e00ff */
[----:B------:R-:W-:Y:S02]  /*e400*/  IMAD.U32 R16, RZ, RZ, UR6 ;  /* 0x00000006ff107e24 */ /* 0x000fe4000f8e00ff */
[----:B------:R-:W-:Y:S02]  /*e410*/  IMAD.MOV.U32 R18, RZ, RZ, RZ ;  /* 0x000000ffff127224 */ /* 0x000fe400078e00ff */
[----:B------:R-:W-:-:S07]  /*e420*/  IMAD.U32 R19, RZ, RZ, UR4 ;  /* 0x00000004ff137e24 */ /* 0x000fce000f8e00ff */
.L_x_2140:
[----:B------:R-:W-:-:S13]  /*e430*/  ISETP.NE.AND P0, PT, R0, RZ, PT ;  /* 0x000000ff0000720c */ /* 0x000fda0003f05270 */
[----:B------:R-:W0:Y:S01]  /*e440*/  @!P0 S2R R3, SR_CgaCtaId ;  /* 0x0000000000038919 */ /* 0x000e220000008800 */
[----:B------:R-:W-:-:S04]  /*e450*/  @!P0 MOV R0, 0x400 ;  /* 0x0000040000008802 */ /* 0x000fc80000000f00 */
[----:B0-----:R-:W-:-:S05]  /*e460*/  @!P0 LEA R0, R3, R0, 0x18 ;  /* 0x0000000003008211 */ /* 0x001fca00078ec0ff */
[----:B------:R2:W-:Y:S01]  /*e470*/  @!P0 STS.128 [R0+0x2d8d0], R16 ;  /* 0x02d8d01000008388 */ /* 0x0005e20000000c00 */
[----:B------:R-:W-:Y:S06]  /*e480*/  BAR.ARV 0x5, 0x200 ;  /* 0x0148000000007b1d */ /* 0x000fec0000002000 */
.L_x_2133:
[----:B------:R3:W-:Y:S01]  /*e490*/  STL [R1+0x34], RZ ;  /* 0x000034ff01007387 */ /* 0x0007e20000100800 */
[----:B------:R-:W-:Y:S01]  /*e4a0*/  ULDC UR4, c[0x0][0xc3c] ;  /* 0x00030f0000047ab9 */ /* 0x000fe20000000800 */
[----:B------:R-:W-:Y:S01]  /*e4b0*/  IMAD.MOV.U32 R28, RZ, RZ, 0x1 ;  /* 0x00000001ff1c7424 */ /* 0x000fe200078e00ff */
[----:B-1----:R-:W-:Y:S01]  /*e4c0*/  ISETP.GE.AND P0, PT, R19, UR4, PT ;  /* 0x0000000413007c0c */ /* 0x002fe2000bf06270 */
[----:B------:R-:W-:-:S12]  /*e4d0*/  IMAD.MOV.U32 R24, RZ, RZ, RZ ;  /* 0x000000ffff187224 */ /* 0x000fd800078e00ff */
[----:B---3--:R-:W-:Y:S05]  /*e4e0*/  @P0 BRA `(.L_x_2141) ;  /* 0x0000004c00f40947 */ /* 0x008fea0003800000 */
[----:B------:R-:W3:Y:S01]  /*e4f0*/  LDL R6, [R1+0x1c] ;  /* 0x00001c0001067983 */ /* 0x000ee20000100800 */
[----:B------:R-:W2:Y:S01]  /*e500*/  S2R R3, SR_TID.X ;  /* 0x0000000000037919 */ /* 0x000ea20000002100 */
[----:B------:R-:W1:Y:S01]  /*e510*/  S2UR UR5, SR_CgaCtaId ;  /* 0x00000000000579c3 */ /* 0x000e620000008800 */
[----:B------:R-:W-:Y:S01]  /*e520*/  UMOV UR4, 0x400 ;  /* 0x0000040000047882 */ /* 0x000fe20000000000 */
[C---:B--2---:R-:W-:Y:S01]  /*e530*/  IMAD.SHL.U32 R0, R3.reuse, 0x8, RZ ;  /* 0x0000000803007824 */ /* 0x044fe200078e00ff */
[C---:B------:R-:W-:Y:S01]  /*e540*/  LOP3.LUT R5, R3.reuse, 0x7f, RZ, 0xc0, !PT ;  /* 0x0000007f03057812 */ /* 0x040fe200078ec0ff */
[----:B------:R-:W-:-:S03]  /*e550*/  IMAD.SHL.U32 R4, R3, 0x20, RZ ;  /* 0x0000002003047824 */ /* 0x000fc600078e00ff */
[----:B0-----:R-:W-:Y:S01]  /*e560*/  LOP3.LUT R2, R0, 0xd8, RZ, 0xc0, !PT ;  /* 0x000000d800027812 */ /* 0x001fe200078ec0ff */
[----:B-1----:R-:W-:-:S03]  /*e570*/  ULEA UR4, UR5, UR4, 0x18 ;  /* 0x0000000405047291 */ /* 0x002fc6000f8ec03f */
[----:B------:R-:W-:Y:S02]  /*e580*/  LOP3.LUT R3, R2, 0x18, R3, 0x78, !PT ;  /* 0x0000001802037812 */ /* 0x000fe400078e7803 */
[----:B------:R-:W-:Y:S02]  /*e590*/  SHF.R.U32.HI R5, RZ, 0x2, R5 ;  /* 0x00000002ff057819 */ /* 0x000fe40000011605 */
[----:B------:R-:W-:Y:S01]  /*e5a0*/  MOV R22, UR4 ;  /* 0x0000000400167c02 */ /* 0x000fe20008000f00 */
[----:B------:R-:W-:Y:S01]  /*e5b0*/  BSSY B8, `(.L_x_2141) ;  /* 0x00004f0000087945 */ /* 0x000fe20003800000 */
[----:B------:R-:W-:Y:S02]  /*e5c0*/  IMAD.MOV.U32 R28, RZ, RZ, 0x1 ;  /* 0x00000001ff1c7424 */ /* 0x000fe400078e00ff */
[----:B------:R-:W-:Y:S01]  /*e5d0*/  IMAD.MOV.U32 R24, RZ, RZ, RZ ;  /* 0x000000ffff187224 */ /* 0x000fe200078e00ff */
[----:B------:R-:W-:Y:S01]  /*e5e0*/  ULDC UR38, c[0x0][0xc] ;  /* 0x0000030000267ab9 */ /* 0x000fe20000000800 */
[----:B---3--:R-:W-:-:S02]  /*e5f0*/  LOP3.LUT R2, R6, 0x2, RZ, 0xfc, !PT ;  /* 0x0000000206027812 */ /* 0x008fc400078efcff */
        /* <DEDUP_REMOVED lines=10> */
.L_x_2204:
[----:B------:R-:W1:Y:S01]  /*e6a0*/  LDC.64 R2, c[0x0][0xc88] ;  /* 0x00032200ff027b82 */ /* 0x000e620000000a00 */
[----:B--2---:R-:W2:Y:S01]  /*e6b0*/  LDL.LU R6, [R1] ;  /* 0x0000000001067983 */ /* 0x004ea20000300800 */
[----:B-1----:R-:W-:-:S05]  /*e6c0*/  IMAD.WIDE R2, R19, 0x4, R2 ;  /* 0x0000000413027825 */ /* 0x002fca00078e0202 */
[----:B0-----:R-:W0:Y:S01]  /*e6d0*/  LDG.E R27, desc[UR36][R2.64] ;  /* 0x00000024021b7981 */ /* 0x001e22000c1e1900 */
[----:B------:R-:W-:Y:S05]  /*e6e0*/  YIELD ;  /* 0x0000000000007946 */ /* 0x000fea0003800000 */
[----:B------:R-:W-:Y:S01]  /*e6f0*/  ULDC.64 UR4, c[0x0][0xa28] ;  /* 0x00028a0000047ab9 */ /* 0x000fe20000000a00 */
[----:B------:R-:W-:Y:S01]  /*e700*/  IMAD.MOV.U32 R7, RZ, RZ, RZ ;  /* 0x000000ffff077224 */ /* 0x000fe200078e00ff */
[----:B------:R-:W-:Y:S01]  /*e710*/  ISETP.NE.U32.AND P0, PT, RZ, UR4, PT ;  /* 0x00000004ff007c0c */ /* 0x000fe2000bf05070 */
[----:B------:R-:W-:-:S03]  /*e720*/  ULDC.64 UR6, c[0x0][0xa18] ;  /* 0x0002860000067ab9 */ /* 0x000fc60000000a00 */
[----:B------:R-:W-:Y:S01]  /*e730*/  ISETP.NE.AND.EX P0, PT, RZ, UR5, PT, P0 ;  /* 0x00000005ff007c0c */ /* 0x000fe2000bf05300 */
[----:B------:R-:W-:Y:S01]  /*e740*/  IMAD.MOV.U32 R29, RZ, RZ, RZ ;  /* 0x000000ffff1d7224 */ /* 0x000fe200078e00ff */
[----:B0-----:R-:W-:-:S11]  /*e750*/  SHF.R.S32.HI R0, RZ, 0x1f, R27 ;  /* 0x0000001fff007819 */ /* 0x001fd6000001141b */
[C---:B------:R-:W-:Y:S01]  /*e760*/  @P0 LEA R2, P1, R27.reuse, UR4, 0x2 ;  /* 0x000000041b020c11 */ /* 0x040fe2000f8210ff */
[C---:B------:R-:W-:Y:S01]  /*e770*/  IMAD.SHL.U32 R23, R27.reuse, 0x4, RZ ;  /* 0x000000041b177824 */ /* 0x040fe200078e00ff */
[C-C-:B------:R-:W-:Y:S01]  /*e780*/  SHF.L.U64.HI R25, R27.reuse, 0x2, R0.reuse ;  /* 0x000000021b197819 */ /* 0x140fe20000010200 */
[----:B------:R0:W-:Y:S01]  /*e790*/  STL [R1+0x24], R0 ;  /* 0x0000240001007387 */ /* 0x0001e20000100800 */
[----:B------:R-:W-:Y:S01]  /*e7a0*/  @P0 LEA.HI.X R3, R27, UR5, R0, 0x2, P1 ;  /* 0x000000051b030c11 */ /* 0x000fe200088f1400 */
[----:B------:R-:W-:-:S04]  /*e7b0*/  ULDC.64 UR4, c[0x0][0xa00] ;  /* 0x0002800000047ab9 */ /* 0x000fc80000000a00 */
[----:B------:R1:W3:Y:S01]  /*e7c0*/  @P0 LDG.E R7, desc[UR36][R2.64] ;  /* 0x0000002402070981 */ /* 0x0002e2000c1e1900 */
[----:B------:R-:W-:Y:S02]  /*e7d0*/  ISETP.NE.U32.AND P0, PT, RZ, UR4, PT ;  /* 0x00000004ff007c0c */ /* 0x000fe4000bf05070 */
[----:B--2---:R-:W-:Y:S02]  /*e7e0*/  LOP3.LUT R6, R6, 0xffffffbf, RZ, 0xc0, !PT ;  /* 0xffffffbf06067812 */ /* 0x004fe400078ec0ff */
[----:B------:R-:W-:Y:S02]  /*e7f0*/  ISETP.NE.AND.EX P2, PT, RZ, UR5, PT, P0 ;  /* 0x00000005ff007c0c */ /* 0x000fe4000bf45300 */
[----:B------:R-:W-:Y:S02]  /*e800*/  ISETP.NE.U32.AND P0, PT, RZ, UR6, PT ;  /* 0x00000006ff007c0c */ /* 0x000fe4000bf05070 */
[----:B-1----:R-:W-:Y:S02]  /*e810*/  IADD3 R2, P1, R23, UR4, RZ ;  /* 0x0000000417027c10 */ /* 0x002fe4000ff3e0ff */
[----:B------:R-:W-:-:S02]  /*e820*/  ISETP.NE.AND.EX P0, PT, RZ, UR7, PT, P0 ;  /* 0x00000007ff007c0c */ /* 0x000fc4000bf05300 */
[----:B------:R-:W-:Y:S01]  /*e830*/  IADD3.X R3, R25, UR5, RZ, P1, !PT ;  /* 0x0000000519037c10 */ /* 0x000fe20008ffe4ff */
[----:B------:R-:W-:-:S04]  /*e840*/  ULDC.64 UR4, c[0x0][0x418] ;  /* 0x0001060000047ab9 */ /* 0x000fc80000000a00 */
[----:B------:R-:W-:Y:S01]  /*e850*/  @P2 LOP3.LUT R6, R6, 0x40, RZ, 0xfc, !PT ;  /* 0x0000004006062812 */ /* 0x000fe200078efcff */
[----:B------:R1:W5:Y:S05]  /*e860*/  @P2 LDG.E R29, desc[UR36][R2.64] ;  /* 0x00000024021d2981 */ /* 0x00036a000c1e1900 */
[----:B------:R-:W-:Y:S01]  /*e870*/  @P0 IADD3 R4, P1, R23, UR6, RZ ;  /* 0x0000000617040c10 */ /* 0x000fe2000ff3e0ff */
[----:B------:R1:W-:Y:S03]  /*e880*/  STL [R1], R6 ;  /* 0x0000000601007387 */ /* 0x0003e60000100800 */
[----:B------:R-:W-:-:S05]  /*e890*/  @P0 IADD3.X R5, R25, UR7, RZ, P1, !PT ;  /* 0x0000000719050c10 */ /* 0x000fca0008ffe4ff */
[----:B------:R-:W2:Y:S01]  /*e8a0*/  @P0 LDG.E R4, desc[UR36][R4.64] ;  /* 0x0000002404040981 */ /* 0x000ea2000c1e1900 */
[----:B------:R-:W-:-:S03]  /*e8b0*/  UISETP.NE.U32.AND UP0, UPT, UR4, URZ, UPT ;  /* 0x0000003f0400728c */ /* 0x000fc6000bf05070 */
[----:B------:R-:W-:Y:S01]  /*e8c0*/  ULDC UR4, c[0x0][0x424] ;  /* 0x0001090000047ab9 */ /* 0x000fe20000000800 */
[----:B------:R-:W-:-:S03]  /*e8d0*/  UISETP.NE.AND.EX UP0, UPT, UR5, URZ, UPT, UP0 ;  /* 0x0000003f0500728c */ /* 0x000fc6000bf05300 */
[----:B------:R-:W-:Y:S01]  /*e8e0*/  ULDC UR5, c[0x0][0x2f0] ;  /* 0x0000bc0000057ab9 */ /* 0x000fe20000000800 */
[----:B------:R-:W-:-:S04]  /*e8f0*/  USEL UR4, UR4, 0x1, UP0 ;  /* 0x0000000104047887 */ /* 0x000fc80008000000 */
[----:B------:R-:W-:-:S06]  /*e900*/  UIMAD UR4, UR4, UR5, URZ ;  /* 0x00000005040472a4 */ /* 0x000fcc000f8e023f */
[----:B0-----:R-:W-:Y:S01]  /*e910*/  IMAD.U32 R0, RZ, RZ, UR4 ;  /* 0x00000004ff007e24 */ /* 0x001fe2000f8e00ff */
[----:B---3--:R1:W-:Y:S04]  /*e920*/  STL [R1+0x10], R7 ;  /* 0x0000100701007387 */ /* 0x0083e80000100800 */
[----:B--2---:R1:W-:Y:S01]  /*e930*/  @P0 STL [R1+0x20], R4 ;  /* 0x0000200401000387 */ /* 0x0043e20000100800 */
        /* <DEDUP_REMOVED lines=9> */
.L_x_2142:
        /* <DEDUP_REMOVED lines=10> */
.L_x_2143:
        /* <DEDUP_REMOVED lines=9> */
.L_x_2144:
[----:B0-2---:R-:W-:Y:S01]  /*eb00*/  IMAD.MOV.U32 R2, RZ, RZ, R6 ;  /* 0x000000ffff027224 */ /* 0x005fe200078e0006 */
[----:B------:R-:W0:Y:S01]  /*eb10*/  LDC R3, c[0x0][0x448] ;  /* 0x00011200ff037b82 */ /* 0x000e220000000800 */
[----:B------:R-:W2:Y:S01]  /*eb20*/  LDL R6, [R1+0x20] ;  /* 0x0000200001067983 */ /* 0x000ea20000100800 */
[----:B-----5:R-:W-:Y:S01]  /*eb30*/  IMAD.IADD R5, R0, 0x1, -R7 ;  /* 0x0000000100057824 */ /* 0x020fe200078e0a07 */
[----:B------:R-:W-:Y:S01]  /*eb40*/  BSSY B0, `(.L_x_2145) ;  /* 0x0000039000007945 */ /* 0x000fe20003800000 */
[----:B------:R-:W-:Y:S02]  /*eb50*/  LOP3.LUT R2, R2, 0xffffffdf, RZ, 0xc0, !PT ;  /* 0xffffffdf02027812 */ /* 0x000fe400078ec0ff */
[----:B0-----:R-:W-:-:S13]  /*eb60*/  ISETP.NE.AND P0, PT, R3, 0x1, PT ;  /* 0x000000010300780c */ /* 0x001fda0003f05270 */
[----:B------:R-:W0:Y:S01]  /*eb70*/  @P0 LDC R4, c[0x0][0x44c] ;  /* 0x00011300ff040b82 */ /* 0x000e220000000800 */
[----:B------:R-:W-:-:S05]  /*eb80*/  @P0 LOP3.LUT R2, R2, 0x20, RZ, 0xfc, !PT ;  /* 0x0000002002020812 */ /* 0x000fca00078efcff */
[----:B------:R1:W-:Y:S02]  /*eb90*/  STL [R1], R2 ;  /* 0x0000000201007387 */ /* 0x0003e40000100800 */
[----:B------:R-:W3:Y:S02]  /*eba0*/  @P0 LDC R3, c[0x0][0x450] ;  /* 0x00011400ff030b82 */ /* 0x000ee40000000800 */
[----:B------:R4:W-:Y:S01]  /*ebb0*/  STL [R1+0x8], R5 ;  /* 0x0000080501007387 */ /* 0x0009e20000100800 */
[----:B-1----:R-:W-:-:S05]  /*ebc0*/  IMAD R2, R17, 0xc0, RZ ;  /* 0x000000c011027824 */ /* 0x002fca00078e02ff */
[----:B------:R-:W-:-:S05]  /*ebd0*/  IADD3 R2, R2, 0xbf, RZ ;  /* 0x000000bf02027810 */ /* 0x000fca0007ffe0ff */
[----:B0-----:R-:W-:-:S05]  /*ebe0*/  @P0 IMAD.HI.U32 R4, R2, R4, RZ ;  /* 0x0000000402040227 */ /* 0x001fca00078e00ff */
[----:B---3--:R-:W-:Y:S02]  /*ebf0*/  @P0 SHF.R.U32.HI R2, RZ, R3, R4 ;  /* 0x00000003ff020219 */ /* 0x008fe40000011604 */
[----:B------:R-:W-:-:S04]  /*ec00*/  LOP3.LUT R4, R18, 0xff000000, RZ, 0xc0, !PT ;  /* 0xff00000012047812 */ /* 0x000fc800078ec0ff */
[----:B------:R-:W-:Y:S02]  /*ec10*/  SHF.R.U32.HI R4, RZ, 0x8, R4 ;  /* 0x00000008ff047819 */ /* 0x000fe40000011604 */
[----:B--2---:R-:W-:-:S05]  /*ec20*/  IADD3 R0, R5, 0x80, -R6 ;  /* 0x0000008005007810 */ /* 0x004fca0007ffe806 */
[----:B------:R-:W-:-:S05]  /*ec30*/  IMAD.IADD R0, R0, 0x1, R2 ;  /* 0x0000000100007824 */ /* 0x000fca00078e0202 */
[----:B------:R-:W-:-:S04]  /*ec40*/  SHF.R.S32.HI R2, RZ, 0x1f, R0 ;  /* 0x0000001fff027819 */ /* 0x000fc80000011400 */
[----:B------:R-:W-:Y:S01]  /*ec50*/  LEA.HI R0, R2, R0, RZ, 0x7 ;  /* 0x0000000002007211 */ /* 0x000fe200078f38ff */
[----:B------:R-:W-:-:S03]  /*ec60*/  VIADD R2, R5, 0x7f ;  /* 0x0000007f05027836 */ /* 0x000fc60000000000 */
[----:B------:R-:W-:Y:S02]  /*ec70*/  SHF.R.S32.HI R0, RZ, 0x7, R0 ;  /* 0x00000007ff007819 */ /* 0x000fe40000011400 */
[----:B------:R-:W-:-:S04]  /*ec80*/  SHF.R.S32.HI R3, RZ, 0x1f, R2 ;  /* 0x0000001fff037819 */ /* 0x000fc80000011402 */
[----:B------:R-:W-:-:S04]  /*ec90*/  LEA.HI R2, R3, R2, RZ, 0x7 ;  /* 0x0000000203027211 */ /* 0x000fc800078f38ff */
[----:B------:R-:W-:-:S04]  /*eca0*/  SHF.R.S32.HI R2, RZ, 0x7, R2 ;  /* 0x00000007ff027819 */ /* 0x000fc80000011402 */
[----:B------:R-:W-:Y:S02]  /*ecb0*/  VIMNMX R0, R2, R0, PT ;  /* 0x0000000002007248 */ /* 0x000fe40003fe0100 */
[----:B------:R-:W-:Y:S02]  /*ecc0*/  LOP3.LUT R2, R18, 0xff0000, RZ, 0xc0, !PT ;  /* 0x00ff000012027812 */ /* 0x000fe400078ec0ff */
[----:B------:R-:W-:Y:S02]  /*ecd0*/  ISETP.GE.AND P0, PT, R0, 0x1, PT ;  /* 0x000000010000780c */ /* 0x000fe40003f06270 */
[----:B------:R-:W-:Y:S01]  /*ece0*/  LEA.HI R4, R2, R4, RZ, 0x10 ;  /* 0x0000000402047211 */ /* 0x000fe200078f80ff */
[----:B------:R-:W-:-:S10]  /*ecf0*/  IMAD.MOV.U32 R2, RZ, RZ, RZ ;  /* 0x000000ffff027224 */ /* 0x000fd400078e00ff */
[----:B----4-:R-:W-:Y:S05]  /*ed00*/  @!P0 BRA `(.L_x_2146) ;  /* 0x0000000000708947 */ /* 0x010fea0003800000 */
        /* <DEDUP_REMOVED lines=26> */
[----:B------:R-:W-:Y:S01]  /*eeb0*/  @!P2 IMAD.MOV R2, RZ, RZ, -R2 ;  /* 0x000000ffff02a224 */ /* 0x000fe200078e0a02 */
[----:B------:R-:W-:-:S07]  /*eec0*/  @!P1 LOP3.LUT R2, RZ, R5, RZ, 0x33, !PT ;  /* 0x00000005ff029212 */ /* 0x000fce00078e33ff */
.L_x_2146:
[----:B------:R-:W-:Y:S05]  /*eed0*/  BSYNC B0 ;  /* 0x0000000000007941 */ /* 0x000fea0003800000 */
.L_x_2145:
        /* <DEDUP_REMOVED lines=25> */
.L_x_2148:
        /* <DEDUP_REMOVED lines=9> */
[----:B------:R-:W-:Y:S01]  /*f100*/  MOV R13, RZ ;  /* 0x000000ff000d7202 */ /* 0x000fe20000000f00 */
[----:B------:R-:W0:Y:S01]  /*f110*/  LDC.64 R2, c[0x4][R2] ;  /* 0x0100000002027b82 */ /* 0x000e220000000a00 */
[----:B------:R-:W-:Y:S02]  /*f120*/  IMAD.U32 R5, RZ, RZ, UR7 ;  /* 0x00000007ff057e24 */ /* 0x000fe4000f8e00ff */
[----:B------:R-:W-:Y:S02]  /*f130*/  IMAD.U32 R6, RZ, RZ, UR8 ;  /* 0x00000008ff067e24 */ /* 0x000fe4000f8e00ff */
[----:B------:R-:W-:-:S02]  /*f140*/  IMAD.U32 R7, RZ, RZ, UR9 ;  /* 0x00000009ff077e24 */ /* 0x000fc4000f8e00ff */
[----:B------:R-:W-:Y:S02]  /*f150*/  IMAD.U32 R10, RZ, RZ, UR4 ;  /* 0x00000004ff0a7e24 */ /* 0x000fe4000f8e00ff */
[----:B------:R-:W-:Y:S02]  /*f160*/  IMAD.U32 R11, RZ, RZ, UR5 ;  /* 0x00000005ff0b7e24 */ /* 0x000fe4000f8e00ff */
[----:B------:R-:W-:Y:S02]  /*f170*/  IMAD.MOV.U32 R8, RZ, RZ, 0x70 ;  /* 0x00000070ff087424 */ /* 0x000fe400078e00ff */
[----:B------:R-:W-:-:S07]  /*f180*/  IMAD.MOV.U32 R12, RZ, RZ, 0x1 ;  /* 0x00000001ff0c7424 */ /* 0x000fce00078e00ff */
[----:B------:R-:W-:-:S07]  /*f190*/  LEPC R20, `(.L_x_2151) ;  /* 0x000000001014794e */ /* 0x000fce0000000000 */
[----:B0-----:R-:W-:Y:S05]  /*f1a0*/  CALL.ABS.NOINC R2 ;  /* 0x0000000002007343 */ /* 0x001fea0003c00000 */
.L_x_2151:
[----:B------:R-:W-:Y:S05]  /*f1b0*/  BSYNC B6 ;  /* 0x0000000000067941 */ /* 0x000fea0003800000 */
.L_x_2150:
        /* <DEDUP_REMOVED lines=20> */
.L_x_2154:
[----:B------:R0:W1:Y:S01]  /*f300*/  LDC.64 R2, c[0x4][R26] ;  /* 0x010000001a027b82 */ /* 0x0000620000000a00 */
[----:B------:R-:W-:Y:S01]  /*f310*/  ULDC.64 UR6, c[0x4][0x88] ;  /* 0x0100220000067ab9 */ /* 0x000fe20000000a00 */
[----:B------:R-:W-:Y:S01]  /*f320*/  ULDC.64 UR8, c[0x4][0x90] ;  /* 0x0100240000087ab9 */ /* 0x000fe20000000a00 */
[----:B------:R-:W-:Y:S01]  /*f330*/  ULDC.64 UR4, c[0x4][0x18] ;  /* 0x0100060000047ab9 */ /* 0x000fe20000000a00 */
[----:B------:R-:W-:Y:S01]  /*f340*/  MOV R4, UR6 ;  /* 0x0000000600047c02 */ /* 0x000fe20008000f00 */
[----:B------:R-:W-:Y:S02]  /*f350*/  IMAD.U32 R5, RZ, RZ, UR7 ;  /* 0x00000007ff057e24 */ /* 0x000fe4000f8e00ff */
        /* <DEDUP_REMOVED lines=9> */
.L_x_2153:
[----:B------:R-:W-:Y:S05]  /*f3f0*/  BSYNC B6 ;  /* 0x0000000000067941 */ /* 0x000fea0003800000 */
.L_x_2152:
[----:B------:R-:W2:Y:S01]  /*f400*/  LDL.LU R2, [R1] ;  /* 0x0000000001027983 */ /* 0x000ea20000300800 */
[----:B------:R-:W-:Y:S01]  /*f410*/  ULDC.64 UR4, c[0x0][0x9f8] ;  /* 0x00027e0000047ab9 */ /* 0x000fe20000000a00 */
[----:B------:R-:W0:Y:S02]  /*f420*/  LDC R5, c[0x0][0x430] ;  /* 0x00010c00ff057b82 */ /* 0x000e240000000800 */
[----:B------:R-:W3:Y:S01]  /*f430*/  LDL R21, [R1+0x4] ;  /* 0x0000040001157983 */ /* 0x000ee20000100800 */
[----:B------:R-:W-:-:S03]  /*f440*/  ISETP.NE.U32.AND P0, PT, RZ, UR4, PT ;  /* 0x00000004ff007c0c */ /* 0x000fc6000bf05070 */
[----:B------:R-:W4:Y:S01]  /*f450*/  LDL R26, [R1+0x30] ;  /* 0x00003000011a7983 */ /* 0x000f220000100800 */
[----:B------:R-:W-:-:S03]  /*f460*/  ISETP.NE.AND.EX P0, PT, RZ, UR5, PT, P0 ;  /* 0x00000005ff007c0c */ /* 0x000fc6000bf05300 */
[----:B------:R-:W4:Y:S04]  /*f470*/  LDL R6, [R1+0x8] ;  /* 0x0000080001067983 */ /* 0x000f280000100800 */
[----:B------:R-:W4:Y:S01]  /*f480*/  LDL R4, [R1+0x10] ;  /* 0x0000100001047983 */ /* 0x000f220000100800 */
[----:B------:R-:W1:Y:S01]  /*f490*/  S2R R7, SR_TID.X ;  /* 0x0000000000077919 */ /* 0x000e620000002100 */
[----:B------:R-:W4:Y:S01]  /*f4a0*/  S2R R0, SR_TID.X ;  /* 0x0000000000007919 */ /* 0x000f220000002100 */
[----:B--2---:R-:W-:-:S03]  /*f4b0*/  IMAD.MOV.U32 R20, RZ, RZ, R2 ;  /* 0x000000ffff147224 */ /* 0x004fc600078e0002 */
[----:B------:R-:W-:Y:S02]  /*f4c0*/  @P0 IADD3 R2, P1, R23, UR4, RZ ;  /* 0x0000000417020c10 */ /* 0x000fe4000ff3e0ff */
[----:B0-----:R-:W-:Y:S01]  /*f4d0*/  ISETP.NE.AND P2, PT, R5, 0x1, PT ;  /* 0x000000010500780c */ /* 0x001fe20003f45270 */
[----:B-1----:R-:W-:Y:S01]  /*f4e0*/  IMAD.SHL.U32 R7, R7, 0x20, RZ ;  /* 0x0000002007077824 */ /* 0x002fe200078e00ff */
[----:B------:R-:W-:Y:S01]  /*f4f0*/  @P0 IADD3.X R3, R25, UR5, RZ, P1, !PT ;  /* 0x0000000519030c10 */ /* 0x000fe20008ffe4ff */
[----:B------:R-:W-:-:S04]  /*f500*/  ULDC UR4, c[0x0][0x2f4] ;  /* 0x0000bd0000047ab9 */ /* 0x000fc80000000800 */
[----:B---3--:R0:W2:Y:S01]  /*f510*/  @P0 LDG.E R21, desc[UR36][R2.64] ;  /* 0x0000002402150981 */ /* 0x0080a2000c1e1900 */
[----:B----4-:R-:W-:Y:S02]  /*f520*/  IADD3 R26, R26, -0x1, RZ ;  /* 0xffffffff1a1a7810 */ /* 0x010fe40007ffe0ff */
[----:B------:R-:W-:-:S03]  /*f530*/  LOP3.LUT R0, R0, 0x7f, RZ, 0xc0, !PT ;  /* 0x0000007f00007812 */ /* 0x000fc600078ec0ff */
[----:B0-----:R-:W0:Y:S01]  /*f540*/  @P2 LDC R3, c[0x0][0x434] ;  /* 0x00010d00ff032b82 */ /* 0x001e220000000800 */
[----:B------:R-:W-:Y:S01]  /*f550*/  IMAD.SHL.U32 R8, R26, 0x80, RZ ;  /* 0x000000801a087824 */ /* 0x000fe200078e00ff */
[----:B------:R-:W-:Y:S02]  /*f560*/  SHF.R.U32.HI R0, RZ, 0x2, R0 ;  /* 0x00000002ff007819 */ /* 0x000fe40000011600 */
[----:B------:R-:W-:-:S04]  /*f570*/  LOP3.LUT R7, R7, 0x60, RZ, 0xc0, !PT ;  /* 0x0000006007077812 */ /* 0x000fc800078ec0ff */
[----:B------:R-:W1:Y:S01]  /*f580*/  @P2 LDC R2, c[0x0][0x438] ;  /* 0x00010e00ff022b82 */ /* 0x000e620000000800 */
[----:B------:R-:W-:Y:S02]  /*f590*/  LOP3.LUT R0, R8, R0, R7, 0xfe, !PT ;  /* 0x0000000008007212 */ /* 0x000fe400078efe07 */
[----:B------:R-:W-:-:S04]  /*f5a0*/  LOP3.LUT R20, R20, 0xffffffef, RZ, 0xc0, !PT ;  /* 0xffffffef14147812 */ /* 0x000fc800078ec0ff */
[----:B------:R-:W-:-:S04]  /*f5b0*/  @P2 LOP3.LUT R20, R20, 0x10, RZ, 0xfc, !PT ;  /* 0x0000001014142812 */ /* 0x000fc800078efcff */
[----:B------:R-:W-:Y:S01]  /*f5c0*/  LOP3.LUT R20, R20, 0xfffffffb, RZ, 0xc0, !PT ;  /* 0xfffffffb14147812 */ /* 0x000fe200078ec0ff */
[----:B------:R-:W-:Y:S01]  /*f5d0*/  UMOV UR5, 0xffffffff ;  /* 0xffffffff00057882 */ /* 0x000fe20000000000 */
[----:B------:R-:W-:Y:S01]  /*f5e0*/  LOP3.LUT R25, R18, 0xffff, RZ, 0xc0, !PT ;  /* 0x0000ffff12197812 */ /* 0x000fe200078ec0ff */
[----:B--2---:R-:W-:Y:S01]  /*f5f0*/  @P0 STL [R1+0x4], R21 ;  /* 0x0000041501000387 */ /* 0x004fe20000100800 */
[C---:B------:R-:W-:Y:S01]  /*f600*/  ISETP.GE.AND P0, PT, R0.reuse, R6, PT ;  /* 0x000000060000720c */ /* 0x040fe20003f06270 */
[----:B------:R-:W-:-:S04]  /*f610*/  IMAD.IADD R0, R0, 0x1, R4 ;  /* 0x0000000100007824 */ /* 0x000fc800078e0204 */
[----:B0-----:R-:W-:-:S04]  /*f620*/  @P2 IMAD.HI.U32 R3, R0, R3, RZ ;  /* 0x0000000300032227 */ /* 0x001fc800078e00ff */
[----:B------:R-:W-:Y:S01]  /*f630*/  IMAD.MOV.U32 R6, RZ, RZ, R0 ;  /* 0x000000ffff067224 */ /* 0x000fe200078e0000 */
[----:B-1----:R-:W-:-:S03]  /*f640*/  @P2 SHF.R.U32.HI R6, RZ, R2, R3 ;  /* 0x00000002ff062219 */ /* 0x002fc60000011603 */
[----:B------:R-:W0:Y:S02]  /*f650*/  @!P0 LDC.64 R2, c[0x0][0x428] ;  /* 0x00010a00ff028b82 */ /* 0x000e240000000a00 */
[--C-:B------:R-:W-:Y:S01]  /*f660*/  IMAD.MOV R4, RZ, RZ, -R6.reuse ;  /* 0x000000ffff047224 */ /* 0x100fe200078e0a06 */
[----:B------:R-:W-:-:S03]  /*f670*/  @!P0 SHF.R.S32.HI R7, RZ, 0x1f, R6 ;  /* 0x0000001fff078819 */ /* 0x000fc60000011406 */
[----:B------:R-:W-:Y:S01]  /*f680*/  IMAD R4, R5, R4, R0 ;  /* 0x0000000405047224 */ /* 0x000fe200078e0200 */
[----:B------:R-:W-:-:S05]  /*f690*/  SHF.R.S32.HI R5, RZ, 0x1f, R21 ;  /* 0x0000001fff057819 */ /* 0x000fca0000011415 */
[----:B------:R1:W-:Y:S01]  /*f6a0*/  STL [R1+0x14], R5 ;  /* 0x0000140501007387 */ /* 0x0003e20000100800 */
[----:B0-----:R-:W-:-:S04]  /*f6b0*/  @!P0 IMAD.WIDE.U32 R6, R21, R2, R6 ;  /* 0x0000000215068225 */ /* 0x001fc800078e0006 */
[----:B------:R-:W-:Y:S02]  /*f6c0*/  @!P0 IMAD R2, R5, R2, RZ ;  /* 0x0000000205028224 */ /* 0x000fe400078e02ff */
[----:B-1----:R-:W0:Y:S02]  /*f6d0*/  S2R R5, SR_TID.X ;  /* 0x0000000000057919 */ /* 0x002e240000002100 */
[----:B------:R-:W-:Y:S02]  /*f6e0*/  @!P0 IMAD R0, R21, R3, R2 ;  /* 0x0000000315008224 */ /* 0x000fe400078e0202 */
[----:B------:R-:W1:Y:S02]  /*f6f0*/  @!P0 LDC.64 R2, c[0x0][0x418] ;  /* 0x00010600ff028b82 */ /* 0x000e640000000a00 */
[----:B------:R-:W-:Y:S02]  /*f700*/  @!P0 IMAD.IADD R0, R7, 0x1, R0 ;  /* 0x0000000107008824 */ /* 0x000fe400078e0200 */
[----:B0-----:R-:W-:-:S05]  /*f710*/  IMAD.SHL.U32 R21, R5, 0x8, RZ ;  /* 0x0000000805157824 */ /* 0x001fca00078e00ff */
[----:B------:R-:W-:-:S04]  /*f720*/  LOP3.LUT R21, R21, 0x18, RZ, 0xc0, !PT ;  /* 0x0000001815157812 */ /* 0x000fc800078ec0ff */
[C---:B------:R-:W-:Y:S02]  /*f730*/  ISETP.GE.AND P2, PT, R21.reuse, UR4, PT ;  /* 0x0000000415007c0c */ /* 0x040fe4000bf46270 */
[C---:B-1----:R-:W-:Y:S02]  /*f740*/  @!P0 LEA R2, P1, R6.reuse, R2, 0x2 ;  /* 0x0000000206028211 */ /* 0x042fe400078210ff */
[C---:B------:R-:W-:Y:S02]  /*f750*/  LOP3.LUT R9, R21.reuse, 0x20, RZ, 0xfc, !PT ;  /* 0x0000002015097812 */ /* 0x040fe400078efcff */
[----:B------:R-:W-:Y:S01]  /*f760*/  @!P0 LEA.HI.X R3, R6, R3, R0, 0x2, P1 ;  /* 0x0000000306038211 */ /* 0x000fe200008f1400 */
[----:B------:R-:W-:Y:S01]  /*f770*/  IMAD.MOV.U32 R0, RZ, RZ, RZ ;  /* 0x000000ffff007224 */ /* 0x000fe200078e00ff */
[----:B------:R-:W-:Y:S02]  /*f780*/  LOP3.LUT R5, R21, 0x40, RZ, 0xfc, !PT ;  /* 0x0000004015057812 */ /* 0x000fe400078efcff */
[----:B------:R-:W-:-:S03]  /*f790*/  ISETP.GE.AND P1, PT, R9, UR4, PT ;  /* 0x0000000409007c0c */ /* 0x000fc6000bf26270 */
[----:B------:R-:W-:Y:S01]  /*f7a0*/  @P2 LOP3.LUT R20, R20, 0x4, RZ, 0xfc, !PT ;  /* 0x0000000414142812 */ /* 0x000fe200078efcff */
[----:B------:R0:W5:Y:S01]  /*f7b0*/  @!P0 LDG.E R0, desc[UR36][R2.64] ;  /* 0x0000002402008981 */ /* 0x000162000c1e1900 */
[----:B------:R-:W-:Y:S02]  /*f7c0*/  ISETP.GE.AND P0, PT, R5, UR4, PT ;  /* 0x0000000405007c0c */ /* 0x000fe4000bf06270 */
[----:B------:R-:W-:-:S04]  /*f7d0*/  LOP3.LUT R20, R20, 0xfffffffe, RZ, 0xc0, !PT ;  /* 0xfffffffe14147812 */ /* 0x000fc800078ec0ff */
[----:B------:R-:W-:-:S04]  /*f7e0*/  LOP3.LUT R20, R20, 0xfffffffd, RZ, 0xc0, !PT ;  /* 0xfffffffd14147812 */ /* 0x000fc800078ec0ff */
[----:B------:R-:W-:-:S04]  /*f7f0*/  @P1 LOP3.LUT R20, R20, 0x2, RZ, 0xfc, !PT ;  /* 0x0000000214141812 */ /* 0x000fc800078efcff */
[----:B------:R-:W-:-:S05]  /*f800*/  @P0 LOP3.LUT R20, R20, 0x1, RZ, 0xfc, !PT ;  /* 0x0000000114140812 */ /* 0x000fca00078efcff */
[----:B------:R0:W-:Y:S01]  /*f810*/  STL [R1], R20 ;  /* 0x0000001401007387 */ /* 0x0001e20000100800 */
[----:B------:R-:W-:Y:S05]  /*f820*/  BRA.DIV UR5, `(.L_x_2155) ;  /* 0x0000004205b07947 */ /* 0x000fea000b800000 */
.L_x_2221:
[----:B0-----:R-:W2:Y:S01]  /*f830*/  LDL R3, [R1+0x38] ;  /* 0x0000380001037983 */ /* 0x001ea20000100800 */
[----:B------:R-:W-:-:S05]  /*f840*/  IMAD.MOV.U32 R2, RZ, RZ, R20 ;  /* 0x000000ffff027224 */ /* 0x000fca00078e0014 */
[----:B------:R-:W-:Y:S02]  /*f850*/  LOP3.LUT R2, R2, 0xfffffff7, RZ, 0xc0, !PT ;  /* 0xfffffff702027812 */ /* 0x000fe400078ec0ff */
[----:B--2---:R-:W-:-:S13]  /*f860*/  ISETP.NE.AND P0, PT, R3, 0x3, PT ;  /* 0x000000030300780c */ /* 0x004fda0003f05270 */
[----:B------:R-:W-:-:S05]  /*f870*/  @P0 LOP3.LUT R2, R2, 0x8, RZ, 0xfc, !PT ;  /* 0x0000000802020812 */ /* 0x000fca00078efcff */
[----:B------:R0:W-:Y:S01]  /*f880*/  STL [R1], R2 ;  /* 0x0000000201007387 */ /* 0x0001e20000100800 */
[----:B------:R-:W-:Y:S05]  /*f890*/  @!P0 BRA `(.L_x_2156) ;  /* 0x0000000000048947 */ /* 0x000fea0003800000 */
[----:B------:R-:W-:Y:S01]  /*f8a0*/  BPT.TRAP 0x1 ;  /* 0x000000040000795c */ /* 0x000fe20000300000 */
.L_x_2156:
[----:B------:R-:W-:Y:S01]  /*f8b0*/  SHF.R.S32.HI R5, RZ, 0x1f, R4 ;  /* 0x0000001fff057819 */ /* 0x000fe20000011404 */
[----:B------:R-:W-:Y:S01]  /*f8c0*/  ULDC.64 UR4, c[0x0][0x328] ;  /* 0x0000ca0000047ab9 */ /* 0x000fe20000000a00 */
[----:B------:R-:W-:Y:S01]  /*f8d0*/  ULDC.64 UR6, c[0x0][0x318] ;  /* 0x0000c60000067ab9 */ /* 0x000fe20000000a00 */
[----:B0-----:R-:W-:Y:S01]  /*f8e0*/  IMAD.WIDE.U32 R2, R4, UR4, RZ ;  /* 0x0000000404027c25 */ /* 0x001fe2000f8e00ff */
        /* <DEDUP_REMOVED lines=13> */
[----:B------:R-:W-:Y:S02]  /*f9c0*/  LEA R18, P0, R2, UR6, 0x1 ;  /* 0x0000000602127c11 */ /* 0x000fe4000f8008ff */
[----:B------:R-:W-:Y:S02]  /*f9d0*/  SHF.L.U32 R3, R28, 0x1f, RZ ;  /* 0x0000001f1c037819 */ /* 0x000fe400000006ff */
[----:B------:R-:W-:Y:S02]  /*f9e0*/  LEA.HI.X R23, R2, UR7, R23, 0x1, P0 ;  /* 0x0000000702177c11 */ /* 0x000fe400080f0c17 */
[----:B------:R-:W-:-:S06]  /*f9f0*/  LEA R2, R24, R22, 0x3 ;  /* 0x0000001618027211 */ /* 0x000fcc00078e18ff */
[----:B------:R-:W0:Y:S02]  /*fa00*/  SYNCS.PHASECHK.TRANS64.TRYWAIT P0, [R2+URZ+0x2d840], R3 ;  /* 0x02d84003020075a7 */ /* 0x000e24000800017f */
[----:B0-----:R-:W-:Y:S05]  /*fa10*/  @!P0 BRA `(.L_x_2158) ;  /* 0x0000004000688947 */ /* 0x001fea0003800000 */
.L_x_2222:
[----:B------:R-:W-:Y:S05]  /*fa20*/  BSYNC B0 ;  /* 0x0000000000007941 */ /* 0x000fea0003800000 */
.L_x_2157:
[----:B------:R-:W2:Y:S01]  /*fa30*/  LDL R7, [R1] ;  /* 0x0000000001077983 */ /* 0x000ea20000100800 */
[----:B------:R-:W-:Y:S01]  /*fa40*/  ULDC.64 UR4, c[0x0][0x300] ;  /* 0x0000c00000047ab9 */ /* 0x000fe20000000a00 */
[----:B------:R-:W-:Y:S02]  /*fa50*/  ULDC.64 UR6, c[0x0][0x2e8] ;  /* 0x0000ba0000067ab9 */ /* 0x000fe40000000a00 */
[----:B------:R-:W3:Y:S01]  /*fa60*/  LDL R12, [R1+0x8] ;  /* 0x00000800010c7983 */ /* 0x000ee20000100800 */
[----:B------:R-:W-:Y:S01]  /*fa70*/  IMAD R5, R5, UR4, RZ ;  /* 0x0000000405057c24 */ /* 0x000fe2000f8e02ff */
[----:B------:R-:W1:Y:S03]  /*fa80*/  S2R R9, SR_TID.X ;  /* 0x0000000000097919 */ /* 0x000e660000002100 */
[C---:B0-----:R-:W-:Y:S02]  /*fa90*/  IMAD R3, R4.reuse, UR5, R5 ;  /* 0x0000000504037c24 */ /* 0x041fe4000f8e0205 */
[----:B------:R-:W-:Y:S01]  /*faa0*/  IMAD.WIDE.U32 R4, R4, UR4, RZ ;  /* 0x0000000404047c25 */ /* 0x000fe2000f8e00ff */
        /* <DEDUP_REMOVED lines=10> */
[----:B------:R-:W-:Y:S01]  /*fb50*/  LEA R0, P0, R4, UR6, 0x1 ;  /* 0x0000000604007c11 */ /* 0x000fe2000f8008ff */
[----:B-1----:R-:W-:-:S03]  /*fb60*/  IMAD.SHL.U32 R10, R9, 0x8, RZ ;  /* 0x00000008090a7824 */ /* 0x002fc600078e00ff */
[----:B------:R-:W-:Y:S02]  /*fb70*/  LEA.HI.X R6, R4, UR7, R6, 0x1, P0 ;  /* 0x0000000704067c11 */ /* 0x000fe400080f0c06 */
[C---:B--2---:R-:W-:Y:S02]  /*fb80*/  LOP3.LUT P4, RZ, R7.reuse, 0x4, RZ, 0xc0, !PT ;  /* 0x0000000407ff7812 */ /* 0x044fe4000788c0ff */
[C---:B------:R-:W-:Y:S02]  /*fb90*/  LOP3.LUT P3, RZ, R7.reuse, 0x2, RZ, 0xc0, !PT ;  /* 0x0000000207ff7812 */ /* 0x040fe4000786c0ff */
[----:B------:R-:W-:Y:S02]  /*fba0*/  LOP3.LUT P2, RZ, R7, 0x1, RZ, 0xc0, !PT ;  /* 0x0000000107ff7812 */ /* 0x000fe4000784c0ff */
[----:B------:R-:W0:Y:S02]  /*fbb0*/  S2R R7, SR_TID.X ;  /* 0x0000000000077919 */ /* 0x000e240000002100 */
[----:B0-----:R-:W-:Y:S01]  /*fbc0*/  LOP3.LUT R11, R7, 0x7f, RZ, 0xc0, !PT ;  /* 0x0000007f070b7812 */ /* 0x001fe200078ec0ff */
[----:B------:R-:W-:-:S03]  /*fbd0*/  IMAD.SHL.U32 R7, R9, 0x8, RZ ;  /* 0x0000000809077824 */ /* 0x000fc600078e00ff */
[----:B------:R-:W-:Y:S02]  /*fbe0*/  SHF.R.U32.HI R11, RZ, 0x2, R11 ;  /* 0x00000002ff0b7819 */ /* 0x000fe4000001160b */
[----:B------:R-:W-:Y:S02]  /*fbf0*/  LOP3.LUT R7, R7, 0xd8, RZ, 0xc0, !PT ;  /* 0x000000d807077812 */ /* 0x000fe400078ec0ff */
[----:B---3--:R-:W-:Y:S02]  /*fc00*/  IADD3 R3, -R11, R12, -R8 ;  /* 0x0000000c0b037210 */ /* 0x008fe40007ffe908 */
[----:B------:R-:W-:Y:S01]  /*fc10*/  LOP3.LUT R7, R7, 0x18, R9, 0x78, !PT ;  /* 0x0000001807077812 */ /* 0x000fe200078e7809 */
[----:B------:R-:W-:Y:S01]  /*fc20*/  IMAD.SHL.U32 R9, R9, 0x8, RZ ;  /* 0x0000000809097824 */ /* 0x000fe200078e00ff */
[----:B------:R-:W-:Y:S02]  /*fc30*/  ISETP.GE.AND P0, PT, R3, 0x1, PT ;  /* 0x000000010300780c */ /* 0x000fe40003f06270 */
[----:B------:R-:W-:-:S02]  /*fc40*/  LOP3.LUT R7, R7, 0x320, R10, 0xf8, !PT ;  /* 0x0000032007077812 */ /* 0x000fc400078ef80a */
[----:B------:R-:W-:-:S03]  /*fc50*/  LOP3.LUT R9, R9, 0x18, RZ, 0xc0, !PT ;  /* 0x0000001809097812 */ /* 0x000fc600078ec0ff */
[----:B------:R-:W-:Y:S01]  /*fc60*/  IMAD R7, R24, 0x3000, R7 ;  /* 0x0000300018077824 */ /* 0x000fe200078e0207 */
[----:B------:R-:W-:Y:S06]  /*fc70*/  BRA.DIV UR4, `(.L_x_2159) ;  /* 0x0000003e04e47947 */ /* 0x000fec000b800000 */
        /* <DEDUP_REMOVED lines=26> */
[----:B------:R-:W-:Y:S01]  /*fe20*/  @P1 LEA R8, R7, R22, 0x1 ;  /* 0x0000001607081211 */ /* 0x000fe200078e08ff */
        /* <DEDUP_REMOVED lines=11> */
.L_x_2232:
        /* <DEDUP_REMOVED lines=12> */
.L_x_2160:
        /* <DEDUP_REMOVED lines=11> */
.L_x_2161:
[----:B------:R1:W5:Y:S01]  /*10050*/  LDL R3, [R1] ;  /* 0x0000000001037983 */ /* 0x0003620000100800 */
[----:B------:R1:W-:Y:S03]  /*10060*/  SYNCS.ARRIVE.TRANS64.A1T0 RZ, [R2+URZ+0x2d830], RZ ;  /* 0x02d830ff02ff79a7 */ /* 0x0003e6000810003f */
[----:B------:R1:W5:Y:S02]  /*10070*/  LDL.LU R0, [R1+0x24] ;  /* 0x0000240001007983 */ /* 0x0003640000300800 */
[----:B------:R-:W-:Y:S05]  /*10080*/  WARPSYNC.ALL ;  /* 0x0000000000007948 */ /* 0x000fea0003800000 */
[----:B------:R-:W-:Y:S01]  /*10090*/  ULDC.64 UR4, c[0x0][0x298] ;  /* 0x0000a60000047ab9 */ /* 0x000fe20000000a00 */
[----:B-1----:R-:W-:Y:S01]  /*100a0*/  VIADD R2, R22, 0xc400 ;  /* 0x0000c40016027836 */ /* 0x002fe20000000000 */
[----:B------:R-:W-:Y:S01]  /*100b0*/  BSSY B6, `(.L_x_2162) ;  /* 0x000001e000067945 */ /* 0x000fe20003800000 */
[----:B0-----:R-:W-:Y:S01]  /*100c0*/  IMAD.WIDE.U32 R4, R29, UR4, RZ ;  /* 0x000000041d047c25 */ /* 0x001fe2000f8e00ff */
[----:B------:R-:W-:Y:S01]  /*100d0*/  BAR.SYNC.DEFER_BLOCKING 0x8, 0x200 ;  /* 0x0208000000007b1d */ /* 0x000fe20000010000 */
[----:B-----5:R-:W-:-:S04]  /*100e0*/  LOP3.LUT P0, RZ, R3, 0x40, RZ, 0xc0, !PT ;  /* 0x0000004003ff7812 */ /* 0x020fc8000780c0ff */
[----:B------:R-:W-:Y:S02]  /*100f0*/  SEL R0, R0, RZ, !P0 ;  /* 0x000000ff00007207 */ /* 0x000fe40004000000 */
[----:B------:R-:W-:Y:S02]  /*10100*/  SEL R27, R27, RZ, !P0 ;  /* 0x000000ff1b1b7207 */ /* 0x000fe40004000000 */
[----:B------:R-:W-:Y:S01]  /*10110*/  LOP3.LUT P0, RZ, R2, 0x1bf, RZ, 0xc0, !PT ;  /* 0x000001bf02ff7812 */ /* 0x000fe2000780c0ff */
[----:B------:R0:W-:Y:S04]  /*10120*/  STL [R1+0x24], R0 ;  /* 0x0000240001007387 */ /* 0x0001e80000100800 */
[----:B------:R1:W-:Y:S01]  /*10130*/  STL.64 [R1+0x28], R4 ;  /* 0x0000280401007387 */ /* 0x0003e20000100a00 */
[----:B0-----:R-:W-:-:S05]  /*10140*/  SHF.R.S32.HI R0, RZ, 0x1f, R29 ;  /* 0x0000001fff007819 */ /* 0x001fca000001141d */
[----:B------:R-:W-:-:S04]  /*10150*/  IMAD R0, R0, UR4, RZ ;  /* 0x0000000400007c24 */ /* 0x000fc8000f8e02ff */
[----:B------:R-:W-:-:S04]  /*10160*/  IMAD R0, R29, UR5, R0 ;  /* 0x000000051d007c24 */ /* 0x000fc8000f8e0200 */
[----:B------:R-:W-:Y:S01]  /*10170*/  IMAD.IADD R29, R5, 0x1, R0 ;  /* 0x00000001051d7824 */ /* 0x000fe200078e0200 */
[----:B-1----:R-:W-:Y:S06]  /*10180*/  @!P0 BRA `(.L_x_2163) ;  /* 0x0000000000408947 */ /* 0x002fec0003800000 */
[----:B------:R-:W-:Y:S01]  /*10190*/  MOV R2, 0x0 ;  /* 0x0000000000027802 */ /* 0x000fe20000000f00 */
[----:B------:R-:W-:Y:S01]  /*101a0*/  ULDC.64 UR6, c[0x4][0x88] ;  /* 0x0100220000067ab9 */ /* 0x000fe20000000a00 */
[----:B------:R-:W-:Y:S01]  /*101b0*/  ULDC.64 UR8, c[0x4][0x90] ;  /* 0x0100240000087ab9 */ /* 0x000fe20000000a00 */
[----:B------:R-:W-:Y:S01]  /*101c0*/  ULDC.64 UR4, c[0x4][0x20] ;  /* 0x0100080000047ab9 */ /* 0x000fe20000000a00 */
[----:B------:R-:W-:Y:S01]  /*101d0*/  IMAD.U32 R4, RZ, RZ, UR6 ;  /* 0x00000006ff047e24 */ /* 0x000fe2000f8e00ff */
[----:B------:R-:W-:Y:S01]  /*101e0*/  MOV R8, 0x70 ;  /* 0x0000007000087802 */ /* 0x000fe20000000f00 */
[----:B------:R-:W0:Y:S01]  /*101f0*/  LDC.64 R2, c[0x4][R2] ;  /* 0x0100000002027b82 */ /* 0x000e220000000a00 */
[----:B------:R-:W-:Y:S02]  /*10200*/  IMAD.U32 R5, RZ, RZ, UR7 ;  /* 0x00000007ff057e24 */ /* 0x000fe4000f8e00ff */
[----:B------:R-:W-:Y:S02]  /*10210*/  IMAD.U32 R6, RZ, RZ, UR8 ;  /* 0x00000008ff067e24 */ /* 0x000fe4000f8e00ff */
[----:B------:R-:W-:-:S02]  /*10220*/  IMAD.U32 R7, RZ, RZ, UR9 ;  /* 0x00000009ff077e24 */ /* 0x000fc4000f8e00ff */
[----:B------:R-:W-:Y:S02]  /*10230*/  IMAD.U32 R10, RZ, RZ, UR4 ;  /* 0x00000004ff0a7e24 */ /* 0x000fe4000f8e00ff */
[----:B------:R-:W-:Y:S02]  /*10240*/  IMAD.U32 R11, RZ, RZ, UR5 ;  /* 0x00000005ff0b7e24 */ /* 0x000fe4000f8e00ff */
[----:B------:R-:W-:Y:S02]  /*10250*/  IMAD.MOV.U32 R12, RZ, RZ, 0x1 ;  /* 0x00000001ff0c7424 */ /* 0x000fe400078e00ff */
[----:B------:R-:W-:-:S07]  /*10260*/  IMAD.MOV.U32 R13, RZ, RZ, RZ ;  /* 0x000000ffff0d7224 */ /* 0x000fce00078e00ff */
[----:B------:R-:W-:-:S07]  /*10270*/  LEPC R20, `(.L_x_2163) ;  /* 0x000000001014794e */ /* 0x000fce0000000000 */
[----:B0-----:R-:W-:Y:S05]  /*10280*/  CALL.ABS.NOINC R2 ;  /* 0x0000000002007343 */ /* 0x001fea0003c00000 */
.L_x_2163:
[----:B------:R-:W-:Y:S05]  /*10290*/  BSYNC B6 ;  /* 0x0000000000067941 */ /* 0x000fea0003800000 */
.L_x_2162:
[----:B------:R-:W2:Y:S01]  /*102a0*/  LDL.LU R20, [R1+0x24] ;  /* 0x0000240001147983 */ /* 0x000ea20000300800 */
[----:B------:R-:W-:Y:S01]  /*102b0*/  ULDC.64 UR4, c[0x0][0x2d8] ;  /* 0x0000b60000047ab9 */ /* 0x000fe20000000a00 */
[----:B------:R-:W-:Y:S01]  /*102c0*/  ULDC.64 UR6, c[0x0][0x2e0] ;  /* 0x0000b80000067ab9 */ /* 0x000fe20000000a00 */
[----:B------:R-:W0:Y:S01]  /*102d0*/  LDC R0, c[0x0][0x448] ;  /* 0x00011200ff007b82 */ /* 0x000e220000000800 */
[----:B------:R-:W3:Y:S01]  /*102e0*/  LDL.LU.64 R2, [R1+0x28] ;  /* 0x0000280001027983 */ /* 0x000ee20000300a00 */
[----:B------:R-:W-:-:S06]  /*102f0*/  ULDC.64 UR8, c[0x0][0x280] ;  /* 0x0000a00000087ab9 */ /* 0x000fcc0000000a00 */
[----:B------:R-:W1:Y:S01]  /*10300*/  LDC R10, c[0x0][0x448] ;  /* 0x00011200ff0a7b82 */ /* 0x000e620000000800 */
[----:B0-----:R-:W-:-:S13]  /*10310*/  ISETP.NE.AND P6, PT, R0, 0x1, PT ;  /* 0x000000010000780c */ /* 0x001fda0003fc5270 */
[----:B------:R-:W0:Y:S08]  /*10320*/  @P6 LDC R4, c[0x0][0x44c] ;  /* 0x00011300ff046b82 */ /* 0x000e300000000800 */
[----:B------:R-:W4:Y:S01]  /*10330*/  @P6 LDC R0, c[0x0][0x450] ;  /* 0x00011400ff006b82 */ /* 0x000f220000000800 */
[----:B--2---:R-:W-:Y:S02]  /*10340*/  IMAD.MOV.U32 R21, RZ, RZ, R20 ;  /* 0x000000ffff157224 */ /* 0x004fe400078e0014 */
[----:B------:R-:W2:Y:S01]  /*10350*/  S2R R20, SR_TID.X ;  /* 0x0000000000147919 */ /* 0x000ea20000002100 */
[----:B---3--:R-:W-:-:S02]  /*10360*/  IMAD.MOV.U32 R3, RZ, RZ, R29 ;  /* 0x000000ffff037224 */ /* 0x008fc400078e001d */
[----:B------:R-:W-:Y:S02]  /*10370*/  IMAD R5, R21, UR6, RZ ;  /* 0x0000000615057c24 */ /* 0x000fe4000f8e02ff */
[C---:B------:R-:W-:Y:S01]  /*10380*/  IMAD.WIDE.U32 R2, R25.reuse, UR4, R2 ;  /* 0x0000000419027c25 */ /* 0x040fe2000f8e0002 */
[----:B------:R-:W3:Y:S03]  /*10390*/  S2R R21, SR_TID.X ;  /* 0x0000000000157919 */ /* 0x000ee60000002100 */
[----:B------:R-:W-:Y:S01]  /*103a0*/  IMAD R3, R25, UR5, R3 ;  /* 0x0000000519037c24 */ /* 0x000fe2000f8e0203 */
[----:B------:R-:W-:Y:S01]  /*103b0*/  ULDC.64 UR4, c[0x0][0x2d0] ;  /* 0x0000b40000047ab9 */ /* 0x000fe20000000a00 */
[C---:B------:R-:W-:Y:S02]  /*103c0*/  IMAD R5, R27.reuse, UR7, R5 ;  /* 0x000000071b057c24 */ /* 0x040fe4000f8e0205 */
[----:B------:R-:W-:Y:S01]  /*103d0*/  IMAD.WIDE.U32 R2, R27, UR6, R2 ;  /* 0x000000061b027c25 */ /* 0x000fe2000f8e0002 */
[----:B------:R-:W-:Y:S01]  /*103e0*/  ULDC.64 UR6, c[0x0][0x2c8] ;  /* 0x0000b20000067ab9 */ /* 0x000fe20000000a00 */
[----:B------:R0:W5:Y:S02]  /*103f0*/  LDL R27, [R1+0x20] ;  /* 0x00002000011b7983 */ /* 0x0001640000100800 */
[----:B------:R-:W-:Y:S01]  /*10400*/  IMAD.IADD R3, R3, 0x1, R5 ;  /* 0x0000000103037824 */ /* 0x000fe200078e0205 */
[----:B--2---:R-:W-:-:S04]  /*10410*/  LOP3.LUT R20, R20, 0x7f, RZ, 0xc0, !PT ;  /* 0x0000007f14147812 */ /* 0x004fc800078ec0ff */
[----:B------:R-:W-:Y:S01]  /*10420*/  SHF.R.U32.HI R20, RZ, 0x2, R20 ;  /* 0x00000002ff147819 */ /* 0x000fe20000011614 */
[----:B---3--:R-:W-:-:S05]  /*10430*/  IMAD.SHL.U32 R21, R21, 0x20, RZ ;  /* 0x0000002015157824 */ /* 0x008fca00078e00ff */
[----:B------:R-:W-:-:S04]  /*10440*/  LOP3.LUT R21, R21, 0x60, RZ, 0xc0, !PT ;  /* 0x0000006015157812 */ /* 0x000fc800078ec0ff */
[----:B------:R-:W-:-:S05]  /*10450*/  LOP3.LUT R20, R20, R21, RZ, 0xfc, !PT ;  /* 0x0000001514147212 */ /* 0x000fca00078efcff */
[----:B------:R-:W-:-:S04]  /*10460*/  IMAD R6, R17, 0xc0, R20 ;  /* 0x000000c011067824 */ /* 0x000fc800078e0214 */
[----:B0-----:R-:W-:-:S04]  /*10470*/  @P6 IMAD.HI.U32 R5, R6, R4, RZ ;  /* 0x0000000406056227 */ /* 0x001fc800078e00ff */
[----:B------:R-:W-:Y:S01]  /*10480*/  IMAD.MOV.U32 R4, RZ, RZ, R6 ;  /* 0x000000ffff047224 */ /* 0x000fe200078e0006 */
[----:B----4-:R-:W-:-:S04]  /*10490*/  @P6 SHF.R.U32.HI R4, RZ, R0, R5 ;  /* 0x00000000ff046219 */ /* 0x010fc80000011605 */
[--C-:B------:R-:W-:Y:S01]  /*104a0*/  SHF.R.S32.HI R0, RZ, 0x1f, R4.reuse ;  /* 0x0000001fff007819 */ /* 0x100fe20000011404 */
[----:B------:R-:W-:-:S04]  /*104b0*/  IMAD.MOV R7, RZ, RZ, -R4 ;  /* 0x000000ffff077224 */ /* 0x000fc800078e0a04 */
[----:B------:R-:W-:-:S04]  /*104c0*/  IMAD R0, R0, UR4, RZ ;  /* 0x0000000400007c24 */ /* 0x000fc8000f8e02ff */
[C---:B------:R-:W-:Y:S02]  /*104d0*/  IMAD R0, R4.reuse, UR5, R0 ;  /* 0x0000000504007c24 */ /* 0x040fe4000f8e0200 */
[----:B------:R-:W-:-:S04]  /*104e0*/  IMAD.WIDE.U32 R4, R4, UR4, R2 ;  /* 0x0000000404047c25 */ /* 0x000fc8000f8e0002 */
[----:B------:R-:W-:Y:S02]  /*104f0*/  IMAD.IADD R5, R5, 0x1, R0 ;  /* 0x0000000105057824 */ /* 0x000fe400078e0200 */
[----:B-1----:R-:W-:-:S05]  /*10500*/  IMAD R0, R10, R7, R6 ;  /* 0x000000070a007224 */ /* 0x002fca00078e0206 */
[----:B------:R-:W-:Y:S01]  /*10510*/  SHF.R.S32.HI R7, RZ, 0x1f, R0 ;  /* 0x0000001fff077819 */ /* 0x000fe20000011400 */
[----:B------:R-:W-:-:S04]  /*10520*/  IMAD.WIDE.U32 R8, R0, UR6, R4 ;  /* 0x0000000600087c25 */ /* 0x000fc8000f8e0004 */
[----:B------:R-:W-:-:S04]  /*10530*/  IMAD R7, R7, UR6, RZ ;  /* 0x0000000607077c24 */ /* 0x000fc8000f8e02ff */
[----:B------:R-:W-:Y:S01]  /*10540*/  IMAD R0, R0, UR7, R7 ;  /* 0x0000000700007c24 */ /* 0x000fe2000f8e0207 */
[----:B------:R-:W-:Y:S01]  /*10550*/  LEA R4, P0, R8, UR8, 0x1 ;  /* 0x0000000808047c11 */ /* 0x000fe2000f8008ff */
[----:B------:R-:W0:Y:S02]  /*10560*/  @P6 LDC R7, c[0x0][0x44c] ;  /* 0x00011300ff076b82 */ /* 0x000e240000000800 */
[----:B------:R-:W-:-:S05]  /*10570*/  IMAD.IADD R0, R9, 0x1, R0 ;  /* 0x0000000109007824 */ /* 0x000fca00078e0200 */
[----:B------:R-:W-:Y:S02]  /*10580*/  LEA.HI.X R0, R8, UR9, R0, 0x1, P0 ;  /* 0x0000000908007c11 */ /* 0x000fe400080f0c00 */
[----:B------:R-:W1:Y:S01]  /*10590*/  @P6 LDC R8, c[0x0][0x450] ;  /* 0x00011400ff086b82 */ /* 0x000e620000000800 */
[----:B------:R-:W-:Y:S01]  /*105a0*/  IADD3 R5, R6, 0x80, RZ ;  /* 0x0000008006057810 */ /* 0x000fe20007ffe0ff */
[----:B------:R-:W2:Y:S04]  /*105b0*/  S2R R13, SR_TID.X ;  /* 0x00000000000d7919 */ /* 0x000ea80000002100 */
[----:B------:R-:W-:Y:S02]  /*105c0*/  IMAD.MOV.U32 R6, RZ, RZ, R5 ;  /* 0x000000ffff067224 */ /* 0x000fe400078e0005 */
[----:B0-----:R-:W-:-:S05]  /*105d0*/  @P6 IMAD.HI.U32 R7, R5, R7, RZ ;  /* 0x0000000705076227 */ /* 0x001fca00078e00ff */
[----:B-1----:R-:W-:-:S05]  /*105e0*/  @P6 SHF.R.U32.HI R6, RZ, R8, R7 ;  /* 0x00000008ff066219 */ /* 0x002fca0000011607 */
[----:B------:R-:W-:-:S04]  /*105f0*/  IMAD.MOV R7, RZ, RZ, -R6 ;  /* 0x000000ffff077224 */ /* 0x000fc800078e0a06 */
[----:B------:R-:W-:Y:S01]  /*10600*/  IMAD R5, R10, R7, R5 ;  /* 0x000000070a057224 */ /* 0x000fe200078e0205 */
[----:B------:R-:W-:Y:S01]  /*10610*/  SHF.R.S32.HI R7, RZ, 0x1f, R6 ;  /* 0x0000001fff077819 */ /* 0x000fe20000011406 */
[----:B------:R-:W-:-:S04]  /*10620*/  IMAD.WIDE.U32 R2, R6, UR4, R2 ;  /* 0x0000000406027c25 */ /* 0x000fc8000f8e0002 */
[----:B------:R-:W-:Y:S01]  /*10630*/  IMAD R7, R7, UR4, RZ ;  /* 0x0000000407077c24 */ /* 0x000fe2000f8e02ff */
[----:B------:R-:W-:-:S03]  /*10640*/  ULDC UR4, c[0x0][0x2b8] ;  /* 0x0000ae0000047ab9 */ /* 0x000fc60000000800 */
[----:B------:R-:W-:Y:S01]  /*10650*/  IMAD R7, R6, UR5, R7 ;  /* 0x0000000506077c24 */ /* 0x000fe2000f8e0207 */
[----:B------:R-:W-:Y:S01]  /*10660*/  SHF.R.S32.HI R6, RZ, 0x1f, R5 ;  /* 0x0000001fff067819 */ /* 0x000fe20000011405 */
[----:B--2---:R-:W-:Y:S02]  /*10670*/  IMAD.SHL.U32 R11, R13, 0x8, RZ ;  /* 0x000000080d0b7824 */ /* 0x004fe400078e00ff */
[----:B------:R-:W-:Y:S02]  /*10680*/  IMAD.IADD R3, R3, 0x1, R7 ;  /* 0x0000000103037824 */ /* 0x000fe400078e0207 */
[----:B------:R-:W-:Y:S01]  /*10690*/  IMAD R6, R6, UR6, RZ ;  /* 0x0000000606067c24 */ /* 0x000fe2000f8e02ff */
[----:B------:R-:W-:Y:S01]  /*106a0*/  LOP3.LUT R11, R11, 0x18, RZ, 0xc0, !PT ;  /* 0x000000180b0b7812 */ /* 0x000fe200078ec0ff */
[----:B------:R-:W-:-:S04]  /*106b0*/  IMAD.WIDE.U32 R2, R5, UR6, R2 ;  /* 0x0000000605027c25 */ /* 0x000fc8000f8e0002 */
[----:B------:R-:W-:Y:S02]  /*106c0*/  IMAD R6, R5, UR7, R6 ;  /* 0x0000000705067c24 */ /* 0x000fe4000f8e0206 */
[----:B------:R-:W-:Y:S01]  /*106d0*/  IMAD.SHL.U32 R20, R13, 0x8, RZ ;  /* 0x000000080d147824 */ /* 0x000fe200078e00ff */
[----:B------:R-:W-:Y:S01]  /*106e0*/  LEA R8, P0, R2, UR8, 0x1 ;  /* 0x0000000802087c11 */ /* 0x000fe2000f8008ff */
[----:B------:R-:W-:Y:S01]  /*106f0*/  IMAD.IADD R3, R3, 0x1, R6 ;  /* 0x0000000103037824 */ /* 0x000fe200078e0206 */
[C---:B------:R-:W-:Y:S02]  /*10700*/  LOP3.LUT R12, R11.reuse, 0x20, RZ, 0xfc, !PT ;  /* 0x000000200b0c7812 */ /* 0x040fe400078efcff */
[----:B------:R-:W-:Y:S02]  /*10710*/  LOP3.LUT R20, R20, 0x18, RZ, 0xc0, !PT ;  /* 0x0000001814147812 */ /* 0x000fe400078ec0ff */
[----:B------:R-:W-:Y:S01]  /*10720*/  LOP3.LUT R11, R11, 0x40, RZ, 0xfc, !PT ;  /* 0x000000400b0b7812 */ /* 0x000fe200078efcff */
[----:B------:R-:W-:Y:S01]  /*10730*/  UMOV UR5, 0xffffffff ;  /* 0xffffffff00057882 */ /* 0x000fe20000000000 */
[----:B------:R-:W-:-:S02]  /*10740*/  LEA.HI.X R3, R2, UR9, R3, 0x1, P0 ;  /* 0x0000000902037c11 */ /* 0x000fc400080f0c03 */
[----:B------:R-:W-:Y:S02]  /*10750*/  LOP3.LUT R21, R13, 0x7f, RZ, 0xc0, !PT ;  /* 0x0000007f0d157812 */ /* 0x000fe400078ec0ff */
[----:B------:R-:W-:Y:S02]  /*10760*/  ISETP.GE.AND P3, PT, R20, UR4, PT ;  /* 0x0000000414007c0c */ /* 0x000fe4000bf66270 */
[----:B------:R-:W-:Y:S02]  /*10770*/  ISETP.GE.AND P0, PT, R12, UR4, PT ;  /* 0x000000040c007c0c */ /* 0x000fe4000bf06270 */
[----:B------:R-:W-:Y:S02]  /*10780*/  ISETP.GE.AND P1, PT, R11, UR4, PT ;  /* 0x000000040b007c0c */ /* 0x000fe4000bf26270 */
[----:B------:R-:W-:Y:S01]  /*10790*/  SHF.R.U32.HI R21, RZ, 0x2, R21 ;  /* 0x00000002ff157819 */ /* 0x000fe20000011615 */
[----:B------:R-:W-:Y:S10]  /*107a0*/  BRA.DIV UR5, `(.L_x_2164) ;  /* 0x0000003a05807947 */ /* 0x000ff4000b800000 */
[----:B------:R-:W2:Y:S01]  /*107b0*/  LDL R9, [R1+0x18] ;  /* 0x0000180001097983 */ /* 0x000ea20000100800 */
[----:B-----5:R-:W-:Y:S02]  /*107c0*/  IMAD R2, R27, R10, RZ ;  /* 0x0000000a1b027224 */ /* 0x020fe400078e02ff */
[----:B------:R-:W-:Y:S01]  /*107d0*/  IMAD R17, R17, 0xc0, R21 ;  /* 0x000000c011117824 */ /* 0x000fe200078e0215 */
        /* <DEDUP_REMOVED lines=14> */
[----:B0-----:R-:W-:-:S04]  /*108c0*/  @!P2 LEA R5, P4, R20, R5, 0x1 ;  /* 0x000000051405a211 */ /* 0x001fc800078808ff */
[----:B-1----:R-:W-:Y:S01]  /*108d0*/  @!P2 IADD3.X R7, RZ, R7, RZ, P4, !PT ;  /* 0x00000007ff07a210 */ /* 0x002fe200027fe4ff */
        /* <DEDUP_REMOVED lines=36> */
.L_x_2245:
[----:B------:R-:W2:Y:S01]  /*10b20*/  LDL R0, [R1+0x18] ;  /* 0x0000180001007983 */ /* 0x000ea20000100800 */
[----:B------:R-:W-:-:S04]  /*10b30*/  IADD3 R17, R17, 0xa0, RZ ;  /* 0x000000a011117810 */ /* 0x000fc80007ffe0ff */
        /* <DEDUP_REMOVED lines=11> */
.L_x_2165:
        /* <DEDUP_REMOVED lines=18> */
.L_x_2246:
[----:B------:R-:W-:Y:S05]  /*10d10*/  BSYNC B0 ;  /* 0x0000000000007941 */ /* 0x000fea0003800000 */
.L_x_2166:
        /* <DEDUP_REMOVED lines=8> */
[----:B------:R-:W-:Y:S02]  /*10da0*/  IMAD.MOV.U32 R17, RZ, RZ, R28 ;  /* 0x000000ffff117224 */ /* 0x000fe400078e001c */
[----:B------:R-:W-:Y:S02]  /*10db0*/  IMAD.MOV.U32 R10, RZ, RZ, R24 ;  /* 0x000000ffff0a7224 */ /* 0x000fe400078e0018 */
[----:B------:R-:W-:Y:S02]  /*10dc0*/  IMAD.MOV.U32 R29, RZ, RZ, R26 ;  /* 0x000000ffff1d7224 */ /* 0x000fe400078e001a */
[----:B0-----:R-:W-:-:S05]  /*10dd0*/  IMAD.SHL.U32 R4, R2, 0x8, RZ ;  /* 0x0000000802047824 */ /* 0x001fca00078e00ff */
[----:B------:R-:W-:-:S04]  /*10de0*/  LOP3.LUT R4, R4, 0x18, RZ, 0xc0, !PT ;  /* 0x0000001804047812 */ /* 0x000fc800078ec0ff */
[C---:B------:R-:W-:Y:S02]  /*10df0*/  LOP3.LUT R3, R4.reuse, 0x20, RZ, 0xfc, !PT ;  /* 0x0000002004037812 */ /* 0x040fe400078efcff */
[C---:B------:R-:W-:Y:S02]  /*10e00*/  LOP3.LUT R2, R4.reuse, 0x40, RZ, 0xfc, !PT ;  /* 0x0000004004027812 */ /* 0x040fe400078efcff */
[----:B------:R-:W-:Y:S02]  /*10e10*/  ISETP.GE.AND P3, PT, R4, UR4, PT ;  /* 0x0000000404007c0c */ /* 0x000fe4000bf66270 */
[----:B------:R-:W-:Y:S02]  /*10e20*/  ISETP.GE.AND P2, PT, R3, UR4, PT ;  /* 0x0000000403007c0c */ /* 0x000fe4000bf46270 */
[----:B------:R-:W-:-:S13]  /*10e30*/  ISETP.GE.AND P1, PT, R2, UR4, PT ;  /* 0x0000000402007c0c */ /* 0x000fda000bf26270 */
.L_x_2182:
        /* <DEDUP_REMOVED lines=17> */
[----:B0-----:R-:W-:Y:S01]  /*10f50*/  @P0 IMAD.HI.U32 R5, R4, R5, RZ ;  /* 0x0000000504050227 */ /* 0x001fe200078e00ff */
[----:B------:R-:W-:-:S04]  /*10f60*/  MOV R2, R4 ;  /* 0x0000000400027202 */ /* 0x000fc80000000f00 */
        /* <DEDUP_REMOVED lines=23> */
.L_x_2170:
[----:B------:R-:W-:Y:S01]  /*110e0*/  IMAD R5, R24, 0x8, R22 ;  /* 0x0000000818057824 */ /* 0x000fe200078e0216 */
[----:B------:R-:W-:Y:S01]  /*110f0*/  SHF.L.U32 R0, R28, 0x1f, RZ ;  /* 0x0000001f1c007819 */ /* 0x000fe200000006ff */
[----:B------:R-:W-:Y:S03]  /*11100*/  BSSY B1, `(.L_x_2171) ;  /* 0x0000003000017945 */ /* 0x000fe60003800000 */
[----:B------:R-:W0:Y:S02]  /*11110*/  SYNCS.PHASECHK.TRANS64.TRYWAIT P0, [R5+URZ+0x2d840], R0 ;  /* 0x02d84000050075a7 */ /* 0x000e24000800017f */
[----:B0-----:R-:W-:Y:S05]  /*11120*/  @!P0 BRA `(.L_x_2172) ;  /* 0x0000003800308947 */ /* 0x001fea0003800000 */
.L_x_2247:
[----:B------:R-:W-:Y:S05]  /*11130*/  BSYNC B1 ;  /* 0x0000000000017941 */ /* 0x000fea0003800000 */
.L_x_2171:
[----:B------:R-:W2:Y:S01]  /*11140*/  LDL R2, [R1] ;  /* 0x0000000001027983 */ /* 0x000ea20000100800 */
[----:B------:R-:W-:Y:S01]  /*11150*/  SHF.R.S32.HI R20, RZ, 0x1f, R8 ;  /* 0x0000001fff147819 */ /* 0x000fe20000011408 */
[----:B------:R-:W-:Y:S01]  /*11160*/  ULDC.64 UR4, c[0x0][0x300] ;  /* 0x0000c00000047ab9 */ /* 0x000fe20000000a00 */
[----:B------:R-:W-:Y:S01]  /*11170*/  ULDC.64 UR6, c[0x0][0x2e8] ;  /* 0x0000ba0000067ab9 */ /* 0x000fe20000000a00 */
[----:B------:R-:W1:Y:S02]  /*11180*/  S2R R7, SR_TID.X ;  /* 0x0000000000077919 */ /* 0x000e640000002100 */
[----:B0-----:R-:W-:-:S04]  /*11190*/  IMAD R0, R20, UR4, RZ ;  /* 0x0000000414007c24 */ /* 0x001fc8000f8e02ff */
[----:B------:R-:W-:Y:S02]  /*111a0*/  IMAD R0, R8, UR5, R0 ;  /* 0x0000000508007c24 */ /* 0x000fe4000f8e0200 */
[C---:B-1----:R-:W-:Y:S02]  /*111b0*/  IMAD.SHL.U32 R6, R7.reuse, 0x8, RZ ;  /* 0x0000000807067824 */ /* 0x042fe400078e00ff */
[----:B------:R-:W-:-:S03]  /*111c0*/  IMAD.SHL.U32 R11, R7, 0x8, RZ ;  /* 0x00000008070b7824 */ /* 0x000fc600078e00ff */
[----:B------:R-:W-:-:S04]  /*111d0*/  LOP3.LUT R6, R6, 0xd8, RZ, 0xc0, !PT ;  /* 0x000000d806067812 */ /* 0x000fc800078ec0ff */
[----:B------:R-:W-:-:S04]  /*111e0*/  LOP3.LUT R6, R6, 0x18, R7, 0x78, !PT ;  /* 0x0000001806067812 */ /* 0x000fc800078e7807 */
[----:B------:R-:W-:-:S05]  /*111f0*/  LOP3.LUT R6, R6, 0x320, R11, 0xf8, !PT ;  /* 0x0000032006067812 */ /* 0x000fca00078ef80b */
[----:B------:R-:W-:Y:S01]  /*11200*/  IMAD R6, R24, 0x3000, R6 ;  /* 0x0000300018067824 */ /* 0x000fe200078e0206 */
[C---:B--2---:R-:W-:Y:S02]  /*11210*/  LOP3.LUT P5, RZ, R2.reuse, 0x2, RZ, 0xc0, !PT ;  /* 0x0000000202ff7812 */ /* 0x044fe400078ac0ff */
[----:B------:R-:W-:Y:S01]  /*11220*/  LOP3.LUT P4, RZ, R2, 0x1, RZ, 0xc0, !PT ;  /* 0x0000000102ff7812 */ /* 0x000fe2000788c0ff */
        /* <DEDUP_REMOVED lines=13> */
[----:B------:R-:W-:Y:S08]  /*11300*/  BRA.DIV UR4, `(.L_x_2173) ;  /* 0x0000003604cc7947 */ /* 0x000ff0000b800000 */
[----:B------:R-:W2:Y:S01]  /*11310*/  LDL R3, [R1] ;  /* 0x0000000001037983 */ /* 0x000ea20000100800 */
[----:B------:R-:W-:Y:S01]  /*11320*/  IMAD R6, R6, 0x2, R22 ;  /* 0x0000000206067824 */ /* 0x000fe200078e0216 */
[----:B------:R-:W0:Y:S02]  /*11330*/  S2R R11, SR_TID.X ;  /* 0x00000000000b7919 */ /* 0x000e240000002100 */
[----:B------:R-:W1:Y:S04]  /*11340*/  SHFL.IDX PT, R2, R7, RZ, 0x1c1f ;  /* 0x001c1fff07027589 */ /* 0x000e6800000e0000 */
[----:B------:R-:W-:Y:S01]  /*11350*/  SHFL.IDX PT, R21, R9, 0x2, 0x1c1f ;  /* 0x005c1f0009157f89 */ /* 0x000fe200000e0000 */
[----:B0-----:R-:W-:-:S04]  /*11360*/  SHF.L.U32 R11, R11, 0x3, RZ ;  /* 0x000000030b0b7819 */ /* 0x001fc800000006ff */
[----:B------:R-:W-:-:S05]  /*11370*/  LOP3.LUT R11, R11, 0x18, RZ, 0xc0, !PT ;  /* 0x000000180b0b7812 */ /* 0x000fca00078ec0ff */
[----:B------:R-:W-:-:S05]  /*11380*/  IMAD.SHL.U32 R0, R11, 0x2, RZ ;  /* 0x000000020b007824 */ /* 0x000fca00078e00ff */
[----:B-1----:R-:W-:Y:S02]  /*11390*/  IADD3 R2, P0, R2, R0, RZ ;  /* 0x0000000002027210 */ /* 0x002fe40007f1e0ff */
[----:B--2---:R-:W-:Y:S02]  /*113a0*/  LOP3.LUT P6, RZ, R3, 0x4, RZ, 0xc0, !PT ;  /* 0x0000000403ff7812 */ /* 0x004fe400078cc0ff */
[----:B------:R-:W0:Y:S02]  /*113b0*/  SHFL.IDX PT, R3, R9, RZ, 0x1c1f ;  /* 0x001c1fff09037589 */ /* 0x000e2400000e0000 */
[----:B0-----:R-:W-:-:S09]  /*113c0*/  IMAD.X R3, RZ, RZ, R3, P0 ;  /* 0x000000ffff037224 */ /* 0x001fd200000e0603 */
        /* <DEDUP_REMOVED lines=18> */
.L_x_2257:
[----:B------:R-:W3:Y:S01]  /*114f0*/  LDL R3, [R1] ;  /* 0x0000000001037983 */ /* 0x000ee20000100800 */
[----:B--2---:R-:W-:Y:S02]  /*11500*/  IADD3 R2, P0, R2, R0, RZ ;  /* 0x0000000002027210 */ /* 0x004fe40007f1e0ff */
[----:B---3--:R-:W-:-:S03]  /*11510*/  LOP3.LUT P6, RZ, R3, 0x4, RZ, 0xc0, !PT ;  /* 0x0000000403ff7812 */ /* 0x008fc600078cc0ff */
[----:B------:R-:W-:Y:S01]  /*11520*/  IMAD.X R3, RZ, RZ, R21, P0 ;  /* 0x000000ffff037224 */ /* 0x000fe200000e0615 */
[----:B------:R-:W-:-:S09]  /*11530*/  PLOP3.LUT P0, PT, PT, PT, PT, 0x80, 0x0 ;  /* 0x000000000000781c */ /* 0x000fd20003f0f070 */
[----:B------:R-:W-:Y:S01]  /*11540*/  @!PT LDS RZ, [RZ] ;  /* 0x00000000fffff984 */ /* 0x000fe20000000800 */
[----:B------:R-:W-:Y:S01]  /*11550*/  @!PT LDS RZ, [RZ] ;  /* 0x00000000fffff984 */ /* 0x000fe20000000800 */
[----:B------:R-:W-:Y:S01]  /*11560*/  @!PT LDS RZ, [RZ] ;  /* 0x00000000fffff984 */ /* 0x000fe20000000800 */
[----:B------:R1:W-:Y:S04]  /*11570*/  LDGSTS.E.BYPASS.LTC128B.128 [R6+0x16c00], desc[UR36][R2.64], !P6 ;  /* 0x16c0000002067fae */ /* 0x0003e8000f101d64 */
[----:B------:R1:W-:Y:S04]  /*11580*/  LDGSTS.E.BYPASS.LTC128B.128 [R6+0x18c00], desc[UR36][R2.64+0x40], !P5 ;  /* 0x18c0004002067fae */ /* 0x0003e8000e901d64 */
[----:B------:R1:W-:Y:S01]  /*11590*/  LDGSTS.E.BYPASS.LTC128B.128 [R6+0x1ac00], desc[UR36][R2.64+0x80], !P4 ;  /* 0x1ac0008002067fae */ /* 0x0003e2000e101d64 */
[----:B------:R-:W-:Y:S01]  /*115a0*/  NOP ;  /* 0x0000000000007918 */ /* 0x000fe20000000000 */
.L_x_2174:
        /* <DEDUP_REMOVED lines=11> */
.L_x_2175:
[----:B------:R1:W-:Y:S01]  /*11660*/  SYNCS.ARRIVE.TRANS64.A1T0 RZ, [R5+URZ+0x2d830], RZ ;  /* 0x02d830ff05ff79a7 */ /* 0x0003e2000810003f */
[----:B------:R-:W-:Y:S05]  /*11670*/  @!P5 BRA `(.L_x_2176) ;  /* 0x000000000004d947 */ /* 0x000fea0003800000 */
[----:B------:R-:W-:Y:S01]  /*11680*/  BPT.TRAP 0x1 ;  /* 0x000000040000795c */ /* 0x000fe20000300000 */
.L_x_2176:
[----:B------:R-:W-:Y:S01]  /*11690*/  SHF.L.U32 R2, R17, 0x1f, RZ ;  /* 0x0000001f11027819 */ /* 0x000fe200000006ff */
[----:B------:R-:W-:Y:S01]  /*116a0*/  IMAD R6, R10, 0x8, R22 ;  /* 0x000000080a067824 */ /* 0x000fe200078e0216 */
[----:B------:R-:W-:Y:S03]  /*116b0*/  BSSY B1, `(.L_x_2177) ;  /* 0x0000003000017945 */ /* 0x000fe60003800000 */
[----:B------:R-:W2:Y:S02]  /*116c0*/  SYNCS.PHASECHK.TRANS64.TRYWAIT P0, [R6+URZ+0x2d860], R2 ;  /* 0x02d86002060075a7 */ /* 0x000ea4000800017f */
[----:B--2---:R-:W-:Y:S05]  /*116d0*/  @!P0 BRA `(.L_x_2178) ;  /* 0x0000003800488947 */ /* 0x004fea0003800000 */
.L_x_2258:
[----:B------:R-:W-:Y:S05]  /*116e0*/  BSYNC B1 ;  /* 0x0000000000017941 */ /* 0x000fea0003800000 */
.L_x_2177:
[----:B0-----:R-:W3:Y:S01]  /*116f0*/  LDL R7, [R1+0x8] ;  /* 0x0000080001077983 */ /* 0x001ee20000100800 */
[----:B------:R-:W1:Y:S01]  /*11700*/  S2R R11, SR_TID.X ;  /* 0x00000000000b7919 */ /* 0x000e620000002100 */
[----:B------:R-:W-:Y:S01]  /*11710*/  UMOV UR4, 0xffffffff ;  /* 0xffffffff00047882 */ /* 0x000fe20000000000 */
[C---:B-1----:R-:W-:Y:S02]  /*11720*/  IMAD.SHL.U32 R5, R11.reuse, 0x8, RZ ;  /* 0x000000080b057824 */ /* 0x042fe400078e00ff */
[----:B------:R-:W-:-:S03]  /*11730*/  IMAD.SHL.U32 R9, R11, 0x8, RZ ;  /* 0x000000080b097824 */ /* 0x000fc600078e00ff */
[----:B------:R-:W-:Y:S02]  /*11740*/  LOP3.LUT R5, R5, 0xd8, RZ, 0xc0, !PT ;  /* 0x000000d805057812 */ /* 0x000fe400078ec0ff */
[----:B------:R-:W-:Y:S02]  /*11750*/  LOP3.LUT R3, R11, 0x7f, RZ, 0xc0, !PT ;  /* 0x0000007f0b037812 */ /* 0x000fe400078ec0ff */
[----:B------:R-:W-:Y:S02]  /*11760*/  LOP3.LUT R5, R5, 0x18, R11, 0x78, !PT ;  /* 0x0000001805057812 */ /* 0x000fe400078e780b */
[----:B------:R-:W-:Y:S02]  /*11770*/  SHF.R.U32.HI R3, RZ, 0x2, R3 ;  /* 0x00000002ff037819 */ /* 0x000fe40000011603 */
[----:B------:R-:W-:-:S05]  /*11780*/  LOP3.LUT R5, R5, 0x320, R9, 0xf8, !PT ;  /* 0x0000032005057812 */ /* 0x000fca00078ef809 */
[----:B------:R-:W-:Y:S02]  /*11790*/  IMAD R5, R10, 0x3000, R5 ;  /* 0x000030000a057824 */ /* 0x000fe400078e0205 */
[----:B---3--:R-:W-:-:S05]  /*117a0*/  IMAD R7, R29, -0x80, R7 ;  /* 0xffffff801d077824 */ /* 0x008fca00078e0207 */
[----:B------:R-:W-:Y:S01]  /*117b0*/  IADD3 R7, -R3, R7, RZ ;  /* 0x0000000703077210 */ /* 0x000fe20007ffe1ff */
[----:B------:R-:W-:Y:S06]  /*117c0*/  BRA.DIV UR4, `(.L_x_2179) ;  /* 0x0000003a04207947 */ /* 0x000fec000b800000 */
[----:B--2---:R-:W0:Y:S01]  /*117d0*/  SHFL.IDX PT, R2, R18, RZ, 0x1c1f ;  /* 0x001c1fff12027589 */ /* 0x004e2200000e0000 */
        /* <DEDUP_REMOVED lines=33> */
.L_x_2268:
        /* <DEDUP_REMOVED lines=29> */
.L_x_2180:
        /* <DEDUP_REMOVED lines=8> */
[----:B------:R-:W-:Y:S01]  /*11c40*/  IMAD.MOV.U32 R23, RZ, RZ, R0 ;  /* 0x000000ffff177224 */ /* 0x000fe200078e0000 */
[----:B--2---:R-:W-:-:S13]  /*11c50*/  ISETP.NE.AND P5, PT, R2, 0x3, PT ;  /* 0x000000030200780c */ /* 0x004fda0003fa5270 */
[----:B------:R-:W-:Y:S05]  /*11c60*/  @!P5 BRA `(.L_x_2181) ;  /* 0x000000000004d947 */ /* 0x000fea0003800000 */
[----:B------:R-:W-:Y:S01]  /*11c70*/  BPT.TRAP 0x1 ;  /* 0x000000040000795c */ /* 0x000fe20000300000 */
.L_x_2181:
[----:B------:R-:W2:Y:S01]  /*11c80*/  LDL R2, [R1+0xc] ;  /* 0x00000c0001027983 */ /* 0x000ea20000100800 */
[----:B------:R1:W-:Y:S01]  /*11c90*/  SYNCS.ARRIVE.TRANS64.A1T0 RZ, [R6+URZ+0x2d850], RZ ;  /* 0x02d850ff06ff79a7 */ /* 0x0003e2000810003f */
[C---:B------:R-:W-:Y:S01]  /*11ca0*/  VIADD R0, R26.reuse, 0xffffffff ;  /* 0xffffffff1a007836 */ /* 0x040fe20000000000 */
[----:B------:R-:W-:Y:S01]  /*11cb0*/  MOV R17, R28 ;  /* 0x0000001c00117202 */ /* 0x000fe20000000f00 */
[----:B------:R-:W-:Y:S02]  /*11cc0*/  IMAD.MOV.U32 R10, RZ, RZ, R24 ;  /* 0x000000ffff0a7224 */ /* 0x000fe400078e0018 */
[----:B------:R-:W-:Y:S01]  /*11cd0*/  IMAD.MOV.U32 R29, RZ, RZ, R26 ;  /* 0x000000ffff1d7224 */ /* 0x000fe200078e001a */
[----:B--2---:R-:W-:-:S13]  /*11ce0*/  ISETP.GT.AND P0, PT, R26, R2, PT ;  /* 0x000000021a00720c */ /* 0x004fda0003f04270 */
[----:B-1----:R-:W-:Y:S05]  /*11cf0*/  @P0 BRA `(.L_x_2182) ;  /* 0xfffffff000500947 */ /* 0x002fea000383ffff */
.L_x_2169:
[----:B------:R-:W-:Y:S05]  /*11d00*/  BSYNC B0 ;  /* 0x0000000000007941 */ /* 0x000fea0003800000 */
.L_x_2168:
        /* <DEDUP_REMOVED lines=17> */
.L_x_2184:
[----:B------:R-:W-:Y:S05]  /*11e20*/  BSYNC B0 ;  /* 0x0000000000007941 */ /* 0x000fea0003800000 */
.L_x_2183:
[----:B------:R-:W2:Y:S02]  /*11e30*/  LDL R0, [R1+0x38] ;  /* 0x0000380001007983 */ /* 0x000ea40000100800 */
[----:B--2---:R-:W-:-:S13]  /*11e40*/  ISETP.NE.AND P0, PT, R0, 0x3, PT ;  /* 0x000000030000780c */ /* 0x004fda0003f05270 */
[----:B------:R-:W-:Y:S05]  /*11e50*/  @!P0 BRA `(.L_x_2185) ;  /* 0x0000000000048947 */ /* 0x000fea0003800000 */
[----:B------:R-:W-:Y:S01]  /*11e60*/  BPT.TRAP 0x1 ;  /* 0x000000040000795c */ /* 0x000fe20000300000 */
.L_x_2185:
[----:B------:R-:W2:Y:S01]  /*11e70*/  LDL.LU R2, [R1+0x8] ;  /* 0x0000080001027983 */ /* 0x000ea20000300800 */
[----:B------:R-:W-:Y:S01]  /*11e80*/  IMAD R0, R24, 0x8, R22 ;  /* 0x0000000818007824 */ /* 0x000fe200078e0216 */
[----:B------:R-:W-:Y:S01]  /*11e90*/  SHF.L.U32 R3, R28, 0x1f, RZ ;  /* 0x0000001f1c037819 */ /* 0x000fe200000006ff */
[----:B------:R-:W-:Y:S03]  /*11ea0*/  BSSY B0, `(.L_x_2186) ;  /* 0x0000004000007945 */ /* 0x000fe60003800000 */
[----:B------:R-:W1:Y:S01]  /*11eb0*/  SYNCS.PHASECHK.TRANS64.TRYWAIT P0, [R0+URZ+0x2d860], R3 ;  /* 0x02d86003000075a7 */ /* 0x000e62000800017f */
[----:B--2---:R-:W-:Y:S01]  /*11ec0*/  IMAD R6, R26, -0x80, R2 ;  /* 0xffffff801a067824 */ /* 0x004fe200078e0202 */
[----:B-1----:R-:W-:Y:S06]  /*11ed0*/  @!P0 BRA `(.L_x_2187) ;  /* 0x0000003400c08947 */ /* 0x002fec0003800000 */
.L_x_2269:
[----:B------:R-:W-:Y:S05]  /*11ee0*/  BSYNC B0 ;  /* 0x0000000000007941 */ /* 0x000fea0003800000 */
.L_x_2186:
        /* <DEDUP_REMOVED lines=15> */
[----:B------:R-:W-:Y:S01]  /*11fe0*/  LEA R4, R4, R22, 0x1 ;  /* 0x0000001604047211 */ /* 0x000fe200078e08ff */
        /* <DEDUP_REMOVED lines=40> */
.L_x_2279:
        /* <DEDUP_REMOVED lines=13> */
.L_x_2189:
        /* <DEDUP_REMOVED lines=11> */
.L_x_2190:
[----:B------:R0:W-:Y:S01]  /*123f0*/  SYNCS.ARRIVE.TRANS64.A1T0 RZ, [R0+URZ+0x2d850], RZ ;  /* 0x02d850ff00ff79a7 */ /* 0x0001e2000810003f */
[----:B------:R-:W-:-:S05]  /*12400*/  VIADD R24, R24, 0x1 ;  /* 0x0000000118187836 */ /* 0x000fca0000000000 */
[----:B------:R-:W-:-:S04]  /*12410*/  ISETP.NE.AND P0, PT, R24, 0x2, PT ;  /* 0x000000021800780c */ /* 0x000fc80003f05270 */
[----:B------:R-:W-:Y:S02]  /*12420*/  SEL R3, RZ, 0x1, P0 ;  /* 0x00000001ff037807 */ /* 0x000fe40000000000 */
[----:B------:R-:W-:Y:S02]  /*12430*/  SEL R24, R24, RZ, P0 ;  /* 0x000000ff18187207 */ /* 0x000fe40000000000 */
[----:B0-----:R-:W-:-:S07]  /*12440*/  LOP3.LUT R28, R28, R3, RZ, 0x3c, !PT ;  /* 0x000000031c1c7212 */ /* 0x001fce00078e3cff */
.L_x_2149:
[----:B------:R-:W-:Y:S05]  /*12450*/  BSYNC B7 ;  /* 0x0000000000077941 */ /* 0x000fea0003800000 */
.L_x_2147:
[----:B------:R-:W2:Y:S02]  /*12460*/  LDL R0, [R1] ;  /* 0x0000000001007983 */ /* 0x000ea40000100800 */
[----:B--2---:R-:W-:-:S13]  /*12470*/  LOP3.LUT P0, RZ, R0, 0x80, RZ, 0xc0, !PT ;  /* 0x0000008000ff7812 */ /* 0x004fda000780c0ff */
        /* <DEDUP_REMOVED lines=10> */
.L_x_2191:
        /* <DEDUP_REMOVED lines=23> */
[----:B--2---:R-:W-:Y:S01]  /*12690*/  @!P1 IMAD.MOV.U32 R17, RZ, RZ, R7 ;  /* 0x000000ffff119224 */ /* 0x004fe200078e0007 */
[----:B---3--:R-:W-:Y:S02]  /*126a0*/  @!P1 MOV R5, R4 ;  /* 0x0000000400059202 */ /* 0x008fe40000000f00 */
        /* <DEDUP_REMOVED lines=18> */
.L_x_2289:
[----:B------:R-:W-:Y:S02]  /*127d0*/  ULDC UR4, c[0x0][0xc38] ;  /* 0x00030e0000047ab9 */ /* 0x000fe40000000800 */
[----:B------:R-:W-:-:S04]  /*127e0*/  IMAD.U32 R4, RZ, RZ, UR4 ;  /* 0x00000004ff047e24 */ /* 0x000fc8000f8e00ff */
[----:B-1----:R-:W-:-:S04]  /*127f0*/  IMAD R3, R14, R4, RZ ;  /* 0x000000040e037224 */ /* 0x002fc800078e02ff */
[----:B------:R-:W-:-:S05]  /*12800*/  IMAD.IADD R6, R6, 0x1, R3 ;  /* 0x0000000106067824 */ /* 0x000fca00078e0203 */
[----:B------:R-:W-:-:S13]  /*12810*/  ISETP.GT.AND P6, PT, R6, R0, PT ;  /* 0x000000000600720c */ /* 0x000fda0003fc4270 */
[----:B------:R-:W-:Y:S05]  /*12820*/  @P6 BRA `(.L_x_2194) ;  /* 0x0000000000a46947 */ /* 0x000fea0003800000 */
.L_x_2197:
[----:B0-----:R-:W0:Y:S01]  /*12830*/  LDC R2, c[0x0][0xc3c] ;  /* 0x00030f00ff027b82 */ /* 0x001e220000000800 */
[----:B------:R-:W-:-:S05]  /*12840*/  VIADD R19, R19, 0x1f ;  /* 0x0000001f13137836 */ /* 0x000fca0000000000 */
[----:B0-----:R-:W-:-:S13]  /*12850*/  ISETP.GE.AND P6, PT, R19, R2, PT ;  /* 0x000000021300720c */ /* 0x001fda0003fc6270 */
[----:B------:R-:W-:Y:S05]  /*12860*/  @P6 BRA `(.L_x_2195) ;  /* 0x0000000800c06947 */ /* 0x000fea0003800000 */
[----:B------:R-:W0:Y:S01]  /*12870*/  S2R R3, SR_TID.X ;  /* 0x0000000000037919 */ /* 0x000e220000002100 */
[----:B------:R-:W-:Y:S01]  /*12880*/  IMAD.MOV.U32 R17, RZ, RZ, RZ ;  /* 0x000000ffff117224 */ /* 0x000fe200078e00ff */
[----:B0-----:R-:W-:-:S04]  /*12890*/  LOP3.LUT R3, R3, 0x1f, RZ, 0xc0, !PT ;  /* 0x0000001f03037812 */ /* 0x001fc800078ec0ff */
[----:B------:R-:W-:-:S04]  /*128a0*/  IADD3 R4, R19, R3, RZ ;  /* 0x0000000313047210 */ /* 0x000fc80007ffe0ff */
        /* <DEDUP_REMOVED lines=27> */
.L_x_2297:
[----:B------:R-:W-:Y:S02]  /*12a60*/  ULDC UR4, c[0x0][0xc38] ;  /* 0x00030e0000047ab9 */ /* 0x000fe40000000800 */
[----:B------:R-:W-:-:S04]  /*12a70*/  IMAD.U32 R4, RZ, RZ, UR4 ;  /* 0x00000004ff047e24 */ /* 0x000fc8000f8e00ff */
[----:B-1----:R-:W-:-:S04]  /*12a80*/  IMAD R3, R14, R4, RZ ;  /* 0x000000040e037224 */ /* 0x002fc800078e02ff */
[----:B------:R-:W-:-:S05]  /*12a90*/  IMAD.IADD R6, R3, 0x1, R6 ;  /* 0x0000000103067824 */ /* 0x000fca00078e0206 */
[----:B------:R-:W-:-:S13]  /*12aa0*/  ISETP.GT.AND P6, PT, R6, R0, PT ;  /* 0x000000000600720c */ /* 0x000fda0003fc4270 */
[----:B------:R-:W-:Y:S05]  /*12ab0*/  @!P6 BRA `(.L_x_2197) ;  /* 0xfffffffc005ce947 */ /* 0x000fea000383ffff */
.L_x_2194:
[----:B------:R-:W-:Y:S01]  /*12ac0*/  IADD3 R6, -R3, R6, RZ ;  /* 0x0000000603067210 */ /* 0x000fe20007ffe1ff */
[----:B------:R-:W-:-:S04]  /*12ad0*/  UMOV UR4, 0xffffffff ;  /* 0xffffffff00047882 */ /* 0x000fc80000000000 */
        /* <DEDUP_REMOVED lines=8> */
.L_x_2302:
[----:B------:R-:W-:-:S13]  /*12b60*/  ISETP.NE.AND P0, PT, R3, RZ, PT ;  /* 0x000000ff0300720c */ /* 0x000fda0003f05270 */
[----:B------:R-:W-:Y:S05]  /*12b70*/  @!P0 BRA `(.L_x_2199) ;  /* 0x0000000000108947 */ /* 0x000fea0003800000 */
[----:B------:R-:W-:Y:S01]  /*12b80*/  UMOV UR4, 0xffffffff ;  /* 0xffffffff00047882 */ /* 0x000fe20000000000 */
[----:B------:R-:W-:Y:S02]  /*12b90*/  VIADD R12, R7, 0xffffffff ;  /* 0xffffffff070c7836 */ /* 0x000fe40000000000 */
[----:B------:R-:W-:Y:S05]  /*12ba0*/  BRA.DIV UR4, `(.L_x_2200) ;  /* 0x0000003a04607947 */ /* 0x000fea000b800000 */
[----:B------:R4:W0:Y:S02]  /*12bb0*/  SHFL.IDX PT, R16, R2, R12, 0x1f ;  /* 0x00001f0c02107589 */ /* 0x00082400000e0000 */
.L_x_2199:
[----:B---3--:R-:W-:Y:S01]  /*12bc0*/  ISETP.NE.AND P0, PT, R5, 0x1, PT ;  /* 0x000000010500780c */ /* 0x008fe20003f05270 */
[----:B0-----:R-:W-:-:S04]  /*12bd0*/  IMAD R16, R16, R4, R6 ;  /* 0x0000000410107224 */ /* 0x001fc800078e0206 */
[----:B------:R-:W-:-:S08]  /*12be0*/  IMAD.IADD R0, R0, 0x1, -R16 ;  /* 0x0000000100007824 */ /* 0x000fd000078e0a10 */
[----:B------:R-:W-:Y:S05]  /*12bf0*/  @!P0 BRA `(.L_x_2201) ;  /* 0x0000000000dc8947 */ /* 0x000fea0003800000 */
[-C--:B--2---:R-:W-:Y:S01]  /*12c00*/  IABS R6, R17.reuse ;  /* 0x0000001100067213 */ /* 0x084fe20000000000 */
[----:B----4-:R-:W-:Y:S01]  /*12c10*/  IMAD.MOV.U32 R2, RZ, RZ, RZ ;  /* 0x000000ffff027224 */ /* 0x010fe200078e00ff */
[----:B------:R-:W-:Y:S02]  /*12c20*/  IABS R8, R17 ;  /* 0x0000001100087213 */ /* 0x000fe40000000000 */
[----:B------:R-:W0:Y:S03]  /*12c30*/  I2F.RP R4, R6 ;  /* 0x0000000600047306 */ /* 0x000e260000209400 */
[----:B------:R-:W-:-:S05]  /*12c40*/  IMAD.MOV R8, RZ, RZ, -R8 ;  /* 0x000000ffff087224 */ /* 0x000fca00078e0a08 */
[----:B0-----:R-:W1:Y:S02]  /*12c50*/  MUFU.RCP R4, R4 ;  /* 0x0000000400047308 */ /* 0x001e640000001000 */
[----:B-1----:R-:W-:-:S06]  /*12c60*/  VIADD R7, R4, 0xffffffe ;  /* 0x0ffffffe04077836 */ /* 0x002fcc0000000000 */
        /* <DEDUP_REMOVED lines=20> */
[----:B------:R-:W-:Y:S01]  /*12db0*/  IMAD.MOV R7, RZ, RZ, -R7 ;  /* 0x000000ffff077224 */ /* 0x000fe200078e0a07 */
[----:B0-----:R-:W-:-:S05]  /*12dc0*/  IADD3 R9, RZ, -R3, RZ ;  /* 0x80000003ff097210 */ /* 0x001fca0007ffe0ff */
        /* <DEDUP_REMOVED lines=26> */
.L_x_2201:
[----:B----4-:R-:W0:Y:S02]  /*12f70*/  LDC.64 R2, c[0x0][0xc90] ;  /* 0x00032400ff027b82 */ /* 0x010e240000000a00 */
[----:B0-----:R-:W-:-:S05]  /*12f80*/  IMAD.WIDE R2, R19, 0x4, R2 ;  /* 0x0000000413027825 */ /* 0x001fca00078e0202 */
[----:B------:R0:W2:Y:S02]  /*12f90*/  LDG.E R6, desc[UR36][R2.64] ;  /* 0x0000002402067981 */ /* 0x0000a4000c1e1900 */
[----:B0-----:R-:W-:Y:S02]  /*12fa0*/  IMAD.MOV.U32 R2, RZ, RZ, RZ ;  /* 0x000000ffff027224 */ /* 0x001fe400078e00ff */
[----:B--2---:R-:W-:-:S05]  /*12fb0*/  IMAD R5, R17, R6, RZ ;  /* 0x0000000611057224 */ /* 0x004fca00078e02ff */
[----:B-1----:R-:W-:-:S04]  /*12fc0*/  IABS R7, R5 ;  /* 0x0000000500077213 */ /* 0x002fc80000000000 */
        /* <DEDUP_REMOVED lines=20> */
[----:B------:R-:W-:-:S05]  /*13110*/  @P0 IADD3 R9, R9, 0x1, RZ ;  /* 0x0000000109090810 */ /* 0x000fca0007ffe0ff */
        /* <DEDUP_REMOVED lines=10> */
[----:B------:R-:W0:Y:S03]  /*131c0*/  I2F.RP R9, R6 ;  /* 0x0000000600097306 */ /* 0x000e260000209400 */
[----:B------:R-:W-:-:S05]  /*131d0*/  IMAD.MOV R0, RZ, RZ, -R0 ;  /* 0x000000ffff007224 */ /* 0x000fca00078e0a00 */
        /* <DEDUP_REMOVED lines=13> */
[----:B------:R-:W-:Y:S01]  /*132b0*/  @!P1 IMAD.IADD R3, R3, 0x1, -R6 ;  /* 0x0000000103039824 */ /* 0x000fe200078e0a06 */
[----:B------:R-:W-:Y:S02]  /*132c0*/  @!P1 IADD3 R2, R2, 0x1, RZ ;  /* 0x0000000102029810 */ /* 0x000fe40007ffe0ff */
[----:B------:R-:W-:Y:S02]  /*132d0*/  ISETP.NE.AND P1, PT, R4, RZ, PT ;  /* 0x000000ff0400720c */ /* 0x000fe40003f25270 */
[----:B------:R-:W-:-:S13]  /*132e0*/  ISETP.GE.U32.AND P0, PT, R3, R6, PT ;  /* 0x000000060300720c */ /* 0x000fda0003f06070 */
[----:B------:R-:W-:-:S04]  /*132f0*/  @P0 VIADD R2, R2, 0x1 ;  /* 0x0000000102020836 */ /* 0x000fc80000000000 */
[----:B------:R-:W-:Y:S01]  /*13300*/  @!P2 IMAD.MOV R2, RZ, RZ, -R2 ;  /* 0x000000ffff02a224 */ /* 0x000fe200078e0a02 */
[----:B------:R-:W-:Y:S01]  /*13310*/  @!P1 LOP3.LUT R2, RZ, R4, RZ, 0x33, !PT ;  /* 0x00000004ff029212 */ /* 0x000fe200078e33ff */
[----:B------:R-:W-:-:S04]  /*13320*/  IMAD.MOV R4, RZ, RZ, -R4 ;  /* 0x000000ffff047224 */ /* 0x000fc800078e0a04 */
[----:B------:R-:W-:-:S07]  /*13330*/  IMAD R18, R2, R4, R5 ;  /* 0x0000000402127224 */ /* 0x000fce00078e0205 */
.L_x_2202:
[----:B------:R-:W-:-:S05]  /*13340*/  LOP3.LUT R2, RZ, R2, RZ, 0x33, !PT ;  /* 0x00000002ff027212 */ /* 0x000fca00078e33ff */
[----:B------:R-:W-:Y:S01]  /*13350*/  IMAD.IADD R17, R17, 0x1, R2 ;  /* 0x0000000111117824 */ /* 0x000fe200078e0202 */
[----:B------:R-:W-:Y:S06]  /*13360*/  BRA `(.L_x_2203) ;  /* 0x00000000001c7947 */ /* 0x000fec0003800000 */
.L_x_2195:
[----:B------:R-:W-:Y:S01]  /*13370*/  UMOV UR4, URZ ;  /* 0x0000003f00047c82 */ /* 0x000fe20008000000 */
[----:B------:R-:W-:Y:S01]  /*13380*/  UMOV UR5, URZ ;  /* 0x0000003f00057c82 */ /* 0x000fe20008000000 */
[----:B------:R-:W-:Y:S01]  /*13390*/  ULDC UR6, c[0x0][0xc3c] ;  /* 0x00030f0000067ab9 */ /* 0x000fe20000000800 */
[----:B------:R-:W-:Y:S02]  /*133a0*/  IMAD.MOV.U32 R16, RZ, RZ, R0 ;  /* 0x000000ffff107224 */ /* 0x000fe400078e0000 */
[----:B------:R-:W-:Y:S02]  /*133b0*/  IMAD.U32 R17, RZ, RZ, UR4 ;  /* 0x00000004ff117e24 */ /* 0x000fe4000f8e00ff */
[----:B------:R-:W-:Y:S02]  /*133c0*/  IMAD.U32 R18, RZ, RZ, UR5 ;  /* 0x00000005ff127e24 */ /* 0x000fe4000f8e00ff */
[----:B------:R-:W-:-:S07]  /*133d0*/  IMAD.U32 R19, RZ, RZ, UR6 ;  /* 0x00000006ff137e24 */ /* 0x000fce000f8e00ff */
.L_x_2203:
        /* <DEDUP_REMOVED lines=10> */
.L_x_2192:
[----:B------:R-:W-:Y:S02]  /*13480*/  ULDC UR4, c[0x0][0xc3c] ;  /* 0x00030f0000047ab9 */ /* 0x000fe40000000800 */
[----:B-1----:R-:W-:-:S13]  /*13490*/  ISETP.GE.AND P0, PT, R19, UR4, PT ;  /* 0x0000000413007c0c */ /* 0x002fda000bf06270 */
[----:B------:R-:W-:Y:S05]  /*134a0*/  @!P0 BRA `(.L_x_2204) ;  /* 0xffffffb0007c8947 */ /* 0x000fea000383ffff */
[----:B------:R-:W-:Y:S05]  /*134b0*/  BSYNC B8 ;  /* 0x0000000000087941 */ /* 0x000fea0003800000 */
.L_x_2141:
[----:B--2---:R-:W2:Y:S01]  /*134c0*/  LDL.LU R0, [R1+0x34] ;  /* 0x0000340001007983 */ /* 0x004ea20000300800 */
[----:B------:R-:W-:Y:S01]  /*134d0*/  BSSY B0, `(.L_x_2205) ;  /* 0x000000b000007945 */ /* 0x000fe20003800000 */
[----:B------:R-:W1:Y:S01]  /*134e0*/  S2R R5, SR_CgaCtaId ;  /* 0x0000000000057919 */ /* 0x000e620000008800 */
[----:B--2---:R-:W-:-:S05]  /*134f0*/  VIADD R0, R0, 0x1 ;  /* 0x0000000100007836 */ /* 0x004fca0000000000 */
[----:B0-----:R-:W-:-:S04]  /*13500*/  LEA.HI R2, R0, R0, RZ, 0x1 ;  /* 0x0000000000027211 */ /* 0x001fc800078f08ff */
[----:B------:R-:W-:Y:S02]  /*13510*/  LOP3.LUT R3, R2, 0xfffffffe, RZ, 0xc0, !PT ;  /* 0xfffffffe02037812 */ /* 0x000fe400078ec0ff */
[----:B------:R-:W-:Y:S02]  /*13520*/  MOV R2, 0x400 ;  /* 0x0000040000027802 */ /* 0x000fe40000000f00 */
[----:B------:R-:W-:Y:S02]  /*13530*/  IADD3 R0, R0, -R3, RZ ;  /* 0x8000000300007210 */ /* 0x000fe40007ffe0ff */
[----:B-1----:R-:W-:Y:S02]  /*13540*/  LEA R7, R5, R2, 0x18 ;  /* 0x0000000205077211 */ /* 0x002fe400078ec0ff */
[----:B------:R-:W-:-:S04]  /*13550*/  SHF.L.U32 R0, R0, 0x1f, RZ ;  /* 0x0000001f00007819 */ /* 0x000fc800000006ff */
[----:B------:R-:W0:Y:S02]  /*13560*/  SYNCS.PHASECHK.TRANS64.TRYWAIT P0, [R7+URZ+0x2d820], R0 ;  /* 0x02d82000070075a7 */ /* 0x000e24000800017f */
[----:B0-----:R-:W-:Y:S05]  /*13570*/  @!P0 BRA `(.L_x_2206) ;  /* 0x0000003000148947 */ /* 0x001fea0003800000 */
.L_x_2305:
[----:B------:R-:W-:Y:S05]  /*13580*/  BSYNC B0 ;  /* 0x0000000000007941 */ /* 0x000fea0003800000 */
.L_x_2205:
[----:B------:R-:W-:-:S03]  /*13590*/  UMOV UR4, 0xffffffff ;  /* 0xffffffff00047882 */ /* 0x000fc60000000000 */
[----:B------:R-:W-:Y:S05]  /*135a0*/  BRA.DIV UR4, `(.L_x_2207) ;  /* 0x00000032041c7947 */ /* 0x000fea000b800000 */
[----:B0-----:R-:W0:Y:S02]  /*135b0*/  S2R R0, SR_TID.X ;  /* 0x0000000000007919 */ /* 0x001e240000002100 */
[----:B0-----:R-:W-:-:S04]  /*135c0*/  SHF.R.U32.HI R0, RZ, 0x5, R0 ;  /* 0x00000005ff007819 */ /* 0x001fc80000011600 */
[----:B------:R-:W-:-:S05]  /*135d0*/  LOP3.LUT R0, R0, 0x3, RZ, 0xc0, !PT ;  /* 0x0000000300007812 */ /* 0x000fca00078ec0ff */
[----:B------:R0:W1:Y:S02]  /*135e0*/  SHFL.IDX PT, R14, R0, RZ, 0x1f ;  /* 0x00001fff000e7589 */ /* 0x00006400000e0000 */
.L_x_2308:
[----:B-1----:R-:W-:Y:S01]  /*135f0*/  ISETP.NE.AND P0, PT, R14, RZ, PT ;  /* 0x000000ff0e00720c */ /* 0x002fe20003f05270 */
[----:B------:R-:W-:-:S12]  /*13600*/  BSSY B0, `(.L_x_2208) ;  /* 0x0000024000007945 */ /* 0x000fd80003800000 */
[----:B------:R-:W-:Y:S05]  /*13610*/  @P0 BRA `(.L_x_2209) ;  /* 0x0000000000880947 */ /* 0x000fea0003800000 */
[----:B------:R-:W-:-:S03]  /*13620*/  UMOV UR4, 0xffffffff ;  /* 0xffffffff00047882 */ /* 0x000fc60000000000 */
[----:B------:R-:W-:Y:S05]  /*13630*/  BRA.DIV UR4, `(.L_x_2210) ;  /* 0x00000032042c7947 */ /* 0x000fea000b800000 */
[----:B------:R-:W-:-:S13]  /*13640*/  ELECT P6, URZ, PT ;  /* 0x00000000003f782f */ /* 0x000fda00038c0000 */
.L_x_2311:
[----:B------:R-:W-:Y:S05]  /*13650*/  @!P6 BRA `(.L_x_2209) ;  /* 0x000000000078e947 */ /* 0x000fea0003800000 */
[----:B0-----:R-:W2:Y:S02]  /*13660*/  LDL.LU R0, [R1+0x1c] ;  /* 0x00001c0001007983 */ /* 0x001ea40000300800 */
[----:B--2---:R-:W-:-:S04]  /*13670*/  LOP3.LUT R0, R0, 0x2, RZ, 0xfc, !PT ;  /* 0x0000000200007812 */ /* 0x004fc800078efcff */
[----:B------:R-:W-:-:S13]  /*13680*/  ISETP.NE.AND P0, PT, R0, 0x3, PT ;  /* 0x000000030000780c */ /* 0x000fda0003f05270 */
[----:B------:R-:W-:Y:S05]  /*13690*/  @!P0 BRA `(.L_x_2211) ;  /* 0x0000000000048947 */ /* 0x000fea0003800000 */
[----:B------:R-:W-:Y:S01]  /*136a0*/  BPT.TRAP 0x1 ;  /* 0x000000040000795c */ /* 0x000fe20000300000 */
.L_x_2211:
[----:B------:R-:W-:Y:S01]  /*136b0*/  IMAD R5, R24, 0x8, R7 ;  /* 0x0000000818057824 */ /* 0x000fe200078e0207 */
[----:B------:R-:W-:Y:S01]  /*136c0*/  SHF.L.U32 R0, R28, 0x1f, RZ ;  /* 0x0000001f1c007819 */ /* 0x000fe200000006ff */
[----:B------:R-:W-:-:S03]  /*136d0*/  VIADD R24, R24, 0x1 ;  /* 0x0000000118187836 */ /* 0x000fc60000000000 */
[----:B------:R-:W0:Y:S02]  /*136e0*/  SYNCS.PHASECHK.TRANS64.TRYWAIT P1, [R5+URZ+0x2d840], R0 ;  /* 0x02d84000050075a7 */ /* 0x000e24000802017f */
[----:B------:R-:W-:-:S04]  /*136f0*/  ISETP.NE.AND P2, PT, R24, 0x2, PT ;  /* 0x000000021800780c */ /* 0x000fc80003f45270 */
[----:B------:R-:W-:Y:S01]  /*13700*/  SEL R3, RZ, 0x1, P2 ;  /* 0x00000001ff037807 */ /* 0x000fe20001000000 */
[----:B0-----:R-:W-:Y:S08]  /*13710*/  @!P1 BRA `(.L_x_2212) ;  /* 0x0000003000149947 */ /* 0x001ff00003800000 */
.L_x_2312:
[----:B------:R-:W-:Y:S02]  /*13720*/  SEL R24, R24, RZ, P2 ;  /* 0x000000ff18187207 */ /* 0x000fe40001000000 */
[----:B------:R-:W-:Y:S01]  /*13730*/  LOP3.LUT R2, R28, R3, RZ, 0x3c, !PT ;  /* 0x000000031c027212 */ /* 0x000fe200078e3cff */
[----:B------:R-:W-:Y:S06]  /*13740*/  @!P0 BRA `(.L_x_2213) ;  /* 0x0000000000048947 */ /* 0x000fec0003800000 */
[----:B------:R-:W-:Y:S01]  /*13750*/  BPT.TRAP 0x1 ;  /* 0x000000040000795c */ /* 0x000fe20000300000 */
.L_x_2213:
[----:B------:R-:W-:Y:S01]  /*13760*/  IMAD R3, R24, 0x8, R7 ;  /* 0x0000000818037824 */ /* 0x000fe200078e0207 */
[----:B------:R-:W-:-:S04]  /*13770*/  SHF.L.U32 R2, R2, 0x1f, RZ ;  /* 0x0000001f02027819 */ /* 0x000fc800000006ff */
[----:B------:R-:W1:Y:S02]  /*13780*/  SYNCS.PHASECHK.TRANS64.TRYWAIT P1, [R3+URZ+0x2d840], R2 ;  /* 0x02d84002030075a7 */ /* 0x000e64000802017f */
[----:B-1----:R-:W-:Y:S05]  /*13790*/  @!P1 BRA `(.L_x_2214) ;  /* 0x0000003000089947 */ /* 0x002fea0003800000 */
.L_x_2313:
[----:B------:R-:W-:Y:S05]  /*137a0*/  @!P0 BRA `(.L_x_2215) ;  /* 0x0000000000048947 */ /* 0x000fea0003800000 */
[----:B------:R-:W-:Y:S01]  /*137b0*/  BPT.TRAP 0x1 ;  /* 0x000000040000795c */ /* 0x000fe20000300000 */
.L_x_2215:
[----:B------:R-:W2:Y:S02]  /*137c0*/  SYNCS.PHASECHK.TRANS64.TRYWAIT P1, [R5+URZ+0x2d860], R0 ;  /* 0x02d86000050075a7 */ /* 0x000ea4000802017f */
[----:B--2---:R-:W-:Y:S05]  /*137d0*/  @!P1 BRA `(.L_x_2216) ;  /* 0x00000030000c9947 */ /* 0x004fea0003800000 */
.L_x_2314:
[----:B------:R-:W-:Y:S05]  /*137e0*/  @!P0 BRA `(.L_x_2217) ;  /* 0x0000000000048947 */ /* 0x000fea0003800000 */
[----:B------:R-:W-:Y:S01]  /*137f0*/  BPT.TRAP 0x1 ;  /* 0x000000040000795c */ /* 0x000fe20000300000 */
.L_x_2217:
[----:B---3--:R3:W4:Y:S02]  /*13800*/  SYNCS.PHASECHK.TRANS64.TRYWAIT P0, [R3+URZ+0x2d860], R2 ;  /* 0x02d86002030075a7 */ /* 0x008724000800017f */
[----:B----4-:R-:W-:Y:S05]  /*13810*/  @!P0 NANOSLEEP.SYNCS 0x989680 ;  /* 0x009896800000895d */ /* 0x010fea0003900000 */
[----:B------:R-:W4:Y:S02]  /*13820*/  @!P0 SYNCS.PHASECHK.TRANS64 P0, [R3+URZ+0x2d860], R2 ;  /* 0x02d86002030085a7 */ /* 0x000f24000800007f */
[----:B----4-:R-:W-:Y:S05]  /*13830*/  @!P0 BRA `(.L_x_2217) ;  /* 0xfffffffc00f08947 */ /* 0x010fea000383ffff */
.L_x_2209:
[----:B------:R-:W-:Y:S05]  /*13840*/  BSYNC B0 ;  /* 0x0000000000007941 */ /* 0x000fea0003800000 */
.L_x_2208:
[----:B------:R-:W-:Y:S05]  /*13850*/  EXIT ;  /* 0x000000000000794d */ /* 0x000fea0003800000 */
.L_x_2082:
[----:B--2---:R-:W-:-:S04]  /*13860*/  IMAD.U32 R3, RZ, RZ, UR41 ;  /* 0x00000029ff037e24 */ /* 0x004fc8000f8e00ff */
[----:B------:R2:W3:Y:S03]  /*13870*/  SYNCS.PHASECHK.TRANS64.TRYWAIT P1, [R3+URZ+0x2d800], R0 ;  /* 0x02d80000030075a7 */ /* 0x0004e6000802017f */
[----:B---3--:R-:W-:Y:S05]  /*13880*/  @!P1 NANOSLEEP.SYNCS 0x989680 ;  /* 0x009896800000995d */ /* 0x008fea0003900000 */
[----:B------:R-:W3:Y:S02]  /*13890*/  @!P1 SYNCS.PHASECHK.TRANS64 P1, [R3+URZ+0x2d800], R0 ;  /* 0x02d80000030095a7 */ /* 0x000ee4000802007f */
[----:B---3--:R-:W-:Y:S05]  /*138a0*/  @!P1 BRA `(.L_x_2082) ;  /* 0xfffffffc00ec9947 */ /* 0x008fea000383ffff */
[----:B------:R-:W-:Y:S05]  /*138b0*/  BRA `(.L_x_2218) ;  /* 0xfffffee000d07947 */ /* 0x000fea000383ffff */
.L_x_2086:
[----:B---3--:R3:W4:Y:S02]  /*138c0*/  SYNCS.PHASECHK.TRANS64.TRYWAIT P1, [R0+URZ+0x2d830], R3 ;  /* 0x02d83003000075a7 */ /* 0x008724000802017f */
[----:B----4-:R-:W-:Y:S05]  /*138d0*/  @!P1 NANOSLEEP.SYNCS 0x989680 ;  /* 0x009896800000995d */ /* 0x010fea0003900000 */
[----:B------:R-:W4:Y:S02]  /*138e0*/  @!P1 SYNCS.PHASECHK.TRANS64 P1, [R0+URZ+0x2d830], R3 ;  /* 0x02d83003000095a7 */ /* 0x000f24000802007f */
[----:B----4-:R-:W-:Y:S05]  /*138f0*/  @!P1 BRA `(.L_x_2086) ;  /* 0xfffffffc00f09947 */ /* 0x010fea000383ffff */
[----:B------:R-:W-:Y:S05]  /*13900*/  BRA `(.L_x_2085) ;  /* 0xfffffee000e87947 */ /* 0x000fea000383ffff */
.L_x_2092:
[----:B-1----:R-:W-:-:S04]  /*13910*/  IMAD.U32 R7, RZ, RZ, UR7 ;  /* 0x00000007ff077e24 */ /* 0x002fc8000f8e00ff */
[----:B------:R1:W2:Y:S03]  /*13920*/  SYNCS.PHASECHK.TRANS64.TRYWAIT P1, [R7+URZ+0x2d830], R6 ;  /* 0x02d83006070075a7 */ /* 0x0002a6000802017f */
[----:B--2---:R-:W-:Y:S05]  /*13930*/  @!P1 NANOSLEEP.SYNCS 0x989680 ;  /* 0x009896800000995d */ /* 0x004fea0003900000 */
[----:B------:R-:W2:Y:S02]  /*13940*/  @!P1 SYNCS.PHASECHK.TRANS64 P1, [R7+URZ+0x2d830], R6 ;  /* 0x02d83006070095a7 */ /* 0x000ea4000802007f */
[----:B--2---:R-:W-:Y:S05]  /*13950*/  @!P1 BRA `(.L_x_2092) ;  /* 0xfffffffc00ec9947 */ /* 0x004fea000383ffff */
[----:B------:R-:W-:Y:S05]  /*13960*/  BRA `(.L_x_2089) ;  /* 0xffffff0c00b87947 */ /* 0x000fea000383ffff */
.L_x_2096:
[----:B-1----:R-:W-:-:S04]  /*13970*/  IMAD.U32 R7, RZ, RZ, UR7 ;  /* 0x00000007ff077e24 */ /* 0x002fc8000f8e00ff */
[----:B------:R1:W2:Y:S03]  /*13980*/  SYNCS.PHASECHK.TRANS64.TRYWAIT P1, [R7+URZ+0x2d850], R6 ;  /* 0x02d85006070075a7 */ /* 0x0002a6000802017f */
[----:B--2---:R-:W-:Y:S05]  /*13990*/  @!P1 NANOSLEEP.SYNCS 0x989680 ;  /* 0x009896800000995d */ /* 0x004fea0003900000 */
[----:B------:R-:W2:Y:S02]  /*139a0*/  @!P1 SYNCS.PHASECHK.TRANS64 P1, [R7+URZ+0x2d850], R6 ;  /* 0x02d85006070095a7 */ /* 0x000ea4000802007f */
[----:B--2---:R-:W-:Y:S05]  /*139b0*/  @!P1 BRA `(.L_x_2096) ;  /* 0xfffffffc00ec9947 */ /* 0x004fea000383ffff */
[----:B------:R-:W-:Y:S05]  /*139c0*/  BRA `(.L_x_2093) ;  /* 0xffffff1000607947 */ /* 0x000fea000383ffff */
.L_x_2104:
[----:B-1----:R-:W-:-:S04]  /*139d0*/  IMAD.U32 R7, RZ, RZ, UR7 ;  /* 0x00000007ff077e24 */ /* 0x002fc8000f8e00ff */
[----:B------:R1:W2:Y:S03]  /*139e0*/  SYNCS.PHASECHK.TRANS64.TRYWAIT P1, [R7+URZ+0x2d830], R6 ;  /* 0x02d83006070075a7 */ /* 0x0002a6000802017f */
[----:B--2---:R-:W-:Y:S05]  /*139f0*/  @!P1 NANOSLEEP.SYNCS 0x989680 ;  /* 0x009896800000995d */ /* 0x004fea0003900000 */
[----:B------:R-:W2:Y:S02]  /*13a00*/  @!P1 SYNCS.PHASECHK.TRANS64 P1, [R7+URZ+0x2d830], R6 ;  /* 0x02d83006070095a7 */ /* 0x000ea4000802007f */
[----:B--2---:R-:W-:Y:S05]  /*13a10*/  @!P1 BRA `(.L_x_2104) ;  /* 0xfffffffc00ec9947 */ /* 0x004fea000383ffff */
[----:B------:R-:W-:Y:S05]  /*13a20*/  BRA `(.L_x_2101) ;  /* 0xffffff40001c7947 */ /* 0x000fea000383ffff */
.L_x_2108:
[----:B-1----:R-:W-:-:S04]  /*13a30*/  IMAD.U32 R7, RZ, RZ, UR7 ;  /* 0x00000007ff077e24 */ /* 0x002fc8000f8e00ff */
[----:B------:R1:W2:Y:S03]  /*13a40*/  SYNCS.PHASECHK.TRANS64.TRYWAIT P1, [R7+URZ+0x2d850], R6 ;  /* 0x02d85006070075a7 */ /* 0x0002a6000802017f */
[----:B--2---:R-:W-:Y:S05]  /*13a50*/  @!P1 NANOSLEEP.SYNCS 0x989680 ;  /* 0x009896800000995d */ /* 0x004fea0003900000 */
[----:B------:R-:W2:Y:S02]  /*13a60*/  @!P1 SYNCS.PHASECHK.TRANS64 P1, [R7+URZ+0x2d850], R6 ;  /* 0x02d85006070095a7 */ /* 0x000ea4000802007f */
[----:B--2---:R-:W-:Y:S05]  /*13a70*/  @!P1 BRA `(.L_x_2108) ;  /* 0xfffffffc00ec9947 */ /* 0x004fea000383ffff */
[----:B------:R-:W-:Y:S05]  /*13a80*/  BRA `(.L_x_2105) ;  /* 0xffffff4000c47947 */ /* 0x000fea000383ffff */
.L_x_2115:
[----:B-1----:R-:W-:-:S04]  /*13a90*/  IMAD.U32 R5, RZ, RZ, UR4 ;  /* 0x00000004ff057e24 */ /* 0x002fc8000f8e00ff */
[----:B------:R1:W2:Y:S03]  /*13aa0*/  SYNCS.PHASECHK.TRANS64.TRYWAIT P1, [R5+URZ+0x2d850], R4 ;  /* 0x02d85004050075a7 */ /* 0x0002a6000802017f */
[----:B--2---:R-:W-:Y:S05]  /*13ab0*/  @!P1 NANOSLEEP.SYNCS 0x989680 ;  /* 0x009896800000995d */ /* 0x004fea0003900000 */
[----:B------:R-:W2:Y:S02]  /*13ac0*/  @!P1 SYNCS.PHASECHK.TRANS64 P1, [R5+URZ+0x2d850], R4 ;  /* 0x02d85004050095a7 */ /* 0x000ea4000802007f */
[----:B--2---:R-:W-:Y:S05]  /*13ad0*/  @!P1 BRA `(.L_x_2115) ;  /* 0xfffffffc00ec9947 */ /* 0x004fea000383ffff */
[----:B------:R-:W-:Y:S05]  /*13ae0*/  BRA `(.L_x_2114) ;  /* 0xffffff6400f47947 */ /* 0x000fea000383ffff */
.L_x_2155:
[----:B------:R-:W1:Y:S01]  /*13af0*/  S2R R21, SR_TID.X ;  /* 0x0000000000157919 */ /* 0x000e620000002100 */
[----:B------:R-:W-:Y:S01]  /*13b00*/  BSSY B0, `(.L_x_2219) ;  /* 0x000000a000007945 */ /* 0x000fe20003800000 */
[----:B------:R-:W-:Y:S02]  /*13b10*/  IMAD.MOV.U32 R12, RZ, RZ, RZ ;  /* 0x000000ffff0c7224 */ /* 0x000fe400078e00ff */
[----:B------:R-:W-:Y:S02]  /*13b20*/  IMAD.MOV.U32 R11, RZ, RZ, 0x1f ;  /* 0x0000001fff0b7424 */ /* 0x000fe400078e00ff */
[----:B------:R-:W-:Y:S01]  /*13b30*/  IMAD.MOV.U32 R15, RZ, RZ, -0x1 ;  /* 0xffffffffff0f7424 */ /* 0x000fe200078e00ff */
[----:B-1----:R-:W-:-:S04]  /*13b40*/  SHF.R.U32.HI R5, RZ, 0x5, R21 ;  /* 0x00000005ff057819 */ /* 0x002fc80000011615 */
[----:B------:R-:W-:-:S04]  /*13b50*/  LOP3.LUT R5, R5, 0x3, RZ, 0xc0, !PT ;  /* 0x0000000305057812 */ /* 0x000fc800078ec0ff */
[----:B------:R-:W-:-:S07]  /*13b60*/  MOV R13, R5 ;  /* 0x00000005000d7202 */ /* 0x000fce0000000f00 */
[----:B0----5:R-:W-:Y:S05]  /*13b70*/  WARPSYNC.COLLECTIVE R15, `(.L_x_2220) ;  /* 0x000000000f087348 */ /* 0x021fea0003c00000 */
[----:B------:R1:W2:Y:S02]  /*13b80*/  SHFL.IDX P6, R14, R13, R12, R11 ;  /* 0x0000000c0d0e7389 */ /* 0x0002a400000c000b */
[----:B012--5:R-:W-:Y:S01]  /*13b90*/  ENDCOLLECTIVE ;  /* 0x000000000000791b */ /* 0x027fe20003800000 */
.L_x_2220:
[----:B------:R-:W-:Y:S05]  /*13ba0*/  BSYNC B0 ;  /* 0x0000000000007941 */ /* 0x000fea0003800000 */
.L_x_2219:
[----:B------:R-:W-:Y:S05]  /*13bb0*/  BRA `(.L_x_2221) ;  /* 0xffffffbc001c7947 */ /* 0x000fea000383ffff */
.L_x_2158:
[----:B0-----:R0:W1:Y:S02]  /*13bc0*/  SYNCS.PHASECHK.TRANS64.TRYWAIT P0, [R2+URZ+0x2d840], R3 ;  /* 0x02d84003020075a7 */ /* 0x001064000800017f */
[----:B-1----:R-:W-:Y:S05]  /*13bd0*/  @!P0 NANOSLEEP.SYNCS 0x989680 ;  /* 0x009896800000895d */ /* 0x002fea0003900000 */
[----:B------:R-:W1:Y:S02]  /*13be0*/  @!P0 SYNCS.PHASECHK.TRANS64 P0, [R2+URZ+0x2d840], R3 ;  /* 0x02d84003020085a7 */ /* 0x000e64000800007f */
[----:B-1----:R-:W-:Y:S05]  /*13bf0*/  @!P0 BRA `(.L_x_2158) ;  /* 0xfffffffc00f08947 */ /* 0x002fea000383ffff */
[----:B------:R-:W-:Y:S05]  /*13c00*/  BRA `(.L_x_2222) ;  /* 0xffffffbc00847947 */ /* 0x000fea000383ffff */
.L_x_2159:
        /* <DEDUP_REMOVED lines=8> */
.L_x_2224:
[----:B------:R-:W-:Y:S05]  /*13c90*/  BSYNC B0 ;  /* 0x0000000000007941 */ /* 0x000fea0003800000 */
.L_x_2223:
        /* <DEDUP_REMOVED lines=9> */
.L_x_2225:
[----:B------:R-:W-:Y:S02]  /*13d30*/  IMAD.MOV.U32 R13, RZ, RZ, R6 ;  /* 0x000000ffff0d7224 */ /* 0x000fe400078e0006 */
[----:B------:R-:W-:Y:S02]  /*13d40*/  IMAD.MOV.U32 R12, RZ, RZ, 0x1 ;  /* 0x00000001ff0c7424 */ /* 0x000fe400078e00ff */
[----:B------:R-:W-:-:S07]  /*13d50*/  IMAD.MOV.U32 R5, RZ, RZ, R14 ;  /* 0x000000ffff057224 */ /* 0x000fce00078e000e */
[----:B------:R-:W-:Y:S05]  /*13d60*/  WARPSYNC.COLLECTIVE R15, `(.L_x_2226) ;  /* 0x000000000f087348 */ /* 0x000fea0003c00000 */
[----:B------:R0:W1:Y:S02]  /*13d70*/  SHFL.IDX P6, R14, R13, R12, R11 ;  /* 0x0000000c0d0e7389 */ /* 0x00006400000c000b */
[----:B01----:R-:W-:Y:S01]  /*13d80*/  ENDCOLLECTIVE ;  /* 0x000000000000791b */ /* 0x003fe20003800000 */
.L_x_2226:
        /* <DEDUP_REMOVED lines=17> */
.L_x_2227:
[----:B------:R-:W-:Y:S02]  /*13ea0*/  @P1 IMAD R8, R7, 0x2, R22 ;  /* 0x0000000207081824 */ /* 0x000fe400078e0216 */
[----:B------:R-:W-:Y:S02]  /*13eb0*/  IMAD.MOV.U32 R13, RZ, RZ, R6 ;  /* 0x000000ffff0d7224 */ /* 0x000fe400078e0006 */
[----:B------:R-:W-:Y:S01]  /*13ec0*/  IMAD.MOV.U32 R12, RZ, RZ, 0x2 ;  /* 0x00000002ff0c7424 */ /* 0x000fe200078e00ff */
[----:B------:R-:W-:-:S07]  /*13ed0*/  MOV R5, R14 ;  /* 0x0000000e00057202 */ /* 0x000fce0000000f00 */
[----:B------:R-:W-:Y:S05]  /*13ee0*/  WARPSYNC.COLLECTIVE R15, `(.L_x_2228) ;  /* 0x000000000f087348 */ /* 0x000fea0003c00000 */
[----:B------:R0:W1:Y:S02]  /*13ef0*/  SHFL.IDX P6, R14, R13, R12, R11 ;  /* 0x0000000c0d0e7389 */ /* 0x00006400000c000b */
[----:B01----:R-:W-:Y:S01]  /*13f00*/  ENDCOLLECTIVE ;  /* 0x000000000000791b */ /* 0x003fe20003800000 */
.L_x_2228:
        /* <DEDUP_REMOVED lines=17> */
.L_x_2229:
[----:B------:R-:W-:Y:S01]  /*14020*/  @P1 IMAD R8, R7, 0x2, R22 ;  /* 0x0000000207081824 */ /* 0x000fe200078e0216 */
[----:B------:R-:W-:Y:S01]  /*14030*/  MOV R13, R6 ;  /* 0x00000006000d7202 */ /* 0x000fe20000000f00 */
[----:B------:R-:W-:Y:S02]  /*14040*/  IMAD.MOV.U32 R12, RZ, RZ, 0x3 ;  /* 0x00000003ff0c7424 */ /* 0x000fe400078e00ff */
[----:B------:R-:W-:-:S07]  /*14050*/  IMAD.MOV.U32 R5, RZ, RZ, R14 ;  /* 0x000000ffff057224 */ /* 0x000fce00078e000e */
[----:B------:R-:W-:Y:S05]  /*14060*/  WARPSYNC.COLLECTIVE R15, `(.L_x_2230) ;  /* 0x000000000f087348 */ /* 0x000fea0003c00000 */
[----:B------:R0:W1:Y:S02]  /*14070*/  SHFL.IDX P6, R14, R13, R12, R11 ;  /* 0x0000000c0d0e7389 */ /* 0x00006400000c000b */
[----:B01----:R-:W-:Y:S01]  /*14080*/  ENDCOLLECTIVE ;  /* 0x000000000000791b */ /* 0x003fe20003800000 */
.L_x_2230:
        /* <DEDUP_REMOVED lines=10> */
.L_x_2231:
        /* <DEDUP_REMOVED lines=8> */
.L_x_2164:
[----:B------:R0:W5:Y:S01]  /*141b0*/  LDL R9, [R1+0x18] ;  /* 0x0000180001097983 */ /* 0x0001620000100800 */
[----:B------:R-:W-:Y:S02]  /*141c0*/  IMAD.MOV.U32 R13, RZ, RZ, R0 ;  /* 0x000000ffff0d7224 */ /* 0x000fe400078e0000 */
[----:B------:R-:W-:Y:S02]  /*141d0*/  IMAD.MOV.U32 R12, RZ, RZ, RZ ;  /* 0x000000ffff0c7224 */ /* 0x000fe400078e00ff */
[----:B------:R-:W-:Y:S02]  /*141e0*/  IMAD.MOV.U32 R11, RZ, RZ, 0x1c1f ;  /* 0x00001c1fff0b7424 */ /* 0x000fe400078e00ff */
[----:B------:R-:W-:Y:S02]  /*141f0*/  IMAD.MOV.U32 R15, RZ, RZ, -0x1 ;  /* 0xffffffffff0f7424 */ /* 0x000fe400078e00ff */
[----:B-----5:R-:W-:Y:S02]  /*14200*/  IMAD R2, R27, R10, RZ ;  /* 0x0000000a1b027224 */ /* 0x020fe400078e02ff */
[----:B0-----:R-:W-:-:S07]  /*14210*/  IMAD R17, R17, 0xc0, R21 ;  /* 0x000000c011117824 */ /* 0x001fce00078e0215 */
[----:B------:R-:W-:Y:S05]  /*14220*/  WARPSYNC.COLLECTIVE R15, `(.L_x_2233) ;  /* 0x000000000f087348 */ /* 0x000fea0003c00000 */
[----:B------:R0:W1:Y:S02]  /*14230*/  SHFL.IDX P6, R14, R13, R12, R11 ;  /* 0x0000000c0d0e7389 */ /* 0x00006400000c000b */
[----:B01----:R-:W-:Y:S01]  /*14240*/  ENDCOLLECTIVE ;  /* 0x000000000000791b */ /* 0x003fe20003800000 */
.L_x_2233:
[----:B------:R-:W-:Y:S02]  /*14250*/  ISETP.GE.AND P2, PT, R17, R2, PT ;  /* 0x000000021100720c */ /* 0x000fe40003f46270 */
[----:B------:R-:W-:Y:S01]  /*14260*/  MOV R13, R4 ;  /* 0x00000004000d7202 */ /* 0x000fe20000000f00 */
[----:B------:R-:W-:-:S10]  /*14270*/  IMAD.MOV.U32 R6, RZ, RZ, R14 ;  /* 0x000000ffff067224 */ /* 0x000fd400078e000e */
[----:B------:R-:W-:Y:S05]  /*14280*/  WARPSYNC.COLLECTIVE R15, `(.L_x_2234) ;  /* 0x000000000f087348 */ /* 0x000fea0003c00000 */
[----:B------:R0:W1:Y:S02]  /*14290*/  SHFL.IDX P6, R14, R13, R12, R11 ;  /* 0x0000000c0d0e7389 */ /* 0x00006400000c000b */
[----:B01----:R-:W-:Y:S01]  /*142a0*/  ENDCOLLECTIVE ;  /* 0x000000000000791b */ /* 0x003fe20003800000 */
.L_x_2234:
[----:B------:R-:W-:Y:S02]  /*142b0*/  IMAD.MOV.U32 R13, RZ, RZ, R0 ;  /* 0x000000ffff0d7224 */ /* 0x000fe400078e0000 */
[----:B------:R-:W-:Y:S02]  /*142c0*/  IMAD.MOV.U32 R12, RZ, RZ, 0x1 ;  /* 0x00000001ff0c7424 */ /* 0x000fe400078e00ff */
[----:B------:R-:W-:-:S07]  /*142d0*/  IMAD.MOV.U32 R5, RZ, RZ, R14 ;  /* 0x000000ffff057224 */ /* 0x000fce00078e000e */
[----:B------:R-:W-:Y:S05]  /*142e0*/  WARPSYNC.COLLECTIVE R15, `(.L_x_2235) ;  /* 0x000000000f087348 */ /* 0x000fea0003c00000 */
[----:B------:R0:W1:Y:S02]  /*142f0*/  SHFL.IDX P6, R14, R13, R12, R11 ;  /* 0x0000000c0d0e7389 */ /* 0x00006400000c000b */
[----:B01----:R-:W-:Y:S01]  /*14300*/  ENDCOLLECTIVE ;  /* 0x000000000000791b */ /* 0x003fe20003800000 */
.L_x_2235:
        /* <DEDUP_REMOVED lines=17> */
.L_x_2236:
[----:B------:R-:W-:Y:S02]  /*14420*/  IMAD.MOV.U32 R13, RZ, RZ, R0 ;  /* 0x000000ffff0d7224 */ /* 0x000fe400078e0000 */
[----:B------:R-:W-:Y:S01]  /*14430*/  IMAD.MOV.U32 R12, RZ, RZ, 0x2 ;  /* 0x00000002ff0c7424 */ /* 0x000fe200078e00ff */
[----:B------:R-:W-:-:S07]  /*14440*/  MOV R5, R14 ;  /* 0x0000000e00057202 */ /* 0x000fce0000000f00 */
[----:B------:R-:W-:Y:S05]  /*14450*/  WARPSYNC.COLLECTIVE R15, `(.L_x_2237) ;  /* 0x000000000f087348 */ /* 0x000fea0003c00000 */
[----:B------:R0:W1:Y:S02]  /*14460*/  SHFL.IDX P6, R14, R13, R12, R11 ;  /* 0x0000000c0d0e7389 */ /* 0x00006400000c000b */
[----:B01----:R-:W-:Y:S01]  /*14470*/  ENDCOLLECTIVE ;  /* 0x000000000000791b */ /* 0x003fe20003800000 */
.L_x_2237:
        /* <DEDUP_REMOVED lines=16> */
.L_x_2238:
[----:B------:R-:W-:Y:S02]  /*14580*/  IMAD.MOV.U32 R13, RZ, RZ, R0 ;  /* 0x000000ffff0d7224 */ /* 0x000fe400078e0000 */
[----:B------:R-:W-:Y:S02]  /*14590*/  IMAD.MOV.U32 R12, RZ, RZ, 0x3 ;  /* 0x00000003ff0c7424 */ /* 0x000fe400078e00ff */
[----:B------:R-:W-:-:S07]  /*145a0*/  IMAD.MOV.U32 R5, RZ, RZ, R14 ;  /* 0x000000ffff057224 */ /* 0x000fce00078e000e */
[----:B------:R-:W-:Y:S05]  /*145b0*/  WARPSYNC.COLLECTIVE R15, `(.L_x_2239) ;  /* 0x000000000f087348 */ /* 0x000fea0003c00000 */
[----:B------:R0:W1:Y:S02]  /*145c0*/  SHFL.IDX P6, R14, R13, R12, R11 ;  /* 0x0000000c0d0e7389 */ /* 0x00006400000c000b */
[----:B01----:R-:W-:Y:S01]  /*145d0*/  ENDCOLLECTIVE ;  /* 0x000000000000791b */ /* 0x003fe20003800000 */
.L_x_2239:
[----:B------:R-:W-:-:S04]  /*145e0*/  @!P2 LEA R5, P4, R20, R5, 0x1 ;  /* 0x000000051405a211 */ /* 0x000fc800078808ff */
[----:B------:R-:W-:Y:S01]  /*145f0*/  @!P2 MOV R6, R5 ;  /* 0x000000050006a202 */ /* 0x000fe20000000f00 */
[----:B------:R-:W-:Y:S02]  /*14600*/  @!P2 IMAD.X R7, RZ, RZ, R7, P4 ;  /* 0x000000ffff07a224 */ /* 0x000fe400020e0607 */
[----:B------:R-:W-:-:S03]  /*14610*/  VIADD R5, R17, 0x60 ;  /* 0x0000006011057836 */ /* 0x000fc60000000000 */
[----:B------:R-:W-:Y:S01]  /*14620*/  @!PT LDS RZ, [RZ] ;  /* 0x00000000fffff984 */ /* 0x000fe20000000800 */
[----:B------:R-:W-:Y:S01]  /*14630*/  @!PT LDS RZ, [RZ] ;  /* 0x00000000fffff984 */ /* 0x000fe20000000800 */
[----:B------:R-:W-:Y:S01]  /*14640*/  @!PT LDS RZ, [RZ] ;  /* 0x00000000fffff984 */ /* 0x000fe20000000800 */
[----:B------:R0:W-:Y:S01]  /*14650*/  @!P2 LDGSTS.E.BYPASS.LTC128B.128 [R9+0xd400], desc[UR36][R6.64], !P3 ;  /* 0x0d4000000609afae */ /* 0x0001e2000d901d64 */
[----:B------:R-:W-:-:S03]  /*14660*/  IMAD.MOV.U32 R13, RZ, RZ, R4 ;  /* 0x000000ffff0d7224 */ /* 0x000fc600078e0004 */
[----:B------:R0:W-:Y:S04]  /*14670*/  @!P2 LDGSTS.E.BYPASS.LTC128B.128 [R9+0x10400], desc[UR36][R6.64+0x40], !P0 ;  /* 0x104000400609afae */ /* 0x0001e8000c101d64 */
[----:B------:R0:W-:Y:S01]  /*14680*/  @!P2 LDGSTS.E.BYPASS.LTC128B.128 [R9+0x13400], desc[UR36][R6.64+0x80], !P1 ;  /* 0x134000800609afae */ /* 0x0001e2000c901d64 */
[----:B------:R-:W-:Y:S01]  /*14690*/  ISETP.GE.AND P2, PT, R5, R2, PT ;  /* 0x000000020500720c */ /* 0x000fe20003f46270 */
[----:B------:R-:W-:-:S12]  /*146a0*/  IMAD.MOV.U32 R0, RZ, RZ, R14 ;  /* 0x000000ffff007224 */ /* 0x000fd800078e000e */
[----:B0-----:R-:W-:Y:S05]  /*146b0*/  WARPSYNC.COLLECTIVE R15, `(.L_x_2240) ;  /* 0x000000000f087348 */ /* 0x001fea0003c00000 */
[----:B------:R1:W2:Y:S02]  /*146c0*/  SHFL.IDX P6, R14, R13, R12, R11 ;  /* 0x0000000c0d0e7389 */ /* 0x0002a400000c000b */
[----:B012---:R-:W-:Y:S01]  /*146d0*/  ENDCOLLECTIVE ;  /* 0x000000000000791b */ /* 0x007fe20003800000 */
.L_x_2240:
[----:B------:R-:W-:Y:S01]  /*146e0*/  MOV R13, R3 ;  /* 0x00000003000d7202 */ /* 0x000fe20000000f00 */
[----:B------:R-:W-:Y:S02]  /*146f0*/  IMAD.MOV.U32 R12, RZ, RZ, RZ ;  /* 0x000000ffff0c7224 */ /* 0x000fe400078e00ff */
[----:B------:R-:W-:-:S07]  /*14700*/  IMAD.MOV.U32 R4, RZ, RZ, R14 ;  /* 0x000000ffff047224 */ /* 0x000fce00078e000e */
[----:B------:R-:W-:Y:S05]  /*14710*/  WARPSYNC.COLLECTIVE R15, `(.L_x_2241) ;  /* 0x000000000f087348 */ /* 0x000fea0003c00000 */
[----:B------:R0:W1:Y:S02]  /*14720*/  SHFL.IDX P6, R14, R13, R12, R11 ;  /* 0x0000000c0d0e7389 */ /* 0x00006400000c000b */
[----:B01----:R-:W-:Y:S01]  /*14730*/  ENDCOLLECTIVE ;  /* 0x000000000000791b */ /* 0x003fe20003800000 */
.L_x_2241:
[----:B------:R-:W-:-:S05]  /*14740*/  @!P2 LEA R4, P4, R20, R4, 0x1 ;  /* 0x000000041404a211 */ /* 0x000fca00078808ff */
[----:B------:R-:W-:-:S04]  /*14750*/  @!P2 IMAD.X R0, RZ, RZ, R0, P4 ;  /* 0x000000ffff00a224 */ /* 0x000fc800020e0600 */
        /* <DEDUP_REMOVED lines=14> */
.L_x_2242:
[----:B------:R-:W-:Y:S02]  /*14840*/  IMAD.MOV.U32 R13, RZ, RZ, R3 ;  /* 0x000000ffff0d7224 */ /* 0x000fe400078e0003 */
[----:B------:R-:W-:Y:S02]  /*14850*/  IMAD.MOV.U32 R12, RZ, RZ, 0x1 ;  /* 0x00000001ff0c7424 */ /* 0x000fe400078e00ff */
[----:B------:R-:W-:-:S07]  /*14860*/  IMAD.MOV.U32 R4, RZ, RZ, R14 ;  /* 0x000000ffff047224 */ /* 0x000fce00078e000e */
[----:B------:R-:W-:Y:S05]  /*14870*/  WARPSYNC.COLLECTIVE R15, `(.L_x_2243) ;  /* 0x000000000f087348 */ /* 0x000fea0003c00000 */
[----:B------:R0:W1:Y:S02]  /*14880*/  SHFL.IDX P6, R14, R13, R12, R11 ;  /* 0x0000000c0d0e7389 */ /* 0x00006400000c000b */
[----:B01----:R-:W-:Y:S01]  /*14890*/  ENDCOLLECTIVE ;  /* 0x000000000000791b */ /* 0x003fe20003800000 */
.L_x_2243:
        /* <DEDUP_REMOVED lines=14> */
.L_x_2244:
[----:B------:R-:W-:Y:S01]  /*14980*/  IMAD.MOV.U32 R8, RZ, RZ, R14 ;  /* 0x000000ffff087224 */ /* 0x000fe200078e000e */
[----:B------:R-:W-:Y:S06]  /*14990*/  BRA `(.L_x_2245) ;  /* 0xffffffc000607947 */ /* 0x000fec000383ffff */
.L_x_2167:
[----:B-1----:R1:W2:Y:S02]  /*149a0*/  SYNCS.PHASECHK.TRANS64.TRYWAIT P0, [R22+URZ+0x2d820], R0 ;  /* 0x02d82000160075a7 */ /* 0x0022a4000800017f */
[----:B--2---:R-:W-:Y:S05]  /*149b0*/  @!P0 NANOSLEEP.SYNCS 0x989680 ;  /* 0x009896800000895d */ /* 0x004fea0003900000 */
[----:B------:R-:W2:Y:S02]  /*149c0*/  @!P0 SYNCS.PHASECHK.TRANS64 P0, [R22+URZ+0x2d820], R0 ;  /* 0x02d82000160085a7 */ /* 0x000ea4000800007f */
[----:B--2---:R-:W-:Y:S05]  /*149d0*/  @!P0 BRA `(.L_x_2167) ;  /* 0xfffffffc00f08947 */ /* 0x004fea000383ffff */
[----:B------:R-:W-:Y:S05]  /*149e0*/  BRA `(.L_x_2246) ;  /* 0xffffffc000c87947 */ /* 0x000fea000383ffff */
.L_x_2172:
[----:B0-----:R0:W1:Y:S02]  /*149f0*/  SYNCS.PHASECHK.TRANS64.TRYWAIT P0, [R5+URZ+0x2d840], R0 ;  /* 0x02d84000050075a7 */ /* 0x001064000800017f */
[----:B-1----:R-:W-:Y:S05]  /*14a00*/  @!P0 NANOSLEEP.SYNCS 0x989680 ;  /* 0x009896800000895d */ /* 0x002fea0003900000 */
[----:B------:R-:W1:Y:S02]  /*14a10*/  @!P0 SYNCS.PHASECHK.TRANS64 P0, [R5+URZ+0x2d840], R0 ;  /* 0x02d84000050085a7 */ /* 0x000e64000800007f */
[----:B-1----:R-:W-:Y:S05]  /*14a20*/  @!P0 BRA `(.L_x_2172) ;  /* 0xfffffffc00f08947 */ /* 0x002fea000383ffff */
[----:B------:R-:W-:Y:S05]  /*14a30*/  BRA `(.L_x_2247) ;  /* 0xffffffc400bc7947 */ /* 0x000fea000383ffff */
.L_x_2173:
        /* <DEDUP_REMOVED lines=8> */
.L_x_2249:
[----:B------:R-:W-:Y:S05]  /*14ac0*/  BSYNC B1 ;  /* 0x0000000000017941 */ /* 0x000fea0003800000 */
.L_x_2248:
[----:B------:R0:W-:Y:S04]  /*14ad0*/  STL [R1+0x44], R4 ;  /* 0x0000440401007387 */ /* 0x0001e80000100800 */
[----:B0-----:R0:W5:Y:S01]  /*14ae0*/  LDL.LU R4, [R1] ;  /* 0x0000000001047983 */ /* 0x0011620000300800 */
[----:B------:R-:W-:Y:S02]  /*14af0*/  IMAD.MOV.U32 R13, RZ, RZ, R7 ;  /* 0x000000ffff0d7224 */ /* 0x000fe400078e0007 */
[----:B------:R-:W-:Y:S01]  /*14b00*/  IMAD.MOV.U32 R12, RZ, RZ, RZ ;  /* 0x000000ffff0c7224 */ /* 0x000fe200078e00ff */
[----:B------:R-:W1:Y:S01]  /*14b10*/  S2R R21, SR_TID.X ;  /* 0x0000000000157919 */ /* 0x000e620000002100 */
[----:B------:R-:W-:Y:S02]  /*14b20*/  IMAD.MOV.U32 R11, RZ, RZ, 0x1c1f ;  /* 0x00001c1fff0b7424 */ /* 0x000fe400078e00ff */
[----:B------:R-:W-:-:S02]  /*14b30*/  IMAD.MOV.U32 R15, RZ, RZ, -0x1 ;  /* 0xffffffffff0f7424 */ /* 0x000fc400078e00ff */
[----:B------:R-:W-:Y:S02]  /*14b40*/  IMAD.MOV.U32 R3, RZ, RZ, R14 ;  /* 0x000000ffff037224 */ /* 0x000fe400078e000e */
[----:B0-----:R-:W-:-:S07]  /*14b50*/  IMAD R6, R6, 0x2, R22 ;  /* 0x0000000206067824 */ /* 0x001fce00078e0216 */
[----:B-1---5:R-:W-:Y:S05]  /*14b60*/  WARPSYNC.COLLECTIVE R15, `(.L_x_2250) ;  /* 0x000000000f087348 */ /* 0x022fea0003c00000 */
[----:B------:R0:W2:Y:S02]  /*14b70*/  SHFL.IDX P6, R14, R13, R12, R11 ;  /* 0x0000000c0d0e7389 */ /* 0x0000a400000c000b */
[----:B012--5:R-:W-:Y:S01]  /*14b80*/  ENDCOLLECTIVE ;  /* 0x000000000000791b */ /* 0x027fe20003800000 */
.L_x_2250:
[----:B------:R-:W-:Y:S02]  /*14b90*/  IMAD.MOV.U32 R13, RZ, RZ, R9 ;  /* 0x000000ffff0d7224 */ /* 0x000fe400078e0009 */
[----:B------:R-:W-:Y:S01]  /*14ba0*/  IMAD.MOV.U32 R12, RZ, RZ, 0x1 ;  /* 0x00000001ff0c7424 */ /* 0x000fe200078e00ff */
[----:B------:R-:W-:Y:S01]  /*14bb0*/  SHF.L.U32 R21, R21, 0x3, RZ ;  /* 0x0000000315157819 */ /* 0x000fe200000006ff */
[----:B------:R-:W-:-:S07]  /*14bc0*/  IMAD.MOV.U32 R2, RZ, RZ, R14 ;  /* 0x000000ffff027224 */ /* 0x000fce00078e000e */
[----:B------:R-:W-:Y:S05]  /*14bd0*/  WARPSYNC.COLLECTIVE R15, `(.L_x_2251) ;  /* 0x000000000f087348 */ /* 0x000fea0003c00000 */
[----:B------:R0:W1:Y:S02]  /*14be0*/  SHFL.IDX P6, R14, R13, R12, R11 ;  /* 0x0000000c0d0e7389 */ /* 0x00006400000c000b */
[----:B01----:R-:W-:Y:S01]  /*14bf0*/  ENDCOLLECTIVE ;  /* 0x000000000000791b */ /* 0x003fe20003800000 */
.L_x_2251:
[----:B------:R-:W-:-:S05]  /*14c00*/  LOP3.LUT R21, R21, 0x18, RZ, 0xc0, !PT ;  /* 0x0000001815157812 */ /* 0x000fca00078ec0ff */
[----:B------:R-:W-:-:S05]  /*14c10*/  IMAD.SHL.U32 R0, R21, 0x2, RZ ;  /* 0x0000000215007824 */ /* 0x000fca00078e00ff */
[----:B------:R-:W-:Y:S01]  /*14c20*/  IADD3 R2, P0, R2, R0, RZ ;  /* 0x0000000002027210 */ /* 0x000fe20007f1e0ff */
[----:B------:R-:W-:-:S04]  /*14c30*/  IMAD.MOV.U32 R13, RZ, RZ, R7 ;  /* 0x000000ffff0d7224 */ /* 0x000fc800078e0007 */
[----:B------:R-:W-:Y:S01]  /*14c40*/  IMAD.X R3, RZ, RZ, R3, P0 ;  /* 0x000000ffff037224 */ /* 0x000fe200000e0603 */
[----:B------:R-:W-:-:S04]  /*14c50*/  LOP3.LUT R4, R4, 0xfffffeff, RZ, 0xc0, !PT ;  /* 0xfffffeff04047812 */ /* 0x000fc800078ec0ff */
[----:B------:R-:W-:-:S04]  /*14c60*/  @P1 LOP3.LUT R4, R4, 0x100, RZ, 0xfc, !PT ;  /* 0x0000010004041812 */ /* 0x000fc800078efcff */
[----:B------:R-:W-:Y:S01]  /*14c70*/  LOP3.LUT P1, RZ, R4, 0x4, RZ, 0xc0, !PT ;  /* 0x0000000404ff7812 */ /* 0x000fe2000782c0ff */
[----:B------:R0:W-:-:S12]  /*14c80*/  STL [R1], R4 ;  /* 0x0000000401007387 */ /* 0x0001d80000100800 */
[----:B------:R-:W-:Y:S01]  /*14c90*/  @!PT LDS RZ, [RZ] ;  /* 0x00000000fffff984 */ /* 0x000fe20000000800 */
[----:B------:R-:W-:Y:S01]  /*14ca0*/  @!PT LDS RZ, [RZ] ;  /* 0x00000000fffff984 */ /* 0x000fe20000000800 */
[----:B------:R-:W-:Y:S01]  /*14cb0*/  @!PT LDS RZ, [RZ] ;  /* 0x00000000fffff984 */ /* 0x000fe20000000800 */
[----:B------:R-:W-:Y:S04]  /*14cc0*/  LDGSTS.E.BYPASS.LTC128B.128 [R6+0x15400], desc[UR36][R2.64], !P1 ;  /* 0x1540000002067fae */ /* 0x000fe8000c901d64 */
[----:B------:R-:W-:Y:S04]  /*14cd0*/  LDGSTS.E.BYPASS.LTC128B.128 [R6+0x17400], desc[UR36][R2.64+0x40], !P5 ;  /* 0x1740004002067fae */ /* 0x000fe8000e901d64 */
[----:B------:R1:W-:Y:S02]  /*14ce0*/  LDGSTS.E.BYPASS.LTC128B.128 [R6+0x19400], desc[UR36][R2.64+0x80], !P4 ;  /* 0x1940008002067fae */ /* 0x0003e4000e101d64 */
[----:B01----:R-:W-:-:S07]  /*14cf0*/  IMAD.MOV.U32 R3, RZ, RZ, R14 ;  /* 0x000000ffff037224 */ /* 0x003fce00078e000e */
[----:B------:R-:W-:Y:S05]  /*14d00*/  WARPSYNC.COLLECTIVE R15, `(.L_x_2252) ;  /* 0x000000000f087348 */ /* 0x000fea0003c00000 */
[----:B------:R0:W1:Y:S02]  /*14d10*/  SHFL.IDX P6, R14, R13, R12, R11 ;  /* 0x0000000c0d0e7389 */ /* 0x00006400000c000b */
[----:B01----:R-:W-:Y:S01]  /*14d20*/  ENDCOLLECTIVE ;  /* 0x000000000000791b */ /* 0x003fe20003800000 */
.L_x_2252:
[----:B------:R-:W-:Y:S02]  /*14d30*/  IMAD.MOV.U32 R13, RZ, RZ, R9 ;  /* 0x000000ffff0d7224 */ /* 0x000fe400078e0009 */
[----:B------:R-:W-:Y:S01]  /*14d40*/  IMAD.MOV.U32 R12, RZ, RZ, 0x2 ;  /* 0x00000002ff0c7424 */ /* 0x000fe200078e00ff */
[----:B------:R-:W-:-:S07]  /*14d50*/  MOV R2, R14 ;  /* 0x0000000e00027202 */ /* 0x000fce0000000f00 */
[----:B------:R-:W-:Y:S05]  /*14d60*/  WARPSYNC.COLLECTIVE R15, `(.L_x_2253) ;  /* 0x000000000f087348 */ /* 0x000fea0003c00000 */
[----:B------:R0:W1:Y:S02]  /*14d70*/  SHFL.IDX P6, R14, R13, R12, R11 ;  /* 0x0000000c0d0e7389 */ /* 0x00006400000c000b */
[----:B01----:R-:W-:Y:S01]  /*14d80*/  ENDCOLLECTIVE ;  /* 0x000000000000791b */ /* 0x003fe20003800000 */
.L_x_2253:
        /* <DEDUP_REMOVED lines=13> */
.L_x_2254:
[----:B------:R-:W-:-:S05]  /*14e60*/  IMAD.MOV.U32 R2, RZ, RZ, R14 ;  /* 0x000000ffff027224 */ /* 0x000fca00078e000e */
[----:B------:R-:W-:-:S05]  /*14e70*/  IADD3 R2, P0, R2, R0, RZ ;  /* 0x0000000002027210 */ /* 0x000fca0007f1e0ff */
[----:B------:R-:W-:-:S05]  /*14e80*/  IMAD.X R3, RZ, RZ, R21, P0 ;  /* 0x000000ffff037224 */ /* 0x000fca00000e0615 */
[----:B------:R-:W-:Y:S01]  /*14e90*/  @!PT LDS RZ, [RZ] ;  /* 0x00000000fffff984 */ /* 0x000fe20000000800 */
[----:B------:R-:W-:Y:S01]  /*14ea0*/  @!PT LDS RZ, [RZ] ;  /* 0x00000000fffff984 */ /* 0x000fe20000000800 */
[----:B------:R-:W-:Y:S01]  /*14eb0*/  @!PT LDS RZ, [RZ] ;  /* 0x00000000fffff984 */ /* 0x000fe20000000800 */
[----:B------:R0:W-:Y:S01]  /*14ec0*/  LDGSTS.E.BYPASS.LTC128B.128 [R6+0x16400], desc[UR36][R2.64], !P1 ;  /* 0x1640000002067fae */ /* 0x0001e2000c901d64 */
[----:B------:R-:W-:-:S03]  /*14ed0*/  LOP3.LUT P1, RZ, R4, 0x100, RZ, 0xc0, !PT ;  /* 0x0000010004ff7812 */ /* 0x000fc6000782c0ff */
[----:B------:R0:W5:Y:S01]  /*14ee0*/  LDL.LU R4, [R1+0x44] ;  /* 0x0000440001047983 */ /* 0x0001620000300800 */
[----:B------:R-:W-:Y:S02]  /*14ef0*/  IMAD.MOV.U32 R13, RZ, RZ, R9 ;  /* 0x000000ffff0d7224 */ /* 0x000fe400078e0009 */
[----:B------:R-:W-:Y:S01]  /*14f00*/  IMAD.MOV.U32 R12, RZ, RZ, 0x3 ;  /* 0x00000003ff0c7424 */ /* 0x000fe200078e00ff */
[----:B------:R0:W-:Y:S06]  /*14f10*/  LDGSTS.E.BYPASS.LTC128B.128 [R6+0x18400], desc[UR36][R2.64+0x40], !P5 ;  /* 0x1840004002067fae */ /* 0x0001ec000e901d64 */
[----:B0----5:R-:W-:Y:S05]  /*14f20*/  WARPSYNC.COLLECTIVE R15, `(.L_x_2255) ;  /* 0x000000000f087348 */ /* 0x021fea0003c00000 */
[----:B------:R1:W2:Y:S02]  /*14f30*/  SHFL.IDX P6, R14, R13, R12, R11 ;  /* 0x0000000c0d0e7389 */ /* 0x0002a400000c000b */
[----:B012--5:R-:W-:Y:S01]  /*14f40*/  ENDCOLLECTIVE ;  /* 0x000000000000791b */ /* 0x027fe20003800000 */
.L_x_2255:
[----:B------:R-:W-:Y:S01]  /*14f50*/  @!PT LDS RZ, [RZ] ;  /* 0x00000000fffff984 */ /* 0x000fe20000000800 */
[----:B------:R-:W-:Y:S01]  /*14f60*/  @!PT LDS RZ, [RZ] ;  /* 0x00000000fffff984 */ /* 0x000fe20000000800 */
[----:B------:R-:W-:Y:S01]  /*14f70*/  @!PT LDS RZ, [RZ] ;  /* 0x00000000fffff984 */ /* 0x000fe20000000800 */
[----:B------:R0:W-:Y:S01]  /*14f80*/  LDGSTS.E.BYPASS.LTC128B.128 [R6+0x1a400], desc[UR36][R2.64+0x80], !P4 ;  /* 0x1a40008002067fae */ /* 0x0001e2000e101d64 */
[----:B------:R-:W-:Y:S01]  /*14f90*/  IMAD.MOV.U32 R13, RZ, RZ, R7 ;  /* 0x000000ffff0d7224 */ /* 0x000fe200078e0007 */
[----:B------:R-:W-:-:S07]  /*14fa0*/  MOV R21, R14 ;  /* 0x0000000e00157202 */ /* 0x000fce0000000f00 */
[----:B0-----:R-:W-:Y:S05]  /*14fb0*/  WARPSYNC.COLLECTIVE R15, `(.L_x_2256) ;  /* 0x000000000f087348 */ /* 0x001fea0003c00000 */
[----:B------:R1:W2:Y:S02]  /*14fc0*/  SHFL.IDX P6, R14, R13, R12, R11 ;  /* 0x0000000c0d0e7389 */ /* 0x0002a400000c000b */
[----:B012---:R-:W-:Y:S01]  /*14fd0*/  ENDCOLLECTIVE ;  /* 0x000000000000791b */ /* 0x007fe20003800000 */
.L_x_2256:
[----:B------:R-:W-:Y:S01]  /*14fe0*/  IMAD.MOV.U32 R2, RZ, RZ, R14 ;  /* 0x000000ffff027224 */ /* 0x000fe200078e000e */
[----:B------:R-:W-:Y:S06]  /*14ff0*/  BRA `(.L_x_2257) ;  /* 0xffffffc4003c7947 */ /* 0x000fec000383ffff */
.L_x_2178:
[----:B--2---:R2:W3:Y:S02]  /*15000*/  SYNCS.PHASECHK.TRANS64.TRYWAIT P0, [R6+URZ+0x2d860], R2 ;  /* 0x02d86002060075a7 */ /* 0x0044e4000800017f */
[----:B---3--:R-:W-:Y:S05]  /*15010*/  @!P0 NANOSLEEP.SYNCS 0x989680 ;  /* 0x009896800000895d */ /* 0x008fea0003900000 */
[----:B------:R-:W3:Y:S02]  /*15020*/  @!P0 SYNCS.PHASECHK.TRANS64 P0, [R6+URZ+0x2d860], R2 ;  /* 0x02d86002060085a7 */ /* 0x000ee4000800007f */
[----:B---3--:R-:W-:Y:S05]  /*15030*/  @!P0 BRA `(.L_x_2178) ;  /* 0xfffffffc00f08947 */ /* 0x008fea000383ffff */
[----:B------:R-:W-:Y:S05]  /*15040*/  BRA `(.L_x_2258) ;  /* 0xffffffc400a47947 */ /* 0x000fea000383ffff */
.L_x_2179:
[----:B------:R-:W-:Y:S01]  /*15050*/  BSSY B1, `(.L_x_2259) ;  /* 0x0000008000017945 */ /* 0x000fe20003800000 */
[----:B------:R-:W-:Y:S02]  /*15060*/  IMAD.MOV.U32 R13, RZ, RZ, R23 ;  /* 0x000000ffff0d7224 */ /* 0x000fe400078e0017 */
[----:B------:R-:W-:Y:S02]  /*15070*/  IMAD.MOV.U32 R12, RZ, RZ, RZ ;  /* 0x000000ffff0c7224 */ /* 0x000fe400078e00ff */
[----:B------:R-:W-:Y:S02]  /*15080*/  IMAD.MOV.U32 R11, RZ, RZ, 0x1c1f ;  /* 0x00001c1fff0b7424 */ /* 0x000fe400078e00ff */
[----:B------:R-:W-:-:S07]  /*15090*/  IMAD.MOV.U32 R15, RZ, RZ, -0x1 ;  /* 0xffffffffff0f7424 */ /* 0x000fce00078e00ff */
[----:B--2---:R-:W-:Y:S05]  /*150a0*/  WARPSYNC.COLLECTIVE R15, `(.L_x_2260) ;  /* 0x000000000f087348 */ /* 0x004fea0003c00000 */
[----:B------:R0:W1:Y:S02]  /*150b0*/  SHFL.IDX P6, R14, R13, R12, R11 ;  /* 0x0000000c0d0e7389 */ /* 0x00006400000c000b */
[----:B012---:R-:W-:Y:S01]  /*150c0*/  ENDCOLLECTIVE ;  /* 0x000000000000791b */ /* 0x007fe20003800000 */
.L_x_2260:
[----:B------:R-:W-:Y:S05]  /*150d0*/  BSYNC B1 ;  /* 0x0000000000017941 */ /* 0x000fea0003800000 */
.L_x_2259:
[----:B------:R-:W-:Y:S01]  /*150e0*/  IMAD.MOV.U32 R13, RZ, RZ, R18 ;  /* 0x000000ffff0d7224 */ /* 0x000fe200078e0012 */
[----:B------:R-:W-:Y:S01]  /*150f0*/  MOV R11, 0x1c1f ;  /* 0x00001c1f000b7802 */ /* 0x000fe20000000f00 */
[----:B------:R-:W-:Y:S02]  /*15100*/  IMAD.MOV.U32 R12, RZ, RZ, RZ ;  /* 0x000000ffff0c7224 */ /* 0x000fe400078e00ff */
[----:B------:R-:W-:Y:S02]  /*15110*/  IMAD.MOV.U32 R15, RZ, RZ, -0x1 ;  /* 0xffffffffff0f7424 */ /* 0x000fe400078e00ff */
[----:B------:R-:W-:Y:S02]  /*15120*/  IMAD.MOV.U32 R3, RZ, RZ, R14 ;  /* 0x000000ffff037224 */ /* 0x000fe400078e000e */
[----:B------:R-:W-:-:S07]  /*15130*/  IMAD R5, R5, 0x2, R22 ;  /* 0x0000000205057824 */ /* 0x000fce00078e0216 */
[----:B------:R-:W-:Y:S05]  /*15140*/  WARPSYNC.COLLECTIVE R15, `(.L_x_2261) ;  /* 0x000000000f087348 */ /* 0x000fea0003c00000 */
[----:B------:R0:W1:Y:S02]  /*15150*/  SHFL.IDX P6, R14, R13, R12, R11 ;  /* 0x0000000c0d0e7389 */ /* 0x00006400000c000b */
[----:B01----:R-:W-:Y:S01]  /*15160*/  ENDCOLLECTIVE ;  /* 0x000000000000791b */ /* 0x003fe20003800000 */
.L_x_2261:
[----:B------:R-:W-:Y:S02]  /*15170*/  IMAD.MOV.U32 R13, RZ, RZ, R23 ;  /* 0x000000ffff0d7224 */ /* 0x000fe400078e0017 */
[----:B------:R-:W-:Y:S02]  /*15180*/  IMAD.MOV.U32 R12, RZ, RZ, 0x1 ;  /* 0x00000001ff0c7424 */ /* 0x000fe400078e00ff */
[----:B------:R-:W-:-:S07]  /*15190*/  IMAD.MOV.U32 R2, RZ, RZ, R14 ;  /* 0x000000ffff027224 */ /* 0x000fce00078e000e */
[----:B------:R-:W-:Y:S05]  /*151a0*/  WARPSYNC.COLLECTIVE R15, `(.L_x_2262) ;  /* 0x000000000f087348 */ /* 0x000fea0003c00000 */
[----:B------:R0:W1:Y:S02]  /*151b0*/  SHFL.IDX P6, R14, R13, R12, R11 ;  /* 0x0000000c0d0e7389 */ /* 0x00006400000c000b */
[----:B01----:R-:W-:Y:S01]  /*151c0*/  ENDCOLLECTIVE ;  /* 0x000000000000791b */ /* 0x003fe20003800000 */
.L_x_2262:
        /* <DEDUP_REMOVED lines=16> */
.L_x_2263:
[----:B------:R-:W-:Y:S02]  /*152d0*/  IMAD.MOV.U32 R13, RZ, RZ, R23 ;  /* 0x000000ffff0d7224 */ /* 0x000fe400078e0017 */
[----:B------:R-:W-:Y:S02]  /*152e0*/  IMAD.MOV.U32 R12, RZ, RZ, 0x2 ;  /* 0x00000002ff0c7424 */ /* 0x000fe400078e00ff */
[----:B------:R-:W-:-:S07]  /*152f0*/  IMAD.MOV.U32 R2, RZ, RZ, R14 ;  /* 0x000000ffff027224 */ /* 0x000fce00078e000e */
[----:B------:R-:W-:Y:S05]  /*15300*/  WARPSYNC.COLLECTIVE R15, `(.L_x_2264) ;  /* 0x000000000f087348 */ /* 0x000fea0003c00000 */
[----:B------:R0:W1:Y:S02]  /*15310*/  SHFL.IDX P6, R14, R13, R12, R11 ;  /* 0x0000000c0d0e7389 */ /* 0x00006400000c000b */
[----:B01----:R-:W-:Y:S01]  /*15320*/  ENDCOLLECTIVE ;  /* 0x000000000000791b */ /* 0x003fe20003800000 */
.L_x_2264:
[----:B------:R-:W-:-:S04]  /*15330*/  IADD3 R2, P0, R2, R0, RZ ;  /* 0x0000000002027210 */ /* 0x000fc80007f1e0ff */
        /* <DEDUP_REMOVED lines=15> */
.L_x_2265:
[----:B------:R-:W-:Y:S02]  /*15430*/  IMAD.MOV.U32 R13, RZ, RZ, R23 ;  /* 0x000000ffff0d7224 */ /* 0x000fe400078e0017 */
[----:B------:R-:W-:Y:S02]  /*15440*/  IMAD.MOV.U32 R12, RZ, RZ, 0x3 ;  /* 0x00000003ff0c7424 */ /* 0x000fe400078e00ff */
[----:B------:R-:W-:-:S07]  /*15450*/  IMAD.MOV.U32 R2, RZ, RZ, R14 ;  /* 0x000000ffff027224 */ /* 0x000fce00078e000e */
[----:B------:R-:W-:Y:S05]  /*15460*/  WARPSYNC.COLLECTIVE R15, `(.L_x_2266) ;  /* 0x000000000f087348 */ /* 0x000fea0003c00000 */
[----:B------:R0:W1:Y:S02]  /*15470*/  SHFL.IDX P6, R14, R13, R12, R11 ;  /* 0x0000000c0d0e7389 */ /* 0x00006400000c000b */
[----:B01----:R-:W-:Y:S01]  /*15480*/  ENDCOLLECTIVE ;  /* 0x000000000000791b */ /* 0x003fe20003800000 */
.L_x_2266:
[----:B------:R-:W-:-:S05]  /*15490*/  IADD3 R2, P0, R2, R0, RZ ;  /* 0x0000000002027210 */ /* 0x000fca0007f1e0ff */
        /* <DEDUP_REMOVED lines=12> */
.L_x_2267:
        /* <DEDUP_REMOVED lines=8> */
.L_x_2187:
[----:B-1----:R1:W2:Y:S02]  /*155e0*/  SYNCS.PHASECHK.TRANS64.TRYWAIT P0, [R0+URZ+0x2d860], R3 ;  /* 0x02d86003000075a7 */ /* 0x0022a4000800017f */
[----:B--2---:R-:W-:Y:S05]  /*155f0*/  @!P0 NANOSLEEP.SYNCS 0x989680 ;  /* 0x009896800000895d */ /* 0x004fea0003900000 */
[----:B------:R-:W2:Y:S02]  /*15600*/  @!P0 SYNCS.PHASECHK.TRANS64 P0, [R0+URZ+0x2d860], R3 ;  /* 0x02d86003000085a7 */ /* 0x000ea4000800007f */
[----:B--2---:R-:W-:Y:S05]  /*15610*/  @!P0 BRA `(.L_x_2187) ;  /* 0xfffffffc00f08947 */ /* 0x004fea000383ffff */
[----:B------:R-:W-:Y:S05]  /*15620*/  BRA `(.L_x_2269) ;  /* 0xffffffc8002c7947 */ /* 0x000fea000383ffff */
.L_x_2188:
        /* <DEDUP_REMOVED lines=8> */
.L_x_2271:
[----:B------:R-:W-:Y:S05]  /*156b0*/  BSYNC B0 ;  /* 0x0000000000007941 */ /* 0x000fea0003800000 */
.L_x_2270:
        /* <DEDUP_REMOVED lines=10> */
.L_x_2272:
        /* <DEDUP_REMOVED lines=17> */
.L_x_2273:
        /* <DEDUP_REMOVED lines=14> */
.L_x_2274:
[----:B------:R-:W-:Y:S01]  /*15950*/  MOV R13, R23 ;  /* 0x00000017000d7202 */ /* 0x000fe20000000f00 */
[----:B------:R-:W-:Y:S01]  /*15960*/  IMAD.MOV.U32 R12, RZ, RZ, 0x2 ;  /* 0x00000002ff0c7424 */ /* 0x000fe200078e00ff */
[----:B------:R-:W-:-:S13]  /*15970*/  IADD3 R2, P4, R14, R5, RZ ;  /* 0x000000050e027210 */ /* 0x000fda0007f9e0ff */
[----:B------:R-:W-:Y:S05]  /*15980*/  WARPSYNC.COLLECTIVE R15, `(.L_x_2275) ;  /* 0x000000000f087348 */ /* 0x000fea0003c00000 */
[----:B------:R0:W1:Y:S02]  /*15990*/  SHFL.IDX P6, R14, R13, R12, R11 ;  /* 0x0000000c0d0e7389 */ /* 0x00006400000c000b */
[----:B01----:R-:W-:Y:S01]  /*159a0*/  ENDCOLLECTIVE ;  /* 0x000000000000791b */ /* 0x003fe20003800000 */
.L_x_2275:
        /* <DEDUP_REMOVED lines=15> */
.L_x_2276:
[----:B------:R-:W-:Y:S02]  /*15aa0*/  IMAD.MOV.U32 R13, RZ, RZ, R23 ;  /* 0x000000ffff0d7224 */ /* 0x000fe400078e0017 */
[----:B------:R-:W-:Y:S01]  /*15ab0*/  IMAD.MOV.U32 R12, RZ, RZ, 0x3 ;  /* 0x00000003ff0c7424 */ /* 0x000fe200078e00ff */
[----:B------:R-:W-:-:S13]  /*15ac0*/  IADD3 R2, P4, R14, R5, RZ ;  /* 0x000000050e027210 */ /* 0x000fda0007f9e0ff */
[----:B------:R-:W-:Y:S05]  /*15ad0*/  WARPSYNC.COLLECTIVE R15, `(.L_x_2277) ;  /* 0x000000000f087348 */ /* 0x000fea0003c00000 */
[----:B------:R0:W1:Y:S02]  /*15ae0*/  SHFL.IDX P6, R14, R13, R12, R11 ;  /* 0x0000000c0d0e7389 */ /* 0x00006400000c000b */
[----:B01----:R-:W-:Y:S01]  /*15af0*/  ENDCOLLECTIVE ;  /* 0x000000000000791b */ /* 0x003fe20003800000 */
.L_x_2277:
        /* <DEDUP_REMOVED lines=14> */
.L_x_2278:
[----:B------:R-:W-:Y:S05]  /*15be0*/  BRA `(.L_x_2279) ;  /* 0xffffffc400a07947 */ /* 0x000fea000383ffff */
.L_x_2193:
        /* <DEDUP_REMOVED lines=8> */
.L_x_2281:
[----:B------:R-:W-:Y:S05]  /*15c70*/  BSYNC B0 ;  /* 0x0000000000007941 */ /* 0x000fea0003800000 */
.L_x_2280:
        /* <DEDUP_REMOVED lines=9> */
.L_x_2282:
        /* <DEDUP_REMOVED lines=15> */
[C---:B------:R-:W-:Y:S02]  /*15e00*/  ISETP.GE.U32.AND P5, PT, R8.reuse, 0x10, PT ;  /* 0x000000100800780c */ /* 0x040fe40003fa6070 */
[----:B--2---:R-:W-:Y:S01]  /*15e10*/  @!P1 MOV R17, R7 ;  /* 0x0000000700119202 */ /* 0x004fe20000000f00 */
[----:B---3--:R-:W-:Y:S01]  /*15e20*/  @!P1 IMAD.MOV.U32 R5, RZ, RZ, R4 ;  /* 0x000000ffff059224 */ /* 0x008fe200078e0004 */
[----:B------:R-:W-:-:S03]  /*15e30*/  ISETP.NE.AND P1, PT, R8, RZ, PT ;  /* 0x000000ff0800720c */ /* 0x000fc60003f25270 */
[----:B------:R-:W-:-:S10]  /*15e40*/  IMAD R13, R5, R17, RZ ;  /* 0x00000011050d7224 */ /* 0x000fd400078e02ff */
[----:B------:R-:W-:Y:S05]  /*15e50*/  WARPSYNC.COLLECTIVE R15, `(.L_x_2283) ;  /* 0x000000000f087348 */ /* 0x000fea0003c00000 */
[----:B------:R0:W1:Y:S02]  /*15e60*/  SHFL.UP P6, R14, R13, R12, R11 ;  /* 0x0400000c0d0e7389 */ /* 0x00006400000c000b */
[----:B01----:R-:W-:Y:S01]  /*15e70*/  ENDCOLLECTIVE ;  /* 0x000000000000791b */ /* 0x003fe20003800000 */
.L_x_2283:
[----:B------:R-:W-:Y:S01]  /*15e80*/  IMAD.MOV.U32 R12, RZ, RZ, 0x2 ;  /* 0x00000002ff0c7424 */ /* 0x000fe200078e00ff */
[----:B------:R-:W-:-:S05]  /*15e90*/  SEL R4, R14, RZ, P1 ;  /* 0x000000ff0e047207 */ /* 0x000fca0000800000 */
[----:B------:R-:W-:-:S04]  /*15ea0*/  IMAD.IADD R4, R13, 0x1, R4 ;  /* 0x000000010d047824 */ /* 0x000fc800078e0204 */
[----:B------:R-:W-:-:S07]  /*15eb0*/  IMAD.MOV.U32 R13, RZ, RZ, R4 ;  /* 0x000000ffff0d7224 */ /* 0x000fce00078e0004 */
[----:B------:R-:W-:Y:S05]  /*15ec0*/  WARPSYNC.COLLECTIVE R15, `(.L_x_2284) ;  /* 0x000000000f087348 */ /* 0x000fea0003c00000 */
[----:B------:R0:W1:Y:S02]  /*15ed0*/  SHFL.UP P6, R14, R13, R12, R11 ;  /* 0x0400000c0d0e7389 */ /* 0x00006400000c000b */
[----:B01----:R-:W-:Y:S01]  /*15ee0*/  ENDCOLLECTIVE ;  /* 0x000000000000791b */ /* 0x003fe20003800000 */
.L_x_2284:
[----:B------:R-:W-:Y:S01]  /*15ef0*/  IMAD.MOV.U32 R12, RZ, RZ, 0x4 ;  /* 0x00000004ff0c7424 */ /* 0x000fe200078e00ff */
[----:B------:R-:W-:-:S05]  /*15f00*/  SEL R3, R14, RZ, P2 ;  /* 0x000000ff0e037207 */ /* 0x000fca0001000000 */
[----:B------:R-:W-:-:S04]  /*15f10*/  IMAD.IADD R2, R4, 0x1, R3 ;  /* 0x0000000104027824 */ /* 0x000fc800078e0203 */
[----:B------:R-:W-:-:S07]  /*15f20*/  IMAD.MOV.U32 R13, RZ, RZ, R2 ;  /* 0x000000ffff0d7224 */ /* 0x000fce00078e0002 */
[----:B------:R-:W-:Y:S05]  /*15f30*/  WARPSYNC.COLLECTIVE R15, `(.L_x_2285) ;  /* 0x000000000f087348 */ /* 0x000fea0003c00000 */
[----:B------:R0:W1:Y:S02]  /*15f40*/  SHFL.UP P6, R14, R13, R12, R11 ;  /* 0x0400000c0d0e7389 */ /* 0x00006400000c000b */
[----:B01----:R-:W-:Y:S01]  /*15f50*/  ENDCOLLECTIVE ;  /* 0x000000000000791b */ /* 0x003fe20003800000 */
.L_x_2285:
[----:B------:R-:W-:Y:S01]  /*15f60*/  IMAD.MOV.U32 R12, RZ, RZ, 0x8 ;  /* 0x00000008ff0c7424 */ /* 0x000fe200078e00ff */
[----:B------:R-:W-:-:S04]  /*15f70*/  SEL R3, R14, RZ, P3 ;  /* 0x000000ff0e037207 */ /* 0x000fc80001800000 */
[----:B------:R-:W-:-:S05]  /*15f80*/  IADD3 R3, R2, R3, RZ ;  /* 0x0000000302037210 */ /* 0x000fca0007ffe0ff */
[----:B------:R-:W-:-:S07]  /*15f90*/  IMAD.MOV.U32 R13, RZ, RZ, R3 ;  /* 0x000000ffff0d7224 */ /* 0x000fce00078e0003 */
[----:B------:R-:W-:Y:S05]  /*15fa0*/  WARPSYNC.COLLECTIVE R15, `(.L_x_2286) ;  /* 0x000000000f087348 */ /* 0x000fea0003c00000 */
[----:B------:R0:W1:Y:S02]  /*15fb0*/  SHFL.UP P6, R14, R13, R12, R11 ;  /* 0x0400000c0d0e7389 */ /* 0x00006400000c000b */
[----:B01----:R-:W-:Y:S01]  /*15fc0*/  ENDCOLLECTIVE ;  /* 0x000000000000791b */ /* 0x003fe20003800000 */
.L_x_2286:
[----:B------:R-:W-:Y:S01]  /*15fd0*/  IMAD.MOV.U32 R12, RZ, RZ, 0x10 ;  /* 0x00000010ff0c7424 */ /* 0x000fe200078e00ff */
[----:B------:R-:W-:-:S05]  /*15fe0*/  SEL R4, R14, RZ, P4 ;  /* 0x000000ff0e047207 */ /* 0x000fca0002000000 */
[----:B------:R-:W-:-:S04]  /*15ff0*/  IMAD.IADD R4, R3, 0x1, R4 ;  /* 0x0000000103047824 */ /* 0x000fc800078e0204 */
[----:B------:R-:W-:-:S07]  /*16000*/  IMAD.MOV.U32 R13, RZ, RZ, R4 ;  /* 0x000000ffff0d7224 */ /* 0x000fce00078e0004 */
[----:B------:R-:W-:Y:S05]  /*16010*/  WARPSYNC.COLLECTIVE R15, `(.L_x_2287) ;  /* 0x000000000f087348 */ /* 0x000fea0003c00000 */
[----:B------:R0:W1:Y:S02]  /*16020*/  SHFL.UP P6, R14, R13, R12, R11 ;  /* 0x0400000c0d0e7389 */ /* 0x00006400000c000b */
[----:B01----:R-:W-:Y:S01]  /*16030*/  ENDCOLLECTIVE ;  /* 0x000000000000791b */ /* 0x003fe20003800000 */
.L_x_2287:
        /* <DEDUP_REMOVED lines=8> */
.L_x_2288:
[----:B------:R-:W-:Y:S05]  /*160c0*/  BRA `(.L_x_2289) ;  /* 0xffffffc400c07947 */ /* 0x000fea000383ffff */
.L_x_2196:
[----:B------:R-:W-:Y:S01]  /*160d0*/  BSSY B0, `(.L_x_2290) ;  /* 0x0000007000007945 */ /* 0x000fe20003800000 */
[----:B------:R-:W-:Y:S01]  /*160e0*/  MOV R12, 0x1 ;  /* 0x00000001000c7802 */ /* 0x000fe20000000f00 */
[----:B------:R-:W-:Y:S02]  /*160f0*/  IMAD.MOV.U32 R11, RZ, RZ, RZ ;  /* 0x000000ffff0b7224 */ /* 0x000fe400078e00ff */
[----:B------:R-:W-:-:S07]  /*16100*/  IMAD.MOV.U32 R15, RZ, RZ, -0x1 ;  /* 0xffffffffff0f7424 */ /* 0x000fce00078e00ff */
[----:B------:R-:W-:Y:S05]  /*16110*/  WARPSYNC.COLLECTIVE R15, `(.L_x_2291) ;  /* 0x000000000f087348 */ /* 0x000fea0003c00000 */
[----:B------:R0:W1:Y:S02]  /*16120*/  SHFL.UP P6, R14, R13, R12, R11 ;  /* 0x0400000c0d0e7389 */ /* 0x00006400000c000b */
[----:B01----:R-:W-:Y:S01]  /*16130*/  ENDCOLLECTIVE ;  /* 0x000000000000791b */ /* 0x003fe20003800000 */
.L_x_2291:
[----:B------:R-:W-:Y:S05]  /*16140*/  BSYNC B0 ;  /* 0x0000000000007941 */ /* 0x000fea0003800000 */
.L_x_2290:
        /* <DEDUP_REMOVED lines=8> */
.L_x_2292:
[----:B------:R-:W-:Y:S01]  /*161d0*/  IMAD.MOV.U32 R12, RZ, RZ, 0x4 ;  /* 0x00000004ff0c7424 */ /* 0x000fe200078e00ff */
[----:B------:R-:W-:-:S05]  /*161e0*/  SEL R14, R14, RZ, P2 ;  /* 0x000000ff0e0e7207 */ /* 0x000fca0001000000 */
[----:B------:R-:W-:-:S04]  /*161f0*/  IMAD.IADD R3, R13, 0x1, R14 ;  /* 0x000000010d037824 */ /* 0x000fc800078e020e */
[----:B------:R-:W-:-:S07]  /*16200*/  IMAD.MOV.U32 R13, RZ, RZ, R3 ;  /* 0x000000ffff0d7224 */ /* 0x000fce00078e0003 */
[----:B------:R-:W-:Y:S05]  /*16210*/  WARPSYNC.COLLECTIVE R15, `(.L_x_2293) ;  /* 0x000000000f087348 */ /* 0x000fea0003c00000 */
[----:B------:R0:W1:Y:S02]  /*16220*/  SHFL.UP P6, R14, R13, R12, R11 ;  /* 0x0400000c0d0e7389 */ /* 0x00006400000c000b */
[----:B01----:R-:W-:Y:S01]  /*16230*/  ENDCOLLECTIVE ;  /* 0x000000000000791b */ /* 0x003fe20003800000 */
.L_x_2293:
[----:B------:R-:W-:Y:S01]  /*16240*/  IMAD.MOV.U32 R12, RZ, RZ, 0x8 ;  /* 0x00000008ff0c7424 */ /* 0x000fe200078e00ff */
[----:B------:R-:W-:-:S04]  /*16250*/  SEL R4, R14, RZ, P3 ;  /* 0x000000ff0e047207 */ /* 0x000fc80001800000 */
[----:B------:R-:W-:-:S05]  /*16260*/  IADD3 R4, R3, R4, RZ ;  /* 0x0000000403047210 */ /* 0x000fca0007ffe0ff */
[----:B------:R-:W-:-:S07]  /*16270*/  IMAD.MOV.U32 R13, RZ, RZ, R4 ;  /* 0x000000ffff0d7224 */ /* 0x000fce00078e0004 */
[----:B------:R-:W-:Y:S05]  /*16280*/  WARPSYNC.COLLECTIVE R15, `(.L_x_2294) ;  /* 0x000000000f087348 */ /* 0x000fea0003c00000 */
[----:B------:R0:W1:Y:S02]  /*16290*/  SHFL.UP P6, R14, R13, R12, R11 ;  /* 0x0400000c0d0e7389 */ /* 0x00006400000c000b */
[----:B01----:R-:W-:Y:S01]  /*162a0*/  ENDCOLLECTIVE ;  /* 0x000000000000791b */ /* 0x003fe20003800000 */
.L_x_2294:
[----:B------:R-:W-:Y:S01]  /*162b0*/  IMAD.MOV.U32 R12, RZ, RZ, 0x10 ;  /* 0x00000010ff0c7424 */ /* 0x000fe200078e00ff */
[----:B------:R-:W-:-:S05]  /*162c0*/  SEL R7, R14, RZ, P4 ;  /* 0x000000ff0e077207 */ /* 0x000fca0002000000 */
[----:B------:R-:W-:-:S04]  /*162d0*/  IMAD.IADD R7, R4, 0x1, R7 ;  /* 0x0000000104077824 */ /* 0x000fc800078e0207 */
[----:B------:R-:W-:-:S07]  /*162e0*/  IMAD.MOV.U32 R13, RZ, RZ, R7 ;  /* 0x000000ffff0d7224 */ /* 0x000fce00078e0007 */
[----:B------:R-:W-:Y:S05]  /*162f0*/  WARPSYNC.COLLECTIVE R15, `(.L_x_2295) ;  /* 0x000000000f087348 */ /* 0x000fea0003c00000 */
[----:B------:R0:W1:Y:S02]  /*16300*/  SHFL.UP P6, R14, R13, R12, R11 ;  /* 0x0400000c0d0e7389 */ /* 0x00006400000c000b */
[----:B01----:R-:W-:Y:S01]  /*16310*/  ENDCOLLECTIVE ;  /* 0x000000000000791b */ /* 0x003fe20003800000 */
.L_x_2295:
        /* <DEDUP_REMOVED lines=8> */
.L_x_2296:
[----:B------:R-:W-:Y:S05]  /*163a0*/  BRA `(.L_x_2297) ;  /* 0xffffffc400ac7947 */ /* 0x000fea000383ffff */
.L_x_2198:
[----:B------:R-:W-:Y:S01]  /*163b0*/  BSSY B0, `(.L_x_2298) ;  /* 0x0000006000007945 */ /* 0x000fe20003800000 */
[----:B------:R-:W-:Y:S02]  /*163c0*/  PLOP3.LUT P6, PT, P6, PT, PT, 0x8, 0x0 ;  /* 0x000000000000781c */ /* 0x000fe400037ce170 */
[----:B------:R-:W-:-:S11]  /*163d0*/  MOV R15, 0xffffffff ;  /* 0xffffffff000f7802 */ /* 0x000fd60000000f00 */
[----:B0-----:R-:W-:Y:S05]  /*163e0*/  WARPSYNC.COLLECTIVE R15, `(.L_x_2299) ;  /* 0x000000000f087348 */ /* 0x001fea0003c00000 */
[----:B------:R-:W-:Y:S01]  /*163f0*/  VOTE.ANY R14, PT, P6 ;  /* 0x00000000000e7806 */ /* 0x000fe200030e0100 */
[----:B0-----:R-:W-:Y:S06]  /*16400*/  ENDCOLLECTIVE ;  /* 0x000000000000791b */ /* 0x001fec0003800000 */
.L_x_2299:
[----:B------:R-:W-:Y:S05]  /*16410*/  BSYNC B0 ;  /* 0x0000000000007941 */ /* 0x000fea0003800000 */
.L_x_2298:
        /* <DEDUP_REMOVED lines=10> */
.L_x_2300:
[----:B------:R-:W-:Y:S02]  /*164c0*/  IMAD.MOV.U32 R13, RZ, RZ, R5 ;  /* 0x000000ffff0d7224 */ /* 0x000fe400078e0005 */
[----:B------:R-:W-:-:S07]  /*164d0*/  IMAD.MOV.U32 R17, RZ, RZ, R14 ;  /* 0x000000ffff117224 */ /* 0x000fce00078e000e */
[----:B------:R-:W-:Y:S05]  /*164e0*/  WARPSYNC.COLLECTIVE R15, `(.L_x_2301) ;  /* 0x000000000f087348 */ /* 0x000fea0003c00000 */
[----:B------:R0:W1:Y:S02]  /*164f0*/  SHFL.IDX P6, R14, R13, R12, R11 ;  /* 0x0000000c0d0e7389 */ /* 0x00006400000c000b */
[----:B01----:R-:W-:Y:S01]  /*16500*/  ENDCOLLECTIVE ;  /* 0x000000000000791b */ /* 0x003fe20003800000 */
.L_x_2301:
[----:B------:R-:W-:Y:S01]  /*16510*/  IMAD.MOV.U32 R5, RZ, RZ, R14 ;  /* 0x000000ffff057224 */ /* 0x000fe200078e000e */
[----:B------:R-:W-:Y:S06]  /*16520*/  BRA `(.L_x_2302) ;  /* 0xffffffc4008c7947 */ /* 0x000fec000383ffff */
.L_x_2200:
[----:B------:R-:W-:Y:S01]  /*16530*/  BSSY B0, `(.L_x_2303) ;  /* 0x0000007000007945 */ /* 0x000fe20003800000 */
[----:B------:R-:W-:Y:S01]  /*16540*/  MOV R13, R2 ;  /* 0x00000002000d7202 */ /* 0x000fe20000000f00 */
[----:B------:R-:W-:Y:S02]  /*16550*/  IMAD.MOV.U32 R11, RZ, RZ, 0x1f ;  /* 0x0000001fff0b7424 */ /* 0x000fe400078e00ff */
[----:B------:R-:W-:-:S07]  /*16560*/  IMAD.MOV.U32 R15, RZ, RZ, -0x1 ;  /* 0xffffffffff0f7424 */ /* 0x000fce00078e00ff */
[----:B0123--:R-:W-:Y:S05]  /*16570*/  WARPSYNC.COLLECTIVE R15, `(.L_x_2304) ;  /* 0x000000000f087348 */ /* 0x00ffea0003c00000 */
[----:B------:R4:W0:Y:S02]  /*16580*/  SHFL.IDX P6, R14, R13, R12, R11 ;  /* 0x0000000c0d0e7389 */ /* 0x00082400000c000b */
[----:B01234-:R-:W-:Y:S01]  /*16590*/  ENDCOLLECTIVE ;  /* 0x000000000000791b */ /* 0x01ffe20003800000 */
.L_x_2304:
[----:B------:R-:W-:Y:S05]  /*165a0*/  BSYNC B0 ;  /* 0x0000000000007941 */ /* 0x000fea0003800000 */
.L_x_2303:
[----:B------:R-:W-:Y:S01]  /*165b0*/  IMAD.MOV.U32 R16, RZ, RZ, R14 ;  /* 0x000000ffff107224 */ /* 0x000fe200078e000e */
[----:B------:R-:W-:Y:S06]  /*165c0*/  BRA `(.L_x_2199) ;  /* 0xffffffc4007c7947 */ /* 0x000fec000383ffff */
.L_x_2206:
[----:B0-----:R0:W1:Y:S02]  /*165d0*/  SYNCS.PHASECHK.TRANS64.TRYWAIT P0, [R7+URZ+0x2d820], R0 ;  /* 0x02d82000070075a7 */ /* 0x001064000800017f */
[----:B-1----:R-:W-:Y:S05]  /*165e0*/  @!P0 NANOSLEEP.SYNCS 0x989680 ;  /* 0x009896800000895d */ /* 0x002fea0003900000 */
[----:B------:R-:W1:Y:S02]  /*165f0*/  @!P0 SYNCS.PHASECHK.TRANS64 P0, [R7+URZ+0x2d820], R0 ;  /* 0x02d82000070085a7 */ /* 0x000e64000800007f */
[----:B-1----:R-:W-:Y:S05]  /*16600*/  @!P0 BRA `(.L_x_2206) ;  /* 0xfffffffc00f08947 */ /* 0x002fea000383ffff */
[----:B------:R-:W-:Y:S05]  /*16610*/  BRA `(.L_x_2305) ;  /* 0xffffffcc00d87947 */ /* 0x000fea000383ffff */
.L_x_2207:
        /* <DEDUP_REMOVED lines=8> */
[----:B0-----:R-:W-:Y:S05]  /*166a0*/  WARPSYNC.COLLECTIVE R15, `(.L_x_2307) ;  /* 0x000000000f087348 */ /* 0x001fea0003c00000 */
[----:B------:R1:W2:Y:S02]  /*166b0*/  SHFL.IDX P6, R14, R13, R12, R11 ;  /* 0x0000000c0d0e7389 */ /* 0x0002a400000c000b */
[----:B012---:R-:W-:Y:S01]  /*166c0*/  ENDCOLLECTIVE ;  /* 0x000000000000791b */ /* 0x007fe20003800000 */
.L_x_2307:
[----:B------:R-:W-:Y:S05]  /*166d0*/  BSYNC B0 ;  /* 0x0000000000007941 */ /* 0x000fea0003800000 */
.L_x_2306:
[----:B------:R-:W-:Y:S05]  /*166e0*/  BRA `(.L_x_2308) ;  /* 0xffffffcc00c07947 */ /* 0x000fea000383ffff */
.L_x_2210:
[----:B------:R-:W-:Y:S01]  /*166f0*/  BSSY B1, `(.L_x_2309) ;  /* 0x0000006000017945 */ /* 0x000fe20003800000 */
[----:B------:R-:W-:-:S07]  /*16700*/  IMAD.MOV.U32 R15, RZ, RZ, -0x1 ;  /* 0xffffffffff0f7424 */ /* 0x000fce00078e00ff */
[----:B0-----:R-:W-:Y:S05]  /*16710*/  WARPSYNC.COLLECTIVE R15, `(.L_x_2310) ;  /* 0x000000000f0c7348 */ /* 0x001fea0003c00000 */
[----:B------:R-:W-:Y:S02]  /*16720*/  ELECT P6, UR62, PT ;  /* 0x00000000003e782f */ /* 0x000fe400038c0000 */
[----:B------:R-:W-:Y:S01]  /*16730*/  MOV R14, UR62 ;  /* 0x0000003e000e7c02 */ /* 0x000fe20008000f00 */
[----:B0-----:R-:W-:Y:S10]  /*16740*/  ENDCOLLECTIVE ;  /* 0x000000000000791b */ /* 0x001ff40003800000 */
.L_x_2310:
[----:B------:R-:W-:Y:S05]  /*16750*/  BSYNC B1 ;  /* 0x0000000000017941 */ /* 0x000fea0003800000 */
.L_x_2309:
[----:B------:R-:W-:Y:S05]  /*16760*/  BRA `(.L_x_2311) ;  /* 0xffffffcc00b87947 */ /* 0x000fea000383ffff */
.L_x_2212:
[----:B0-----:R0:W1:Y:S02]  /*16770*/  SYNCS.PHASECHK.TRANS64.TRYWAIT P1, [R5+URZ+0x2d840], R0 ;  /* 0x02d84000050075a7 */ /* 0x001064000802017f */
[----:B-1----:R-:W-:Y:S05]  /*16780*/  @!P1 NANOSLEEP.SYNCS 0x989680 ;  /* 0x009896800000995d */ /* 0x002fea0003900000 */
[----:B------:R-:W1:Y:S02]  /*16790*/  @!P1 SYNCS.PHASECHK.TRANS64 P1, [R5+URZ+0x2d840], R0 ;  /* 0x02d84000050095a7 */ /* 0x000e64000802007f */
[----:B-1----:R-:W-:Y:S05]  /*167a0*/  @!P1 BRA `(.L_x_2212) ;  /* 0xfffffffc00f09947 */ /* 0x002fea000383ffff */
[----:B------:R-:W-:Y:S05]  /*167b0*/  BRA `(.L_x_2312) ;  /* 0xffffffcc00d87947 */ /* 0x000fea000383ffff */
.L_x_2214:
[----:B-1----:R1:W2:Y:S02]  /*167c0*/  SYNCS.PHASECHK.TRANS64.TRYWAIT P1, [R3+URZ+0x2d840], R2 ;  /* 0x02d84002030075a7 */ /* 0x0022a4000802017f */
[----:B--2---:R-:W-:Y:S05]  /*167d0*/  @!P1 NANOSLEEP.SYNCS 0x989680 ;  /* 0x009896800000995d */ /* 0x004fea0003900000 */
[----:B------:R-:W2:Y:S02]  /*167e0*/  @!P1 SYNCS.PHASECHK.TRANS64 P1, [R3+URZ+0x2d840], R2 ;  /* 0x02d84002030095a7 */ /* 0x000ea4000802007f */
[----:B--2---:R-:W-:Y:S05]  /*167f0*/  @!P1 BRA `(.L_x_2214) ;  /* 0xfffffffc00f09947 */ /* 0x004fea000383ffff */
[----:B------:R-:W-:Y:S05]  /*16800*/  BRA `(.L_x_2313) ;  /* 0xffffffcc00e47947 */ /* 0x000fea000383ffff */
.L_x_2216:
[----:B--2---:R2:W3:Y:S02]  /*16810*/  SYNCS.PHASECHK.TRANS64.TRYWAIT P1, [R5+URZ+0x2d860], R0 ;  /* 0x02d86000050075a7 */ /* 0x0044e4000802017f */
[----:B---3--:R-:W-:Y:S05]  /*16820*/  @!P1 NANOSLEEP.SYNCS 0x989680 ;  /* 0x009896800000995d */ /* 0x008fea0003900000 */
[----:B------:R-:W3:Y:S02]  /*16830*/  @!P1 SYNCS.PHASECHK.TRANS64 P1, [R5+URZ+0x2d860], R0 ;  /* 0x02d86000050095a7 */ /* 0x000ee4000802007f */
[----:B---3--:R-:W-:Y:S05]  /*16840*/  @!P1 BRA `(.L_x_2216) ;  /* 0xfffffffc00f09947 */ /* 0x008fea000383ffff */
[----:B------:R-:W-:Y:S05]  /*16850*/  BRA `(.L_x_2314) ;  /* 0xffffffcc00e07947 */ /* 0x000fea000383ffff */
.L_x_2315:
        /* <DEDUP_REMOVED lines=10> */
.L_x_2787:


//--------------------- .text._ZN7cutlass13device_kernelIN5flash11enable_sm90INS1_16FlashAttnFwdSm90INS1_25CollectiveMainloopFwdSm90ILi2EN4cute5tupleIJNS5_1CILi1EEES8_S8_EEENS6_IJNS7_ILi192EEENS7_ILi128EEENS7_ILi96EEEEEELi96ENS_6half_tEfNS_4arch4Sm90ELb1ELb0ELb1ELb1ELb1ELb1ELb0ELb0ELb1ELb1ELb1ELb0EEENS1_21CollectiveEpilogueFwdINS6_IJSA_SC_SB_EEES9_SE_SG_Li384ELb1ELb1ELb1ELb0EEENS1_36VarlenDynamicPersistentTileSchedulerILi192ELi128ELi384ELi128ELb1ELb1ELb1ELb1ELb1ELb1EEEEEEEEEvNT_6ParamsE --------------------------
	.section	.text._ZN7cutlass13device_kernelIN5flash11enable_sm90INS1_16FlashAttnFwdSm90INS1_25CollectiveMainloopFwdSm90ILi2EN4cute5tupleIJNS5_1CILi1EEES8_S8_EEENS6_IJNS7_ILi192EEENS7_ILi128EEENS7_ILi96EEEEEELi96ENS_6half_tEfNS_4arch4Sm90ELb1ELb0ELb1ELb1ELb1ELb1ELb0ELb0ELb1ELb1ELb1ELb0EEENS1_21CollectiveEpilogueFwdINS6_IJSA_SC_SB_EEES9_SE_SG_Li384ELb1ELb1ELb1ELb0EEENS1_36VarlenDynamicPersistentTileSchedulerILi192ELi128ELi384ELi128ELb1ELb1ELb1ELb1ELb1ELb1EEEEEEEEEvNT_6ParamsE,"ax",@progbits
	.align	128
.text._ZN7cutlass13device_kernelIN5flash11enable_sm90INS1_16FlashAttnFwdSm90INS1_25CollectiveMainloopFwdSm90ILi2EN4cute5tupleIJNS5_1CILi1EEES8_S8_EEENS6_IJNS7_ILi192EEENS7_ILi128EEENS7_ILi96EEEEEELi96ENS_6half_tEfNS_4arch4Sm90ELb1ELb0ELb1ELb1ELb1ELb1ELb0ELb0ELb1ELb1ELb1ELb0EEENS1_21CollectiveEpilogueFwdINS6_IJSA_SC_SB_EEES9_SE_SG_Li384ELb1ELb1ELb1ELb0EEENS1_36VarlenDynamicPersistentTileSchedulerILi192ELi128ELi384ELi128ELb1ELb1ELb1ELb1ELb1ELb1EEEEEEEEEvNT_6ParamsE:
        .type           _ZN7cutlass13device_kernelIN5flash11enable_sm90INS1_16FlashAttnFwdSm90INS1_25CollectiveMainloopFwdSm90ILi2EN4cute5tupleIJNS5_1CILi1EEES8_S8_EEENS6_IJNS7_ILi192EEENS7_ILi128EEENS7_ILi96EEEEEELi96ENS_6half_tEfNS_4arch4Sm90ELb1ELb0ELb1ELb1ELb1ELb1ELb0ELb0ELb1ELb1ELb1ELb0EEENS1_21CollectiveEpilogueFwdINS6_IJSA_SC_SB_EEES9_SE_SG_Li384ELb1ELb1ELb1ELb0EEENS1_36VarlenDynamicPersistentTileSchedulerILi192ELi128ELi384ELi128ELb1ELb1ELb1ELb1ELb1ELb1EEEEEEEEEvNT_6ParamsE,@function
        .size           _ZN7cutlass13device_kernelIN5flash11enable_sm90INS1_16FlashAttnFwdSm90INS1_25CollectiveMainloopFwdSm90ILi2EN4cute5tupleIJNS5_1CILi1EEES8_S8_EEENS6_IJNS7_ILi192EEENS7_ILi128EEENS7_ILi96EEEEEELi96ENS_6half_tEfNS_4arch4Sm90ELb1ELb0ELb1ELb1ELb1ELb1ELb0ELb0ELb1ELb1ELb1ELb0EEENS1_21CollectiveEpilogueFwdINS6_IJSA_SC_SB_EEES9_SE_SG_Li384ELb1ELb1ELb1ELb0EEENS1_36VarlenDynamicPersistentTileSchedulerILi192ELi128ELi384ELi128ELb1ELb1ELb1ELb1ELb1ELb1EEEEEEEEEvNT_6ParamsE,(.L_x_2788 - _ZN7cutlass13device_kernelIN5flash11enable_sm90INS1_16FlashAttnFwdSm90INS1_25CollectiveMainloopFwdSm90ILi2EN4cute5tupleIJNS5_1CILi1EEES8_S8_EEENS6_IJNS7_ILi192EEENS7_ILi128EEENS7_ILi96EEEEEELi96ENS_6half_tEfNS_4arch4Sm90ELb1ELb0ELb1ELb1ELb1ELb1ELb0ELb0ELb1ELb1ELb1ELb0EEENS1_21CollectiveEpilogueFwdINS6_IJSA_SC_SB_EEES9_SE_SG_Li384ELb1ELb1ELb1ELb0EEENS1_36VarlenDynamicPersistentTileSchedulerILi192ELi128ELi384ELi128ELb1ELb1ELb1ELb1ELb1ELb1EEEEEEEEEvNT_6ParamsE)
        .other          _ZN7cutlass13device_kernelIN5flash11enable_sm90INS1_16FlashAttnFwdSm90INS1_25CollectiveMainloopFwdSm90ILi2EN4cute5tupleIJNS5_1CILi1EEES8_S8_EEENS6_IJNS7_ILi192EEENS7_ILi128EEENS7_ILi96EEEEEELi96ENS_6half_tEfNS_4arch4Sm90ELb1ELb0ELb1ELb1ELb1ELb1ELb0ELb0ELb1ELb1ELb1ELb0EEENS1_21CollectiveEpilogueFwdINS6_IJSA_SC_SB_EEES9_SE_SG_Li384ELb1ELb1ELb1ELb0EEENS1_36VarlenDynamicPersistentTileSchedulerILi192ELi128ELi384ELi128ELb1ELb1ELb1ELb1ELb1ELb1EEEEEEEEEvNT_6ParamsE,@"STO_CUDA_ENTRY STV_DEFAULT"
_ZN7cutlass13device_kernelIN5flash11enable_sm90INS1_16FlashAttnFwdSm90INS1_25CollectiveMainloopFwdSm90ILi2EN4cute5tupleIJNS5_1CILi1EEES8_S8_EEENS6_IJNS7_ILi192EEENS7_ILi128EEENS7_ILi96EEEEEELi96ENS_6half_tEfNS_4arch4Sm90ELb1ELb0ELb1ELb1ELb1ELb1ELb0ELb0ELb1ELb1ELb1ELb0EEENS1_21CollectiveEpilogueFwdINS6_IJSA_SC_SB_EEES9_SE_SG_Li384ELb1ELb1ELb1ELb0EEENS1_36VarlenDynamicPersistentTileSchedulerILi192ELi128ELi384ELi128ELb1ELb1ELb1ELb1ELb1ELb1EEEEEEEEEvNT_6ParamsE:
        /* <DEDUP_REMOVED lines=18> */
.L_x_2317:
[----:B------:R-:W-:Y:S05]  /*0120*/  BSYNC B0 ;  /* 0x0000000000007941 */ /* 0x000fea0003800000 */
.L_x_2316:
        /* <DEDUP_REMOVED lines=41> */
.L_x_2318:
        /* <DEDUP_REMOVED lines=22> */
.L_x_2319:
        /* <DEDUP_REMOVED lines=18> */
.L_x_2320:
        /* <DEDUP_REMOVED lines=22> */
.L_x_2321:
        /* <DEDUP_REMOVED lines=22> */
.L_x_2322:
        /* <DEDUP_REMOVED lines=8> */
.L_x_2325:
        /* <DEDUP_REMOVED lines=35> */
[--C-:B------:R-:W-:Y:S02]  /*0bb0*/  SHF.R.S32.HI R8, RZ, 0x2, R4.reuse ;  /* 0x00000002ff087819 */ /* 0x100fe40000011404 */
[----:B------:R-:W-:Y:S02]  /*0bc0*/  SHF.R.S32.HI R13, RZ, 0x1f, R4 ;  /* 0x0000001fff0d7819 */ /* 0x000fe40000011404 */
[----:B------:R-:W-:Y:S02]  /*0bd0*/  LOP3.LUT R15, R4, 0xfffffffc, RZ, 0xc0, !PT ;  /* 0xfffffffc040f7812 */ /* 0x000fe400078ec0ff */
[----:B------:R-:W-:Y:S02]  /*0be0*/  SHF.R.S32.HI R4, RZ, 0x7, R3 ;  /* 0x00000007ff047819 */ /* 0x000fe40000011403 */
[----:B------:R-:W-:Y:S02]  /*0bf0*/  LOP3.LUT R11, R9, 0xfffffffe, RZ, 0xc0, !PT ;  /* 0xfffffffe090b7812 */ /* 0x000fe400078ec0ff */
[----:B------:R-:W-:Y:S01]  /*0c00*/  SHF.R.S32.HI R156, RZ, 0x1, R9 ;  /* 0x00000001ff9c7819 */ /* 0x000fe20000011409 */
[----:B------:R-:W-:Y:S01]  /*0c10*/  IMAD.HI R10, R4, 0x55555556, RZ ;  /* 0x55555556040a7827 */ /* 0x000fe200078e02ff */
[----:B------:R-:W-:-:S02]  /*0c20*/  LOP3.LUT R17, R3, 0xffffff80, RZ, 0xc0, !PT ;  /* 0xffffff8003117812 */ /* 0x000fc400078ec0ff */
[----:B------:R-:W-:Y:S01]  /*0c30*/  LEA.HI R13, R13, R8, RZ, 0x2 ;  /* 0x000000080d0d7211 */ /* 0x000fe200078f10ff */
[C---:B------:R-:W-:Y:S01]  /*0c40*/  IMAD.IADD R16, R0.reuse, 0x1, -R11 ;  /* 0x0000000100107824 */ /* 0x040fe200078e0a0b */
[----:B------:R-:W-:Y:S01]  /*0c50*/  LEA.HI R9, R9, R156, RZ, 0x1 ;  /* 0x0000009c09097211 */ /* 0x000fe200078f08ff */
[----:B------:R-:W-:Y:S01]  /*0c60*/  IMAD.IADD R21, R0, 0x1, -R17 ;  /* 0x0000000100157824 */ /* 0x000fe200078e0a11 */
[----:B------:R-:W-:Y:S01]  /*0c70*/  LOP3.LUT R3, R5, 0xfffffff0, RZ, 0xc0, !PT ;  /* 0xfffffff005037812 */ /* 0x000fe200078ec0ff */
[----:B------:R-:W-:Y:S01]  /*0c80*/  IMAD.SHL.U32 R24, R16, 0x4, RZ ;  /* 0x0000000410187824 */ /* 0x000fe200078e00ff */
[----:B------:R-:W-:Y:S01]  /*0c90*/  SHF.R.S32.HI R6, RZ, 0x4, R5 ;  /* 0x00000004ff067819 */ /* 0x000fe20000011405 */
[----:B------:R0:W-:Y:S01]  /*0ca0*/  STL [R1+0xdc], R16 ;  /* 0x0000dc1001007387 */ /* 0x0001e20000100800 */
[----:B------:R-:W-:Y:S01]  /*0cb0*/  LOP3.LUT R13, R13, 0xfffffffc, RZ, 0xc0, !PT ;  /* 0xfffffffc0d0d7812 */ /* 0x000fe200078ec0ff */
[----:B------:R-:W-:Y:S01]  /*0cc0*/  IMAD.IADD R3, R0, 0x1, -R3 ;  /* 0x0000000100037824 */ /* 0x000fe200078e0a03 */
[----:B------:R-:W-:Y:S01]  /*0cd0*/  LEA.HI R11, R10, R10, RZ, 0x1 ;  /* 0x0000000a0a0b7211 */ /* 0x000fe200078f08ff */
[----:B------:R-:W-:Y:S01]  /*0ce0*/  VIADD R12, R24, 0x10 ;  /* 0x00000010180c7836 */ /* 0x000fe20000000000 */
[----:B------:R-:W-:Y:S01]  /*0cf0*/  IADD3 R15, R0, -R15, RZ ;  /* 0x8000000f000f7210 */ /* 0x000fe20007ffe0ff */
[----:B------:R-:W-:Y:S01]  /*0d00*/  IMAD.IADD R13, R8, 0x1, -R13 ;  /* 0x00000001080d7824 */ /* 0x000fe200078e0a0d */
[----:B------:R-:W-:Y:S01]  /*0d10*/  LOP3.LUT R9, R9, 0x7fffffe, RZ, 0xc0, !PT ;  /* 0x07fffffe09097812 */ /* 0x000fe200078ec0ff */
[----:B------:R-:W-:Y:S01]  /*0d20*/  IMAD R11, R11, -0x3, R4 ;  /* 0xfffffffd0b0b7824 */ /* 0x000fe200078e0204 */
[----:B------:R-:W-:Y:S01]  /*0d30*/  LEA.HI R5, R5, R6, RZ, 0x1 ;  /* 0x0000000605057211 */ /* 0x000fe200078f08ff */
[----:B------:R-:W-:Y:S01]  /*0d40*/  STL [R1+0xe0], R21 ;  /* 0x0000e01501007387 */ /* 0x000fe20000100800 */
[----:B------:R-:W-:Y:S01]  /*0d50*/  SHF.R.S32.HI R8, RZ, 0x1f, R21 ;  /* 0x0000001fff087819 */ /* 0x000fe20000011415 */
[----:B------:R-:W-:Y:S01]  /*0d60*/  IMAD.IADD R9, R156, 0x1, -R9 ;  /* 0x000000019c097824 */ /* 0x000fe200078e0a09 */
[----:B------:R-:W-:Y:S01]  /*0d70*/  LEA.HI R4, R15, R15, RZ, 0x1 ;  /* 0x0000000f0f047211 */ /* 0x000fe200078f08ff */
[----:B------:R-:W-:Y:S01]  /*0d80*/  STL [R1+0x38], R24 ;  /* 0x0000381801007387 */ /* 0x000fe20000100800 */
[----:B------:R-:W-:Y:S01]  /*0d90*/  LOP3.LUT R5, R5, 0x1ffffffe, RZ, 0xc0, !PT ;  /* 0x1ffffffe05057812 */ /* 0x000fe200078ec0ff */
[----:B------:R-:W-:Y:S01]  /*0da0*/  VIADD R18, R24, 0x20 ;  /* 0x0000002018127836 */ /* 0x000fe20000000000 */
[----:B------:R-:W-:Y:S01]  /*0db0*/  SHF.R.S32.HI R0, RZ, 0x1f, R3 ;  /* 0x0000001fff007819 */ /* 0x000fe20000011403 */
[----:B------:R1:W-:Y:S01]  /*0dc0*/  STL [R1+0x6c], R12 ;  /* 0x00006c0c01007387 */ /* 0x0003e20000100800 */
[----:B------:R-:W-:Y:S01]  /*0dd0*/  LEA.HI R10, R8, R21, RZ, 0x2 ;  /* 0x00000015080a7211 */ /* 0x000fe200078f10ff */
[----:B------:R-:W-:Y:S01]  /*0de0*/  IMAD.IADD R5, R6, 0x1, -R5 ;  /* 0x0000000106057824 */ /* 0x000fe200078e0a05 */
[----:B------:R-:W-:Y:S01]  /*0df0*/  LOP3.LUT R4, R4, 0x1ffffffe, RZ, 0xc0, !PT ;  /* 0x1ffffffe04047812 */ /* 0x000fe200078ec0ff */
[----:B------:R2:W-:Y:S01]  /*0e00*/  STL [R1+0x68], R18 ;  /* 0x0000681201007387 */ /* 0x0005e20000100800 */
[----:B------:R-:W-:Y:S01]  /*0e10*/  LEA R20, R6, R9, 0x3 ;  /* 0x0000000906147211 */ /* 0x000fe200078e18ff */
[----:B0-----:R-:W-:Y:S01]  /*0e20*/  IMAD.SHL.U32 R16, R16, 0x8, RZ ;  /* 0x0000000810107824 */ /* 0x001fe200078e00ff */
[----:B------:R-:W-:Y:S01]  /*0e30*/  LEA.HI R0, R0, R3, RZ, 0x3 ;  /* 0x0000000300007211 */ /* 0x000fe200078f18ff */
[----:B------:R-:W-:Y:S01]  /*0e40*/  IMAD.IADD R15, R15, 0x1, -R4 ;  /* 0x000000010f0f7824 */ /* 0x000fe200078e0a04 */
[----:B------:R-:W-:Y:S01]  /*0e50*/  SHF.R.S32.HI R6, RZ, 0x2, R10 ;  /* 0x00000002ff067819 */ /* 0x000fe2000001140a */
[----:B-1----:R-:W-:Y:S01]  /*0e60*/  IMAD.IADD R12, R24, 0x1, R12 ;  /* 0x00000001180c7824 */ /* 0x002fe200078e020c */
[----:B------:R-:W-:Y:S01]  /*0e70*/  SHF.R.S32.HI R9, RZ, 0x1f, R10 ;  /* 0x0000001fff097819 */ /* 0x000fe2000001140a */
[----:B------:R-:W-:Y:S01]  /*0e80*/  VIADD R136, R16, 0x30 ;  /* 0x0000003010887836 */ /* 0x000fe20000000000 */
[----:B------:R-:W-:Y:S01]  /*0e90*/  LOP3.LUT R4, R0, 0xfffffff8, RZ, 0xc0, !PT ;  /* 0xfffffff800047812 */ /* 0x000fe200078ec0ff */
[C---:B------:R-:W-:Y:S01]  /*0ea0*/  VIADD R23, R16.reuse, 0x40 ;  /* 0x0000004010177836 */ /* 0x040fe20000000000 */
[----:B------:R-:W-:Y:S01]  /*0eb0*/  LEA.HI R9, R9, R6, RZ, 0x3 ;  /* 0x0000000609097211 */ /* 0x000fe200078f18ff */
[----:B------:R-:W-:Y:S01]  /*0ec0*/  VIADD R137, R16, 0x50 ;  /* 0x0000005010897836 */ /* 0x000fe20000000000 */
[----:B------:R-:W-:Y:S01]  /*0ed0*/  SHF.R.S32.HI R17, RZ, 0x1f, R12 ;  /* 0x0000001fff117819 */ /* 0x000fe2000001140c */
[----:B------:R-:W-:Y:S01]  /*0ee0*/  IMAD.SHL.U32 R13, R13, 0x40, RZ ;  /* 0x000000400d0d7824 */ /* 0x000fe200078e00ff */
[----:B------:R-:W-:-:S02]  /*0ef0*/  SHF.R.S32.HI R7, RZ, 0x5, R7 ;  /* 0x00000005ff077819 */ /* 0x000fc40000011407 */
[----:B------:R-:W-:Y:S02]  /*0f00*/  IADD3 R4, R3, -R4, RZ ;  /* 0x8000000403047210 */ /* 0x000fe40007ffe0ff */
[----:B------:R-:W-:Y:S02]  /*0f10*/  LOP3.LUT R9, R9, 0xfffffff8, RZ, 0xc0, !PT ;  /* 0xfffffff809097812 */ /* 0x000fe400078ec0ff */
[----:B------:R-:W-:Y:S01]  /*0f20*/  LEA.HI R14, R17, R12, RZ, 0x3 ;  /* 0x0000000c110e7211 */ /* 0x000fe200078f18ff */
[----:B------:R-:W-:Y:S01]  /*0f30*/  IMAD R17, R7, 0x10, R3 ;  /* 0x0000001007117824 */ /* 0x000fe200078e0203 */
[----:B------:R-:W-:Y:S01]  /*0f40*/  LEA.HI R8, R8, R21, RZ, 0x5 ;  /* 0x0000001508087211 */ /* 0x000fe200078f28ff */
[C---:B------:R-:W-:Y:S01]  /*0f50*/  IMAD.SHL.U32 R3, R4.reuse, 0x40, RZ ;  /* 0x0000004004037824 */ /* 0x040fe200078e00ff */
[----:B------:R-:W-:Y:S01]  /*0f60*/  R2P PR, R4, 0x6 ;  /* 0x0000000604007804 */ /* 0x000fe20000000000 */
[----:B------:R-:W-:Y:S01]  /*0f70*/  IMAD.IADD R9, R6, 0x1, -R9 ;  /* 0x0000000106097824 */ /* 0x000fe200078e0a09 */
[----:B------:R-:W-:Y:S01]  /*0f80*/  SHF.R.S32.HI R8, RZ, 0x5, R8 ;  /* 0x00000005ff087819 */ /* 0x000fe20000011408 */
[----:B------:R-:W-:Y:S01]  /*0f90*/  IMAD.SHL.U32 R6, R0, 0x40, RZ ;  /* 0x0000004000067824 */ /* 0x000fe200078e00ff */
[----:B------:R-:W-:Y:S01]  /*0fa0*/  LOP3.LUT R3, R3, 0x1c0, RZ, 0xc0, !PT ;  /* 0x000001c003037812 */ /* 0x000fe200078ec0ff */
[----:B------:R-:W-:Y:S01]  /*0fb0*/  IMAD.SHL.U32 R0, R5, 0x8, RZ ;  /* 0x0000000805007824 */ /* 0x000fe200078e00ff */
[----:B------:R-:W-:Y:S01]  /*0fc0*/  LOP3.LUT R10, R10, 0x7ffffffc, RZ, 0xc0, !PT ;  /* 0x7ffffffc0a0a7812 */ /* 0x000fe200078ec0ff */
[----:B------:R-:W-:Y:S01]  /*0fd0*/  IMAD.IADD R12, R24, 0x1, R18 ;  /* 0x00000001180c7824 */ /* 0x000fe200078e0212 */
[----:B------:R-:W-:Y:S01]  /*0fe0*/  LOP3.LUT R6, R6, 0x7ffffe00, RZ, 0xc0, !PT ;  /* 0x7ffffe0006067812 */ /* 0x000fe200078ec0ff */
[----:B------:R-:W-:Y:S01]  /*0ff0*/  IMAD R8, R8, 0x10, R9 ;  /* 0x0000001008087824 */ /* 0x000fe200078e0209 */
[----:B--2---:R-:W-:Y:S01]  /*1000*/  LEA R18, R17, R0, 0x5 ;  /* 0x0000000011127211 */ /* 0x004fe200078e28ff */
[C---:B------:R-:W-:Y:S01]  /*1010*/  VIADD R4, R24.reuse, 0x18 ;  /* 0x0000001818047836 */ /* 0x040fe20000000000 */
[----:B------:R-:W-:Y:S01]  /*1020*/  LOP3.LUT R0, R3, 0x8, R0, 0xf8, !PT ;  /* 0x0000000803007812 */ /* 0x000fe200078ef800 */
[----:B------:R-:W-:Y:S01]  /*1030*/  IMAD R6, R7, 0x400, R6 ;  /* 0x0000040007067824 */ /* 0x000fe200078e0206 */
[----:B------:R-:W-:Y:S01]  /*1040*/  SHF.R.U32.HI R3, RZ, 0x3, R3 ;  /* 0x00000003ff037819 */ /* 0x000fe20000011603 */
[----:B------:R-:W-:Y:S01]  /*1050*/  IMAD R11, R11, 0x40, R8 ;  /* 0x000000400b0b7824 */ /* 0x000fe200078e0208 */
[----:B------:R-:W-:Y:S01]  /*1060*/  IADD3 R7, R24, 0x8, RZ ;  /* 0x0000000818077810 */ /* 0x000fe20007ffe0ff */
[----:B------:R0:W-:Y:S01]  /*1070*/  STL [R1+0x110], R18 ;  /* 0x0001101201007387 */ /* 0x0001e20000100800 */
[----:B------:R-:W-:Y:S01]  /*1080*/  LOP3.LUT R3, R0, R3, RZ, 0x3c, !PT ;  /* 0x0000000300037212 */ /* 0x000fe200078e3cff */
[----:B------:R-:W-:Y:S01]  /*1090*/  VIADD R0, R24, 0x28 ;  /* 0x0000002818007836 */ /* 0x000fe20000000000 */
[----:B------:R-:W-:Y:S01]  /*10a0*/  SHF.R.S32.HI R5, RZ, 0x1f, R12 ;  /* 0x0000001fff057819 */ /* 0x000fe2000001140c */
[----:B------:R-:W-:Y:S01]  /*10b0*/  STL [R1+0x10c], R11 ;  /* 0x00010c0b01007387 */ /* 0x000fe20000100800 */
[----:B------:R-:W-:Y:S01]  /*10c0*/  IMAD.IADD R10, R21, 0x1, -R10 ;  /* 0x00000001150a7824 */ /* 0x000fe200078e0a0a */
[----:B------:R-:W-:Y:S01]  /*10d0*/  SHF.R.S32.HI R8, RZ, 0x3, R14 ;  /* 0x00000003ff087819 */ /* 0x000fe2000001140e */
[----:B------:R-:W-:Y:S01]  /*10e0*/  IMAD.SHL.U32 R21, R20, 0x20, RZ ;  /* 0x0000002014157824 */ /* 0x000fe200078e00ff */
[----:B------:R-:W-:Y:S01]  /*10f0*/  STL [R1+0x78], R7 ;  /* 0x0000780701007387 */ /* 0x000fe20000100800 */
[----:B------:R-:W-:Y:S01]  /*1100*/  LEA.HI R5, R5, R12, RZ, 0x3 ;  /* 0x0000000c05057211 */ /* 0x000fe200078f18ff */
[----:B------:R-:W-:Y:S01]  /*1110*/  IMAD.IADD R3, R6, 0x1, R3 ;  /* 0x0000000106037824 */ /* 0x000fe200078e0203 */
[----:B------:R-:W-:Y:S01]  /*1120*/  SHF.L.U32 R24, R10, 0x1, RZ ;  /* 0x000000010a187819 */ /* 0x000fe200000006ff */
[----:B------:R1:W-:Y:S01]  /*1130*/  STL [R1+0x74], R4 ;  /* 0x0000740401007387 */ /* 0x0003e20000100800 */
[----:B------:R-:W-:Y:S01]  /*1140*/  IMAD.MOV.U32 R6, RZ, RZ, 0x40 ;  /* 0x00000040ff067424 */ /* 0x000fe200078e00ff */
[----:B0-----:R-:W-:-:S02]  /*1150*/  CS2R R18, SRZ ;  /* 0x0000000000127805 */ /* 0x001fc4000001ff00 */
[C---:B------:R-:W-:Y:S01]  /*1160*/  IADD3 R9, R24.reuse, 0x30, RZ ;  /* 0x0000003018097810 */ /* 0x040fe20007ffe0ff */
[----:B------:R0:W-:Y:S01]  /*1170*/  STL [R1+0x7c], R0 ;  /* 0x00007c0001007387 */ /* 0x0001e20000100800 */
[C---:B------:R-:W-:Y:S01]  /*1180*/  VIADD R20, R24.reuse, 0x8 ;  /* 0x0000000818147836 */ /* 0x040fe20000000000 */
[----:B------:R-:W-:Y:S01]  /*1190*/  SHF.R.S32.HI R17, RZ, 0x1f, R16 ;  /* 0x0000001fff117819 */ /* 0x000fe20000011410 */
[C---:B------:R-:W-:Y:S02]  /*11a0*/  VIADD R14, R24.reuse, 0x10 ;  /* 0x00000010180e7836 */ /* 0x040fe40000000000 */
[C---:B------:R-:W-:Y:S01]  /*11b0*/  VIADD R12, R24.reuse, 0x20 ;  /* 0x00000020180c7836 */ /* 0x040fe20000000000 */
[----:B-1----:R-:W-:Y:S01]  /*11c0*/  SHF.R.S32.HI R4, RZ, 0x1f, R136 ;  /* 0x0000001fff047819 */ /* 0x002fe20000011488 */
[----:B------:R-:W-:Y:S02]  /*11d0*/  VIADD R10, R24, 0x28 ;  /* 0x00000028180a7836 */ /* 0x000fe40000000000 */
[----:B------:R-:W-:Y:S01]  /*11e0*/  IMAD R157, R3, 0x2, R2 ;  /* 0x00000002039d7824 */ /* 0x000fe200078e0202 */
[----:B0-----:R-:W-:Y:S01]  /*11f0*/  SHF.R.S32.HI R0, RZ, 0x1f, R23 ;  /* 0x0000001fff007819 */ /* 0x001fe20000011417 */
[----:B------:R0:W-:Y:S01]  /*1200*/  STL [R1+0x5c], R4 ;  /* 0x00005c0401007387 */ /* 0x0001e20000100800 */
[----:B------:R-:W-:-:S03]  /*1210*/  SHF.R.S32.HI R3, RZ, 0x1f, R10 ;  /* 0x0000001fff037819 */ /* 0x000fc6000001140a */
[----:B------:R1:W-:Y:S01]  /*1220*/  STL [R1+0x58], R0 ;  /* 0x0000580001007387 */ /* 0x0003e20000100800 */
[----:B0-----:R-:W-:Y:S01]  /*1230*/  LOP3.LUT R4, R13, 0xc0, RZ, 0xc0, !PT ;  /* 0x000000c00d047812 */ /* 0x001fe200078ec0ff */
[----:B------:R-:W-:Y:S01]  /*1240*/  VIADD R13, R24, 0x18 ;  /* 0x00000018180d7836 */ /* 0x000fe20000000000 */
[----:B-1----:R-:W-:Y:S02]  /*1250*/  SHF.R.S32.HI R0, RZ, 0x1f, R137 ;  /* 0x0000001fff007819 */ /* 0x002fe40000011489 */
[----:B------:R-:W-:-:S03]  /*1260*/  SHF.R.U32.HI R7, RZ, 0x3, R4 ;  /* 0x00000003ff077819 */ /* 0x000fc60000011604 */
[----:B------:R0:W-:Y:S04]  /*1270*/  STL [R1+0x54], R0 ;  /* 0x0000540001007387 */ /* 0x0001e80000100800 */
[----:B------:R1:W-:Y:S04]  /*1280*/  STL [R1+0x40], R4 ;  /* 0x0000400401007387 */ /* 0x0003e80000100800 */
[----:B------:R-:W-:Y:S01]  /*1290*/  STL [R1+0x48], R21 ;  /* 0x0000481501007387 */ /* 0x000fe20000100800 */
[----:B0-----:R-:W-:-:S03]  /*12a0*/  LOP3.LUT R0, R4, 0x8, R16, 0xf8, !PT ;  /* 0x0000000804007812 */ /* 0x001fc600078ef810 */
[----:B------:R-:W-:Y:S01]  /*12b0*/  STL [R1+0x90], R24 ;  /* 0x0000901801007387 */ /* 0x000fe20000100800 */
[----:B-1----:R-:W-:-:S03]  /*12c0*/  LOP3.LUT R4, R4, 0x18, R16, 0xf8, !PT ;  /* 0x0000001804047812 */ /* 0x002fc600078ef810 */
[----:B------:R0:W-:Y:S01]  /*12d0*/  STL [R1+0x44], R7 ;  /* 0x0000440701007387 */ /* 0x0001e20000100800 */
[-C--:B------:R-:W-:Y:S02]  /*12e0*/  LOP3.LUT R0, R0, R7.reuse, RZ, 0x3c, !PT ;  /* 0x0000000700007212 */ /* 0x080fe400078e3cff */
[----:B------:R-:W-:Y:S01]  /*12f0*/  LOP3.LUT R4, R4, R7, RZ, 0x3c, !PT ;  /* 0x0000000704047212 */ /* 0x000fe200078e3cff */
[----:B------:R1:W-:Y:S02]  /*1300*/  STL [R1+0x4c], R8 ;  /* 0x00004c0801007387 */ /* 0x0003e40000100800 */
[C---:B------:R-:W-:Y:S01]  /*1310*/  IMAD.IADD R0, R21.reuse, 0x1, R0 ;  /* 0x0000000115007824 */ /* 0x040fe200078e0200 */
[----:B------:R-:W-:Y:S01]  /*1320*/  IADD3 R4, R21, R4, RZ ;  /* 0x0000000415047210 */ /* 0x000fe20007ffe0ff */
[----:B0-----:R-:W-:Y:S01]  /*1330*/  VIADD R7, R24, 0x40 ;  /* 0x0000004018077836 */ /* 0x001fe20000000000 */
[----:B-1----:R-:W-:Y:S02]  /*1340*/  SHF.R.S32.HI R8, RZ, 0x3, R5 ;  /* 0x00000003ff087819 */ /* 0x002fe40000011405 */
[----:B------:R-:W-:Y:S01]  /*1350*/  SEL R5, R6, 0xffffffc0, !P2 ;  /* 0xffffffc006057807 */ /* 0x000fe20005000000 */
[----:B------:R-:W-:-:S02]  /*1360*/  VIADD R6, R24, 0x48 ;  /* 0x0000004818067836 */ /* 0x000fc40000000000 */
[----:B------:R0:W-:Y:S04]  /*1370*/  STL [R1+0x50], R8 ;  /* 0x0000500801007387 */ /* 0x0001e80000100800 */
[----:B------:R1:W-:Y:S04]  /*1380*/  STL [R1+0xd4], R20 ;  /* 0x0000d41401007387 */ /* 0x0003e80000100800 */
[----:B------:R-:W-:Y:S01]  /*1390*/  STL [R1+0xd0], R14 ;  /* 0x0000d00e01007387 */ /* 0x000fe20000100800 */
[----:B0-----:R-:W-:-:S03]  /*13a0*/  VIADD R8, R24, 0x38 ;  /* 0x0000003818087836 */ /* 0x001fc60000000000 */
[----:B------:R0:W-:Y:S01]  /*13b0*/  STL [R1+0xcc], R13 ;  /* 0x0000cc0d01007387 */ /* 0x0001e20000100800 */
[----:B------:R-:W-:Y:S01]  /*13c0*/  VIADD R24, R24, 0x50 ;  /* 0x0000005018187836 */ /* 0x000fe20000000000 */
[----:B-1----:R-:W-:Y:S02]  /*13d0*/  SHF.R.S32.HI R20, RZ, 0x1f, R20 ;  /* 0x0000001fff147819 */ /* 0x002fe40000011414 */
[----:B------:R-:W-:Y:S04]  /*13e0*/  STL [R1+0xc8], R12 ;  /* 0x0000c80c01007387 */ /* 0x000fe80000100800 */
[----:B------:R-:W-:Y:S01]  /*13f0*/  STL [R1+0xc4], R10 ;  /* 0x0000c40a01007387 */ /* 0x000fe20000100800 */
[----:B0-----:R-:W-:-:S03]  /*1400*/  SHF.R.S32.HI R13, RZ, 0x1f, R13 ;  /* 0x0000001fff0d7819 */ /* 0x001fc6000001140d */
[----:B------:R0:W-:Y:S04]  /*1410*/  STL [R1+0xc0], R9 ;  /* 0x0000c00901007387 */ /* 0x0001e80000100800 */
[----:B------:R-:W-:Y:S04]  /*1420*/  STL [R1+0xbc], R8 ;  /* 0x0000bc0801007387 */ /* 0x000fe80000100800 */
[----:B------:R-:W-:Y:S01]  /*1430*/  STL [R1+0xac], R24 ;  /* 0x0000ac1801007387 */ /* 0x000fe20000100800 */
[----:B0-----:R-:W-:-:S03]  /*1440*/  SHF.R.S32.HI R9, RZ, 0x1f, R9 ;  /* 0x0000001fff097819 */ /* 0x001fc60000011409 */
[----:B------:R-:W-:Y:S04]  /*1450*/  STL [R1+0xb8], R7 ;  /* 0x0000b80701007387 */ /* 0x000fe80000100800 */
[----:B------:R0:W-:Y:S04]  /*1460*/  STL [R1+0x94], R0 ;  /* 0x0000940001007387 */ /* 0x0001e80000100800 */
[----:B------:R-:W-:Y:S04]  /*1470*/  STL [R1+0xb4], R6 ;  /* 0x0000b40601007387 */ /* 0x000fe80000100800 */
[----:B------:R-:W-:Y:S01]  /*1480*/  STL [R1+0x104], R20 ;  /* 0x0001041401007387 */ /* 0x000fe20000100800 */
[----:B0-----:R-:W-:-:S05]  /*1490*/  SHF.R.S32.HI R0, RZ, 0x1f, R14 ;  /* 0x0000001fff007819 */ /* 0x001fca000001140e */
[----:B------:R0:W-:Y:S04]  /*14a0*/  STL [R1+0x100], R0 ;  /* 0x0001000001007387 */ /* 0x0001e80000100800 */
[----:B------:R-:W-:Y:S01]  /*14b0*/  STL [R1+0xfc], R13 ;  /* 0x0000fc0d01007387 */ /* 0x000fe20000100800 */
[----:B0-----:R-:W-:-:S05]  /*14c0*/  SHF.R.S32.HI R0, RZ, 0x1f, R12 ;  /* 0x0000001fff007819 */ /* 0x001fca000001140c */
[----:B------:R0:W-:Y:S04]  /*14d0*/  STL [R1+0xf8], R0 ;  /* 0x0000f80001007387 */ /* 0x0001e80000100800 */
[----:B------:R1:W-:Y:S04]  /*14e0*/  STL [R1+0xf4], R3 ;  /* 0x0000f40301007387 */ /* 0x0003e80000100800 */
[----:B------:R2:W-:Y:S01]  /*14f0*/  STL [R1+0xf0], R9 ;  /* 0x0000f00901007387 */ /* 0x0005e20000100800 */
[C---:B0-----:R-:W-:Y:S02]  /*1500*/  VIADD R0, R157.reuse, 0x21800 ;  /* 0x000218009d007836 */ /* 0x041fe40000000000 */
[----:B-1----:R-:W-:-:S02]  /*1510*/  VIADD R3, R157, 0x21820 ;  /* 0x000218209d037836 */ /* 0x002fc40000000000 */
[C---:B------:R-:W-:Y:S01]  /*1520*/  @P1 VIADD R3, R0.reuse, 0xffffffe0 ;  /* 0xffffffe000031836 */ /* 0x040fe20000000000 */
[----:B------:R-:W-:Y:S02]  /*1530*/  IADD3 R0, R0, R5, RZ ;  /* 0x0000000500007210 */ /* 0x000fe40007ffe0ff */
[----:B--2---:R-:W-:Y:S02]  /*1540*/  SHF.R.S32.HI R9, RZ, 0x1f, R8 ;  /* 0x0000001fff097819 */ /* 0x004fe40000011408 */
[----:B------:R-:W-:Y:S02]  /*1550*/  SHF.R.S32.HI R8, RZ, 0x1f, R7 ;  /* 0x0000001fff087819 */ /* 0x000fe40000011407 */
[----:B------:R-:W-:Y:S01]  /*1560*/  SHF.R.S32.HI R7, RZ, 0x1f, R6 ;  /* 0x0000001fff077819 */ /* 0x000fe20000011406 */
[----:B------:R-:W-:Y:S01]  /*1570*/  STL [R1+0xec], R9 ;  /* 0x0000ec0901007387 */ /* 0x000fe20000100800 */
[----:B------:R-:W-:Y:S01]  /*1580*/  LEA R6, R4, UR42, 0x1 ;  /* 0x0000002a04067c11 */ /* 0x000fe2000f8e08ff */
[----:B------:R-:W-:-:S02]  /*1590*/  IMAD R4, R15, 0x8, R11 ;  /* 0x000000080f047824 */ /* 0x000fc400078e020b */
[----:B------:R-:W-:Y:S04]  /*15a0*/  STL [R1+0xe8], R8 ;  /* 0x0000e80801007387 */ /* 0x000fe80000100800 */
        /* <DEDUP_REMOVED lines=9> */
.L_x_2492:
[----:B0-2---:R-:W0:Y:S02]  /*1640*/  LDC.64 R4, c[0x0][0xc88] ;  /* 0x00032200ff047b82 */ /* 0x005e240000000a00 */
[----:B0-----:R-:W-:-:S05]  /*1650*/  IMAD.WIDE R4, R99, 0x4, R4 ;  /* 0x0000000463047825 */ /* 0x001fca00078e0204 */
[----:B------:R-:W2:Y:S01]  /*1660*/  LDG.E R30, desc[UR38][R4.64] ;  /* 0x00000026041e7981 */ /* 0x000ea2000c1e1900 */
[----:B------:R-:W-:Y:S05]  /*1670*/  YIELD ;  /* 0x0000000000007946 */ /* 0x000fea0003800000 */
[----:B------:R-:W-:Y:S01]  /*1680*/  ULDC.64 UR4, c[0x0][0xa28] ;  /* 0x00028a0000047ab9 */ /* 0x000fe20000000a00 */
[----:B------:R-:W-:Y:S01]  /*1690*/  ULDC.64 UR8, c[0x0][0xa18] ;  /* 0x0002860000087ab9 */ /* 0x000fe20000000a00 */
[----:B------:R-:W-:Y:S01]  /*16a0*/  ISETP.NE.U32.AND P1, PT, RZ, UR4, PT ;  /* 0x00000004ff007c0c */ /* 0x000fe2000bf25070 */
[----:B------:R-:W-:Y:S01]  /*16b0*/  ULDC.64 UR6, c[0x0][0xa08] ;  /* 0x0002820000067ab9 */ /* 0x000fe20000000a00 */
[----:B------:R-:W-:Y:S01]  /*16c0*/  IMAD.MOV.U32 R11, RZ, RZ, RZ ;  /* 0x000000ffff0b7224 */ /* 0x000fe200078e00ff */
[----:B------:R-:W-:Y:S01]  /*16d0*/  ISETP.NE.U32.AND P0, PT, RZ, UR6, PT ;  /* 0x00000006ff007c0c */ /* 0x000fe2000bf05070 */
[----:B------:R-:W-:Y:S01]  /*16e0*/  IMAD.MOV.U32 R77, RZ, RZ, RZ ;  /* 0x000000ffff4d7224 */ /* 0x000fe200078e00ff */
[----:B------:R-:W-:-:S02]  /*16f0*/  ISETP.NE.AND.EX P1, PT, RZ, UR5, PT, P1 ;  /* 0x00000005ff007c0c */ /* 0x000fc4000bf25310 */
[----:B------:R-:W-:Y:S02]  /*1700*/  ISETP.NE.AND.EX P0, PT, RZ, UR7, PT, P0 ;  /* 0x00000007ff007c0c */ /* 0x000fe4000bf05300 */
[----:B--2---:R-:W-:Y:S01]  /*1710*/  SHF.R.S32.HI R0, RZ, 0x1f, R30 ;  /* 0x0000001fff007819 */ /* 0x004fe2000001141e */
[----:B----4-:R-:W-:-:S08]  /*1720*/  IMAD.SHL.U32 R27, R30, 0x4, RZ ;  /* 0x000000041e1b7824 */ /* 0x010fd000078e00ff */
[C---:B------:R-:W-:Y:S01]  /*1730*/  @P1 LEA R6, P2, R30.reuse, UR4, 0x2 ;  /* 0x000000041e061c11 */ /* 0x040fe2000f8410ff */
[----:B------:R0:W-:Y:S01]  /*1740*/  STL [R1+0xa0], R30 ;  /* 0x0000a01e01007387 */ /* 0x0001e20000100800 */
[C-C-:B------:R-:W-:Y:S02]  /*1750*/  SHF.L.U64.HI R31, R30.reuse, 0x2, R0.reuse ;  /* 0x000000021e1f7819 */ /* 0x140fe40000010200 */
[----:B------:R-:W-:Y:S01]  /*1760*/  @P1 LEA.HI.X R7, R30, UR5, R0, 0x2, P2 ;  /* 0x000000051e071c11 */ /* 0x000fe200090f1400 */
[----:B------:R-:W-:Y:S01]  /*1770*/  ULDC UR4, c[0x0][0x288] ;  /* 0x0000a20000047ab9 */ /* 0x000fe20000000800 */
[----:B------:R-:W-:Y:S01]  /*1780*/  ISETP.NE.U32.AND P2, PT, RZ, UR8, PT ;  /* 0x00000008ff007c0c */ /* 0x000fe2000bf45070 */
[----:B------:R0:W-:Y:S01]  /*1790*/  STL [R1+0xd8], R0 ;  /* 0x0000d80001007387 */ /* 0x0001e20000100800 */
[----:B------:R-:W-:Y:S02]  /*17a0*/  IADD3 R4, P3, R27, UR6, RZ ;  /* 0x000000061b047c10 */ /* 0x000fe4000ff7e0ff */
[----:B------:R-:W-:Y:S01]  /*17b0*/  ISETP.NE.AND.EX P2, PT, RZ, UR9, PT, P2 ;  /* 0x00000009ff007c0c */ /* 0x000fe2000bf45320 */
[----:B------:R0:W5:Y:S01]  /*17c0*/  @P1 LDG.E R11, desc[UR38][R6.64] ;  /* 0x00000026060b1981 */ /* 0x000162000c1e1900 */
[----:B------:R-:W-:Y:S01]  /*17d0*/  MOV R147, UR4 ;  /* 0x0000000400937c02 */ /* 0x000fe20008000f00 */
[----:B------:R-:W-:Y:S01]  /*17e0*/  ULDC.64 UR4, c[0x0][0x418] ;  /* 0x0001060000047ab9 */ /* 0x000fe20000000a00 */
[----:B------:R-:W-:Y:S01]  /*17f0*/  IADD3.X R5, R31, UR7, RZ, P3, !PT ;  /* 0x000000071f057c10 */ /* 0x000fe20009ffe4ff */
        /* <DEDUP_REMOVED lines=25> */
.L_x_2327:
[----:B------:R-:W-:Y:S01]  /*1990*/  ULDC.64 UR4, c[0x0][0xa20] ;  /* 0x0002880000047ab9 */ /* 0x000fe20000000a00 */
[C---:B------:R-:W-:Y:S02]  /*19a0*/  LOP3.LUT R3, R98.reuse, 0xff000000, RZ, 0xc0, !PT ;  /* 0xff00000062037812 */ /* 0x040fe400078ec0ff */
[----:B------:R-:W-:Y:S02]  /*19b0*/  ISETP.NE.U32.AND P1, PT, RZ, UR4, PT ;  /* 0x00000004ff007c0c */ /* 0x000fe4000bf25070 */
[C---:B------:R-:W-:Y:S02]  /*19c0*/  LOP3.LUT R0, R98.reuse, 0xff0000, RZ, 0xc0, !PT ;  /* 0x00ff000062007812 */ /* 0x040fe400078ec0ff */
[----:B------:R-:W-:Y:S02]  /*19d0*/  ISETP.NE.AND.EX P1, PT, RZ, UR5, PT, P1 ;  /* 0x00000005ff007c0c */ /* 0x000fe4000bf25310 */
[----:B------:R-:W-:Y:S02]  /*19e0*/  SHF.R.U32.HI R3, RZ, 0x8, R3 ;  /* 0x00000008ff037819 */ /* 0x000fe40000011603 */
[----:B------:R-:W-:-:S02]  /*19f0*/  LOP3.LUT R138, R98, 0xffff, RZ, 0xc0, !PT ;  /* 0x0000ffff628a7812 */ /* 0x000fc400078ec0ff */
[----:B------:R-:W-:-:S07]  /*1a00*/  LEA.HI R10, R0, R3, RZ, 0x10 ;  /* 0x00000003000a7211 */ /* 0x000fce00078f80ff */
[----:B------:R-:W-:Y:S05]  /*1a10*/  @!P1 BRA `(.L_x_2328) ;  /* 0x0000000000109947 */ /* 0x000fea0003800000 */
[----:B------:R-:W-:-:S04]  /*1a20*/  IADD3 R28, P0, R27, UR4, RZ ;  /* 0x000000041b1c7c10 */ /* 0x000fc8000ff1e0ff */
[----:B------:R-:W-:-:S05]  /*1a30*/  IADD3.X R29, R31, UR5, RZ, P0, !PT ;  /* 0x000000051f1d7c10 */ /* 0x000fca00087fe4ff */
[----:B------:R0:W5:Y:S01]  /*1a40*/  LDG.E R28, desc[UR38][R28.64] ;  /* 0x000000261c1c7981 */ /* 0x000162000c1e1900 */
[----:B------:R-:W-:Y:S05]  /*1a50*/  BRA `(.L_x_2329) ;  /* 0x0000000000107947 */ /* 0x000fea0003800000 */
.L_x_2328:
[----:B------:R-:W-:Y:S05]  /*1a60*/  @!P0 BRA `(.L_x_2329) ;  /* 0x00000000000c8947 */ /* 0x000fea0003800000 */
[----:B------:R-:W2:Y:S04]  /*1a70*/  LDG.E R3, desc[UR38][R4.64] ;  /* 0x0000002604037981 */ /* 0x000ea8000c1e1900 */
[----:B------:R-:W2:Y:S02]  /*1a80*/  LDG.E R28, desc[UR38][R4.64+0x4] ;  /* 0x00000426041c7981 */ /* 0x000ea4000c1e1900 */
[----:B--2---:R-:W-:-:S07]  /*1a90*/  IMAD.IADD R28, R28, 0x1, -R3 ;  /* 0x000000011c1c7824 */ /* 0x004fce00078e0a03 */
.L_x_2329:
[----:B------:R-:W-:Y:S01]  /*1aa0*/  ULDC.64 UR4, c[0x0][0xa10] ;  /* 0x0002840000047ab9 */ /* 0x000fe20000000a00 */
[----:B------:R-:W1:Y:S01]  /*1ab0*/  LDC R8, c[0x0][0x448] ;  /* 0x00011200ff087b82 */ /* 0x000e620000000800 */
[----:B------:R-:W-:-:S04]  /*1ac0*/  ISETP.NE.U32.AND P0, PT, RZ, UR4, PT ;  /* 0x00000004ff007c0c */ /* 0x000fc8000bf05070 */
[----:B------:R-:W-:Y:S01]  /*1ad0*/  ISETP.NE.AND.EX P0, PT, RZ, UR5, PT, P0 ;  /* 0x00000005ff007c0c */ /* 0x000fe2000bf05300 */
[----:B------:R-:W-:-:S12]  /*1ae0*/  ULDC.64 UR4, c[0x0][0xa30] ;  /* 0x00028c0000047ab9 */ /* 0x000fd80000000a00 */
[----:B------:R-:W2:Y:S02]  /*1af0*/  @P0 LDC.64 R4, c[0x0][0xa10] ;  /* 0x00028400ff040b82 */ /* 0x000ea40000000a00 */
[----:B--2---:R-:W-:-:S05]  /*1b00*/  @P0 IMAD.WIDE R4, R30, 0x4, R4 ;  /* 0x000000041e040825 */ /* 0x004fca00078e0204 */
[----:B------:R-:W2:Y:S04]  /*1b10*/  @P0 LDG.E R0, desc[UR38][R4.64] ;  /* 0x0000002604000981 */ /* 0x000ea8000c1e1900 */
[----:B------:R3:W2:Y:S01]  /*1b20*/  @P0 LDG.E R3, desc[UR38][R4.64+0x4] ;  /* 0x0000042604030981 */ /* 0x0006a2000c1e1900 */
[----:B------:R-:W-:Y:S01]  /*1b30*/  ISETP.NE.U32.AND P1, PT, RZ, UR4, PT ;  /* 0x00000004ff007c0c */ /* 0x000fe2000bf25070 */
[----:B-----5:R-:W-:-:S03]  /*1b40*/  IMAD.MOV.U32 R95, RZ, RZ, R28 ;  /* 0x000000ffff5f7224 */ /* 0x020fc600078e001c */
[----:B------:R-:W-:-:S13]  /*1b50*/  ISETP.NE.AND.EX P1, PT, RZ, UR5, PT, P1 ;  /* 0x00000005ff007c0c */ /* 0x000fda000bf25310 */
[----:B------:R-:W-:-:S04]  /*1b60*/  @P1 IADD3 R6, P2, R27, UR4, RZ ;  /* 0x000000041b061c10 */ /* 0x000fc8000ff5e0ff */
[----:B------:R-:W-:-:S05]  /*1b70*/  @P1 IADD3.X R7, R31, UR5, RZ, P2, !PT ;  /* 0x000000051f071c10 */ /* 0x000fca00097fe4ff */
[----:B------:R4:W5:Y:S01]  /*1b80*/  @P1 LDG.E R95, desc[UR38][R6.64] ;  /* 0x00000026065f1981 */ /* 0x000962000c1e1900 */
[----:B-1----:R-:W-:Y:S01]  /*1b90*/  ISETP.NE.AND P1, PT, R8, 0x1, PT ;  /* 0x000000010800780c */ /* 0x002fe20003f25270 */
[----:B------:R-:W-:Y:S01]  /*1ba0*/  IMAD R12, R97, 0xc0, RZ ;  /* 0x000000c0610c7824 */ /* 0x000fe200078e02ff */
[----:B------:R-:W-:Y:S01]  /*1bb0*/  LOP3.LUT R13, R10, 0xff, RZ, 0xc0, !PT ;  /* 0x000000ff0a0d7812 */ /* 0x000fe200078ec0ff */
[----:B------:R-:W-:Y:S01]  /*1bc0*/  IMAD.IADD R11, R28, 0x1, -R11 ;  /* 0x000000011c0b7824 */ /* 0x000fe200078e0a0b */
[----:B------:R-:W-:Y:S02]  /*1bd0*/  BSSY B0, `(.L_x_2330) ;  /* 0x0000036000007945 */ /* 0x000fe40003800000 */
[----:B---3--:R-:W-:Y:S01]  /*1be0*/  IADD3 R4, R12, 0xbf, RZ ;  /* 0x000000bf0c047810 */ /* 0x008fe20007ffe0ff */
[----:B------:R1:W-:Y:S01]  /*1bf0*/  STL [R1+0x88], R12 ;  /* 0x0000880c01007387 */ /* 0x0003e20000100800 */
[----:B----4-:R-:W-:-:S03]  /*1c00*/  SHF.R.U32.HI R6, RZ, 0x10, R10 ;  /* 0x00000010ff067819 */ /* 0x010fc6000001160a */
[----:B------:R1:W-:Y:S02]  /*1c10*/  STL [R1+0xb0], R13 ;  /* 0x0000b00d01007387 */ /* 0x0003e40000100800 */
[----:B------:R-:W3:Y:S02]  /*1c20*/  @P1 LDC R9, c[0x0][0x44c] ;  /* 0x00011300ff091b82 */ /* 0x000ee40000000800 */
[----:B------:R1:W-:Y:S06]  /*1c30*/  STL [R1+0x9c], R6 ;  /* 0x00009c0601007387 */ /* 0x0003ec0000100800 */
[----:B------:R-:W4:Y:S01]  /*1c40*/  @P1 LDC R5, c[0x0][0x450] ;  /* 0x00011400ff051b82 */ /* 0x000f220000000800 */
[----:B--2---:R-:W-:-:S02]  /*1c50*/  @P0 IMAD.IADD R24, R3, 0x1, -R0 ;  /* 0x0000000103180824 */ /* 0x004fc400078e0a00 */
[----:B---3--:R-:W-:-:S04]  /*1c60*/  @P1 IMAD.HI.U32 R0, R4, R9, RZ ;  /* 0x0000000904001227 */ /* 0x008fc800078e00ff */
[----:B------:R-:W-:Y:S01]  /*1c70*/  IMAD.IADD R148, R11, 0x1, R24 ;  /* 0x000000010b947824 */ /* 0x000fe200078e0218 */
[----:B----4-:R-:W-:-:S03]  /*1c80*/  @P1 SHF.R.U32.HI R4, RZ, R5, R0 ;  /* 0x00000005ff041219 */ /* 0x010fc60000011600 */
[C---:B------:R-:W-:Y:S01]  /*1c90*/  VIADD R0, R148.reuse, 0x7f ;  /* 0x0000007f94007836 */ /* 0x040fe20000000000 */
[----:B------:R-:W-:-:S04]  /*1ca0*/  IADD3 R100, R148, 0x80, -R147 ;  /* 0x0000008094647810 */ /* 0x000fc80007ffe893 */
[----:B------:R-:W-:Y:S01]  /*1cb0*/  SHF.R.S32.HI R3, RZ, 0x1f, R0 ;  /* 0x0000001fff037819 */ /* 0x000fe20000011400 */
[----:B------:R-:W-:-:S03]  /*1cc0*/  IMAD.IADD R4, R100, 0x1, R4 ;  /* 0x0000000164047824 */ /* 0x000fc600078e0204 */
[----:B------:R-:W-:Y:S02]  /*1cd0*/  LEA.HI R3, R3, R0, RZ, 0x7 ;  /* 0x0000000003037211 */ /* 0x000fe400078f38ff */
[----:B------:R-:W-:Y:S02]  /*1ce0*/  SHF.R.S32.HI R5, RZ, 0x1f, R4 ;  /* 0x0000001fff057819 */ /* 0x000fe40000011404 */
[----:B------:R-:W-:Y:S02]  /*1cf0*/  SHF.R.S32.HI R101, RZ, 0x7, R3 ;  /* 0x00000007ff657819 */ /* 0x000fe40000011403 */
[----:B------:R-:W-:-:S04]  /*1d00*/  LEA.HI R5, R5, R4, RZ, 0x7 ;  /* 0x0000000405057211 */ /* 0x000fc800078f38ff */
[----:B------:R-:W-:-:S04]  /*1d10*/  SHF.R.S32.HI R0, RZ, 0x7, R5 ;  /* 0x00000007ff007819 */ /* 0x000fc80000011405 */
[----:B------:R-:W-:Y:S02]  /*1d20*/  VIMNMX R9, R101, R0, PT ;  /* 0x0000000065097248 */ /* 0x000fe40003fe0100 */
[----:B------:R-:W-:Y:S02]  /*1d30*/  MOV R0, RZ ;  /* 0x000000ff00007202 */ /* 0x000fe40000000f00 */
[----:B------:R-:W-:-:S13]  /*1d40*/  ISETP.GE.AND P0, PT, R9, 0x1, PT ;  /* 0x000000010900780c */ /* 0x000fda0003f06270 */
[----:B-1----:R-:W-:Y:S05]  /*1d50*/  @!P0 BRA `(.L_x_2331) ;  /* 0x0000000000748947 */ /* 0x002fea0003800000 */
[----:B------:R-:W-:Y:S01]  /*1d60*/  ISETP.NE.AND P0, PT, R6, RZ, PT ;  /* 0x000000ff0600720c */ /* 0x000fe20003f05270 */
[----:B------:R-:W-:-:S03]  /*1d70*/  ULDC UR4, c[0x0][0x9f0] ;  /* 0x00027c0000047ab9 */ /* 0x000fc60000000800 */
[----:B------:R-:W-:-:S04]  /*1d80*/  SEL R10, R6, UR4, P0 ;  /* 0x00000004060a7c07 */ /* 0x000fc80008000000 */
[-C--:B------:R-:W-:Y:S02]  /*1d90*/  IABS R6, R10.reuse ;  /* 0x0000000a00067213 */ /* 0x080fe40000000000 */
[----:B------:R-:W-:Y:S02]  /*1da0*/  IADD3 R0, R10, -0x1, R9 ;  /* 0xffffffff0a007810 */ /* 0x000fe40007ffe009 */
[----:B------:R-:W1:Y:S01]  /*1db0*/  I2F.RP R3, R6 ;  /* 0x0000000600037306 */ /* 0x000e620000209400 */
[----:B------:R-:W-:Y:S02]  /*1dc0*/  IABS R12, R10 ;  /* 0x0000000a000c7213 */ /* 0x000fe40000000000 */
        /* <DEDUP_REMOVED lines=14> */
[----:B------:R-:W-:Y:S01]  /*1eb0*/  @!P1 IMAD.IADD R3, R3, 0x1, -R6 ;  /* 0x0000000103039824 */ /* 0x000fe200078e0a06 */
[----:B------:R-:W-:Y:S02]  /*1ec0*/  @!P1 IADD3 R5, R5, 0x1, RZ ;  /* 0x0000000105059810 */ /* 0x000fe40007ffe0ff */
[----:B------:R-:W-:Y:S02]  /*1ed0*/  ISETP.NE.AND P1, PT, R10, RZ, PT ;  /* 0x000000ff0a00720c */ /* 0x000fe40003f25270 */
[----:B------:R-:W-:-:S13]  /*1ee0*/  ISETP.GE.U32.AND P0, PT, R3, R6, PT ;  /* 0x000000060300720c */ /* 0x000fda0003f06070 */
[----:B------:R-:W-:-:S04]  /*1ef0*/  @P0 VIADD R5, R5, 0x1 ;  /* 0x0000000105050836 */ /* 0x000fc80000000000 */
[----:B------:R-:W-:-:S04]  /*1f00*/  IMAD.MOV.U32 R0, RZ, RZ, R5 ;  /* 0x000000ffff007224 */ /* 0x000fc800078e0005 */
[----:B------:R-:W-:Y:S01]  /*1f10*/  @!P2 IMAD.MOV R0, RZ, RZ, -R0 ;  /* 0x000000ffff00a224 */ /* 0x000fe200078e0a00 */
[----:B------:R-:W-:-:S07]  /*1f20*/  @!P1 LOP3.LUT R0, RZ, R10, RZ, 0x33, !PT ;  /* 0x0000000aff009212 */ /* 0x000fce00078e33ff */
.L_x_2331:
[----:B------:R-:W-:Y:S05]  /*1f30*/  BSYNC B0 ;  /* 0x0000000000007941 */ /* 0x000fea0003800000 */
.L_x_2330:
[----:B------:R-:W-:-:S05]  /*1f40*/  IMAD R3, R13, R0, RZ ;  /* 0x000000000d037224 */ /* 0x000fca00078e02ff */
        /* <DEDUP_REMOVED lines=8> */
[----:B------:R-:W-:-:S04]  /*1fd0*/  @P0 IADD3 R0, R0, 0x7f, RZ ;  /* 0x0000007f00000810 */ /* 0x000fc80007ffe0ff */
        /* <DEDUP_REMOVED lines=22> */
[----:B------:R-:W-:Y:S02]  /*2140*/  IMAD.MOV.U32 R12, RZ, RZ, 0x1 ;  /* 0x00000001ff0c7424 */ /* 0x000fe400078e00ff */
[----:B------:R-:W-:-:S07]  /*2150*/  IMAD.MOV.U32 R13, RZ, RZ, RZ ;  /* 0x000000ffff0d7224 */ /* 0x000fce00078e00ff */
[----:B------:R-:W-:-:S07]  /*2160*/  LEPC R20, `(.L_x_2334) ;  /* 0x000000001014794e */ /* 0x000fce0000000000 */
[----:B01---5:R-:W-:Y:S05]  /*2170*/  CALL.ABS.NOINC R14 ;  /* 0x000000000e007343 */ /* 0x023fea0003c00000 */
.L_x_2334:
[----:B------:R-:W-:Y:S05]  /*2180*/  BSYNC B6 ;  /* 0x0000000000067941 */ /* 0x000fea0003800000 */
.L_x_2333:
[----:B------:R-:W-:Y:S01]  /*2190*/  IADD3 R26, R2, 0x400, RZ ;  /* 0x00000400021a7810 */ /* 0x000fe20007ffe0ff */
[----:B------:R-:W-:Y:S03]  /*21a0*/  BSSY B6, `(.L_x_2335) ;  /* 0x0000013000067945 */ /* 0x000fe60003800000 */
[----:B------:R-:W-:-:S13]  /*21b0*/  LOP3.LUT P0, RZ, R26, 0x1bf, RZ, 0xc0, !PT ;  /* 0x000001bf1aff7812 */ /* 0x000fda000780c0ff */
[----:B------:R-:W-:Y:S05]  /*21c0*/  @!P0 BRA `(.L_x_2336) ;  /* 0x0000000000408947 */ /* 0x000fea0003800000 */
[----:B------:R-:W-:Y:S01]  /*21d0*/  MOV R14, 0x0 ;  /* 0x00000000000e7802 */ /* 0x000fe20000000f00 */
[----:B------:R-:W-:Y:S01]  /*21e0*/  ULDC.64 UR4, c[0x4][0x88] ;  /* 0x0100220000047ab9 */ /* 0x000fe20000000a00 */
[----:B------:R-:W-:Y:S01]  /*21f0*/  ULDC.64 UR6, c[0x4][0x18] ;  /* 0x0100060000067ab9 */ /* 0x000fe20000000a00 */
[----:B------:R-:W-:Y:S01]  /*2200*/  IMAD.U32 R4, RZ, RZ, UR4 ;  /* 0x00000004ff047e24 */ /* 0x000fe2000f8e00ff */
[----:B------:R-:W-:Y:S01]  /*2210*/  MOV R11, UR7 ;  /* 0x00000007000b7c02 */ /* 0x000fe20008000f00 */
[----:B------:R-:W-:Y:S01]  /*2220*/  IMAD.U32 R5, RZ, RZ, UR5 ;  /* 0x00000005ff057e24 */ /* 0x000fe2000f8e00ff */
[----:B------:R-:W1:Y:S01]  /*2230*/  LDC.64 R14, c[0x4][R14] ;  /* 0x010000000e0e7b82 */ /* 0x000e620000000a00 */
[----:B------:R-:W-:Y:S01]  /*2240*/  ULDC.64 UR4, c[0x4][0x90] ;  /* 0x0100240000047ab9 */ /* 0x000fe20000000a00 */
[----:B------:R-:W-:Y:S02]  /*2250*/  IMAD.U32 R10, RZ, RZ, UR6 ;  /* 0x00000006ff0a7e24 */ /* 0x000fe4000f8e00ff */
[----:B------:R-:W-:-:S02]  /*2260*/  IMAD.U32 R6, RZ, RZ, UR4 ;  /* 0x00000004ff067e24 */ /* 0x000fc4000f8e00ff */
[----:B------:R-:W-:Y:S02]  /*2270*/  IMAD.U32 R7, RZ, RZ, UR5 ;  /* 0x00000005ff077e24 */ /* 0x000fe4000f8e00ff */
[----:B------:R-:W-:Y:S02]  /*2280*/  IMAD.MOV.U32 R8, RZ, RZ, 0x70 ;  /* 0x00000070ff087424 */ /* 0x000fe400078e00ff */
[----:B------:R-:W-:Y:S02]  /*2290*/  IMAD.MOV.U32 R12, RZ, RZ, 0x1 ;  /* 0x00000001ff0c7424 */ /* 0x000fe400078e00ff */
[----:B------:R-:W-:-:S07]  /*22a0*/  IMAD.MOV.U32 R13, RZ, RZ, RZ ;  /* 0x000000ffff0d7224 */ /* 0x000fce00078e00ff */
[----:B------:R-:W-:-:S07]  /*22b0*/  LEPC R20, `(.L_x_2336) ;  /* 0x000000001014794e */ /* 0x000fce0000000000 */
[----:B01---5:R-:W-:Y:S05]  /*22c0*/  CALL.ABS.NOINC R14 ;  /* 0x000000000e007343 */ /* 0x023fea0003c00000 */
.L_x_2336:
[----:B------:R-:W-:Y:S05]  /*22d0*/  BSYNC B6 ;  /* 0x0000000000067941 */ /* 0x000fea0003800000 */
.L_x_2335:
[----:B------:R-:W2:Y:S01]  /*22e0*/  LDL.64 R20, [R1+0x38] ;  /* 0x0000380001147983 */ /* 0x000ea20000100a00 */
[----:B------:R-:W-:Y:S01]  /*22f0*/  ULDC.64 UR4, c[0x0][0x9f8] ;  /* 0x00027e0000047ab9 */ /* 0x000fe20000000a00 */
[----:B------:R-:W1:Y:S02]  /*2300*/  LDC.64 R8, c[0x0][0x408] ;  /* 0x00010200ff087b82 */ /* 0x000e640000000a00 */
[----:B------:R-:W2:Y:S01]  /*2310*/  LDL.64 R32, [R1+0x38] ;  /* 0x0000380001207983 */ /* 0x000ea20000100a00 */
[----:B------:R-:W-:Y:S01]  /*2320*/  ISETP.NE.U32.AND P0, PT, RZ, UR4, PT ;  /* 0x00000004ff007c0c */ /* 0x000fe2000bf05070 */
[----:B------:R-:W-:-:S03]  /*2330*/  IMAD.MOV.U32 R0, RZ, RZ, R30 ;  /* 0x000000ffff007224 */ /* 0x000fc600078e001e */
[----:B------:R-:W-:Y:S01]  /*2340*/  ISETP.NE.AND.EX P0, PT, RZ, UR5, PT, P0 ;  /* 0x00000005ff007c0c */ /* 0x000fe2000bf05300 */
[----:B------:R-:W3:Y:S01]  /*2350*/  LDC.64 R10, c[0x0][0x3f8] ;  /* 0x0000fe00ff0a7b82 */ /* 0x000ee20000000a00 */
[----:B------:R-:W-:-:S07]  /*2360*/  SHF.R.S32.HI R15, RZ, 0x1f, R156 ;  /* 0x0000001fff0f7819 */ /* 0x000fce000001149c */
[----:B------:R-:W4:Y:S04]  /*2370*/  LDC R13, c[0x0][0x3f4] ;  /* 0x0000fd00ff0d7b82 */ /* 0x000f280000000800 */
[----:B------:R-:W-:Y:S02]  /*2380*/  @P0 IADD3 R4, P1, R27, UR4, RZ ;  /* 0x000000041b040c10 */ /* 0x000fe4000ff3e0ff */
[----:B------:R-:W0:Y:S02]  /*2390*/  S2R R27, SR_TID.X ;  /* 0x00000000001b7919 */ /* 0x000e240000002100 */
[----:B------:R-:W-:-:S05]  /*23a0*/  @P0 IADD3.X R5, R31, UR5, RZ, P1, !PT ;  /* 0x000000051f050c10 */ /* 0x000fca0008ffe4ff */
[----:B------:R4:W2:Y:S01]  /*23b0*/  @P0 LDG.E R0, desc[UR38][R4.64] ;  /* 0x0000002604000981 */ /* 0x0008a2000c1e1900 */
[----:B------:R-:W-:Y:S01]  /*23c0*/  LOP3.LUT R22, R22, 0xfffffffb, RZ, 0xc0, !PT ;  /* 0xfffffffb16167812 */ /* 0x000fe200078ec0ff */
[----:B-1----:R-:W-:Y:S01]  /*23d0*/  IMAD.WIDE.U32 R64, R156, R8, R16 ;  /* 0x000000089c407225 */ /* 0x002fe200078e0010 */
[----:B------:R-:W-:-:S03]  /*23e0*/  IADD3 R77, R77, R28, RZ ;  /* 0x0000001c4d4d7210 */ /* 0x000fc60007ffe0ff */
[----:B---3--:R-:W-:-:S04]  /*23f0*/  IMAD.WIDE.U32 R68, R156, R10, R16 ;  /* 0x0000000a9c447225 */ /* 0x008fc800078e0010 */
[----:B0-----:R-:W-:Y:S01]  /*2400*/  VIADD R3, R27, 0xffffff80 ;  /* 0xffffff801b037836 */ /* 0x001fe20000000000 */
[----:B------:R-:W-:-:S04]  /*2410*/  SHF.R.U32.HI R30, RZ, 0x7, R27 ;  /* 0x00000007ff1e7819 */ /* 0x000fc8000001161b */
[----:B------:R-:W-:Y:S02]  /*2420*/  ISETP.NE.AND P6, PT, R30, 0x1, PT ;  /* 0x000000011e00780c */ /* 0x000fe40003fc5270 */
[----:B------:R-:W-:-:S04]  /*2430*/  SHF.R.S32.HI R6, RZ, 0x1f, R3 ;  /* 0x0000001fff067819 */ /* 0x000fc80000011403 */
[----:B------:R-:W-:Y:S02]  /*2440*/  LEA.HI R6, R6, R3, RZ, 0x2 ;  /* 0x0000000306067211 */ /* 0x000fe400078f10ff */
[C---:B------:R-:W-:Y:S02]  /*2450*/  IADD3 R3, R16.reuse, 0x10, RZ ;  /* 0x0000001010037810 */ /* 0x040fe40007ffe0ff */
[--C-:B------:R-:W-:Y:S02]  /*2460*/  SHF.R.S32.HI R56, RZ, 0x2, R6.reuse ;  /* 0x00000002ff387819 */ /* 0x100fe40000011406 */
[----:B------:R-:W-:Y:S01]  /*2470*/  SHF.R.S32.HI R7, RZ, 0x1f, R6 ;  /* 0x0000001fff077819 */ /* 0x000fe20000011406 */
[----:B------:R-:W-:Y:S05]  /*2480*/  @!P6 WARPSYNC.ALL ;  /* 0x000000000000e948 */ /* 0x000fea0003800000 */
[----:B------:R-:W-:Y:S01]  /*2490*/  ULDC UR4, c[0x0][0x2f4] ;  /* 0x0000bd0000047ab9 */ /* 0x000fe20000000800 */
[----:B------:R-:W-:Y:S01]  /*24a0*/  LEA.HI R7, R7, R56, RZ, 0x2 ;  /* 0x0000003807077211 */ /* 0x000fe200078f10ff */
[----:B------:R-:W-:Y:S01]  /*24b0*/  IMAD R6, R15, R8, RZ ;  /* 0x000000080f067224 */ /* 0x000fe200078e02ff */
[----:B------:R-:W-:Y:S01]  /*24c0*/  ISETP.GE.AND P1, PT, R3, UR4, PT ;  /* 0x0000000403007c0c */ /* 0x000fe2000bf26270 */
[----:B------:R-:W-:Y:S01]  /*24d0*/  IMAD R15, R15, R10, RZ ;  /* 0x0000000a0f0f7224 */ /* 0x000fe200078e02ff */
[----:B------:R-:W-:-:S02]  /*24e0*/  ISETP.GE.AND P0, PT, R16, UR4, PT ;  /* 0x0000000410007c0c */ /* 0x000fc4000bf06270 */
[----:B----4-:R-:W-:Y:S01]  /*24f0*/  SEL R5, RZ, 0xffffffff, P1 ;  /* 0xffffffffff057807 */ /* 0x010fe20000800000 */
[----:B------:R-:W-:Y:S01]  /*2500*/  IMAD R15, R156, R11, R15 ;  /* 0x0000000b9c0f7224 */ /* 0x000fe200078e020f */
[----:B------:R-:W-:Y:S02]  /*2510*/  SEL R4, RZ, 0x1, P0 ;  /* 0x00000001ff047807 */ /* 0x000fe40000000000 */
[----:B------:R-:W-:Y:S01]  /*2520*/  LOP3.LUT R7, R7, 0xfffffffc, RZ, 0xc0, !PT ;  /* 0xfffffffc07077812 */ /* 0x000fe200078ec0ff */
[----:B------:R-:W-:Y:S01]  /*2530*/  IMAD.SHL.U32 R5, R5, 0x2, RZ ;  /* 0x0000000205057824 */ /* 0x000fe200078e00ff */
[----:B------:R-:W-:Y:S02]  /*2540*/  ISETP.GE.AND P1, PT, R136, UR4, PT ;  /* 0x0000000488007c0c */ /* 0x000fe4000bf26270 */
[----:B------:R-:W-:Y:S01]  /*2550*/  ISETP.GE.AND P2, PT, R3, R13, PT ;  /* 0x0000000d0300720c */ /* 0x000fe20003f46270 */
[----:B------:R-:W-:Y:S01]  /*2560*/  IMAD.IADD R56, R56, 0x1, -R7 ;  /* 0x0000000138387824 */ /* 0x000fe200078e0a07 */
[----:B------:R-:W-:Y:S01]  /*2570*/  LOP3.LUT R5, R5, 0x2, R4, 0xe2, !PT ;  /* 0x0000000205057812 */ /* 0x000fe200078ee204 */
[----:B------:R-:W-:Y:S01]  /*2580*/  VIADD R4, R16, 0x20 ;  /* 0x0000002010047836 */ /* 0x000fe20000000000 */
[----:B------:R-:W-:-:S04]  /*2590*/  SEL R7, RZ, 0x8, P1 ;  /* 0x00000008ff077807 */ /* 0x000fc80000800000 */
[C---:B------:R-:W-:Y:S02]  /*25a0*/  ISETP.GE.AND P0, PT, R4.reuse, UR4, PT ;  /* 0x0000000404007c0c */ /* 0x040fe4000bf06270 */
[----:B------:R-:W-:Y:S01]  /*25b0*/  ISETP.GE.AND P1, PT, R4, R13, PT ;  /* 0x0000000d0400720c */ /* 0x000fe20003f26270 */
[----:B--2---:R-:W-:Y:S02]  /*25c0*/  IMAD.MOV.U32 R32, RZ, RZ, R20 ;  /* 0x000000ffff207224 */ /* 0x004fe400078e0014 */
[----:B------:R-:W-:Y:S01]  /*25d0*/  IMAD R21, R156, R9, R6 ;  /* 0x000000099c157224 */ /* 0x000fe200078e0206 */
[----:B------:R-:W-:Y:S02]  /*25e0*/  SEL R6, RZ, 0x4, P0 ;  /* 0x00000004ff067807 */ /* 0x000fe40000000000 */
[----:B------:R-:W-:Y:S01]  /*25f0*/  SHF.R.S32.HI R33, RZ, 0x1f, R32 ;  /* 0x0000001fff217819 */ /* 0x000fe20000011420 */
[----:B------:R-:W-:Y:S01]  /*2600*/  IMAD.IADD R65, R65, 0x1, R21 ;  /* 0x0000000141417824 */ /* 0x000fe200078e0215 */
[----:B------:R-:W-:-:S02]  /*2610*/  ISETP.GE.AND P0, PT, R23, UR4, PT ;  /* 0x0000000417007c0c */ /* 0x000fc4000bf06270 */
[----:B------:R-:W-:Y:S01]  /*2620*/  LOP3.LUT R5, R7, R5, R6, 0xfe, !PT ;  /* 0x0000000507057212 */ /* 0x000fe200078efe06 */
[----:B------:R0:W-:Y:S01]  /*2630*/  STL [R1+0x3c], R33 ;  /* 0x00003c2101007387 */ /* 0x0001e20000100800 */
[C-C-:B------:R-:W-:Y:S01]  /*2640*/  IMAD.WIDE.U32 R66, R156.reuse, R8, R32.reuse ;  /* 0x000000089c427225 */ /* 0x140fe200078e0020 */
[----:B------:R-:W-:Y:S02]  /*2650*/  SEL R6, RZ, 0x10, P0 ;  /* 0x00000010ff067807 */ /* 0x000fe40000000000 */
[----:B------:R-:W2:Y:S01]  /*2660*/  LDL R27, [R1+0x40] ;  /* 0x00004000011b7983 */ /* 0x000ea20000100800 */
[----:B------:R-:W-:Y:S01]  /*2670*/  IMAD.WIDE.U32 R70, R156, R10, R32 ;  /* 0x0000000a9c467225 */ /* 0x000fe200078e0020 */
[----:B------:R-:W-:Y:S02]  /*2680*/  LOP3.LUT P0, RZ, R56, 0x2, RZ, 0xc0, !PT ;  /* 0x0000000238ff7812 */ /* 0x000fe4000780c0ff */
[----:B------:R-:W3:Y:S01]  /*2690*/  LDL R34, [R1+0x44] ;  /* 0x0000440001227983 */ /* 0x000ee20000100800 */
[----:B------:R-:W-:Y:S01]  /*26a0*/  LOP3.LUT R29, R5, R6, RZ, 0xfc, !PT ;  /* 0x00000006051d7212 */ /* 0x000fe200078efcff */
[----:B------:R-:W-:-:S02]  /*26b0*/  IMAD.IADD R67, R21, 0x1, R67 ;  /* 0x0000000115437824 */ /* 0x000fc400078e0243 */
[----:B0-----:R-:W4:Y:S04]  /*26c0*/  LDL R33, [R1+0x48] ;  /* 0x0000480001217983 */ /* 0x001f280000100800 */
[----:B------:R-:W4:Y:S03]  /*26d0*/  LDL R32, [R1+0xdc] ;  /* 0x0000dc0001207983 */ /* 0x000f260000100800 */
[----:B------:R-:W-:Y:S02]  /*26e0*/  @P0 LOP3.LUT R22, R22, 0x4, RZ, 0xfc, !PT ;  /* 0x0000000416160812 */ /* 0x000fe400078efcff */
[----:B------:R-:W-:-:S04]  /*26f0*/  ISETP.GE.AND P0, PT, R16, R13, PT ;  /* 0x0000000d1000720c */ /* 0x000fc80003f06270 */
[C---:B------:R-:W-:Y:S02]  /*2700*/  SEL R5, R13.reuse, RZ, P0 ;  /* 0x000000ff0d057207 */ /* 0x040fe40000000000 */
[C---:B------:R-:W-:Y:S02]  /*2710*/  SEL R7, R13.reuse, RZ, P1 ;  /* 0x000000ff0d077207 */ /* 0x040fe40000800000 */
[----:B------:R-:W-:Y:S01]  /*2720*/  SEL R12, R13, RZ, P2 ;  /* 0x000000ff0d0c7207 */ /* 0x000fe20001000000 */
[----:B------:R-:W-:Y:S01]  /*2730*/  IMAD.IADD R6, R16, 0x1, R5 ;  /* 0x0000000110067824 */ /* 0x000fe200078e0205 */
[----:B------:R-:W-:-:S03]  /*2740*/  IADD3 R20, R4, R7, RZ ;  /* 0x0000000704147210 */ /* 0x000fc60007ffe0ff */
[----:B------:R-:W-:Y:S01]  /*2750*/  IMAD.IADD R14, R3, 0x1, R12 ;  /* 0x00000001030e7824 */ /* 0x000fe200078e020c */
[----:B------:R-:W-:Y:S02]  /*2760*/  SHF.R.S32.HI R7, RZ, 0x1f, R6 ;  /* 0x0000001fff077819 */ /* 0x000fe40000011406 */
[----:B------:R-:W-:Y:S01]  /*2770*/  SHF.R.S32.HI R21, RZ, 0x1f, R20 ;  /* 0x0000001fff157819 */ /* 0x000fe20000011414 */
[----:B------:R-:W-:Y:S01]  /*2780*/  IMAD.IADD R69, R69, 0x1, R15 ;  /* 0x0000000145457824 */ /* 0x000fe200078e020f */
[-C--:B------:R-:W-:Y:S01]  /*2790*/  LEA.HI R5, R7, R6.reuse, RZ, 0x3 ;  /* 0x0000000607057211 */ /* 0x080fe200078f18ff */
[----:B------:R-:W-:Y:S01]  /*27a0*/  IMAD.IADD R71, R15, 0x1, R71 ;  /* 0x000000010f477824 */ /* 0x000fe200078e0247 */
[----:B------:R-:W-:Y:S02]  /*27b0*/  SHF.R.S32.HI R15, RZ, 0x1f, R14 ;  /* 0x0000001fff0f7819 */ /* 0x000fe4000001140e */
[----:B------:R-:W-:Y:S02]  /*27c0*/  LEA.HI R12, R7, R6, RZ, 0x5 ;  /* 0x00000006070c7211 */ /* 0x000fe400078f28ff */
[----:B------:R-:W-:-:S02]  /*27d0*/  LOP3.LUT R22, R22, 0xfffffffe, RZ, 0xc0, !PT ;  /* 0xfffffffe16167812 */ /* 0x000fc400078ec0ff */
[CC--:B------:R-:W-:Y:S02]  /*27e0*/  LEA.HI R7, R21.reuse, R20.reuse, RZ, 0x3 ;  /* 0x0000001415077211 */ /* 0x0c0fe400078f18ff */
[----:B------:R-:W-:Y:S02]  /*27f0*/  LEA.HI R20, R21, R20, RZ, 0x5 ;  /* 0x0000001415147211 */ /* 0x000fe400078f28ff */
[CC--:B------:R-:W-:Y:S02]  /*2800*/  LEA.HI R6, R15.reuse, R14.reuse, RZ, 0x3 ;  /* 0x0000000e0f067211 */ /* 0x0c0fe400078f18ff */
[----:B------:R-:W-:Y:S02]  /*2810*/  @P2 LOP3.LUT R22, R22, 0x1, RZ, 0xfc, !PT ;  /* 0x0000000116162812 */ /* 0x000fe400078efcff */
[----:B------:R-:W-:Y:S01]  /*2820*/  LEA.HI R15, R15, R14, RZ, 0x5 ;  /* 0x0000000e0f0f7211 */ /* 0x000fe200078f28ff */
[----:B------:R-:W-:Y:S01]  /*2830*/  IMAD.SHL.U32 R14, R12, 0x80, RZ ;  /* 0x000000800c0e7824 */ /* 0x000fe200078e00ff */
[----:B-----5:R-:W-:Y:S01]  /*2840*/  SHF.R.S32.HI R31, RZ, 0x1f, R95 ;  /* 0x0000001fff1f7819 */ /* 0x020fe2000001145f */
[----:B------:R-:W-:Y:S01]  /*2850*/  IMAD.SHL.U32 R28, R20, 0x80, RZ ;  /* 0x00000080141c7824 */ /* 0x000fe200078e00ff */
[----:B------:R-:W-:Y:S01]  /*2860*/  LOP3.LUT R22, R22, 0xfffffffd, RZ, 0xc0, !PT ;  /* 0xfffffffd16167812 */ /* 0x000fe200078ec0ff */
[----:B------:R-:W-:Y:S01]  /*2870*/  IMAD.SHL.U32 R21, R15, 0x80, RZ ;  /* 0x000000800f157824 */ /* 0x000fe200078e00ff */
[----:B------:R-:W-:-:S02]  /*2880*/  LOP3.LUT R14, R14, 0xfffff000, RZ, 0xc0, !PT ;  /* 0xfffff0000e0e7812 */ /* 0x000fc400078ec0ff */
[----:B------:R-:W-:Y:S02]  /*2890*/  @P1 LOP3.LUT R22, R22, 0x2, RZ, 0xfc, !PT ;  /* 0x0000000216161812 */ /* 0x000fe400078efcff */
[----:B------:R-:W-:Y:S02]  /*28a0*/  LOP3.LUT R28, R28, 0xfffff000, RZ, 0xc0, !PT ;  /* 0xfffff0001c1c7812 */ /* 0x000fe400078ec0ff */
[----:B------:R-:W-:Y:S02]  /*28b0*/  ISETP.GE.AND P1, PT, R137, UR4, PT ;  /* 0x0000000489007c0c */ /* 0x000fe4000bf26270 */
[----:B------:R-:W-:Y:S01]  /*28c0*/  LOP3.LUT R21, R21, 0xfffff000, RZ, 0xc0, !PT ;  /* 0xfffff00015157812 */ /* 0x000fe200078ec0ff */
[----:B------:R-:W-:Y:S01]  /*28d0*/  IMAD.WIDE.U32 R68, R95, R10, R68 ;  /* 0x0000000a5f447225 */ /* 0x000fe200078e0044 */
[----:B------:R-:W-:-:S03]  /*28e0*/  SHF.L.U64.HI R79, R8, 0x7, R9 ;  /* 0x00000007084f7819 */ /* 0x000fc60000010209 */
[----:B------:R-:W-:Y:S01]  /*28f0*/  IMAD.WIDE.U32 R64, R95, R8, R64 ;  /* 0x000000085f407225 */ /* 0x000fe200078e0040 */
[----:B------:R-:W-:-:S03]  /*2900*/  SHF.L.U64.HI R86, R10, 0x7, R11 ;  /* 0x000000070a567819 */ /* 0x000fc6000001020b */
[----:B------:R-:W-:Y:S01]  /*2910*/  IMAD.WIDE.U32 R66, R95, R8, R66 ;  /* 0x000000085f427225 */ /* 0x000fe200078e0042 */
[----:B------:R-:W-:-:S03]  /*2920*/  IADD3 R99, R30, 0x8, RZ ;  /* 0x000000081e637810 */ /* 0x000fc60007ffe0ff */
[----:B------:R-:W-:Y:S01]  /*2930*/  IMAD.WIDE.U32 R70, R95, R10, R70 ;  /* 0x0000000a5f467225 */ /* 0x000fe200078e0046 */
[----:B------:R-:W-:-:S03]  /*2940*/  SHF.R.S32.HI R78, RZ, 0x1f, R0 ;  /* 0x0000001fff4e7819 */ /* 0x000fc60000011400 */
[----:B------:R-:W-:Y:S01]  /*2950*/  IMAD.SHL.U32 R98, R13, 0x2, RZ ;  /* 0x000000020d627824 */ /* 0x000fe200078e00ff */
[----:B------:R-:W-:Y:S01]  /*2960*/  @!P6 BAR.SYNC.DEFER_BLOCKING 0x9, 0x100 ;  /* 0x024400000000eb1d */ /* 0x000fe20000010000 */
[C---:B--2---:R-:W-:Y:S02]  /*2970*/  LOP3.LUT R12, R27.reuse, 0x18, R5, 0xf8, !PT ;  /* 0x000000181b0c7812 */ /* 0x044fe400078ef805 */
[C---:B------:R-:W-:Y:S02]  /*2980*/  LOP3.LUT R20, R27.reuse, 0x18, R6, 0xf8, !PT ;  /* 0x000000181b147812 */ /* 0x040fe400078ef806 */
[----:B------:R-:W-:Y:S02]  /*2990*/  LOP3.LUT R27, R27, 0x18, R7, 0xf8, !PT ;  /* 0x000000181b1b7812 */ /* 0x000fe400078ef807 */
[----:B---3--:R-:W-:Y:S01]  /*29a0*/  LOP3.LUT R15, R12, R34, RZ, 0x3c, !PT ;  /* 0x000000220c0f7212 */ /* 0x008fe200078e3cff */
[----:B------:R-:W-:Y:S01]  /*29b0*/  IMAD R12, R31, R8, RZ ;  /* 0x000000081f0c7224 */ /* 0x000fe200078e02ff */
[----:B------:R-:W-:-:S02]  /*29c0*/  LOP3.LUT R27, R27, R34, RZ, 0x3c, !PT ;  /* 0x000000221b1b7212 */ /* 0x000fc400078e3cff */
[--C-:B----4-:R-:W-:Y:S01]  /*29d0*/  IADD3 R94, R15, R14, R33.reuse ;  /* 0x0000000e0f5e7210 */ /* 0x110fe20007ffe021 */
[----:B------:R-:W-:Y:S01]  /*29e0*/  IMAD R15, R95, R9, R12 ;  /* 0x000000095f0f7224 */ /* 0x000fe200078e020c */
[----:B------:R-:W-:Y:S01]  /*29f0*/  LOP3.LUT R20, R20, R34, RZ, 0x3c, !PT ;  /* 0x0000002214147212 */ /* 0x000fe200078e3cff */
[----:B------:R-:W-:Y:S01]  /*2a00*/  IMAD R12, R31, R10, RZ ;  /* 0x0000000a1f0c7224 */ /* 0x000fe200078e02ff */
[--C-:B------:R-:W-:Y:S02]  /*2a10*/  IADD3 R92, R27, R28, R33.reuse ;  /* 0x0000001c1b5c7210 */ /* 0x100fe40007ffe021 */
[----:B------:R-:W-:Y:S01]  /*2a20*/  SEL R28, RZ, 0x20, P1 ;  /* 0x00000020ff1c7807 */ /* 0x000fe20000800000 */
[----:B------:R-:W-:Y:S01]  /*2a30*/  IMAD R73, R95, R11, R12 ;  /* 0x0000000b5f497224 */ /* 0x000fe200078e020c */
[----:B------:R-:W-:Y:S02]  /*2a40*/  IADD3 R93, R20, R21, R33 ;  /* 0x00000015145d7210 */ /* 0x000fe40007ffe021 */
[----:B------:R-:W-:-:S02]  /*2a50*/  LOP3.LUT R20, R5, 0xfffffff8, RZ, 0xc0, !PT ;  /* 0xfffffff805147812 */ /* 0x000fc400078ec0ff */
[----:B------:R-:W-:Y:S02]  /*2a60*/  LOP3.LUT R21, R6, 0xfffffff8, RZ, 0xc0, !PT ;  /* 0xfffffff806157812 */ /* 0x000fe400078ec0ff */
[----:B------:R-:W-:Y:S02]  /*2a70*/  LOP3.LUT R27, R7, 0xfffffff8, RZ, 0xc0, !PT ;  /* 0xfffffff8071b7812 */ /* 0x000fe400078ec0ff */
[----:B------:R-:W-:Y:S01]  /*2a80*/  LOP3.LUT R28, R29, R28, RZ, 0xfc, !PT ;  /* 0x0000001c1d1c7212 */ /* 0x000fe200078efcff */
[----:B------:R-:W-:Y:S01]  /*2a90*/  IMAD.SHL.U32 R9, R10, 0x80, RZ ;  /* 0x000000800a097824 */ /* 0x000fe200078e00ff */
[----:B------:R-:W-:Y:S01]  /*2aa0*/  SHF.R.S32.HI R91, RZ, 0x1f, R20 ;  /* 0x0000001fff5b7819 */ /* 0x000fe20000011414 */
[----:B------:R-:W-:Y:S01]  /*2ab0*/  IMAD.IADD R75, R69, 0x1, R73 ;  /* 0x00000001454b7824 */ /* 0x000fe200078e0249 */
[----:B------:R-:W-:Y:S01]  /*2ac0*/  SHF.R.S32.HI R90, RZ, 0x1f, R21 ;  /* 0x0000001fff5a7819 */ /* 0x000fe20000011415 */
[----:B------:R-:W-:Y:S01]  /*2ad0*/  IMAD.SHL.U32 R8, R8, 0x80, RZ ;  /* 0x0000008008087824 */ /* 0x000fe200078e00ff */
[----:B------:R-:W-:Y:S01]  /*2ae0*/  SHF.R.S32.HI R87, RZ, 0x1f, R27 ;  /* 0x0000001fff577819 */ /* 0x000fe2000001141b */
[----:B------:R-:W-:Y:S01]  /*2af0*/  IMAD R10, R32, 0xc0, R156 ;  /* 0x000000c0200a7824 */ /* 0x000fe200078e029c */
[----:B------:R-:W-:Y:S01]  /*2b00*/  LOP3.LUT R29, R29, 0x1, RZ, 0xc0, !PT ;  /* 0x000000011d1d7812 */ /* 0x000fe200078ec0ff */
[----:B------:R-:W-:Y:S01]  /*2b10*/  IMAD.IADD R76, R65, 0x1, R15 ;  /* 0x00000001414c7824 */ /* 0x000fe200078e020f */
[C---:B------:R-:W-:Y:S01]  /*2b20*/  LOP3.LUT R30, R28.reuse, 0x2, RZ, 0xc0, !PT ;  /* 0x000000021c1e7812 */ /* 0x040fe200078ec0ff */
[----:B------:R-:W-:Y:S01]  /*2b30*/  IMAD.IADD R74, R15, 0x1, R67 ;  /* 0x000000010f4a7824 */ /* 0x000fe200078e0243 */
[----:B------:R-:W-:Y:S01]  /*2b40*/  LOP3.LUT R31, R28, 0x4, RZ, 0xc0, !PT ;  /* 0x000000041c1f7812 */ /* 0x000fe200078ec0ff */
[----:B------:R-:W-:-:S07]  /*2b50*/  IMAD.IADD R73, R73, 0x1, R71 ;  /* 0x0000000149497824 */ /* 0x000fce00078e0247 */
.L_x_2395:
[----:B--2---:R-:W2:Y:S01]  /*2b60*/  LDL R35, [R1+0x94] ;  /* 0x0000940001237983 */ /* 0x004ea20000100800 */
[----:B------:R-:W0:Y:S01]  /*2b70*/  LDC R81, c[0x0][0x430] ;  /* 0x00010c00ff517b82 */ /* 0x000e220000000800 */
[----:B------:R-:W-:Y:S01]  /*2b80*/  IADD3 R11, R25, -0x1, RZ ;  /* 0xffffffff190b7810 */ /* 0x000fe20007ffe0ff */
[----:B------:R-:W-:-:S04]  /*2b90*/  IMAD.MOV.U32 R80, RZ, RZ, RZ ;  /* 0x000000ffff507224 */ /* 0x000fc800078e00ff */
[----:B------:R-:W-:Y:S02]  /*2ba0*/  IMAD R12, R11, 0x80, R10 ;  /* 0x000000800b0c7824 */ /* 0x000fe400078e020a */
[----:B-1----:R-:W1:Y:S02]  /*2bb0*/  LDC R96, c[0x0][0x3f4] ;  /* 0x0000fd00ff607b82 */ /* 0x002e640000000800 */
[----:B------:R-:W-:Y:S01]  /*2bc0*/  IMAD.IADD R36, R77, 0x1, R12 ;  /* 0x000000014d247824 */ /* 0x000fe200078e020c */
[----:B------:R-:W-:-:S03]  /*2bd0*/  ISETP.GE.AND P1, PT, R12, R24, PT ;  /* 0x000000180c00720c */ /* 0x000fc60003f26270 */
[----:B------:R-:W-:Y:S01]  /*2be0*/  IMAD.MOV.U32 R32, RZ, RZ, R36 ;  /* 0x000000ffff207224 */ /* 0x000fe200078e0024 */
[----:B------:R-:W-:Y:S02]  /*2bf0*/  ISETP.GT.OR P1, PT, R10, 0x7f, P1 ;  /* 0x0000007f0a00780c */ /* 0x000fe40000f24670 */
[----:B0-----:R-:W-:-:S11]  /*2c00*/  ISETP.NE.AND P2, PT, R81, 0x1, PT ;  /* 0x000000015100780c */ /* 0x001fd60003f45270 */
[----:B------:R-:W0:Y:S08]  /*2c10*/  @!P1 LDC.64 R14, c[0x0][0x428] ;  /* 0x00010a00ff0e9b82 */ /* 0x000e300000000a00 */
[----:B---3--:R-:W3:Y:S08]  /*2c20*/  @!P1 LDC.64 R12, c[0x0][0x418] ;  /* 0x00010600ff0c9b82 */ /* 0x008ef00000000a00 */
        /* <DEDUP_REMOVED lines=13> */
[----:B------:R-:W-:Y:S05]  /*2d00*/  YIELD ;  /* 0x0000000000007946 */ /* 0x000fea0003800000 */
[----:B------:R-:W-:Y:S01]  /*2d10*/  IADD3 R14, -R32, RZ, RZ ;  /* 0x000000ff200e7210 */ /* 0x000fe20007ffe1ff */
[----:B------:R-:W-:Y:S01]  /*2d20*/  BSSY B0, `(.L_x_2337) ;  /* 0x0000424000007945 */ /* 0x000fe20003800000 */
[----:B------:R0:W5:Y:S01]  /*2d30*/  @!P1 LDG.E R80, desc[UR38][R12.64] ;  /* 0x000000260c509981 */ /* 0x000162000c1e1900 */
[----:B------:R-:W-:Y:S01]  /*2d40*/  ISETP.GT.AND P1, PT, R11, R72, PT ;  /* 0x000000480b00720c */ /* 0x000fe20003f24270 */
[----:B------:R-:W-:-:S02]  /*2d50*/  IMAD.MOV.U32 R25, RZ, RZ, R11 ;  /* 0x000000ffff197224 */ /* 0x000fc400078e000b */
[----:B------:R-:W-:Y:S02]  /*2d60*/  IMAD R81, R81, R14, R36 ;  /* 0x0000000e51517224 */ /* 0x000fe400078e0224 */
        /* <DEDUP_REMOVED lines=13> */
[----:B------:R-:W-:Y:S01]  /*2e40*/  ULDC.64 UR4, c[0x0][0x310] ;  /* 0x0000c40000047ab9 */ /* 0x000fe20000000a00 */
[----:B------:R-:W-:Y:S01]  /*2e50*/  SHF.R.S32.HI R14, RZ, 0x1f, R25 ;  /* 0x0000001fff0e7819 */ /* 0x000fe20000011419 */
[----:B------:R-:W-:Y:S01]  /*2e60*/  IMAD R33, R83, UR4, RZ ;  /* 0x0000000453217c24 */ /* 0x000fe2000f8e02ff */
[----:B------:R-:W-:Y:S02]  /*2e70*/  VIMNMX R84, R84, 0x80, PT ;  /* 0x0000008054547848 */ /* 0x000fe40003fe0100 */
[----:B------:R-:W-:Y:S01]  /*2e80*/  IADD3 R13, R13, R15, RZ ;  /* 0x0000000f0d0d7210 */ /* 0x000fe20007ffe0ff */
[----:B------:R-:W-:-:S02]  /*2e90*/  IMAD R33, R80, UR5, R33 ;  /* 0x0000000550217c24 */ /* 0x000fc4000f8e0221 */
[----:B------:R-:W-:Y:S02]  /*2ea0*/  IMAD R15, R86, R25, RZ ;  /* 0x00000019560f7224 */ /* 0x000fe400078e02ff */
[----:B------:R-:W-:Y:S01]  /*2eb0*/  IMAD.WIDE.U32 R12, R80, UR4, R12 ;  /* 0x00000004500c7c25 */ /* 0x000fe2000f8e000c */
[----:B------:R-:W-:-:S03]  /*2ec0*/  ULDC.64 UR4, c[0x0][0x308] ;  /* 0x0000c20000047ab9 */ /* 0x000fc60000000a00 */
[----:B------:R-:W-:Y:S02]  /*2ed0*/  IMAD.IADD R13, R13, 0x1, R33 ;  /* 0x000000010d0d7824 */ /* 0x000fe400078e0221 */
[----:B------:R-:W-:Y:S02]  /*2ee0*/  IMAD R33, R14, R9, R15 ;  /* 0x000000090e217224 */ /* 0x000fe400078e020f */
[----:B------:R-:W-:-:S04]  /*2ef0*/  IMAD.WIDE.U32 R12, R138, UR4, R12 ;  /* 0x000000048a0c7c25 */ /* 0x000fc8000f8e000c */
[----:B------:R-:W-:Y:S01]  /*2f00*/  IMAD R61, R138, UR5, R13 ;  /* 0x000000058a3d7c24 */ /* 0x000fe2000f8e020d */
[----:B------:R-:W-:Y:S01]  /*2f10*/  ULDC.64 UR4, c[0x0][0x2e8] ;  /* 0x0000ba0000047ab9 */ /* 0x000fe20000000a00 */
[-C--:B------:R-:W-:Y:S01]  /*2f20*/  IMAD R13, R79, R25.reuse, RZ ;  /* 0x000000194f0d7224 */ /* 0x080fe200078e02ff */
[----:B------:R-:W-:Y:S01]  /*2f30*/  LEA R60, P2, R12, UR4, 0x1 ;  /* 0x000000040c3c7c11 */ /* 0x000fe2000f8408ff */
[----:B------:R-:W-:Y:S02]  /*2f40*/  ULDC.U8 UR4, c[0x0][0x410] ;  /* 0x0001040000047ab9 */ /* 0x000fe40000000000 */
[----:B------:R-:W-:Y:S01]  /*2f50*/  IMAD R57, R14, R8, R13 ;  /* 0x000000080e397224 */ /* 0x000fe200078e020d */
[----:B------:R-:W-:Y:S01]  /*2f60*/  LEA.HI.X R61, R12, UR5, R61, 0x1, P2 ;  /* 0x000000050c3d7c11 */ /* 0x000fe200090f0c3d */
[----:B------:R-:W-:Y:S01]  /*2f70*/  IMAD.WIDE.U32 R14, R9, R25, RZ ;  /* 0x00000019090e7225 */ /* 0x000fe200078e00ff */
[----:B------:R-:W-:-:S03]  /*2f80*/  ISETP.NE.AND P2, PT, RZ, UR4, PT ;  /* 0x00000004ff007c0c */ /* 0x000fc6000bf45270 */
[----:B------:R-:W-:-:S04]  /*2f90*/  IMAD.WIDE.U32 R12, R8, R25, RZ ;  /* 0x00000019080c7225 */ /* 0x000fc800078e00ff */
[----:B------:R-:W-:Y:S02]  /*2fa0*/  IMAD.IADD R11, R15, 0x1, R33 ;  /* 0x000000010f0b7824 */ /* 0x000fe400078e0221 */
[----:B------:R-:W-:-:S04]  /*2fb0*/  IMAD.IADD R57, R13, 0x1, R57 ;  /* 0x000000010d397824 */ /* 0x000fc800078e0239 */
[----:B------:R-:W-:Y:S05]  /*2fc0*/  @!P2 BRA `(.L_x_2339) ;  /* 0x0000001c0030a947 */ /* 0x000fea0003800000 */
        /* <DEDUP_REMOVED lines=61> */
.L_x_2341:
[----:B------:R-:W-:Y:S05]  /*33a0*/  BSYNC B1 ;  /* 0x0000000000017941 */ /* 0x000fea0003800000 */
.L_x_2340:
        /* <DEDUP_REMOVED lines=43> */
.L_x_2342:
[----:B------:R-:W-:Y:S01]  /*3660*/  LEA R57, R18, R2, 0x3 ;  /* 0x0000000212397211 */ /* 0x000fe200078e18ff */
[----:B------:R-:W-:Y:S01]  /*3670*/  BSSY B1, `(.L_x_2343) ;  /* 0x0000004000017945 */ /* 0x000fe20003800000 */
[----:B------:R-:W-:-:S04]  /*3680*/  SHF.L.U32 R85, R149, 0x1f, RZ ;  /* 0x0000001f95557819 */ /* 0x000fc800000006ff */
[----:B------:R-:W0:Y:S02]  /*3690*/  SYNCS.PHASECHK.TRANS64.TRYWAIT P4, [R57+URZ+0x2d890], R85 ;  /* 0x02d89055390075a7 */ /* 0x000e24000808017f */
[----:B0-----:R-:W-:Y:S05]  /*36a0*/  @!P4 BRA `(.L_x_2344) ;  /* 0x000001c800ecc947 */ /* 0x001fea0003800000 */
.L_x_2619:
[----:B------:R-:W-:Y:S05]  /*36b0*/  BSYNC B1 ;  /* 0x0000000000017941 */ /* 0x000fea0003800000 */
.L_x_2343:
[----:B------:R-:W-:-:S03]  /*36c0*/  UMOV UR4, 0xffffffff ;  /* 0xffffffff00047882 */ /* 0x000fc60000000000 */
[----:B------:R-:W-:Y:S05]  /*36d0*/  BRA.DIV UR4, `(.L_x_2345) ;  /* 0x000001ca04f47947 */ /* 0x000fea000b800000 */
[----:B------:R-:W1:Y:S04]  /*36e0*/  SHFL.IDX PT, R61, R61, RZ, 0x1e1f ;  /* 0x001e1fff3d3d7589 */ /* 0x000e6800000e0000 */
[----:B------:R-:W2:Y:S02]  /*36f0*/  SHFL.IDX PT, R60, R60, RZ, 0x1e1f ;  /* 0x001e1fff3c3c7589 */ /* 0x000ea400000e0000 */
.L_x_2623:
        /* <DEDUP_REMOVED lines=20> */
[----:B------:R-:W-:-:S03]  /*3840*/  FMUL.FTZ R13, R88, R13 ;  /* 0x0000000d580d7220 */ /* 0x000fc60000410000 */
[-C--:B------:R-:W-:Y:S01]  /*3850*/  FFMA.FTZ R11, R88, R55.reuse, -R11 ;  /* 0x00000037580b7223 */ /* 0x080fe2000001080b */
[----:B------:R-:W-:Y:S02]  /*3860*/  IMAD.MOV.U32 R88, RZ, RZ, R12 ;  /* 0x000000ffff587224 */ /* 0x000fe400078e000c */
[----:B------:R-:W-:Y:S01]  /*3870*/  FFMA.FTZ R13, R53, R55, R13 ;  /* 0x00000037350d7223 */ /* 0x000fe2000001000d */
[----:B------:R-:W-:Y:S02]  /*3880*/  IMAD.MOV.U32 R53, RZ, RZ, R15 ;  /* 0x000000ffff357224 */ /* 0x000fe400078e000f */
[----:B------:R-:W-:Y:S02]  /*3890*/  HADD2.F32 R55, -RZ, R52.H0_H0 ;  /* 0x20000034ff377230 */ /* 0x000fe40000004100 */
[----:B------:R-:W-:Y:S01]  /*38a0*/  HADD2.F32 R12, -RZ, R88.H1_H1 ;  /* 0x30000058ff0c7230 */ /* 0x000fe20000004100 */
[----:B------:R-:W-:Y:S01]  /*38b0*/  F2FP.F16.F32.PACK_AB R13, R13, R11 ;  /* 0x0000000b0d0d723e */ /* 0x000fe200000000ff */
[----:B------:R-:W-:-:S02]  /*38c0*/  HADD2.F32 R15, -RZ, R53.H1_H1 ;  /* 0x30000035ff0f7230 */ /* 0x000fc40000004100 */
[----:B------:R-:W-:Y:S02]  /*38d0*/  HADD2.F32 R53, -RZ, R53.H0_H0 ;  /* 0x20000035ff357230 */ /* 0x000fe40000004100 */
[----:B------:R-:W-:Y:S02]  /*38e0*/  HADD2.F32 R88, -RZ, R88.H0_H0 ;  /* 0x20000058ff587230 */ /* 0x000fe40000004100 */
[----:B------:R-:W-:-:S04]  /*38f0*/  FMUL.FTZ R52, R15, R54 ;  /* 0x000000360f347220 */ /* 0x000fc80000410000 */
        /* <DEDUP_REMOVED lines=20> */
.L_x_2350:
[----:B------:R-:W-:Y:S05]  /*3a40*/  BSYNC B2 ;  /* 0x0000000000027941 */ /* 0x000fea0003800000 */
.L_x_2349:
[----:B--2---:R-:W-:-:S04]  /*3a50*/  LEA R52, P3, R16, R60, 0x1 ;  /* 0x0000003c10347211 */ /* 0x004fc800078608ff */
[----:B-1----:R-:W-:-:S05]  /*3a60*/  LEA.HI.X R53, R16, R61, R17, 0x1, P3 ;  /* 0x0000003d10357211 */ /* 0x002fca00018f0c11 */
[----:B------:R3:W-:Y:S04]  /*3a70*/  ST.E.128 desc[UR38][R52.64], R12 ;  /* 0x0000000c34007985 */ /* 0x0007e8000c101d26 */
.L_x_2348:
[----:B------:R-:W-:Y:S05]  /*3a80*/  BSYNC B1 ;  /* 0x0000000000017941 */ /* 0x000fea0003800000 */
.L_x_2347:
        /* <DEDUP_REMOVED lines=41> */
[----:B------:R-:W-:Y:S02]  /*3d20*/  HADD2.F32 R51, -RZ, R14.H1_H1 ;  /* 0x3000000eff337230 */ /* 0x000fe40000004100 */
        /* <DEDUP_REMOVED lines=8> */
.L_x_2354:
[----:B------:R-:W-:Y:S05]  /*3db0*/  BSYNC B2 ;  /* 0x0000000000027941 */ /* 0x000fea0003800000 */
.L_x_2353:
[----:B------:R-:W3:Y:S01]  /*3dc0*/  LDL R11, [R1+0x4c] ;  /* 0x00004c00010b7983 */ /* 0x000ee20000100800 */
[----:B--2---:R-:W-:Y:S02]  /*3dd0*/  IMAD.MOV.U32 R48, RZ, RZ, R60 ;  /* 0x000000ffff307224 */ /* 0x004fe400078e003c */
[----:B-1----:R-:W-:Y:S01]  /*3de0*/  IMAD.MOV.U32 R49, RZ, RZ, R61 ;  /* 0x000000ffff317224 */ /* 0x002fe200078e003d */
[----:B---3--:R-:W-:-:S05]  /*3df0*/  SHF.L.U32 R11, R11, 0x3, RZ ;  /* 0x000000030b0b7819 */ /* 0x008fca00000006ff */
[----:B------:R-:W-:-:S05]  /*3e00*/  IMAD.WIDE R48, R11, 0x2, R48 ;  /* 0x000000020b307825 */ /* 0x000fca00078e0230 */
[----:B------:R4:W-:Y:S02]  /*3e10*/  ST.E.128 desc[UR38][R48.64], R12 ;  /* 0x0000000c30007985 */ /* 0x0009e4000c101d26 */
.L_x_2352:
[----:B------:R-:W-:Y:S05]  /*3e20*/  BSYNC B1 ;  /* 0x0000000000017941 */ /* 0x000fea0003800000 */
.L_x_2351:
        /* <DEDUP_REMOVED lines=50> */
[----:B------:R-:W-:-:S03]  /*4150*/  IMAD.MOV.U32 R12, RZ, RZ, R46 ;  /* 0x000000ffff0c7224 */ /* 0x000fc600078e002e */
[----:B------:R-:W-:-:S07]  /*4160*/  MOV R14, R47 ;  /* 0x0000002f000e7202 */ /* 0x000fce0000000f00 */
.L_x_2358:
[----:B------:R-:W-:Y:S05]  /*4170*/  BSYNC B2 ;  /* 0x0000000000027941 */ /* 0x000fea0003800000 */
.L_x_2357:
[----:B------:R-:W3:Y:S01]  /*4180*/  LDL R11, [R1+0x50] ;  /* 0x00005000010b7983 */ /* 0x000ee20000100800 */
[----:B--2---:R-:W-:Y:S02]  /*4190*/  IMAD.MOV.U32 R44, RZ, RZ, R60 ;  /* 0x000000ffff2c7224 */ /* 0x004fe400078e003c */
[----:B-1----:R-:W-:Y:S02]  /*41a0*/  IMAD.MOV.U32 R45, RZ, RZ, R61 ;  /* 0x000000ffff2d7224 */ /* 0x002fe400078e003d */
[----:B---3--:R-:W-:-:S04]  /*41b0*/  IMAD.SHL.U32 R11, R11, 0x8, RZ ;  /* 0x000000080b0b7824 */ /* 0x008fc800078e00ff */
[----:B------:R-:W-:-:S05]  /*41c0*/  IMAD.WIDE R44, R11, 0x2, R44 ;  /* 0x000000020b2c7825 */ /* 0x000fca00078e022c */
[----:B------:R1:W-:Y:S02]  /*41d0*/  ST.E.128 desc[UR38][R44.64], R12 ;  /* 0x0000000c2c007985 */ /* 0x0003e4000c101d26 */
.L_x_2356:
[----:B------:R-:W-:Y:S05]  /*41e0*/  BSYNC B1 ;  /* 0x0000000000017941 */ /* 0x000fea0003800000 */
.L_x_2355:
        /* <DEDUP_REMOVED lines=8> */
[----:B------:R-:W-:Y:S01]  /*4270*/  SHF.R.U64 R11, R40, 0x10, R41 ;  /* 0x00000010280b7819 */ /* 0x000fe20000001229 */
[----:B------:R-:W-:Y:S01]  /*4280*/  IMAD.MOV.U32 R44, RZ, RZ, R13 ;  /* 0x000000ffff2c7224 */ /* 0x000fe200078e000d */
[----:B------:R-:W-:Y:S02]  /*4290*/  SHF.R.U32.HI R40, RZ, 0x10, R41 ;  /* 0x00000010ff287819 */ /* 0x000fe40000011629 */
[--C-:B------:R-:W-:Y:S01]  /*42a0*/  SHF.R.U64 R41, R42, 0x10, R43.reuse ;  /* 0x000000102a297819 */ /* 0x100fe2000000122b */
[----:B------:R-:W-:Y:S01]  /*42b0*/  HADD2.F32 R11, -RZ, R11.H0_H0 ;  /* 0x2000000bff0b7230 */ /* 0x000fe20000004100 */
[----:B------:R-:W-:Y:S01]  /*42c0*/  SHF.R.U32.HI R42, RZ, 0x10, R43 ;  /* 0x00000010ff2a7819 */ /* 0x000fe2000001162b */
[--C-:B------:R-:W-:Y:S02]  /*42d0*/  HADD2.F32 R13, -RZ, R44.reuse.H1_H1 ;  /* 0x3000002cff0d7230 */ /* 0x100fe40000004100 */
[----:B------:R-:W-:Y:S02]  /*42e0*/  HADD2.F32 R43, -RZ, R41.H0_H0 ;  /* 0x20000029ff2b7230 */ /* 0x000fe40000004100 */
[----:B------:R-:W-:-:S02]  /*42f0*/  HADD2.F32 R41, -RZ, R44.H0_H0 ;  /* 0x2000002cff297230 */ /* 0x000fc40000004100 */
[----:B------:R-:W-:Y:S02]  /*4300*/  HADD2.F32 R42, -RZ, R42.H0_H0 ;  /* 0x2000002aff2a7230 */ /* 0x000fe40000004100 */
[-C--:B------:R-:W-:Y:S01]  /*4310*/  FMUL.FTZ R44, R13, R43.reuse ;  /* 0x0000002b0d2c7220 */ /* 0x080fe20000410000 */
[----:B------:R-:W-:Y:S02]  /*4320*/  HADD2.F32 R40, -RZ, R40.H0_H0 ;  /* 0x20000028ff287230 */ /* 0x000fe40000004100 */
[C---:B------:R-:W-:Y:S01]  /*4330*/  FMUL.FTZ R43, R41.reuse, R43 ;  /* 0x0000002b292b7220 */ /* 0x040fe20000410000 */
[----:B------:R-:W-:-:S03]  /*4340*/  FFMA.FTZ R44, R41, R11, -R44 ;  /* 0x0000000b292c7223 */ /* 0x000fc6000001082c */
        /* <DEDUP_REMOVED lines=30> */
.L_x_2362:
[----:B------:R-:W-:Y:S05]  /*4530*/  BSYNC B2 ;  /* 0x0000000000027941 */ /* 0x000fea0003800000 */
.L_x_2361:
[----:B------:R-:W3:Y:S01]  /*4540*/  LDL R11, [R1+0x5c] ;  /* 0x00005c00010b7983 */ /* 0x000ee20000100800 */
[----:B--2---:R-:W-:-:S04]  /*4550*/  LEA R40, P3, R136, R60, 0x1 ;  /* 0x0000003c88287211 */ /* 0x004fc800078608ff */
[----:B---3--:R-:W-:-:S05]  /*4560*/  LEA.HI.X R41, R136, R61, R11, 0x1, P3 ;  /* 0x0000003d88297211 */ /* 0x008fca00018f0c0b */
[----:B------:R1:W-:Y:S04]  /*4570*/  ST.E.128 desc[UR38][R40.64], R12 ;  /* 0x0000000c28007985 */ /* 0x0003e8000c101d26 */
.L_x_2360:
[----:B------:R-:W-:Y:S05]  /*4580*/  BSYNC B1 ;  /* 0x0000000000017941 */ /* 0x000fea0003800000 */
.L_x_2359:
        /* <DEDUP_REMOVED lines=45> */
[----:B------:R-:W-:-:S05]  /*4860*/  HADD2.F32 R14, -RZ, R14.H1_H1 ;  /* 0x3000000eff0e7230 */ /* 0x000fca0000004100 */
[-C--:B------:R-:W-:Y:S01]  /*4870*/  FMUL.FTZ R42, R14, R103.reuse ;  /* 0x000000670e2a7220 */ /* 0x080fe20000410000 */
[----:B------:R-:W-:-:S03]  /*4880*/  FMUL.FTZ R103, R37, R103 ;  /* 0x0000006725677220 */ /* 0x000fc60000410000 */
[-C--:B------:R-:W-:Y:S01]  /*4890*/  FFMA.FTZ R42, R37, R102.reuse, -R42 ;  /* 0x00000066252a7223 */ /* 0x080fe2000001082a */
[----:B------:R-:W-:Y:S01]  /*48a0*/  FFMA.FTZ R103, R14, R102, R103 ;  /* 0x000000660e677223 */ /* 0x000fe20000010067 */
[----:B------:R-:W-:Y:S01]  /*48b0*/  F2FP.F16.F32.PACK_AB R37, R13, R12 ;  /* 0x0000000c0d25723e */ /* 0x000fe200000000ff */
[----:B------:R-:W-:Y:S01]  /*48c0*/  IMAD.MOV.U32 R13, RZ, RZ, R11 ;  /* 0x000000ffff0d7224 */ /* 0x000fe200078e000b */
[----:B------:R-:W-:Y:S02]  /*48d0*/  F2FP.F16.F32.PACK_AB R12, R36, R15 ;  /* 0x0000000f240c723e */ /* 0x000fe400000000ff */
[----:B------:R-:W-:Y:S01]  /*48e0*/  F2FP.F16.F32.PACK_AB R14, R103, R42 ;  /* 0x0000002a670e723e */ /* 0x000fe200000000ff */
[----:B------:R-:W-:-:S07]  /*48f0*/  IMAD.MOV.U32 R15, RZ, RZ, R37 ;  /* 0x000000ffff0f7224 */ /* 0x000fce00078e0025 */
.L_x_2366:
[----:B------:R-:W-:Y:S05]  /*4900*/  BSYNC B2 ;  /* 0x0000000000027941 */ /* 0x000fea0003800000 */
.L_x_2365:
[----:B--2---:R1:W-:Y:S02]  /*4910*/  ST.E.128 desc[UR38][R40.64], R12 ;  /* 0x0000000c28007985 */ /* 0x0043e4000c101d26 */
.L_x_2364:
[----:B------:R-:W-:Y:S05]  /*4920*/  BSYNC B1 ;  /* 0x0000000000017941 */ /* 0x000fea0003800000 */
.L_x_2363:
        /* <DEDUP_REMOVED lines=47> */
[----:B------:R-:W-:-:S02]  /*4c20*/  F2FP.F16.F32.PACK_AB R15, R34, R13 ;  /* 0x0000000d220f723e */ /* 0x000fc400000000ff */
[----:B------:R-:W-:Y:S02]  /*4c30*/  F2FP.F16.F32.PACK_AB R12, R38, R39 ;  /* 0x00000027260c723e */ /* 0x000fe400000000ff */
[----:B------:R-:W-:Y:S02]  /*4c40*/  F2FP.F16.F32.PACK_AB R14, R40, R41 ;  /* 0x00000029280e723e */ /* 0x000fe400000000ff */
[----:B------:R-:W-:-:S07]  /*4c50*/  MOV R13, R11 ;  /* 0x0000000b000d7202 */ /* 0x000fce0000000f00 */
.L_x_2368:
[----:B------:R-:W-:Y:S05]  /*4c60*/  BSYNC B1 ;  /* 0x0000000000017941 */ /* 0x000fea0003800000 */
.L_x_2367:
[----:B--2---:R1:W-:Y:S01]  /*4c70*/  ST.E.128 desc[UR38][R36.64], R12 ;  /* 0x0000000c24007985 */ /* 0x0043e2000c101d26 */
[----:B------:R-:W-:Y:S05]  /*4c80*/  BRA `(.L_x_2346) ;  /* 0x0000002000b47947 */ /* 0x000fea0003800000 */
.L_x_2339:
        /* <DEDUP_REMOVED lines=46> */
.L_x_2370:
[----:B------:R-:W-:Y:S05]  /*4f70*/  BSYNC B1 ;  /* 0x0000000000017941 */ /* 0x000fea0003800000 */
.L_x_2369:
[----:B-----5:R-:W-:Y:S01]  /*4f80*/  IMAD.MOV.U32 R11, RZ, RZ, R34 ;  /* 0x000000ffff0b7224 */ /* 0x020fe200078e0022 */
[----:B------:R-:W-:Y:S01]  /*4f90*/  UISETP.NE.AND UP0, UPT, UR41, 0x3, UPT ;  /* 0x000000032900788c */ /* 0x000fe2000bf05270 */
[----:B0-----:R-:W-:-:S05]  /*4fa0*/  IMAD.MOV.U32 R12, RZ, RZ, R35 ;  /* 0x000000ffff0c7224 */ /* 0x001fca00078e0023 */
[----:B------:R-:W-:Y:S01]  /*4fb0*/  PRMT R109, R11, 0x5410, R12 ;  /* 0x000054100b6d7816 */ /* 0x000fe2000000000c */
[----:B------:R-:W-:Y:S01]  /*4fc0*/  IMAD.MOV.U32 R12, RZ, RZ, R32 ;  /* 0x000000ffff0c7224 */ /* 0x000fe200078e0020 */
[----:B------:R-:W-:Y:S02]  /*4fd0*/  MOV R11, R33 ;  /* 0x00000021000b7202 */ /* 0x000fe40000000f00 */
[----:B------:R-:W-:Y:S02]  /*4fe0*/  PLOP3.LUT P2, PT, PT, PT, UP0, 0x80, 0x0 ;  /* 0x000000000000781c */ /* 0x000fe40003f4f008 */
[----:B------:R-:W-:Y:S01]  /*4ff0*/  PRMT R110, R12, 0x5410, R11 ;  /* 0x000054100c6e7816 */ /* 0x000fe2000000000b */
[----:B------:R-:W-:Y:S02]  /*5000*/  IMAD.MOV.U32 R11, RZ, RZ, R39 ;  /* 0x000000ffff0b7224 */ /* 0x000fe400078e0027 */
[----:B------:R-:W-:-:S03]  /*5010*/  IMAD.MOV.U32 R12, RZ, RZ, R38 ;  /* 0x000000ffff0c7224 */ /* 0x000fc600078e0026 */
[----:B------:R-:W-:Y:S01]  /*5020*/  PRMT R115, R11, 0x7610, R115 ;  /* 0x000076100b737816 */ /* 0x000fe20000000073 */
[----:B------:R-:W-:Y:S01]  /*5030*/  IMAD.MOV.U32 R11, RZ, RZ, R37 ;  /* 0x000000ffff0b7224 */ /* 0x000fe200078e0025 */
[----:B------:R-:W-:Y:S01]  /*5040*/  PRMT R113, R113, 0x5410, R12 ;  /* 0x0000541071717816 */ /* 0x000fe2000000000c */
[----:B------:R-:W-:-:S03]  /*5050*/  IMAD.MOV.U32 R12, RZ, RZ, R36 ;  /* 0x000000ffff0c7224 */ /* 0x000fc600078e0024 */
[----:B------:R-:W-:Y:S01]  /*5060*/  PRMT R116, R11, 0x7610, R116 ;  /* 0x000076100b747816 */ /* 0x000fe20000000074 */
[----:B------:R-:W-:Y:S01]  /*5070*/  IMAD.MOV.U32 R11, RZ, RZ, R42 ;  /* 0x000000ffff0b7224 */ /* 0x000fe200078e002a */
[----:B------:R-:W-:Y:S02]  /*5080*/  PRMT R114, R12, 0x7610, R114 ;  /* 0x000076100c727816 */ /* 0x000fe40000000072 */
[----:B------:R-:W-:-:S04]  /*5090*/  MOV R12, R43 ;  /* 0x0000002b000c7202 */ /* 0x000fc80000000f00 */
        /* <DEDUP_REMOVED lines=29> */
.L_x_2371:
[----:B------:R-:W-:Y:S01]  /*5270*/  IMAD R57, R18, 0x8, R2 ;  /* 0x0000000812397824 */ /* 0x000fe200078e0202 */
[----:B------:R-:W-:Y:S01]  /*5280*/  SHF.L.U32 R85, R149, 0x1f, RZ ;  /* 0x0000001f95557819 */ /* 0x000fe200000006ff */
[----:B------:R-:W-:Y:S03]  /*5290*/  BSSY B1, `(.L_x_2372) ;  /* 0x0000003000017945 */ /* 0x000fe60003800000 */
[----:B------:R-:W0:Y:S02]  /*52a0*/  SYNCS.PHASECHK.TRANS64.TRYWAIT P4, [R57+URZ+0x2d890], R85 ;  /* 0x02d89055390075a7 */ /* 0x000e24000808017f */
[----:B0-----:R-:W-:Y:S05]  /*52b0*/  @!P4 BRA `(.L_x_2373) ;  /* 0x000001b00048c947 */ /* 0x001fea0003800000 */
.L_x_2624:
[----:B------:R-:W-:Y:S05]  /*52c0*/  BSYNC B1 ;  /* 0x0000000000017941 */ /* 0x000fea0003800000 */
.L_x_2372:
[----:B------:R-:W-:-:S03]  /*52d0*/  UMOV UR4, 0xffffffff ;  /* 0xffffffff00047882 */ /* 0x000fc60000000000 */
[----:B------:R-:W-:Y:S05]  /*52e0*/  BRA.DIV UR4, `(.L_x_2374) ;  /* 0x000001b204507947 */ /* 0x000fea000b800000 */
[----:B------:R1:W2:Y:S04]  /*52f0*/  SHFL.IDX PT, R89, R61, RZ, 0x1e1f ;  /* 0x001e1fff3d597589 */ /* 0x0002a800000e0000 */
[----:B------:R1:W3:Y:S02]  /*5300*/  SHFL.IDX PT, R88, R60, RZ, 0x1e1f ;  /* 0x001e1fff3c587589 */ /* 0x0002e400000e0000 */
.L_x_2628:
[----:B------:R-:W-:Y:S05]  /*5310*/  @P3 BRA `(.L_x_2346) ;  /* 0x0000001c00103947 */ /* 0x000fea0003800000 */
[----:B------:R-:W4:Y:S01]  /*5320*/  LDC R11, c[0x0][0x2f4] ;  /* 0x0000bd00ff0b7b82 */ /* 0x000f220000000800 */
[----:B------:R-:W-:Y:S01]  /*5330*/  ISETP.NE.AND P3, PT, R29, RZ, PT ;  /* 0x000000ff1d00720c */ /* 0x000fe20003f65270 */
[----:B------:R-:W-:Y:S01]  /*5340*/  BSSY B1, `(.L_x_2375) ;  /* 0x000007c000017945 */ /* 0x000fe20003800000 */
[----:B----4-:R-:W-:-:S11]  /*5350*/  IMAD.IADD R102, R11, 0x1, -R98 ;  /* 0x000000010b667824 */ /* 0x010fd600078e0a62 */
        /* <DEDUP_REMOVED lines=13> */
[----:B------:R-:W-:-:S03]  /*5430*/  IMAD.SHL.U32 R103, R103, 0x8, RZ ;  /* 0x0000000867677824 */ /* 0x000fc600078e00ff */
[----:B------:R-:W-:-:S04]  /*5440*/  SHF.L.U32 R12, R12, 0xa, RZ ;  /* 0x0000000a0c0c7819 */ /* 0x000fc800000006ff */
        /* <DEDUP_REMOVED lines=20> */
[CC--:B------:R-:W-:Y:S01]  /*5590*/  FMUL.FTZ R61, R13.reuse, R106.reuse ;  /* 0x0000006a0d3d7220 */ /* 0x0c0fe20000410000 */
        /* <DEDUP_REMOVED lines=13> */
[CC--:B------:R-:W-:Y:S01]  /*5670*/  FMUL.FTZ R104, R105.reuse, R106.reuse ;  /* 0x0000006a69687220 */ /* 0x0c0fe20000410000 */
[C---:B------:R-:W-:Y:S01]  /*5680*/  FMUL.FTZ R106, R52.reuse, R106 ;  /* 0x0000006a346a7220 */ /* 0x040fe20000410000 */
[----:B------:R-:W-:Y:S02]  /*5690*/  HADD2.F32 R40, -RZ, R40.H0_H0 ;  /* 0x20000028ff287230 */ /* 0x000fe40000004100 */
[-C--:B------:R-:W-:Y:S01]  /*56a0*/  FFMA.FTZ R52, R52, R41.reuse, -R104 ;  /* 0x0000002934347223 */ /* 0x080fe20000010868 */
[----:B------:R-:W-:Y:S01]  /*56b0*/  FFMA.FTZ R41, R105, R41, R106 ;  /* 0x0000002969297223 */ /* 0x000fe2000001006a */
[----:B------:R-:W-:-:S02]  /*56c0*/  HADD2.F32 R105, -RZ, R119.H0_H0 ;  /* 0x20000077ff697230 */ /* 0x000fc40000004100 */
[----:B------:R-:W-:Y:S01]  /*56d0*/  HADD2.F32 R106, -RZ, R63.H0_H0 ;  /* 0x2000003fff6a7230 */ /* 0x000fe20000004100 */
[----:B------:R-:W-:Y:S01]  /*56e0*/  F2FP.F16.F32.PACK_AB R52, R52, R61 ;  /* 0x0000003d3434723e */ /* 0x000fe200000000ff */
[----:B------:R-:W-:Y:S01]  /*56f0*/  HADD2.F32 R42, -RZ, R42.H0_H0 ;  /* 0x2000002aff2a7230 */ /* 0x000fe20000004100 */
        /* <DEDUP_REMOVED lines=13> */
[----:B------:R-:W-:Y:S02]  /*57d0*/  HADD2.F32 R55, -RZ, R55.H0_H0 ;  /* 0x20000037ff377230 */ /* 0x000fe40000004100 */
[----:B------:R-:W-:-:S03]  /*57e0*/  IMAD.MOV.U32 R61, RZ, RZ, R41 ;  /* 0x000000ffff3d7224 */ /* 0x000fc600078e0029 */
        /* <DEDUP_REMOVED lines=21> */
[--C-:B------:R-:W-:Y:S02]  /*5940*/  HADD2.F32 R53, -RZ, R62.reuse.H0_H0 ;  /* 0x2000003eff357230 */ /* 0x100fe40000004100 */
        /* <DEDUP_REMOVED lines=15> */
[----:B------:R-:W-:Y:S02]  /*5a40*/  F2FP.F16.F32.PACK_AB R53, R53, R60 ;  /* 0x0000003c3535723e */ /* 0x000fe400000000ff */
[----:B------:R-:W-:Y:S02]  /*5a50*/  F2FP.F16.F32.PACK_AB R43, R43, R106 ;  /* 0x0000006a2b2b723e */ /* 0x000fe400000000ff */
[----:B------:R-:W-:Y:S01]  /*5a60*/  MOV R60, R40 ;  /* 0x00000028003c7202 */ /* 0x000fe20000000f00 */
[----:B------:R-:W-:Y:S02]  /*5a70*/  IMAD.MOV.U32 R14, RZ, RZ, R53 ;  /* 0x000000ffff0e7224 */ /* 0x000fe400078e0035 */
[----:B------:R-:W-:-:S07]  /*5a80*/  IMAD.MOV.U32 R62, RZ, RZ, R43 ;  /* 0x000000ffff3e7224 */ /* 0x000fce00078e002b */
.L_x_2378:
[----:B------:R-:W-:Y:S05]  /*5a90*/  BSYNC B2 ;  /* 0x0000000000027941 */ /* 0x000fea0003800000 */
.L_x_2377:
[----:B---3--:R-:W-:-:S04]  /*5aa0*/  LEA R40, P3, R20, R88, 0x1 ;  /* 0x0000005814287211 */ /* 0x008fc800078608ff */
[----:B------:R-:W-:Y:S02]  /*5ab0*/  LEA.HI.X R41, R20, R89, R91, 0x1, P3 ;  /* 0x0000005914297211 */ /* 0x000fe400018f0c5b */
[----:B------:R-:W-:-:S03]  /*5ac0*/  ISETP.GE.AND P3, PT, R103, R11, PT ;  /* 0x0000000b6700720c */ /* 0x000fc60003f66270 */
[----:B--2---:R2:W-:Y:S10]  /*5ad0*/  ST.E.128 desc[UR38][R40.64], R12 ;  /* 0x0000000c28007985 */ /* 0x0045f4000c101d26 */
[----:B--2---:R-:W-:-:S05]  /*5ae0*/  @!P3 IMAD.WIDE R12, R103, 0x2, R88 ;  /* 0x00000002670cb825 */ /* 0x004fca00078e0258 */
[----:B-1----:R4:W-:Y:S02]  /*5af0*/  @!P3 ST.E.128 desc[UR38][R12.64], R60 ;  /* 0x0000003c0c00b985 */ /* 0x0029e4000c101d26 */
.L_x_2376:
[----:B------:R-:W-:Y:S05]  /*5b00*/  BSYNC B1 ;  /* 0x0000000000017941 */ /* 0x000fea0003800000 */
.L_x_2375:
        /* <DEDUP_REMOVED lines=81> */
[----:B------:R-:W-:Y:S01]  /*6020*/  HADD2.F32 R53, -RZ, R114.H1_H1 ;  /* 0x30000072ff357230 */ /* 0x000fe20000004100 */
        /* <DEDUP_REMOVED lines=14> */
[--C-:B------:R-:W-:Y:S02]  /*6110*/  HADD2.F32 R40, -RZ, R113.reuse.H0_H0 ;  /* 0x20000071ff287230 */ /* 0x100fe40000004100 */
        /* <DEDUP_REMOVED lines=19> */
[----:B------:R-:W-:Y:S01]  /*6250*/  IMAD.MOV.U32 R14, RZ, RZ, R50 ;  /* 0x000000ffff0e7224 */ /* 0x000fe200078e0032 */
[----:B------:R-:W-:Y:S01]  /*6260*/  MOV R42, R39 ;  /* 0x00000027002a7202 */ /* 0x000fe20000000f00 */
[----:B------:R-:W-:-:S07]  /*6270*/  IMAD.MOV.U32 R43, RZ, RZ, R55 ;  /* 0x000000ffff2b7224 */ /* 0x000fce00078e0037 */
.L_x_2382:
[----:B------:R-:W-:Y:S05]  /*6280*/  BSYNC B2 ;  /* 0x0000000000027941 */ /* 0x000fea0003800000 */
.L_x_2381:
[----:B------:R-:W-:-:S04]  /*6290*/  LEA R36, P3, R21, R88, 0x1 ;  /* 0x0000005815247211 */ /* 0x000fc800078608ff */
[----:B------:R-:W-:Y:S02]  /*62a0*/  LEA.HI.X R37, R21, R89, R90, 0x1, P3 ;  /* 0x0000005915257211 */ /* 0x000fe400018f0c5a */
[----:B------:R-:W-:-:S03]  /*62b0*/  ISETP.GE.AND P3, PT, R52, R11, PT ;  /* 0x0000000b3400720c */ /* 0x000fc60003f66270 */
[----:B---3--:R3:W-:Y:S10]  /*62c0*/  ST.E.128 desc[UR38][R36.64], R12 ;  /* 0x0000000c24007985 */ /* 0x0087f4000c101d26 */
[----:B---3--:R-:W-:-:S05]  /*62d0*/  @!P3 IMAD.WIDE R12, R52, 0x2, R88 ;  /* 0x00000002340cb825 */ /* 0x008fca00078e0258 */
[----:B--2---:R2:W-:Y:S02]  /*62e0*/  @!P3 ST.E.128 desc[UR38][R12.64], R40 ;  /* 0x000000280c00b985 */ /* 0x0045e4000c101d26 */
.L_x_2380:
[----:B------:R-:W-:Y:S05]  /*62f0*/  BSYNC B1 ;  /* 0x0000000000017941 */ /* 0x000fea0003800000 */
.L_x_2379:
        /* <DEDUP_REMOVED lines=55> */
[----:B------:R-:W-:Y:S01]  /*6670*/  MOV R37, R39 ;  /* 0x0000002700257202 */ /* 0x000fe20000000f00 */
[----:B------:R-:W-:Y:S02]  /*6680*/  HADD2.F32 R39, -RZ, R111.H1_H1 ;  /* 0x3000006fff277230 */ /* 0x000fe40000004100 */
[----:B------:R-:W-:Y:S01]  /*6690*/  HADD2.F32 R48, -RZ, R109.H1_H1 ;  /* 0x3000006dff307230 */ /* 0x000fe20000004100 */
[----:B------:R-:W-:Y:S01]  /*66a0*/  F2FP.F16.F32.PACK_AB R33, R33, R51 ;  /* 0x000000332121723e */ /* 0x000fe200000000ff */
[--C-:B------:R-:W-:Y:S01]  /*66b0*/  HADD2.F32 R45, -RZ, R37.reuse.H0_H0 ;  /* 0x20000025ff2d7230 */ /* 0x100fe20000004100 */
[----:B------:R-:W-:Y:S01]  /*66c0*/  F2FP.F16.F32.PACK_AB R43, R13, R43 ;  /* 0x0000002b0d2b723e */ /* 0x000fe200000000ff */
[----:B------:R-:W-:-:S02]  /*66d0*/  HADD2.F32 R37, -RZ, R37.H1_H1 ;  /* 0x30000025ff257230 */ /* 0x000fc40000004100 */
[----:B------:R-:W-:Y:S02]  /*66e0*/  HADD2.F32 R44, -RZ, R44.H0_H0 ;  /* 0x2000002cff2c7230 */ /* 0x000fe40000004100 */
[-C--:B------:R-:W-:Y:S01]  /*66f0*/  FMUL.FTZ R50, R45, R39.reuse ;  /* 0x000000272d327220 */ /* 0x080fe20000410000 */
[----:B------:R-:W-:Y:S01]  /*6700*/  FMUL.FTZ R39, R49, R39 ;  /* 0x0000002731277220 */ /* 0x000fe20000410000 */
[----:B------:R-:W-:Y:S02]  /*6710*/  HADD2.F32 R32, -RZ, R32.H0_H0 ;  /* 0x20000020ff207230 */ /* 0x000fe40000004100 */
[----:B------:R-:W-:Y:S02]  /*6720*/  HADD2.F32 R111, -RZ, R111.H0_H0 ;  /* 0x2000006fff6f7230 */ /* 0x000fe40000004100 */
[-C--:B------:R-:W-:Y:S01]  /*6730*/  FFMA.FTZ R39, R45, R48.reuse, R39 ;  /* 0x000000302d277223 */ /* 0x080fe20000010027 */
[----:B------:R-:W-:Y:S01]  /*6740*/  SHF.R.U32.HI R45, RZ, 0x10, R35 ;  /* 0x00000010ff2d7819 */ /* 0x000fe20000011623 */
[----:B------:R-:W-:Y:S01]  /*6750*/  FFMA.FTZ R50, R49, R48, -R50 ;  /* 0x0000003031327223 */ /* 0x000fe20000010832 */
[--C-:B------:R-:W-:Y:S01]  /*6760*/  SHF.R.U64 R35, R46, 0x10, R47.reuse ;  /* 0x000000102e237819 */ /* 0x100fe2000000122f */
[----:B------:R-:W-:Y:S01]  /*6770*/  HADD2.F32 R109, -RZ, R109.H0_H0 ;  /* 0x2000006dff6d7230 */ /* 0x000fe20000004100 */
[----:B------:R-:W-:Y:S01]  /*6780*/  SHF.R.U32.HI R46, RZ, 0x10, R47 ;  /* 0x00000010ff2e7819 */ /* 0x000fe2000001162f */
[----:B------:R-:W-:-:S02]  /*6790*/  HADD2.F32 R45, -RZ, R45.H0_H0 ;  /* 0x2000002dff2d7230 */ /* 0x000fc40000004100 */
[----:B------:R-:W-:Y:S02]  /*67a0*/  HADD2.F32 R35, -RZ, R35.H0_H0 ;  /* 0x20000023ff237230 */ /* 0x000fe40000004100 */
[----:B------:R-:W-:Y:S02]  /*67b0*/  HADD2.F32 R46, -RZ, R46.H0_H0 ;  /* 0x2000002eff2e7230 */ /* 0x000fe40000004100 */
[----:B------:R-:W-:-:S03]  /*67c0*/  IMAD.MOV.U32 R13, RZ, RZ, R33 ;  /* 0x000000ffff0d7224 */ /* 0x000fc600078e0021 */
        /* <DEDUP_REMOVED lines=14> */
[----:B------:R-:W-:-:S05]  /*68b0*/  HADD2.F32 R37, -RZ, R36.H1_H1 ;  /* 0x30000024ff257230 */ /* 0x000fca0000004100 */
[-C--:B------:R-:W-:Y:S01]  /*68c0*/  FMUL.FTZ R12, R37, R44.reuse ;  /* 0x0000002c250c7220 */ /* 0x080fe20000410000 */
[----:B------:R-:W-:-:S03]  /*68d0*/  FMUL.FTZ R44, R45, R44 ;  /* 0x0000002c2d2c7220 */ /* 0x000fc60000410000 */
[-C--:B------:R-:W-:Y:S01]  /*68e0*/  FFMA.FTZ R45, R45, R32.reuse, -R12 ;  /* 0x000000202d2d7223 */ /* 0x080fe2000001080c */
[----:B------:R-:W-:Y:S01]  /*68f0*/  FFMA.FTZ R37, R37, R32, R44 ;  /* 0x0000002025257223 */ /* 0x000fe2000001002c */
[----:B------:R-:W-:Y:S02]  /*6900*/  HADD2.F32 R32, -RZ, R38.H0_H0 ;  /* 0x20000026ff207230 */ /* 0x000fe40000004100 */
[----:B------:R-:W-:Y:S01]  /*6910*/  HADD2.F32 R12, -RZ, R14.H0_H0 ;  /* 0x2000000eff0c7230 */ /* 0x000fe20000004100 */
[----:B------:R-:W-:Y:S01]  /*6920*/  F2FP.F16.F32.PACK_AB R46, R45, R46 ;  /* 0x0000002e2d2e723e */ /* 0x000fe200000000ff */
[----:B------:R-:W-:Y:S02]  /*6930*/  HADD2.F32 R38, -RZ, R38.H1_H1 ;  /* 0x30000026ff267230 */ /* 0x000fe40000004100 */
[-C--:B------:R-:W-:Y:S01]  /*6940*/  FMUL.FTZ R49, R32, R111.reuse ;  /* 0x0000006f20317220 */ /* 0x080fe20000410000 */
[----:B------:R-:W-:Y:S02]  /*6950*/  HADD2.F32 R14, -RZ, R14.H1_H1 ;  /* 0x3000000eff0e7230 */ /* 0x000fe40000004100 */
[C---:B------:R-:W-:Y:S01]  /*6960*/  FMUL.FTZ R111, R12.reuse, R111 ;  /* 0x0000006f0c6f7220 */ /* 0x040fe20000410000 */
[----:B------:R-:W-:Y:S01]  /*6970*/  F2FP.F16.F32.PACK_AB R36, R37, R112 ;  /* 0x000000702524723e */ /* 0x000fe200000000ff */
[----:B------:R-:W-:Y:S01]  /*6980*/  FFMA.FTZ R12, R12, R109, -R49 ;  /* 0x0000006d0c0c7223 */ /* 0x000fe20000010831 */
[----:B------:R-:W-:-:S02]  /*6990*/  HADD2.F32 R49, -RZ, R34.H0_H0 ;  /* 0x20000022ff317230 */ /* 0x000fc40000004100 */
[-C--:B------:R-:W-:Y:S01]  /*69a0*/  FMUL.FTZ R53, R38, R35.reuse ;  /* 0x0000002326357220 */ /* 0x080fe20000410000 */
[----:B------:R-:W-:Y:S01]  /*69b0*/  FMUL.FTZ R55, R14, R35 ;  /* 0x000000230e377220 */ /* 0x000fe20000410000 */
[----:B------:R-:W-:Y:S01]  /*69c0*/  FFMA.FTZ R32, R32, R109, R111 ;  /* 0x0000006d20207223 */ /* 0x000fe2000001006f */
[----:B------:R-:W-:Y:S02]  /*69d0*/  IMAD.MOV.U32 R37, RZ, RZ, R43 ;  /* 0x000000ffff257224 */ /* 0x000fe400078e002b */
[-C--:B------:R-:W-:Y:S01]  /*69e0*/  FFMA.FTZ R35, R14, R49.reuse, -R53 ;  /* 0x000000310e237223 */ /* 0x080fe20000010835 */
[----:B------:R-:W-:-:S04]  /*69f0*/  FFMA.FTZ R49, R38, R49, R55 ;  /* 0x0000003126317223 */ /* 0x000fc80000010037 */
[----:B------:R-:W-:Y:S01]  /*6a00*/  F2FP.F16.F32.PACK_AB R14, R35, R12 ;  /* 0x0000000c230e723e */ /* 0x000fe200000000ff */
[----:B------:R-:W-:Y:S01]  /*6a10*/  IMAD.MOV.U32 R12, RZ, RZ, R46 ;  /* 0x000000ffff0c7224 */ /* 0x000fe200078e002e */
[----:B------:R-:W-:-:S07]  /*6a20*/  F2FP.F16.F32.PACK_AB R38, R49, R32 ;  /* 0x000000203126723e */ /* 0x000fce00000000ff */
.L_x_2384:
[----:B------:R-:W-:Y:S05]  /*6a30*/  BSYNC B1 ;  /* 0x0000000000017941 */ /* 0x000fea0003800000 */
.L_x_2383:
[----:B---3--:R3:W-:Y:S01]  /*6a40*/  ST.E.128 desc[UR38][R40.64], R12 ;  /* 0x0000000c28007985 */ /* 0x0087e2000c101d26 */
[----:B------:R-:W-:-:S13]  /*6a50*/  ISETP.GE.AND P3, PT, R42, R11, PT ;  /* 0x0000000b2a00720c */ /* 0x000fda0003f66270 */
[----:B------:R-:W-:Y:S05]  /*6a60*/  @P3 BRA `(.L_x_2346) ;  /* 0x00000004003c3947 */ /* 0x000fea0003800000 */
[----:B------:R-:W-:-:S05]  /*6a70*/  IMAD.WIDE R88, R42, 0x2, R88 ;  /* 0x000000022a587825 */ /* 0x000fca00078e0258 */
[----:B--2---:R2:W-:Y:S01]  /*6a80*/  ST.E.128 desc[UR38][R88.64], R36 ;  /* 0x0000002458007985 */ /* 0x0045e2000c101d26 */
[----:B------:R-:W-:Y:S05]  /*6a90*/  BRA `(.L_x_2346) ;  /* 0x0000000400307947 */ /* 0x000fea0003800000 */
.L_x_2338:
[----:B------:R-:W-:-:S06]  /*6aa0*/  UISETP.NE.AND UP0, UPT, UR41, 0x3, UPT ;  /* 0x000000032900788c */ /* 0x000fcc000bf05270 */
[----:B------:R-:W-:-:S13]  /*6ab0*/  PLOP3.LUT P2, PT, PT, PT, UP0, 0x80, 0x0 ;  /* 0x000000000000781c */ /* 0x000fda0003f4f008 */
[----:B------:R-:W-:Y:S05]  /*6ac0*/  @!P2 BRA `(.L_x_2385) ;  /* 0x000000000004a947 */ /* 0x000fea0003800000 */
[----:B------:R-:W-:Y:S01]  /*6ad0*/  BPT.TRAP 0x1 ;  /* 0x000000040000795c */ /* 0x000fe20000300000 */
.L_x_2385:
[----:B------:R-:W-:Y:S01]  /*6ae0*/  IMAD R57, R18, 0x8, R2 ;  /* 0x0000000812397824 */ /* 0x000fe200078e0202 */
[----:B------:R-:W-:Y:S01]  /*6af0*/  SHF.L.U32 R85, R149, 0x1f, RZ ;  /* 0x0000001f95557819 */ /* 0x000fe200000006ff */
[----:B------:R-:W-:Y:S01]  /*6b00*/  BSSY B1, `(.L_x_2386) ;  /* 0x0000004000017945 */ /* 0x000fe20003800000 */
[----:B------:R-:W-:Y:S02]  /*6b10*/  SHF.R.S32.HI R82, RZ, 0x1f, R81 ;  /* 0x0000001fff527819 */ /* 0x000fe40000011451 */
[----:B------:R-:W0:Y:S02]  /*6b20*/  SYNCS.PHASECHK.TRANS64.TRYWAIT P3, [R57+URZ+0x2d890], R85 ;  /* 0x02d89055390075a7 */ /* 0x000e24000806017f */
[----:B0-----:R-:W-:Y:S05]  /*6b30*/  @!P3 BRA `(.L_x_2387) ;  /* 0x000001980088b947 */ /* 0x001fea0003800000 */
.L_x_2629:
[----:B------:R-:W-:Y:S05]  /*6b40*/  BSYNC B1 ;  /* 0x0000000000017941 */ /* 0x000fea0003800000 */
.L_x_2386:
        /* <DEDUP_REMOVED lines=24> */
.L_x_2633:
[----:B------:R-:W-:Y:S05]  /*6cd0*/  @!P3 BRA `(.L_x_2346) ;  /* 0x0000000000a0b947 */ /* 0x000fea0003800000 */
[----:B-1----:R-:W4:Y:S01]  /*6ce0*/  LDL R13, [R1+0x5c] ;  /* 0x00005c00010d7983 */ /* 0x002f220000100800 */
[----:B------:R-:W-:-:S03]  /*6cf0*/  ULDC UR4, c[0x0][0x2f4] ;  /* 0x0000bd0000047ab9 */ /* 0x000fc60000000800 */
[----:B------:R-:W5:Y:S04]  /*6d00*/  LDL R12, [R1+0x58] ;  /* 0x00005800010c7983 */ /* 0x000f680000100800 */
[----:B------:R-:W5:Y:S04]  /*6d10*/  LDL R11, [R1+0x4c] ;  /* 0x00004c00010b7983 */ /* 0x000f680000100800 */
[----:B------:R-:W5:Y:S01]  /*6d20*/  LDL R41, [R1+0x50] ;  /* 0x0000500001297983 */ /* 0x000f620000100800 */
[----:B------:R-:W-:Y:S02]  /*6d30*/  ISETP.GE.AND P5, PT, R16, UR4, PT ;  /* 0x0000000410007c0c */ /* 0x000fe4000bfa6270 */
        /* <DEDUP_REMOVED lines=20> */
[----:B------:R-:W-:Y:S01]  /*6e80*/  @!P5 IMAD.SHL.U32 R11, R41, 0x8, RZ ;  /* 0x00000008290bd824 */ /* 0x000fe200078e00ff */
[----:B-1----:R-:W-:Y:S01]  /*6e90*/  @!P5 MOV R36, R39 ;  /* 0x000000270024d202 */ /* 0x002fe20000000f00 */
[----:B------:R-:W-:-:S04]  /*6ea0*/  @!P5 IMAD.MOV.U32 R37, RZ, RZ, R38 ;  /* 0x000000ffff25d224 */ /* 0x000fc800078e0026 */
        /* <DEDUP_REMOVED lines=11> */
.L_x_2346:
[----:B------:R-:W-:Y:S05]  /*6f60*/  BSYNC B0 ;  /* 0x0000000000007941 */ /* 0x000fea0003800000 */
.L_x_2337:
        /* <DEDUP_REMOVED lines=16> */
.L_x_2390:
[----:B------:R-:W-:Y:S05]  /*7070*/  BSYNC B0 ;  /* 0x0000000000007941 */ /* 0x000fea0003800000 */
.L_x_2389:
[----:B------:R-:W5:Y:S01]  /*7080*/  SYNCS.PHASECHK.TRANS64.TRYWAIT P2, [R57+URZ+0x2d8b0], R85 ;  /* 0x02d8b055390075a7 */ /* 0x000f62000804017f */
[----:B------:R-:W-:Y:S04]  /*7090*/  BSSY B0, `(.L_x_2391) ;  /* 0x0000002000007945 */ /* 0x000fe80003800000 */
[----:B-----5:R-:W-:Y:S05]  /*70a0*/  @!P2 BRA `(.L_x_2392) ;  /* 0x000001940088a947 */ /* 0x020fea0003800000 */
.L_x_2634:
[----:B------:R-:W-:Y:S05]  /*70b0*/  BSYNC B0 ;  /* 0x0000000000007941 */ /* 0x000fea0003800000 */
.L_x_2391:
        /* <DEDUP_REMOVED lines=9> */
[C---:B------:R-:W-:Y:S02]  /*7150*/  IMAD R83, R80.reuse, UR5, R83 ;  /* 0x0000000550537c24 */ /* 0x040fe4000f8e0253 */
[----:B------:R-:W-:Y:S01]  /*7160*/  IMAD.WIDE.U32 R12, R80, UR4, R12 ;  /* 0x00000004500c7c25 */ /* 0x000fe2000f8e000c */
[----:B------:R-:W-:-:S03]  /*7170*/  ULDC.64 UR4, c[0x0][0x330] ;  /* 0x0000cc0000047ab9 */ /* 0x000fc60000000a00 */
[----:B------:R-:W-:Y:S02]  /*7180*/  IMAD.IADD R13, R13, 0x1, R83 ;  /* 0x000000010d0d7824 */ /* 0x000fe400078e0253 */
[----:B------:R-:W-:-:S04]  /*7190*/  IMAD.WIDE.U32 R12, R138, UR4, R12 ;  /* 0x000000048a0c7c25 */ /* 0x000fc8000f8e000c */
[----:B------:R-:W-:Y:S01]  /*71a0*/  IMAD R13, R138, UR5, R13 ;  /* 0x000000058a0d7c24 */ /* 0x000fe2000f8e020d */
[----:B0-----:R-:W-:-:S04]  /*71b0*/  LEA R11, P2, R12, UR6, 0x1 ;  /* 0x000000060c0b7c11 */ /* 0x001fc8000f8408ff */
[----:B------:R-:W-:Y:S01]  /*71c0*/  LEA.HI.X R12, R12, UR7, R13, 0x1, P2 ;  /* 0x000000070c0c7c11 */ /* 0x000fe200090f0c0d */
[----:B------:R0:W1:Y:S01]  /*71d0*/  SHFL.IDX PT, R36, R11, RZ, 0x1e1f ;  /* 0x001e1fff0b247589 */ /* 0x00006200000e0000 */
[----:B------:R-:W-:-:S03]  /*71e0*/  ISETP.GT.AND P2, PT, R84, R156, PT ;  /* 0x0000009c5400720c */ /* 0x000fc60003f44270 */
[----:B------:R0:W2:Y:S10]  /*71f0*/  SHFL.IDX PT, R37, R12, RZ, 0x1e1f ;  /* 0x001e1fff0c257589 */ /* 0x0000b400000e0000 */
[----:B0-----:R-:W-:Y:S05]  /*7200*/  @!P2 BRA `(.L_x_2394) ;  /* 0x000000000098a947 */ /* 0x001fea0003800000 */
[----:B------:R-:W3:Y:S01]  /*7210*/  LDL R15, [R1+0x5c] ;  /* 0x00005c00010f7983 */ /* 0x000ee20000100800 */
[----:B------:R-:W-:-:S03]  /*7220*/  ULDC UR4, c[0x0][0x2f4] ;  /* 0x0000bd0000047ab9 */ /* 0x000fc60000000800 */
[----:B------:R-:W4:Y:S04]  /*7230*/  LDL R14, [R1+0x58] ;  /* 0x00005800010e7983 */ /* 0x000f280000100800 */
[----:B------:R-:W5:Y:S04]  /*7240*/  LDL R42, [R1+0x4c] ;  /* 0x00004c00012a7983 */ /* 0x000f680000100800 */
[----:B------:R-:W5:Y:S01]  /*7250*/  LDL R41, [R1+0x50] ;  /* 0x0000500001297983 */ /* 0x000f620000100800 */
[----:B------:R-:W-:Y:S02]  /*7260*/  ISETP.GE.AND P5, PT, R16, UR4, PT ;  /* 0x0000000410007c0c */ /* 0x000fe4000bfa6270 */
        /* <DEDUP_REMOVED lines=18> */
[----:B------:R-:W-:Y:S01]  /*7390*/  @!P5 SHF.L.U32 R11, R41, 0x3, RZ ;  /* 0x00000003290bd819 */ /* 0x000fe200000006ff */
        /* <DEDUP_REMOVED lines=13> */
.L_x_2394:
[----:B------:R-:W-:Y:S05]  /*7470*/  BSYNC B0 ;  /* 0x0000000000007941 */ /* 0x000fea0003800000 */
.L_x_2393:
[----:B------:R-:W-:Y:S01]  /*7480*/  @!PT LDS RZ, [RZ] ;  /* 0x00000000fffff984 */ /* 0x000fe20000000800 */
[----:B------:R-:W-:Y:S01]  /*7490*/  @!PT LDS RZ, [RZ] ;  /* 0x00000000fffff984 */ /* 0x000fe20000000800 */
[----:B------:R-:W-:Y:S01]  /*74a0*/  @!PT LDS RZ, [RZ] ;  /* 0x00000000fffff984 */ /* 0x000fe20000000800 */
[----:B------:R-:W-:Y:S01]  /*74b0*/  @!PT LDS RZ, [RZ] ;  /* 0x00000000fffff984 */ /* 0x000fe20000000800 */
[----:B------:R3:W-:Y:S06]  /*74c0*/  MEMBAR.ALL.CTA ;  /* 0x0000000000007992 */ /* 0x0007ec0000008000 */
[----:B---3--:R-:W3:Y:S01]  /*74d0*/  FENCE.VIEW.ASYNC.S ;  /* 0x00000000000073c6 */ /* 0x008ee20000000000 */
[----:B------:R-:W-:Y:S02]  /*74e0*/  VIADD R18, R18, 0x1 ;  /* 0x0000000112127836 */ /* 0x000fe40000000000 */
[----:B------:R-:W-:Y:S01]  /*74f0*/  @!P3 VIADD R57, R57, 0x2d8c0 ;  /* 0x0002d8c03939b836 */ /* 0x000fe20000000000 */
[----:B---3--:R3:W-:Y:S02]  /*7500*/  BAR.SYNC.DEFER_BLOCKING R99, 0x80 ;  /* 0x000200630000751d */ /* 0x0087e40000010000 */
[----:B------:R-:W-:-:S02]  /*7510*/  ISETP.NE.AND P2, PT, R18, 0x2, PT ;  /* 0x000000021200780c */ /* 0x000fc40003f45270 */
[----:B------:R-:W-:Y:S02]  /*7520*/  @!P3 PRMT R57, RZ, 0x654, R57 ;  /* 0x00000654ff39b816 */ /* 0x000fe40000000039 */
[----:B0-----:R-:W-:Y:S02]  /*7530*/  SEL R12, RZ, 0x1, P2 ;  /* 0x00000001ff0c7807 */ /* 0x001fe40001000000 */
[----:B------:R-:W-:Y:S02]  /*7540*/  SEL R18, R18, RZ, P2 ;  /* 0x000000ff12127207 */ /* 0x000fe40001000000 */
[----:B------:R-:W-:Y:S01]  /*7550*/  LOP3.LUT R149, R149, R12, RZ, 0x3c, !PT ;  /* 0x0000000c95957212 */ /* 0x000fe200078e3cff */
[----:B------:R3:W-:Y:S01]  /*7560*/  @!P3 SYNCS.ARRIVE.TRANS64.RED.A1T0 RZ, [R57+URZ], RZ ;  /* 0x000000ff39ffb9a7 */ /* 0x0007e2000810043f */
[----:B------:R-:W-:Y:S05]  /*7570*/  @P1 BRA `(.L_x_2395) ;  /* 0xffffffb400781947 */ /* 0x000fea000383ffff */
[----:B------:R-:W0:Y:S01]  /*7580*/  S2R R11, SR_TID.X ;  /* 0x00000000000b7919 */ /* 0x000e220000002100 */
[----:B------:R-:W-:Y:S02]  /*7590*/  PLOP3.LUT P0, PT, PT, PT, PT, 0x8, 0x0 ;  /* 0x000000000000781c */ /* 0x000fe40003f0e170 */
[----:B0-----:R-:W-:-:S04]  /*75a0*/  SHF.R.U32.HI R11, RZ, 0x7, R11 ;  /* 0x00000007ff0b7819 */ /* 0x001fc8000001160b */
[----:B------:R-:W-:-:S13]  /*75b0*/  ISETP.NE.AND P4, PT, R11, 0x1, PT ;  /* 0x000000010b00780c */ /* 0x000fda0003f85270 */
[----:B------:R-:W-:Y:S06]  /*75c0*/  @!P4 BAR.ARV 0x9, 0x100 ;  /* 0x024400000000cb1d */ /* 0x000fec0000002000 */
.L_x_2332:
[----:B------:R-:W4:Y:S01]  /*75d0*/  LDL R3, [R1+0x88] ;  /* 0x0000880001037983 */ /* 0x000f220000100800 */
[----:B------:R-:W0:Y:S01]  /*75e0*/  LDC R0, c[0x0][0x448] ;  /* 0x00011200ff007b82 */ /* 0x000e220000000800 */
[----:B------:R-:W-:Y:S01]  /*75f0*/  IMAD.MOV.U32 R94, RZ, RZ, RZ ;  /* 0x000000ffff5e7224 */ /* 0x000fe200078e00ff */
[----:B0-----:R-:W-:-:S13]  /*7600*/  ISETP.NE.AND P1, PT, R0, 0x1, PT ;  /* 0x000000010000780c */ /* 0x001fda0003f25270 */
[----:B------:R-:W0:Y:S08]  /*7610*/  @P1 LDC R0, c[0x0][0x44c] ;  /* 0x00011300ff001b82 */ /* 0x000e300000000800 */
[----:B------:R-:W1:Y:S01]  /*7620*/  @P1 LDC R5, c[0x0][0x450] ;  /* 0x00011400ff051b82 */ /* 0x000e620000000800 */
[----:B----4-:R-:W-:-:S04]  /*7630*/  VIADD R3, R3, 0xbf ;  /* 0x000000bf03037836 */ /* 0x010fc80000000000 */
[----:B0-----:R-:W-:-:S05]  /*7640*/  @P1 IMAD.HI.U32 R0, R3, R0, RZ ;  /* 0x0000000003001227 */ /* 0x001fca00078e00ff */
[----:B-1----:R-:W-:-:S04]  /*7650*/  @P1 SHF.R.U32.HI R3, RZ, R5, R0 ;  /* 0x00000005ff031219 */ /* 0x002fc80000011600 */
[----:B------:R-:W-:-:S04]  /*7660*/  IADD3 R3, R100, R3, RZ ;  /* 0x0000000364037210 */ /* 0x000fc80007ffe0ff */
[----:B------:R-:W-:-:S04]  /*7670*/  SHF.R.S32.HI R0, RZ, 0x1f, R3 ;  /* 0x0000001fff007819 */ /* 0x000fc80000011403 */
[----:B------:R-:W-:-:S04]  /*7680*/  LEA.HI R0, R0, R3, RZ, 0x7 ;  /* 0x0000000300007211 */ /* 0x000fc800078f38ff */
[----:B------:R-:W-:-:S04]  /*7690*/  SHF.R.S32.HI R0, RZ, 0x7, R0 ;  /* 0x00000007ff007819 */ /* 0x000fc80000011400 */
[----:B------:R-:W-:-:S04]  /*76a0*/  VIMNMX R101, R101, R0, PT ;  /* 0x0000000065657248 */ /* 0x000fc80003fe0100 */
[----:B------:R-:W-:Y:S01]  /*76b0*/  ISETP.GE.AND P1, PT, R101, 0x1, PT ;  /* 0x000000016500780c */ /* 0x000fe20003f26270 */
[----:B------:R-:W-:-:S12]  /*76c0*/  @P0 BRA `(.L_x_2396) ;  /* 0x00000000000c0947 */ /* 0x000fd80003800000 */
[----:B------:R-:W0:Y:S01]  /*76d0*/  FENCE.VIEW.ASYNC.G ;  /* 0x00000000000073c6 */ /* 0x000e220000000100 */
[----:B------:R-:W-:Y:S05]  /*76e0*/  WARPSYNC.ALL ;  /* 0x0000000000007948 */ /* 0x000fea0003800000 */
[----:B0-----:R-:W-:Y:S06]  /*76f0*/  BAR.ARV 0xc, 0x200 ;  /* 0x0308000000007b1d */ /* 0x001fec0000002000 */
.L_x_2396:
[----:B------:R-:W-:Y:S04]  /*7700*/  BSSY B0, `(.L_x_2397) ;  /* 0x0000020000007945 */ /* 0x000fe80003800000 */
[----:B------:R-:W-:Y:S05]  /*7710*/  @!P1 BRA `(.L_x_2398) ;  /* 0x0000000000789947 */ /* 0x000fea0003800000 */
[----:B------:R-:W4:Y:S01]  /*7720*/  LDL R0, [R1+0x9c] ;  /* 0x00009c0001007983 */ /* 0x000f220000100800 */
[----:B------:R-:W-:Y:S01]  /*7730*/  ULDC UR4, c[0x0][0x9f0] ;  /* 0x00027c0000047ab9 */ /* 0x000fe20000000800 */
[----:B----4-:R-:W-:-:S04]  /*7740*/  ISETP.NE.AND P0, PT, R0, RZ, PT ;  /* 0x000000ff0000720c */ /* 0x010fc80003f05270 */
[----:B------:R-:W-:-:S04]  /*7750*/  SEL R9, R0, UR4, P0 ;  /* 0x0000000400097c07 */ /* 0x000fc80008000000 */
[-C--:B------:R-:W-:Y:S02]  /*7760*/  IABS R6, R9.reuse ;  /* 0x0000000900067213 */ /* 0x080fe40000000000 */
[----:B------:R-:W-:Y:S02]  /*7770*/  IADD3 R0, R9, -0x1, R101 ;  /* 0xffffffff09007810 */ /* 0x000fe40007ffe065 */
[----:B------:R-:W0:Y:S01]  /*7780*/  I2F.RP R3, R6 ;  /* 0x0000000600037306 */ /* 0x000e220000209400 */
[-C--:B------:R-:W-:Y:S02]  /*7790*/  IABS R10, R9.reuse ;  /* 0x00000009000a7213 */ /* 0x080fe40000000000 */
        /* <DEDUP_REMOVED lines=10> */
[----:B------:R-:W-:-:S06]  /*7840*/  IMAD.HI.U32 R5, R5, R7, R4 ;  /* 0x0000000705057227 */ /* 0x000fcc00078e0004 */
        /* <DEDUP_REMOVED lines=11> */
.L_x_2398:
[----:B------:R-:W-:Y:S05]  /*7900*/  BSYNC B0 ;  /* 0x0000000000007941 */ /* 0x000fea0003800000 */
.L_x_2397:
        /* <DEDUP_REMOVED lines=26> */
[----:B----4-:R-:W-:Y:S01]  /*7ab0*/  IMAD R4, R0, R94, RZ ;  /* 0x0000005e00047224 */ /* 0x010fe200078e02ff */
[----:B------:R-:W-:-:S04]  /*7ac0*/  MOV R0, RZ ;  /* 0x000000ff00007202 */ /* 0x000fc80000000f00 */
        /* <DEDUP_REMOVED lines=14> */
.L_x_2637:
[----:B------:R-:W1:Y:S01]  /*7bb0*/  LDL R3, [R1+0x60] ;  /* 0x0000600001037983 */ /* 0x000e620000100800 */
[----:B------:R-:W-:Y:S01]  /*7bc0*/  BSSY B6, `(.L_x_2401) ;  /* 0x000001b000067945 */ /* 0x000fe20003800000 */
[----:B-1----:R-:W-:-:S05]  /*7bd0*/  IMAD.HI R0, R3, 0x55555556, RZ ;  /* 0x5555555603007827 */ /* 0x002fca00078e02ff */
[----:B------:R-:W-:-:S05]  /*7be0*/  LEA.HI R44, R0, R0, RZ, 0x1 ;  /* 0x00000000002c7211 */ /* 0x000fca00078f08ff */
[----:B------:R-:W-:Y:S02]  /*7bf0*/  IMAD R44, R44, -0x3, R3 ;  /* 0xfffffffd2c2c7824 */ /* 0x000fe400078e0203 */
[----:B------:R-:W-:-:S04]  /*7c00*/  VIADD R3, R2, 0x21800 ;  /* 0x0002180002037836 */ /* 0x000fc80000000000 */
[----:B------:R-:W-:Y:S01]  /*7c10*/  IMAD R0, R44, 0x2000, R3 ;  /* 0x000020002c007824 */ /* 0x000fe200078e0203 */
[----:B------:R-:W-:-:S04]  /*7c20*/  LOP3.LUT P0, RZ, R3, 0x3ff, RZ, 0xc0, !PT ;  /* 0x000003ff03ff7812 */ /* 0x000fc8000780c0ff */
        /* <DEDUP_REMOVED lines=19> */
[----:B0123-5:R-:W-:Y:S05]  /*7d60*/  CALL.ABS.NOINC R14 ;  /* 0x000000000e007343 */ /* 0x02ffea0003c00000 */
.L_x_2402:
[----:B------:R-:W-:Y:S05]  /*7d70*/  BSYNC B6 ;  /* 0x0000000000067941 */ /* 0x000fea0003800000 */
.L_x_2401:
        /* <DEDUP_REMOVED lines=8> */
[----:B------:R4:W0:Y:S03]  /*7e00*/  SYNCS.PHASECHK.TRANS64.TRYWAIT P0, [R2+URZ+0x2d800], R3 ;  /* 0x02d80003020075a7 */ /* 0x000826000800017f */
[----:B0-----:R-:W-:Y:S05]  /*7e10*/  @!P0 NANOSLEEP.SYNCS 0x989680 ;  /* 0x009896800000895d */ /* 0x001fea0003900000 */
[----:B------:R-:W0:Y:S01]  /*7e20*/  @!P0 SYNCS.PHASECHK.TRANS64 P0, [R2+URZ+0x2d800], R3 ;  /* 0x02d80003020085a7 */ /* 0x000e22000800007f */
[----:B------:R-:W-:Y:S04]  /*7e30*/  BSSY B0, `(.L_x_2404) ;  /* 0x0000006000007945 */ /* 0x000fe80003800000 */
[----:B0-----:R-:W-:Y:S05]  /*7e40*/  @P0 BRA `(.L_x_2405) ;  /* 0x0000000000100947 */ /* 0x001fea0003800000 */
.L_x_2406:
[----:B------:R0:W0:Y:S02]  /*7e50*/  SYNCS.PHASECHK.TRANS64.TRYWAIT P0, [R2+URZ+0x2d800], R3 ;  /* 0x02d80003020075a7 */ /* 0x000024000800017f */
[----:B0-----:R-:W-:Y:S05]  /*7e60*/  @!P0 NANOSLEEP.SYNCS 0x989680 ;  /* 0x009896800000895d */ /* 0x001fea0003900000 */
[----:B------:R-:W0:Y:S02]  /*7e70*/  @!P0 SYNCS.PHASECHK.TRANS64 P0, [R2+URZ+0x2d800], R3 ;  /* 0x02d80003020085a7 */ /* 0x000e24000800007f */
[----:B0-----:R-:W-:Y:S05]  /*7e80*/  @!P0 BRA `(.L_x_2406) ;  /* 0xfffffffc00f08947 */ /* 0x001fea000383ffff */
.L_x_2405:
[----:B------:R-:W-:Y:S05]  /*7e90*/  BSYNC B0 ;  /* 0x0000000000007941 */ /* 0x000fea0003800000 */
.L_x_2404:
[----:B------:R-:W-:Y:S05]  /*7ea0*/  BRA `(.L_x_2407) ;  /* 0x0000003c00907947 */ /* 0x000fea0003800000 */
.L_x_2403:
[----:B------:R-:W-:Y:S01]  /*7eb0*/  ULOP3.LUT UP0, URZ, UR42, 0x1bf, URZ, 0xc0, !UPT ;  /* 0x000001bf2a3f7892 */ /* 0x000fe2000f80c03f */
[----:B-1---5:R-:W-:Y:S01]  /*7ec0*/  SHF.R.S32.HI R0, RZ, 0x1f, R95 ;  /* 0x0000001fff007819 */ /* 0x022fe2000001145f */
[----:B------:R-:W-:Y:S01]  /*7ed0*/  ULDC.64 UR4, c[0x0][0x3f8] ;  /* 0x0000fe0000047ab9 */ /* 0x000fe20000000a00 */
[----:B------:R-:W-:Y:S01]  /*7ee0*/  ULDC.64 UR6, c[0x0][0x408] ;  /* 0x0001020000067ab9 */ /* 0x000fe20000000a00 */
[----:B------:R-:W-:Y:S02]  /*7ef0*/  IMAD.WIDE.U32 R24, R95, UR4, RZ ;  /* 0x000000045f187c25 */ /* 0x000fe4000f8e00ff */
[----:B------:R-:W-:Y:S02]  /*7f00*/  PLOP3.LUT P0, PT, PT, PT, UP0, 0x80, 0x0 ;  /* 0x000000000000781c */ /* 0x000fe40003f0f008 */
[C---:B------:R-:W-:Y:S02]  /*7f10*/  IMAD R4, R0.reuse, UR4, RZ ;  /* 0x0000000400047c24 */ /* 0x040fe4000f8e02ff */
        /* <DEDUP_REMOVED lines=22> */
[----:B0-23--:R-:W-:Y:S05]  /*8080*/  CALL.ABS.NOINC R14 ;  /* 0x000000000e007343 */ /* 0x00dfea0003c00000 */
.L_x_2408:
[----:B------:R-:W4:Y:S01]  /*8090*/  LDL R20, [R1+0x88] ;  /* 0x0000880001147983 */ /* 0x000f220000100800 */
[----:B------:R-:W-:Y:S01]  /*80a0*/  ULDC.U8 UR4, c[0x0][0x410] ;  /* 0x0001040000047ab9 */ /* 0x000fe20000000000 */
[----:B------:R-:W-:Y:S01]  /*80b0*/  BSSY B0, `(.L_x_2409) ;  /* 0x00003bb000007945 */ /* 0x000fe20003800000 */
[----:B------:R-:W-:Y:S01]  /*80c0*/  ISETP.NE.AND P0, PT, RZ, UR4, PT ;  /* 0x00000004ff007c0c */ /* 0x000fe2000bf05270 */
[----:B----4-:R-:W-:-:S12]  /*80d0*/  IMAD.IADD R9, R156, 0x1, R20 ;  /* 0x000000019c097824 */ /* 0x010fd800078e0214 */
[----:B------:R-:W-:Y:S05]  /*80e0*/  @!P0 BRA `(.L_x_2410) ;  /* 0x0000001c00688947 */ /* 0x000fea0003800000 */
[----:B------:R-:W1:Y:S01]  /*80f0*/  LDC R6, c[0x0][0x448] ;  /* 0x00011200ff067b82 */ /* 0x000e620000000800 */
[----:B------:R-:W-:Y:S01]  /*8100*/  IMAD.MOV.U32 R3, RZ, RZ, R9 ;  /* 0x000000ffff037224 */ /* 0x000fe200078e0009 */
[----:B------:R-:W-:Y:S01]  /*8110*/  ULDC.64 UR4, c[0x0][0x3f8] ;  /* 0x0000fe0000047ab9 */ /* 0x000fe20000000a00 */
[----:B------:R-:W-:Y:S01]  /*8120*/  ULDC.64 UR6, c[0x0][0x408] ;  /* 0x0001020000067ab9 */ /* 0x000fe20000000a00 */
[----:B------:R-:W-:Y:S02]  /*8130*/  IMAD.MOV.U32 R25, RZ, RZ, R29 ;  /* 0x000000ffff197224 */ /* 0x000fe400078e001d */
[----:B------:R-:W-:Y:S01]  /*8140*/  IMAD.MOV.U32 R27, RZ, RZ, R31 ;  /* 0x000000ffff1b7224 */ /* 0x000fe200078e001f */
[----:B-1----:R-:W-:-:S13]  /*8150*/  ISETP.NE.AND P0, PT, R6, 0x1, PT ;  /* 0x000000010600780c */ /* 0x002fda0003f05270 */
[----:B------:R-:W1:Y:S08]  /*8160*/  @P0 LDC R0, c[0x0][0x44c] ;  /* 0x00011300ff000b82 */ /* 0x000e700000000800 */
[----:B------:R-:W4:Y:S01]  /*8170*/  @P0 LDC R5, c[0x0][0x450] ;  /* 0x00011400ff050b82 */ /* 0x000f220000000800 */
[----:B-1----:R-:W-:-:S05]  /*8180*/  @P0 IMAD.HI.U32 R0, R9, R0, RZ ;  /* 0x0000000009000227 */ /* 0x002fca00078e00ff */
[----:B----4-:R-:W-:-:S04]  /*8190*/  @P0 SHF.R.U32.HI R3, RZ, R5, R0 ;  /* 0x00000005ff030219 */ /* 0x010fc80000011600 */
        /* <DEDUP_REMOVED lines=12> */
[----:B------:R-:W-:-:S02]  /*8260*/  LEA R39, P1, R26, UR6, 0x1 ;  /* 0x000000061a277c11 */ /* 0x000fc4000f8208ff */
[----:B------:R-:W-:Y:S02]  /*8270*/  IADD3 R3, R27, R3, RZ ;  /* 0x000000031b037210 */ /* 0x000fe40007ffe0ff */
[----:B------:R-:W-:Y:S02]  /*8280*/  LEA.HI.X R13, R24, UR5, R13, 0x1, P0 ;  /* 0x00000005180d7c11 */ /* 0x000fe400080f0c0d */
[----:B------:R-:W-:Y:S01]  /*8290*/  LEA.HI.X R0, R26, UR7, R3, 0x1, P1 ;  /* 0x000000071a007c11 */ /* 0x000fe200088f0c03 */
[----:B------:R-:W-:Y:S06]  /*82a0*/  BRA.DIV UR4, `(.L_x_2411) ;  /* 0x0000018604447947 */ /* 0x000fec000b800000 */
[----:B------:R1:W4:Y:S04]  /*82b0*/  SHFL.IDX PT, R3, R13, RZ, 0x1e1f ;  /* 0x001e1fff0d037589 */ /* 0x00032800000e0000 */
[----:B------:R-:W0:Y:S04]  /*82c0*/  SHFL.IDX PT, R38, R38, RZ, 0x1e1f ;  /* 0x001e1fff26267589 */ /* 0x000e2800000e0000 */
[----:B------:R-:W0:Y:S04]  /*82d0*/  SHFL.IDX PT, R0, R0, RZ, 0x1e1f ;  /* 0x001e1fff00007589 */ /* 0x000e2800000e0000 */
[----:B-1----:R-:W0:Y:S02]  /*82e0*/  SHFL.IDX PT, R39, R39, RZ, 0x1e1f ;  /* 0x001e1fff27277589 */ /* 0x002e2400000e0000 */
.L_x_2643:
        /* <DEDUP_REMOVED lines=8> */
[----:B------:R-:W-:Y:S02]  /*8370*/  CS2R R12, SRZ ;  /* 0x00000000000c7805 */ /* 0x000fe4000001ff00 */
[----:B------:R-:W-:Y:S02]  /*8380*/  CS2R R8, SRZ ;  /* 0x0000000000087805 */ /* 0x000fe4000001ff00 */
[----:B--2---:R-:W-:Y:S02]  /*8390*/  CS2R R36, SRZ ;  /* 0x0000000000247805 */ /* 0x004fe4000001ff00 */
        /* <DEDUP_REMOVED lines=27> */
[-C--:B------:R-:W-:Y:S02]  /*8550*/  @!P3 IADD3 R26, P4, R38, R24.reuse, RZ ;  /* 0x00000018261ab210 */ /* 0x080fe40007f9e0ff */
[----:B------:R-:W-:Y:S02]  /*8560*/  @!P3 IADD3 R24, P5, R39, R24, RZ ;  /* 0x000000182718b210 */ /* 0x000fe40007fbe0ff */
[----:B------:R-:W-:Y:S01]  /*8570*/  SHF.L.U64.HI R5, R48, 0x1, R5 ;  /* 0x0000000130057819 */ /* 0x000fe20000010205 */
[----:B------:R-:W-:Y:S01]  /*8580*/  @!P3 IMAD.X R27, R3, 0x1, R4, P4 ;  /* 0x00000001031bb824 */ /* 0x000fe200020e0604 */
[----:B------:R-:W-:Y:S01]  /*8590*/  @!P2 IADD3 R20, P4, R38, R14, RZ ;  /* 0x0000000e2614a210 */ /* 0x000fe20007f9e0ff */
[----:B------:R-:W-:Y:S01]  /*85a0*/  IMAD.SHL.U32 R31, R42, 0x2, RZ ;  /* 0x000000022a1f7824 */ /* 0x000fe200078e00ff */
[----:B------:R-:W-:-:S02]  /*85b0*/  @!P3 IADD3.X R25, R0, R4, RZ, P5, !PT ;  /* 0x000000040019b210 */ /* 0x000fc40002ffe4ff */
[----:B------:R-:W-:Y:S01]  /*85c0*/  @!P2 IADD3 R14, P5, R39, R14, RZ ;  /* 0x0000000e270ea210 */ /* 0x000fe20007fbe0ff */
[----:B------:R-:W-:Y:S01]  /*85d0*/  @!P2 IMAD.X R21, R3, 0x1, R5, P4 ;  /* 0x000000010315a824 */ /* 0x000fe200020e0605 */
[----:B------:R-:W-:Y:S01]  /*85e0*/  SHF.R.S32.HI R7, RZ, 0x1f, R45 ;  /* 0x0000001fff077819 */ /* 0x000fe2000001142d */
[----:B------:R-:W5:Y:S01]  /*85f0*/  @!P3 LD.E.64 R32, desc[UR38][R26.64] ;  /* 0x000000261a20b980 */ /* 0x000f62000c101b00 */
[-C--:B------:R-:W-:Y:S01]  /*8600*/  @!P1 IADD3 R12, P4, R38, R10.reuse, RZ ;  /* 0x0000000a260c9210 */ /* 0x080fe20007f9e0ff */
[----:B------:R-:W-:Y:S01]  /*8610*/  @!P2 IMAD.X R15, R0, 0x1, R5, P5 ;  /* 0x00000001000fa824 */ /* 0x000fe200028e0605 */
[----:B------:R-:W-:Y:S02]  /*8620*/  SHF.L.U64.HI R7, R45, 0x1, R7 ;  /* 0x000000012d077819 */ /* 0x000fe40000010207 */
[----:B------:R-:W-:Y:S02]  /*8630*/  @!P1 IADD3 R10, P5, R39, R10, RZ ;  /* 0x0000000a270a9210 */ /* 0x000fe40007fbe0ff */
[----:B------:R-:W-:Y:S01]  /*8640*/  SHF.R.S32.HI R6, RZ, 0x1f, R43 ;  /* 0x0000001fff067819 */ /* 0x000fe2000001142b */
[--C-:B------:R-:W-:Y:S01]  /*8650*/  @!P1 IMAD.X R13, R3, 0x1, R7.reuse, P4 ;  /* 0x00000001030d9824 */ /* 0x100fe200020e0607 */
[----:B------:R-:W-:Y:S01]  /*8660*/  ISETP.GE.AND P4, PT, R46, UR4, PT ;  /* 0x000000042e007c0c */ /* 0x000fe2000bf86270 */
[----:B------:R-:W-:Y:S01]  /*8670*/  @!P1 IMAD.X R11, R0, 0x1, R7, P5 ;  /* 0x00000001000b9824 */ /* 0x000fe200028e0607 */
[----:B------:R-:W-:-:S02]  /*8680*/  SHF.L.U64.HI R6, R43, 0x1, R6 ;  /* 0x000000012b067819 */ /* 0x000fc40000010206 */
[----:B------:R-:W-:Y:S02]  /*8690*/  @!P0 IADD3 R8, P5, R38, R28, RZ ;  /* 0x0000001c26088210 */ /* 0x000fe40007fbe0ff */
[----:B------:R-:W-:-:S03]  /*86a0*/  SHF.R.S32.HI R30, RZ, 0x1f, R42 ;  /* 0x0000001fff1e7819 */ /* 0x000fc6000001142a */
[----:B------:R-:W-:Y:S01]  /*86b0*/  @!P0 IMAD.X R9, R3, 0x1, R6, P5 ;  /* 0x0000000103098824 */ /* 0x000fe200028e0606 */
[----:B------:R-:W-:-:S03]  /*86c0*/  @!P0 IADD3 R4, P5, R39, R28, RZ ;  /* 0x0000001c27048210 */ /* 0x000fc60007fbe0ff */
[----:B------:R-:W-:Y:S01]  /*86d0*/  @!P4 IMAD.MOV.U32 R28, RZ, RZ, R38 ;  /* 0x000000ffff1cc224 */ /* 0x000fe200078e0026 */
[----:B------:R-:W-:Y:S01]  /*86e0*/  @!P0 IADD3.X R5, R0, R6, RZ, P5, !PT ;  /* 0x0000000600058210 */ /* 0x000fe20002ffe4ff */
[----:B------:R-:W-:Y:S01]  /*86f0*/  @!P4 IMAD.MOV.U32 R29, RZ, RZ, R3 ;  /* 0x000000ffff1dc224 */ /* 0x000fe200078e0003 */
        /* <DEDUP_REMOVED lines=30> */
.L_x_2413:
[----:B------:R-:W-:Y:S05]  /*88e0*/  BSYNC B1 ;  /* 0x0000000000017941 */ /* 0x000fea0003800000 */
.L_x_2412:
[----:B------:R-:W-:Y:S01]  /*88f0*/  ULEA.HI UR4, UR37, UR37, URZ, 0x1 ;  /* 0x0000002525047291 */ /* 0x000fe2000f8f083f */
[----:B----45:R-:W-:Y:S01]  /*8900*/  IMAD.MOV.U32 R3, RZ, RZ, R35 ;  /* 0x000000ffff037224 */ /* 0x030fe200078e0023 */
[----:B0-----:R-:W-:Y:S01]  /*8910*/  MOV R6, R13 ;  /* 0x0000000d00067202 */ /* 0x001fe20000000f00 */
[----:B------:R-:W-:Y:S01]  /*8920*/  IMAD.MOV.U32 R4, RZ, RZ, R30 ;  /* 0x000000ffff047224 */ /* 0x000fe200078e001e */
[----:B------:R-:W-:Y:S01]  /*8930*/  ULOP3.LUT UR4, UR4, 0xfffffffe, URZ, 0xc0, !UPT ;  /* 0xfffffffe04047892 */ /* 0x000fe2000f8ec03f */
[----:B------:R-:W-:Y:S01]  /*8940*/  IMAD.MOV.U32 R0, RZ, RZ, R34 ;  /* 0x000000ffff007224 */ /* 0x000fe200078e0022 */
[----:B------:R-:W-:Y:S01]  /*8950*/  VIMNMX R97, R97, 0xc0, PT ;  /* 0x000000c061617848 */ /* 0x000fe20003fe0100 */
[----:B------:R-:W-:Y:S01]  /*8960*/  IMAD.MOV.U32 R5, RZ, RZ, R27 ;  /* 0x000000ffff057224 */ /* 0x000fe200078e001b */
[----:B------:R-:W-:Y:S01]  /*8970*/  UIADD3 UR4, UR37, -UR4, URZ ;  /* 0x8000000425047290 */ /* 0x000fe2000fffe03f */
[----:B------:R-:W-:Y:S01]  /*8980*/  PRMT R58, R3, 0x5410, R4 ;  /* 0x00005410033a7816 */ /* 0x000fe20000000004 */
[----:B------:R-:W-:Y:S01]  /*8990*/  IMAD.MOV.U32 R4, RZ, RZ, R26 ;  /* 0x000000ffff047224 */ /* 0x000fe200078e001a */
[----:B------:R-:W-:Y:S01]  /*89a0*/  PRMT R50, R0, 0x7610, R50 ;  /* 0x0000761000327816 */ /* 0x000fe20000000032 */
[----:B------:R-:W-:Y:S01]  /*89b0*/  BSSY B1, `(.L_x_2414) ;  /* 0x0000026000017945 */ /* 0x000fe20003800000 */
[----:B------:R-:W-:Y:S01]  /*89c0*/  MOV R0, R31 ;  /* 0x0000001f00007202 */ /* 0x000fe20000000f00 */
[----:B------:R-:W-:Y:S01]  /*89d0*/  IMAD.U32 R3, RZ, RZ, UR4 ;  /* 0x00000004ff037e24 */ /* 0x000fe2000f8e00ff */
[----:B------:R-:W-:Y:S01]  /*89e0*/  PRMT R48, R4, 0x7610, R48 ;  /* 0x0000761004307816 */ /* 0x000fe20000000030 */
[----:B------:R-:W-:Y:S01]  /*89f0*/  IMAD.MOV.U32 R4, RZ, RZ, R21 ;  /* 0x000000ffff047224 */ /* 0x000fe200078e0015 */
[----:B------:R-:W-:Y:S01]  /*8a00*/  PRMT R49, R0, 0x7610, R49 ;  /* 0x0000761000317816 */ /* 0x000fe20000000031 */
[----:B------:R-:W-:Y:S01]  /*8a10*/  IMAD.MOV.U32 R0, RZ, RZ, R20 ;  /* 0x000000ffff007224 */ /* 0x000fe200078e0014 */
[----:B------:R-:W-:-:S02]  /*8a20*/  SHF.L.U32 R3, R3, 0x1f, RZ ;  /* 0x0000001f03037819 */ /* 0x000fc400000006ff */
[----:B------:R-:W-:Y:S01]  /*8a30*/  PRMT R47, R47, 0x5410, R5 ;  /* 0x000054102f2f7816 */ /* 0x000fe20000000005 */
[----:B------:R-:W-:Y:S01]  /*8a40*/  IMAD.MOV.U32 R5, RZ, RZ, R12 ;  /* 0x000000ffff057224 */ /* 0x000fe200078e000c */
[----:B------:R-:W0:Y:S01]  /*8a50*/  SYNCS.PHASECHK.TRANS64.TRYWAIT P0, [R2+URZ+0x2d800], R3 ;  /* 0x02d80003020075a7 */ /* 0x000e22000800017f */
[----:B------:R-:W-:Y:S01]  /*8a60*/  PRMT R45, R0, 0x5410, R4 ;  /* 0x00005410002d7816 */ /* 0x000fe20000000004 */
[----:B------:R-:W-:Y:S01]  /*8a70*/  IMAD.MOV.U32 R0, RZ, RZ, R8 ;  /* 0x000000ffff007224 */ /* 0x000fe200078e0008 */
[----:B------:R-:W-:Y:S01]  /*8a80*/  ISETP.GE.AND P1, PT, R156, R97, PT ;  /* 0x000000619c00720c */ /* 0x000fe20003f26270 */
        /* <DEDUP_REMOVED lines=9> */
[----:B------:R-:W-:Y:S01]  /*8b20*/  IMAD.MOV.U32 R6, RZ, RZ, R29 ;  /* 0x000000ffff067224 */ /* 0x000fe200078e001d */
        /* <DEDUP_REMOVED lines=13> */
[----:B0-----:R-:W-:Y:S06]  /*8c00*/  @!P0 BRA `(.L_x_2415) ;  /* 0x0000017c005c8947 */ /* 0x001fec0003800000 */
.L_x_2644:
[----:B------:R-:W-:Y:S05]  /*8c10*/  BSYNC B1 ;  /* 0x0000000000017941 */ /* 0x000fea0003800000 */
.L_x_2414:
[----:B------:R-:W-:Y:S01]  /*8c20*/  PRMT R39, R0, 0x5410, R4 ;  /* 0x0000541000277816 */ /* 0x000fe20000000004 */
[----:B------:R-:W-:Y:S06]  /*8c30*/  @P1 BRA `(.L_x_2416) ;  /* 0x0000003000081947 */ /* 0x000fec0003800000 */
[----:B------:R-:W2:Y:S01]  /*8c40*/  LDL.64 R54, [R1+0x38] ;  /* 0x0000380001367983 */ /* 0x000ea20000100a00 */
[----:B------:R-:W2:Y:S03]  /*8c50*/  LDC R4, c[0x0][0x3f4] ;  /* 0x0000fd00ff047b82 */ /* 0x000ea60000000800 */
[----:B------:R-:W4:Y:S04]  /*8c60*/  LDL R56, [R1+0x94] ;  /* 0x0000940001387983 */ /* 0x000f280000100800 */
[----:B------:R-:W5:Y:S04]  /*8c70*/  LDL R53, [R1+0x78] ;  /* 0x0000780001357983 */ /* 0x000f680000100800 */
[----:B------:R-:W3:Y:S04]  /*8c80*/  LDL R52, [R1+0x6c] ;  /* 0x00006c0001347983 */ /* 0x000ee80000100800 */
[----:B------:R-:W3:Y:S04]  /*8c90*/  LDL R51, [R1+0x74] ;  /* 0x0000740001337983 */ /* 0x000ee80000100800 */
[----:B------:R-:W3:Y:S04]  /*8ca0*/  LDL R7, [R1+0x68] ;  /* 0x0000680001077983 */ /* 0x000ee80000100800 */
[----:B------:R-:W3:Y:S01]  /*8cb0*/  LDL R6, [R1+0x7c] ;  /* 0x00007c0001067983 */ /* 0x000ee20000100800 */
        /* <DEDUP_REMOVED lines=9> */
[----:B----4-:R-:W-:-:S04]  /*8d50*/  IMAD R3, R56, 0x2, R2 ;  /* 0x0000000238037824 */ /* 0x010fc800078e0202 */
[----:B------:R-:W-:Y:S01]  /*8d60*/  VIADD R0, R3, 0x20 ;  /* 0x0000002003007836 */ /* 0x000fe20000000000 */
[-C--:B-----5:R-:W-:Y:S02]  /*8d70*/  ISETP.GE.AND P1, PT, R53, R4.reuse, PT ;  /* 0x000000043500720c */ /* 0x0a0fe40003f26270 */
[-C--:B---3--:R-:W-:Y:S02]  /*8d80*/  ISETP.GE.AND P2, PT, R52, R4.reuse, PT ;  /* 0x000000043400720c */ /* 0x088fe40003f46270 */
[-C--:B------:R-:W-:Y:S02]  /*8d90*/  ISETP.GE.AND P3, PT, R51, R4.reuse, PT ;  /* 0x000000043300720c */ /* 0x080fe40003f66270 */
[-C--:B------:R-:W-:Y:S02]  /*8da0*/  ISETP.GE.AND P4, PT, R7, R4.reuse, PT ;  /* 0x000000040700720c */ /* 0x080fe40003f86270 */
[----:B------:R-:W-:Y:S01]  /*8db0*/  ISETP.GE.AND P5, PT, R6, R4, PT ;  /* 0x000000040600720c */ /* 0x000fe20003fa6270 */
[----:B------:R-:W-:-:S12]  /*8dc0*/  @P6 BRA `(.L_x_2418) ;  /* 0x0000000000a86947 */ /* 0x000fd80003800000 */
[----:B------:R-:W0:Y:S01]  /*8dd0*/  LDS.128 R4, [R3+0xc400] ;  /* 0x00c4000003047984 */ /* 0x000e220000000c00 */
[----:B------:R-:W-:Y:S01]  /*8de0*/  SHF.R.U32.HI R41, RZ, 0x10, R37 ;  /* 0x00000010ff297819 */ /* 0x000fe20000011625 */
[--C-:B------:R-:W-:Y:S01]  /*8df0*/  HADD2.F32 R40, -RZ, R50.reuse.H1_H1 ;  /* 0x30000032ff287230 */ /* 0x100fe20000004100 */
[----:B------:R-:W-:Y:S01]  /*8e00*/  SHF.R.U32.HI R51, RZ, 0x10, R35 ;  /* 0x00000010ff337819 */ /* 0x000fe20000011623 */
        /* <DEDUP_REMOVED lines=9> */
[C---:B------:R-:W-:Y:S01]  /*8ea0*/  FMUL.FTZ R54, R37.reuse, R41 ;  /* 0x0000002925367220 */ /* 0x040fe20000410000 */
[-C--:B------:R-:W-:Y:S01]  /*8eb0*/  FMUL.FTZ R53, R37, R51.reuse ;  /* 0x0000003325357220 */ /* 0x080fe20000410000 */
        /* <DEDUP_REMOVED lines=8> */
[----:B------:R-:W-:Y:S02]  /*8f40*/  HADD2.F32 R40, -RZ, R58.H0_H0 ;  /* 0x2000003aff287230 */ /* 0x000fe40000004100 */
        /* <DEDUP_REMOVED lines=18> */
.L_x_2418:
[----:B------:R-:W-:Y:S05]  /*9070*/  BSYNC B1 ;  /* 0x0000000000017941 */ /* 0x000fea0003800000 */
.L_x_2417:
[----:B------:R-:W-:Y:S01]  /*9080*/  BSSY B1, `(.L_x_2419) ;  /* 0x000002d000017945 */ /* 0x000fe20003800000 */
[----:B------:R-:W-:-:S03]  /*9090*/  @P0 IADD3 R0, R3, -0x20, RZ ;  /* 0xffffffe003000810 */ /* 0x000fc60007ffe0ff */
[----:B------:R-:W-:Y:S05]  /*90a0*/  @P1 BRA `(.L_x_2420) ;  /* 0x0000000000a81947 */ /* 0x000fea0003800000 */
[----:B0-----:R-:W0:Y:S01]  /*90b0*/  LDS.128 R4, [R0+0xc400] ;  /* 0x00c4000000047984 */ /* 0x001e220000000c00 */
[----:B------:R-:W-:Y:S01]  /*90c0*/  SHF.R.U32.HI R35, RZ, 0x10, R33 ;  /* 0x00000010ff237819 */ /* 0x000fe20000011621 */
[----:B------:R-:W-:Y:S01]  /*90d0*/  HADD2.F32 R34, -RZ, R59.H1_H1 ;  /* 0x3000003bff227230 */ /* 0x000fe20000004100 */
[----:B------:R-:W-:Y:S01]  /*90e0*/  SHF.R.U32.HI R37, RZ, 0x10, R31 ;  /* 0x00000010ff257819 */ /* 0x000fe2000001161f */
[----:B------:R-:W-:Y:S01]  /*90f0*/  HADD2.F32 R36, -RZ, R58.H1_H1 ;  /* 0x3000003aff247230 */ /* 0x000fe20000004100 */
[----:B------:R-:W-:Y:S01]  /*9100*/  SHF.R.U64 R53, R32, 0x10, R33 ;  /* 0x0000001020357819 */ /* 0x000fe20000001221 */
[----:B------:R-:W-:Y:S01]  /*9110*/  HADD2.F32 R35, -RZ, R35.H0_H0 ;  /* 0x20000023ff237230 */ /* 0x000fe20000004100 */
[----:B------:R-:W-:Y:S01]  /*9120*/  SHF.R.U64 R51, R30, 0x10, R31 ;  /* 0x000000101e337819 */ /* 0x000fe2000000121f */
[----:B------:R-:W-:Y:S02]  /*9130*/  HADD2.F32 R37, -RZ, R37.H0_H0 ;  /* 0x20000025ff257230 */ /* 0x000fe40000004100 */
[----:B0-----:R-:W-:-:S02]  /*9140*/  HADD2.F32 R33, -RZ, R7.H1_H1 ;  /* 0x30000007ff217230 */ /* 0x001fc40000004100 */
[----:B------:R-:W-:Y:S02]  /*9150*/  HADD2.F32 R32, -RZ, R7.H0_H0 ;  /* 0x20000007ff207230 */ /* 0x000fe40000004100 */
[--C-:B------:R-:W-:Y:S02]  /*9160*/  HADD2.F32 R7, -RZ, R4.reuse.H0_H0 ;  /* 0x20000004ff077230 */ /* 0x100fe40000004100 */
[C---:B------:R-:W-:Y:S01]  /*9170*/  FMUL.FTZ R50, R33.reuse, R35 ;  /* 0x0000002321327220 */ /* 0x040fe20000410000 */
[----:B------:R-:W-:Y:S02]  /*9180*/  HADD2.F32 R4, -RZ, R4.H1_H1 ;  /* 0x30000004ff047230 */ /* 0x000fe40000004100 */
[-C--:B------:R-:W-:Y:S01]  /*9190*/  FMUL.FTZ R41, R33, R37.reuse ;  /* 0x0000002521297220 */ /* 0x080fe20000410000 */
        /* <DEDUP_REMOVED lines=27> */
.L_x_2420:
[----:B------:R-:W-:Y:S05]  /*9350*/  BSYNC B1 ;  /* 0x0000000000017941 */ /* 0x000fea0003800000 */
.L_x_2419:
        /* <DEDUP_REMOVED lines=44> */
.L_x_2422:
[----:B------:R-:W-:Y:S05]  /*9620*/  BSYNC B1 ;  /* 0x0000000000017941 */ /* 0x000fea0003800000 */
.L_x_2421:
        /* <DEDUP_REMOVED lines=44> */
.L_x_2424:
[----:B------:R-:W-:Y:S05]  /*98f0*/  BSYNC B1 ;  /* 0x0000000000017941 */ /* 0x000fea0003800000 */
.L_x_2423:
        /* <DEDUP_REMOVED lines=44> */
.L_x_2426:
[----:B------:R-:W-:Y:S05]  /*9bc0*/  BSYNC B1 ;  /* 0x0000000000017941 */ /* 0x000fea0003800000 */
.L_x_2425:
        /* <DEDUP_REMOVED lines=44> */
.L_x_2410:
[----:B------:R-:W1:Y:S01]  /*9e90*/  LDC R10, c[0x0][0x448] ;  /* 0x00011200ff0a7b82 */ /* 0x000e620000000800 */
[----:B------:R-:W-:Y:S01]  /*9ea0*/  IMAD.MOV.U32 R3, RZ, RZ, R9 ;  /* 0x000000ffff037224 */ /* 0x000fe200078e0009 */
[----:B------:R-:W-:Y:S01]  /*9eb0*/  ULDC.64 UR4, c[0x0][0x3f8] ;  /* 0x0000fe0000047ab9 */ /* 0x000fe20000000a00 */
[----:B------:R-:W-:Y:S01]  /*9ec0*/  ULDC.64 UR6, c[0x0][0x408] ;  /* 0x0001020000067ab9 */ /* 0x000fe20000000a00 */
[----:B------:R-:W-:Y:S02]  /*9ed0*/  IMAD.MOV.U32 R4, RZ, RZ, R24 ;  /* 0x000000ffff047224 */ /* 0x000fe400078e0018 */
[----:B------:R-:W-:Y:S02]  /*9ee0*/  IMAD.MOV.U32 R6, RZ, RZ, R26 ;  /* 0x000000ffff067224 */ /* 0x000fe400078e001a */
[----:B------:R-:W-:Y:S01]  /*9ef0*/  IMAD.MOV.U32 R7, RZ, RZ, R31 ;  /* 0x000000ffff077224 */ /* 0x000fe200078e001f */
[----:B-1----:R-:W-:-:S13]  /*9f00*/  ISETP.NE.AND P0, PT, R10, 0x1, PT ;  /* 0x000000010a00780c */ /* 0x002fda0003f05270 */
[----:B------:R-:W1:Y:S08]  /*9f10*/  @P0 LDC R0, c[0x0][0x44c] ;  /* 0x00011300ff000b82 */ /* 0x000e700000000800 */
[----:B------:R-:W4:Y:S01]  /*9f20*/  @P0 LDC R5, c[0x0][0x450] ;  /* 0x00011400ff050b82 */ /* 0x000f220000000800 */
[----:B-1----:R-:W-:-:S05]  /*9f30*/  @P0 IMAD.HI.U32 R0, R9, R0, RZ ;  /* 0x0000000009000227 */ /* 0x002fca00078e00ff */
[----:B----4-:R-:W-:Y:S01]  /*9f40*/  @P0 SHF.R.U32.HI R3, RZ, R5, R0 ;  /* 0x00000005ff030219 */ /* 0x010fe20000011600 */
[----:B------:R-:W-:-:S03]  /*9f50*/  IMAD.MOV.U32 R5, RZ, RZ, R29 ;  /* 0x000000ffff057224 */ /* 0x000fc600078e001d */
[----:B------:R-:W-:Y:S01]  /*9f60*/  SHF.R.S32.HI R0, RZ, 0x1f, R3 ;  /* 0x0000001fff007819 */ /* 0x000fe20000011403 */
[----:B------:R-:W-:-:S04]  /*9f70*/  IMAD.WIDE.U32 R4, R3, UR4, R4 ;  /* 0x0000000403047c25 */ /* 0x000fc8000f8e0004 */
[C---:B------:R-:W-:Y:S02]  /*9f80*/  IMAD R8, R0.reuse, UR4, RZ ;  /* 0x0000000400087c24 */ /* 0x040fe4000f8e02ff */
[----:B------:R-:W-:Y:S02]  /*9f90*/  IMAD R0, R0, UR6, RZ ;  /* 0x0000000600007c24 */ /* 0x000fe4000f8e02ff */
[C---:B------:R-:W-:Y:S01]  /*9fa0*/  IMAD R13, R3.reuse, UR5, R8 ;  /* 0x00000005030d7c24 */ /* 0x040fe2000f8e0208 */
[----:B------:R-:W-:Y:S01]  /*9fb0*/  ULDC.64 UR4, c[0x0][0x3e8] ;  /* 0x0000fa0000047ab9 */ /* 0x000fe20000000a00 */
[----:B------:R-:W-:-:S03]  /*9fc0*/  IMAD.WIDE.U32 R6, R3, UR6, R6 ;  /* 0x0000000603067c25 */ /* 0x000fc6000f8e0006 */
[----:B------:R-:W-:Y:S01]  /*9fd0*/  IADD3 R13, R5, R13, RZ ;  /* 0x0000000d050d7210 */ /* 0x000fe20007ffe0ff */
[----:B--2---:R-:W-:Y:S01]  /*9fe0*/  IMAD R37, R3, UR7, R0 ;  /* 0x0000000703257c24 */ /* 0x004fe2000f8e0200 */
[----:B------:R-:W-:Y:S01]  /*9ff0*/  ULDC.64 UR6, c[0x0][0x400] ;  /* 0x0001000000067ab9 */ /* 0x000fe20000000a00 */
[----:B------:R-:W-:Y:S01]  /*a000*/  LEA R3, P0, R4, UR4, 0x1 ;  /* 0x0000000404037c11 */ /* 0x000fe2000f8008ff */
[----:B------:R-:W-:Y:S01]  /*a010*/  UMOV UR4, 0xffffffff ;  /* 0xffffffff00047882 */ /* 0x000fe20000000000 */
[----:B------:R-:W-:Y:S01]  /*a020*/  IMAD.IADD R37, R7, 0x1, R37 ;  /* 0x0000000107257824 */ /* 0x000fe200078e0225 */
[----:B------:R-:W-:Y:S02]  /*a030*/  LEA R38, P1, R6, UR6, 0x1 ;  /* 0x0000000606267c11 */ /* 0x000fe4000f8208ff */
[----:B------:R-:W-:Y:S02]  /*a040*/  LEA.HI.X R13, R4, UR5, R13, 0x1, P0 ;  /* 0x00000005040d7c11 */ /* 0x000fe400080f0c0d */
[----:B------:R-:W-:Y:S01]  /*a050*/  LEA.HI.X R37, R6, UR7, R37, 0x1, P1 ;  /* 0x0000000706257c11 */ /* 0x000fe200088f0c25 */
[----:B------:R-:W-:Y:S08]  /*a060*/  BRA.DIV UR4, `(.L_x_2427) ;  /* 0x0000016a04587947 */ /* 0x000ff0000b800000 */
[----:B------:R1:W2:Y:S04]  /*a070*/  SHFL.IDX PT, R0, R13, RZ, 0x1e1f ;  /* 0x001e1fff0d007589 */ /* 0x0002a800000e0000 */
[----:B------:R-:W4:Y:S04]  /*a080*/  SHFL.IDX PT, R3, R3, RZ, 0x1e1f ;  /* 0x001e1fff03037589 */ /* 0x000f2800000e0000 */
[----:B------:R-:W0:Y:S04]  /*a090*/  SHFL.IDX PT, R37, R37, RZ, 0x1e1f ;  /* 0x001e1fff25257589 */ /* 0x000e2800000e0000 */
[----:B-1----:R-:W0:Y:S02]  /*a0a0*/  SHFL.IDX PT, R38, R38, RZ, 0x1e1f ;  /* 0x001e1fff26267589 */ /* 0x002e2400000e0000 */
.L_x_2650:
        /* <DEDUP_REMOVED lines=17> */
[----:B------:R-:W3:Y:S04]  /*a1c0*/  LDL R21, [R1+0x4c] ;  /* 0x00004c0001157983 */ /* 0x000ee80000100800 */
[----:B------:R-:W3:Y:S01]  /*a1d0*/  LDL R20, [R1+0x50] ;  /* 0x0000500001147983 */ /* 0x000ee20000100800 */
[C---:B------:R-:W-:Y:S01]  /*a1e0*/  VIADD R4, R16.reuse, 0x10 ;  /* 0x0000001010047836 */ /* 0x040fe20000000000 */
[----:B------:R-:W-:Y:S01]  /*a1f0*/  ULDC UR4, c[0x0][0x3f4] ;  /* 0x0000fd0000047ab9 */ /* 0x000fe20000000800 */
[C---:B------:R-:W-:Y:S01]  /*a200*/  VIADD R5, R16.reuse, 0x20 ;  /* 0x0000002010057836 */ /* 0x040fe20000000000 */
[----:B------:R-:W-:Y:S01]  /*a210*/  ISETP.GE.AND P2, PT, R16, UR4, PT ;  /* 0x0000000410007c0c */ /* 0x000fe2000bf46270 */
[----:B----4-:R-:W-:Y:S01]  /*a220*/  IMAD.MOV.U32 R6, RZ, RZ, R3 ;  /* 0x000000ffff067224 */ /* 0x010fe200078e0003 */
[----:B------:R-:W-:Y:S01]  /*a230*/  ISETP.GE.AND P3, PT, R4, UR4, PT ;  /* 0x0000000404007c0c */ /* 0x000fe2000bf66270 */
[----:B------:R-:W-:Y:S01]  /*a240*/  IMAD.MOV.U32 R8, RZ, RZ, R38 ;  /* 0x000000ffff087224 */ /* 0x000fe200078e0026 */
[----:B------:R-:W-:Y:S01]  /*a250*/  ISETP.GE.AND P4, PT, R5, UR4, PT ;  /* 0x0000000405007c0c */ /* 0x000fe2000bf86270 */
[----:B------:R-:W-:Y:S01]  /*a260*/  IMAD.MOV.U32 R9, RZ, RZ, R37 ;  /* 0x000000ffff097224 */ /* 0x000fe200078e0025 */
[----:B--2---:R-:W-:-:S02]  /*a270*/  MOV R7, R0 ;  /* 0x0000000000077202 */ /* 0x004fc40000000f00 */
[----:B------:R-:W-:Y:S02]  /*a280*/  CS2R R28, SRZ ;  /* 0x00000000001c7805 */ /* 0x000fe4000001ff00 */
[----:B------:R-:W-:Y:S02]  /*a290*/  CS2R R30, SRZ ;  /* 0x00000000001e7805 */ /* 0x000fe4000001ff00 */
[----:B------:R-:W-:Y:S02]  /*a2a0*/  CS2R R10, SRZ ;  /* 0x00000000000a7805 */ /* 0x000fe4000001ff00 */
[----:B------:R-:W-:Y:S02]  /*a2b0*/  CS2R R32, SRZ ;  /* 0x0000000000207805 */ /* 0x000fe4000001ff00 */
[----:B------:R-:W-:Y:S01]  /*a2c0*/  CS2R R34, SRZ ;  /* 0x0000000000227805 */ /* 0x000fe2000001ff00 */
[----:B------:R-:W-:Y:S01]  /*a2d0*/  @!P2 IMAD.SHL.U32 R36, R16, 0x2, RZ ;  /* 0x000000021024a824 */ /* 0x000fe200078e00ff */
[----:B------:R-:W-:-:S02]  /*a2e0*/  CS2R R14, SRZ ;  /* 0x00000000000e7805 */ /* 0x000fc4000001ff00 */
[----:B------:R-:W-:Y:S02]  /*a2f0*/  CS2R R24, SRZ ;  /* 0x0000000000187805 */ /* 0x000fe4000001ff00 */
[----:B------:R-:W-:Y:S01]  /*a300*/  CS2R R26, SRZ ;  /* 0x00000000001a7805 */ /* 0x000fe2000001ff00 */
[----:B---3--:R-:W-:Y:S02]  /*a310*/  @!P3 IMAD.SHL.U32 R13, R21, 0x8, RZ ;  /* 0x00000008150db824 */ /* 0x008fe400078e00ff */
[----:B------:R-:W-:Y:S01]  /*a320*/  @!P4 IMAD.SHL.U32 R39, R20, 0x8, RZ ;  /* 0x000000081427c824 */ /* 0x000fe200078e00ff */
[-C--:B------:R-:W-:Y:S01]  /*a330*/  @!P2 IADD3 R20, P0, R3, R36.reuse, RZ ;  /* 0x000000240314a210 */ /* 0x080fe20007f1e0ff */
[----:B------:R-:W-:Y:S01]  /*a340*/  @!P3 IMAD.WIDE R4, R13, 0x2, R6 ;  /* 0x000000020d04b825 */ /* 0x000fe200078e0206 */
[----:B------:R-:W-:Y:S02]  /*a350*/  @!P2 IADD3 R36, P1, R38, R36, RZ ;  /* 0x000000242624a210 */ /* 0x000fe40007f3e0ff */
[----:B------:R-:W-:Y:S01]  /*a360*/  @!P2 SHF.L.U64.HI R3, R16, 0x1, R17 ;  /* 0x000000011003a819 */ /* 0x000fe20000010211 */
[----:B------:R-:W-:Y:S01]  /*a370*/  @!P4 IMAD.WIDE R6, R39, 0x2, R6 ;  /* 0x000000022706c825 */ /* 0x000fe200078e0206 */
[----:B------:R0:W5:Y:S02]  /*a380*/  @!P3 LD.E.128 R28, desc[UR38][R4.64] ;  /* 0x00000026041cb980 */ /* 0x000164000c101d00 */
[----:B------:R-:W-:Y:S01]  /*a390*/  @!P2 IADD3.X R37, R37, R3, RZ, P1, !PT ;  /* 0x000000032525a210 */ /* 0x000fe20000ffe4ff */
[--C-:B------:R-:W-:Y:S01]  /*a3a0*/  @!P3 IMAD.WIDE R12, R13, 0x2, R8.reuse ;  /* 0x000000020d0cb825 */ /* 0x100fe200078e0208 */
[----:B------:R1:W5:Y:S03]  /*a3b0*/  @!P4 LD.E.128 R32, desc[UR38][R6.64] ;  /* 0x000000260620c980 */ /* 0x000366000c101d00 */
[----:B------:R-:W-:Y:S01]  /*a3c0*/  @!P4 IMAD.WIDE R38, R39, 0x2, R8 ;  /* 0x000000022726c825 */ /* 0x000fe200078e0208 */
[----:B------:R-:W-:-:S02]  /*a3d0*/  CS2R R8, SRZ ;  /* 0x0000000000087805 */ /* 0x000fc4000001ff00 */
[----:B0-----:R-:W-:Y:S01]  /*a3e0*/  CS2R R4, SRZ ;  /* 0x0000000000047805 */ /* 0x001fe2000001ff00 */
[----:B------:R-:W-:-:S03]  /*a3f0*/  @!P2 IMAD.X R21, R0, 0x1, R3, P0 ;  /* 0x000000010015a824 */ /* 0x000fc600000e0603 */
[----:B------:R0:W5:Y:S01]  /*a400*/  @!P3 LD.E.128 R8, desc[UR38][R12.64] ;  /* 0x000000260c08b980 */ /* 0x000162000c101d00 */
[----:B-1----:R-:W-:-:S03]  /*a410*/  CS2R R6, SRZ ;  /* 0x0000000000067805 */ /* 0x002fc6000001ff00 */
[----:B------:R1:W5:Y:S04]  /*a420*/  @!P2 LD.E.128 R24, desc[UR38][R20.64] ;  /* 0x000000261418a980 */ /* 0x000368000c101d00 */
[----:B------:R1:W5:Y:S01]  /*a430*/  @!P2 LD.E.128 R4, desc[UR38][R36.64] ;  /* 0x000000262404a980 */ /* 0x000362000c101d00 */
[----:B0-----:R-:W-:-:S06]  /*a440*/  CS2R R12, SRZ ;  /* 0x00000000000c7805 */ /* 0x001fcc000001ff00 */
[----:B------:R1:W5:Y:S02]  /*a450*/  @!P4 LD.E.128 R12, desc[UR38][R38.64] ;  /* 0x00000026260cc980 */ /* 0x000364000c101d00 */
.L_x_2429:
[----:B------:R-:W-:Y:S05]  /*a460*/  BSYNC B1 ;  /* 0x0000000000017941 */ /* 0x000fea0003800000 */
.L_x_2428:
[----:B------:R-:W-:Y:S01]  /*a470*/  ULEA.HI UR4, UR37, UR37, URZ, 0x1 ;  /* 0x0000002525047291 */ /* 0x000fe2000f8f083f */
[----:B----45:R-:W-:Y:S01]  /*a480*/  IMAD.MOV.U32 R3, RZ, RZ, R5 ;  /* 0x000000ffff037224 */ /* 0x030fe200078e0005 */
[----:B------:R-:W-:Y:S01]  /*a490*/  VIMNMX R97, R97, 0xc0, PT ;  /* 0x000000c061617848 */ /* 0x000fe20003fe0100 */
[----:B-1----:R-:W-:Y:S01]  /*a4a0*/  IMAD.MOV.U32 R20, RZ, RZ, R6 ;  /* 0x000000ffff147224 */ /* 0x002fe200078e0006 */
[----:B------:R-:W-:Y:S01]  /*a4b0*/  ULOP3.LUT UR4, UR4, 0xfffffffe, URZ, 0xc0, !UPT ;  /* 0xfffffffe04047892 */ /* 0x000fe2000f8ec03f */
[----:B--2---:R-:W-:Y:S01]  /*a4c0*/  IMAD.MOV.U32 R0, RZ, RZ, R4 ;  /* 0x000000ffff007224 */ /* 0x004fe200078e0004 */
[----:B------:R-:W-:Y:S01]  /*a4d0*/  PRMT R62, R3, 0x7610, R62 ;  /* 0x00007610033e7816 */ /* 0x000fe2000000003e */
[----:B------:R-:W-:Y:S01]  /*a4e0*/  IMAD.MOV.U32 R21, RZ, RZ, R9 ;  /* 0x000000ffff157224 */ /* 0x000fe200078e0009 */
[----:B------:R-:W-:Y:S01]  /*a4f0*/  UIADD3 UR4, UR37, -UR4, URZ ;  /* 0x8000000425047290 */ /* 0x000fe2000fffe03f */
[----:B------:R-:W-:Y:S01]  /*a500*/  PRMT R67, R20, 0x7610, R67 ;  /* 0x0000761014437816 */ /* 0x000fe20000000043 */
[----:B------:R-:W-:Y:S01]  /*a510*/  IMAD.MOV.U32 R36, RZ, RZ, R13 ;  /* 0x000000ffff247224 */ /* 0x000fe200078e000d */
[----:B------:R-:W-:Y:S01]  /*a520*/  PRMT R63, R0, 0x7610, R63 ;  /* 0x00007610003f7816 */ /* 0x000fe2000000003f */
[----:B------:R-:W-:Y:S01]  /*a530*/  IMAD.MOV.U32 R0, RZ, RZ, R7 ;  /* 0x000000ffff007224 */ /* 0x000fe200078e0007 */
[----:B------:R-:W-:Y:S01]  /*a540*/  MOV R20, R8 ;  /* 0x0000000800147202 */ /* 0x000fe20000000f00 */
[----:B------:R-:W-:Y:S01]  /*a550*/  IMAD.U32 R3, RZ, RZ, UR4 ;  /* 0x00000004ff037e24 */ /* 0x000fe2000f8e00ff */
[----:B------:R-:W-:Y:S01]  /*a560*/  PRMT R50, R21, 0x7610, R50 ;  /* 0x0000761015327816 */ /* 0x000fe20000000032 */
[----:B------:R-:W-:Y:S01]  /*a570*/  IMAD.MOV.U32 R21, RZ, RZ, R12 ;  /* 0x000000ffff157224 */ /* 0x000fe200078e000c */
[----:B------:R-:W-:Y:S01]  /*a580*/  PRMT R49, R49, 0x5410, R20 ;  /* 0x0000541031317816 */ /* 0x000fe20000000014 */
[----:B------:R-:W-:Y:S01]  /*a590*/  IMAD.MOV.U32 R20, RZ, RZ, R11 ;  /* 0x000000ffff147224 */ /* 0x000fe200078e000b */
[----:B------:R-:W-:Y:S01]  /*a5a0*/  SHF.L.U32 R3, R3, 0x1f, RZ ;  /* 0x0000001f03037819 */ /* 0x000fe200000006ff */
[----:B------:R-:W-:Y:S01]  /*a5b0*/  IMAD.MOV.U32 R38, RZ, RZ, R25 ;  /* 0x000000ffff267224 */ /* 0x000fe200078e0019 */
[----:B------:R-:W-:Y:S01]  /*a5c0*/  PRMT R67, R67, 0x5410, R0 ;  /* 0x0000541043437816 */ /* 0x000fe20000000000 */
[----:B------:R-:W-:Y:S01]  /*a5d0*/  IMAD.MOV.U32 R0, RZ, RZ, R10 ;  /* 0x000000ffff007224 */ /* 0x000fe200078e000a */
[----:B------:R-:W0:Y:S01]  /*a5e0*/  SYNCS.PHASECHK.TRANS64.TRYWAIT P0, [R2+URZ+0x2d800], R3 ;  /* 0x02d80003020075a7 */ /* 0x000e22000800017f */
[----:B------:R-:W-:Y:S01]  /*a5f0*/  PRMT R47, R20, 0x7610, R47 ;  /* 0x00007610142f7816 */ /* 0x000fe2000000002f */
[----:B------:R-:W-:Y:S01]  /*a600*/  IMAD.MOV.U32 R37, RZ, RZ, R24 ;  /* 0x000000ffff257224 */ /* 0x000fe200078e0018 */
[----:B------:R-:W-:Y:S01]  /*a610*/  PRMT R20, R21, 0x5410, R36 ;  /* 0x0000541015147816 */ /* 0x000fe20000000024 */
[----:B------:R-:W-:Y:S01]  /*a620*/  IMAD.MOV.U32 R36, RZ, RZ, R15 ;  /* 0x000000ffff247224 */ /* 0x000fe200078e000f */
[----:B------:R-:W-:Y:S01]  /*a630*/  PRMT R48, R48, 0x5410, R0 ;  /* 0x0000541030307816 */ /* 0x000fe20000000000 */
[----:B------:R-:W-:Y:S01]  /*a640*/  BSSY B1, `(.L_x_2430) ;  /* 0x0000017000017945 */ /* 0x000fe20003800000 */
[----:B------:R-:W-:-:S02]  /*a650*/  MOV R0, R14 ;  /* 0x0000000e00007202 */ /* 0x000fc40000000f00 */
[----:B------:R-:W-:Y:S01]  /*a660*/  PRMT R60, R38, 0x7610, R60 ;  /* 0x00007610263c7816 */ /* 0x000fe2000000003c */
[----:B------:R-:W-:Y:S01]  /*a670*/  IMAD.MOV.U32 R38, RZ, RZ, R29 ;  /* 0x000000ffff267224 */ /* 0x000fe200078e001d */
[----:B------:R-:W-:Y:S01]  /*a680*/  PRMT R21, R0, 0x5410, R36 ;  /* 0x0000541000157816 */ /* 0x000fe20000000024 */
[----:B------:R-:W-:Y:S01]  /*a690*/  IMAD.MOV.U32 R0, RZ, RZ, R26 ;  /* 0x000000ffff007224 */ /* 0x000fe200078e001a */
[----:B------:R-:W-:Y:S01]  /*a6a0*/  PRMT R65, R37, 0x7610, R65 ;  /* 0x0000761025417816 */ /* 0x000fe20000000041 */
[----:B------:R-:W-:Y:S01]  /*a6b0*/  IMAD.MOV.U32 R36, RZ, RZ, R27 ;  /* 0x000000ffff247224 */ /* 0x000fe200078e001b */
[----:B------:R-:W-:Y:S02]  /*a6c0*/  MOV R37, R28 ;  /* 0x0000001c00257202 */ /* 0x000fe40000000f00 */
[----:B------:R-:W-:Y:S01]  /*a6d0*/  PRMT R50, R50, 0x5410, R38 ;  /* 0x0000541032327816 */ /* 0x000fe20000000026 */
[----:B------:R-:W-:Y:S01]  /*a6e0*/  IMAD.MOV.U32 R38, RZ, RZ, R33 ;  /* 0x000000ffff267224 */ /* 0x000fe200078e0021 */
[----:B------:R-:W-:Y:S01]  /*a6f0*/  PRMT R68, R0, 0x5410, R36 ;  /* 0x0000541000447816 */ /* 0x000fe20000000024 */
[----:B------:R-:W-:Y:S01]  /*a700*/  IMAD.MOV.U32 R0, RZ, RZ, R30 ;  /* 0x000000ffff007224 */ /* 0x000fe200078e001e */
[----:B------:R-:W-:Y:S01]  /*a710*/  PRMT R49, R37, 0x7610, R49 ;  /* 0x0000761025317816 */ /* 0x000fe20000000031 */
[----:B------:R-:W-:Y:S01]  /*a720*/  IMAD.MOV.U32 R36, RZ, RZ, R31 ;  /* 0x000000ffff247224 */ /* 0x000fe200078e001f */
[----:B------:R-:W-:Y:S01]  /*a730*/  ISETP.GE.AND P1, PT, R156, R97, PT ;  /* 0x000000619c00720c */ /* 0x000fe20003f26270 */
[----:B------:R-:W-:Y:S01]  /*a740*/  IMAD.MOV.U32 R37, RZ, RZ, R32 ;  /* 0x000000ffff257224 */ /* 0x000fe200078e0020 */
[----:B------:R-:W-:-:S02]  /*a750*/  PRMT R47, R47, 0x5410, R0 ;  /* 0x000054102f2f7816 */ /* 0x000fc40000000000 */
[----:B------:R-:W-:Y:S01]  /*a760*/  PRMT R48, R36, 0x7610, R48 ;  /* 0x0000761024307816 */ /* 0x000fe20000000030 */
[----:B------:R-:W-:Y:S01]  /*a770*/  IMAD.MOV.U32 R36, RZ, RZ, R35 ;  /* 0x000000ffff247224 */ /* 0x000fe200078e0023 */
[----:B------:R-:W-:Y:S02]  /*a780*/  PRMT R45, R37, 0x5410, R38 ;  /* 0x00005410252d7816 */ /* 0x000fe40000000026 */
[----:B------:R-:W-:Y:S01]  /*a790*/  MOV R0, R34 ;  /* 0x0000002200007202 */ /* 0x000fe20000000f00 */
[----:B0-----:R-:W-:Y:S06]  /*a7a0*/  @!P0 BRA `(.L_x_2431) ;  /* 0x0000016000f88947 */ /* 0x001fec0003800000 */
.L_x_2651:
[----:B------:R-:W-:Y:S05]  /*a7b0*/  BSYNC B1 ;  /* 0x0000000000017941 */ /* 0x000fea0003800000 */
.L_x_2430:
        /* <DEDUP_REMOVED lines=14> */
[----:B------:R-:W4:Y:S01]  /*a8a0*/  LDL R73, [R1+0x108] ;  /* 0x0001080001497983 */ /* 0x000f220000100800 */
[----:B------:R-:W-:Y:S01]  /*a8b0*/  HADD2.F32 R62, -RZ, R62.H0_H0 ;  /* 0x2000003eff3e7230 */ /* 0x000fe20000004100 */
[----:B------:R-:W-:Y:S01]  /*a8c0*/  SHF.R.U32.HI R61, RZ, 0x10, R5 ;  /* 0x00000010ff3d7819 */ /* 0x000fe20000011605 */
[----:B------:R-:W-:Y:S01]  /*a8d0*/  HADD2.F32 R60, -RZ, R60.H0_H0 ;  /* 0x2000003cff3c7230 */ /* 0x000fe20000004100 */
[----:B------:R-:W-:Y:S02]  /*a8e0*/  SHF.R.U32.HI R54, RZ, 0x10, R25 ;  /* 0x00000010ff367819 */ /* 0x000fe40000011619 */
        /* <DEDUP_REMOVED lines=17> */
[----:B----4-:R-:W0:Y:S04]  /*aa00*/  LDS.128 R36, [R73] ;  /* 0x0000000049247984 */ /* 0x010e280000000c00 */
[----:B------:R-:W-:-:S05]  /*aa10*/  IMAD.IADD R41, R40, 0x1, R41 ;  /* 0x0000000128297824 */ /* 0x000fca00078e0229 */
[----:B------:R-:W-:-:S05]  /*aa20*/  LEA R0, R41, R2, 0x1 ;  /* 0x0000000229007211 */ /* 0x000fca00078e08ff */
[----:B------:R-:W1:Y:S01]  /*aa30*/  LDS.128 R40, [R0+0xc400] ;  /* 0x00c4000000287984 */ /* 0x000e620000000c00 */
[--C-:B0-----:R-:W-:Y:S02]  /*aa40*/  HADD2.F32 R55, -RZ, R37.reuse.H0_H0 ;  /* 0x20000025ff377230 */ /* 0x101fe40000004100 */
[----:B------:R-:W-:Y:S02]  /*aa50*/  HADD2.F32 R56, -RZ, R37.H1_H1 ;  /* 0x30000025ff387230 */ /* 0x000fe40000004100 */
[----:B------:R-:W-:Y:S02]  /*aa60*/  HADD2.F32 R52, -RZ, R36.H0_H0 ;  /* 0x20000024ff347230 */ /* 0x000fe40000004100 */
[----:B------:R-:W-:Y:S02]  /*aa70*/  HADD2.F32 R27, -RZ, R38.H0_H0 ;  /* 0x20000026ff1b7230 */ /* 0x000fe40000004100 */
[--C-:B------:R-:W-:Y:S02]  /*aa80*/  HADD2.F32 R25, -RZ, R39.reuse.H0_H0 ;  /* 0x20000027ff197230 */ /* 0x100fe40000004100 */
[----:B------:R-:W-:-:S02]  /*aa90*/  HADD2.F32 R39, -RZ, R39.H1_H1 ;  /* 0x30000027ff277230 */ /* 0x000fc40000004100 */
[----:B------:R-:W-:Y:S02]  /*aaa0*/  HADD2.F32 R36, -RZ, R36.H1_H1 ;  /* 0x30000024ff247230 */ /* 0x000fe40000004100 */
[--C-:B-1----:R-:W-:Y:S02]  /*aab0*/  HADD2.F32 R37, -RZ, R41.reuse.H0_H0 ;  /* 0x20000029ff257230 */ /* 0x102fe40000004100 */
[----:B------:R-:W-:Y:S02]  /*aac0*/  HADD2.F32 R58, -RZ, R41.H1_H1 ;  /* 0x30000029ff3a7230 */ /* 0x000fe40000004100 */
[----:B---3--:R-:W-:Y:S02]  /*aad0*/  HADD2.F32 R57, -RZ, R40.H0_H0 ;  /* 0x20000028ff397230 */ /* 0x008fe40000004100 */
[C---:B------:R-:W-:Y:S01]  /*aae0*/  FMUL.FTZ R64, R37.reuse, R62 ;  /* 0x0000003e25407220 */ /* 0x040fe20000410000 */
[----:B------:R-:W-:Y:S01]  /*aaf0*/  FMUL.FTZ R66, R37, R60 ;  /* 0x0000003c25427220 */ /* 0x000fe20000410000 */
[----:B------:R-:W-:-:S02]  /*ab00*/  HADD2.F32 R53, -RZ, R42.H0_H0 ;  /* 0x2000002aff357230 */ /* 0x000fc40000004100 */
[C---:B------:R-:W-:Y:S01]  /*ab10*/  FFMA.FTZ R37, R55.reuse, R60, -R64 ;  /* 0x0000003c37257223 */ /* 0x040fe20000010840 */
[----:B------:R-:W-:Y:S02]  /*ab20*/  HADD2.F32 R60, -RZ, R63.H0_H0 ;  /* 0x2000003fff3c7230 */ /* 0x000fe40000004100 */
[C---:B------:R-:W-:Y:S01]  /*ab30*/  FMUL.FTZ R63, R58.reuse, R61 ;  /* 0x0000003d3a3f7220 */ /* 0x040fe20000410000 */
[----:B------:R-:W-:Y:S01]  /*ab40*/  FFMA.FTZ R41, R55, R62, R66 ;  /* 0x0000003e37297223 */ /* 0x000fe20000010042 */
[----:B------:R-:W-:Y:S02]  /*ab50*/  HADD2.F32 R55, -RZ, R65.H0_H0 ;  /* 0x20000041ff377230 */ /* 0x000fe40000004100 */
[-C--:B------:R-:W-:Y:S01]  /*ab60*/  FMUL.FTZ R65, R58, R59.reuse ;  /* 0x0000003b3a417220 */ /* 0x080fe20000410000 */
[----:B------:R-:W-:Y:S01]  /*ab70*/  FFMA.FTZ R54, R56, R59, -R63 ;  /* 0x0000003b38367223 */ /* 0x000fe2000001083f */
[----:B------:R-:W-:Y:S01]  /*ab80*/  FMUL.FTZ R59, R57, R60 ;  /* 0x0000003c393b7220 */ /* 0x000fe20000410000 */
[----:B------:R-:W-:-:S02]  /*ab90*/  HADD2.F32 R62, -RZ, R67.H0_H0 ;  /* 0x20000043ff3e7230 */ /* 0x000fc40000004100 */
[-C--:B------:R-:W-:Y:S01]  /*aba0*/  FMUL.FTZ R57, R57, R55.reuse ;  /* 0x0000003739397220 */ /* 0x080fe20000410000 */
[--C-:B------:R-:W-:Y:S02]  /*abb0*/  HADD2.F32 R58, -RZ, R68.reuse.H0_H0 ;  /* 0x20000044ff3a7230 */ /* 0x100fe40000004100 */
[C---:B------:R-:W-:Y:S01]  /*abc0*/  FFMA.FTZ R55, R52.reuse, R55, -R59 ;  /* 0x0000003734377223 */ /* 0x040fe2000001083b */
[----:B------:R-:W-:Y:S02]  /*abd0*/  HADD2.F32 R51, -RZ, R43.H0_H0 ;  /* 0x2000002bff337230 */ /* 0x000fe40000004100 */
[----:B------:R-:W-:Y:S01]  /*abe0*/  FFMA.FTZ R52, R52, R60, R57 ;  /* 0x0000003c34347223 */ /* 0x000fe20000010039 */
[----:B------:R-:W-:Y:S02]  /*abf0*/  HADD2.F32 R64, -RZ, R67.H1_H1 ;  /* 0x30000043ff407230 */ /* 0x000fe40000004100 */
[----:B------:R-:W-:Y:S01]  /*ac00*/  FMUL.FTZ R66, R53, R62 ;  /* 0x0000003e35427220 */ /* 0x000fe20000410000 */
[----:B------:R-:W-:-:S02]  /*ac10*/  HADD2.F32 R60, -RZ, R68.H1_H1 ;  /* 0x30000044ff3c7230 */ /* 0x000fc40000004100 */
[-C--:B------:R-:W-:Y:S01]  /*ac20*/  FMUL.FTZ R68, R53, R58.reuse ;  /* 0x0000003a35447220 */ /* 0x080fe20000410000 */
[----:B------:R-:W-:Y:S02]  /*ac30*/  HADD2.F32 R43, -RZ, R43.H1_H1 ;  /* 0x3000002bff2b7230 */ /* 0x000fe40000004100 */
[----:B------:R-:W-:Y:S01]  /*ac40*/  FFMA.FTZ R53, R27, R58, -R66 ;  /* 0x0000003a1b357223 */ /* 0x000fe20000010842 */
[C---:B------:R-:W-:Y:S01]  /*ac50*/  FMUL.FTZ R70, R51.reuse, R64 ;  /* 0x0000004033467220 */ /* 0x040fe20000410000 */
[----:B------:R-:W-:Y:S02]  /*ac60*/  HADD2.F32 R66, -RZ, R7.H0_H0 ;  /* 0x20000007ff427230 */ /* 0x000fe40000004100 */
[----:B------:R-:W-:Y:S01]  /*ac70*/  FMUL.FTZ R51, R51, R60 ;  /* 0x0000003c33337220 */ /* 0x000fe20000410000 */
[----:B------:R-:W-:Y:S02]  /*ac80*/  HADD2.F32 R58, -RZ, R26.H0_H0 ;  /* 0x2000001aff3a7230 */ /* 0x000fe40000004100 */
[----:B------:R-:W-:Y:S01]  /*ac90*/  FFMA.FTZ R26, R27, R62, R68 ;  /* 0x0000003e1b1a7223 */ /* 0x000fe20000010044 */
[C---:B------:R-:W-:Y:S01]  /*aca0*/  FFMA.FTZ R70, R25.reuse, R60, -R70 ;  /* 0x0000003c19467223 */ /* 0x040fe20000010846 */
[----:B------:R-:W-:Y:S01]  /*acb0*/  FFMA.FTZ R51, R25, R64, R51 ;  /* 0x0000004019337223 */ /* 0x000fe20000010033 */
[----:B------:R-:W-:-:S02]  /*acc0*/  HADD2.F32 R40, -RZ, R40.H1_H1 ;  /* 0x30000028ff287230 */ /* 0x000fc40000004100 */
[C---:B------:R-:W-:Y:S01]  /*acd0*/  FMUL.FTZ R62, R43.reuse, R66 ;  /* 0x000000422b3e7220 */ /* 0x040fe20000410000 */
[----:B------:R-:W-:Y:S02]  /*ace0*/  HADD2.F32 R42, -RZ, R42.H1_H1 ;  /* 0x3000002aff2a7230 */ /* 0x000fe40000004100 */
[-C--:B------:R-:W-:Y:S01]  /*acf0*/  FMUL.FTZ R60, R43, R58.reuse ;  /* 0x0000003a2b3c7220 */ /* 0x080fe20000410000 */
[----:B------:R-:W-:Y:S02]  /*ad00*/  HADD2.F32 R25, -RZ, R4.H0_H0 ;  /* 0x20000004ff197230 */ /* 0x000fe40000004100 */
[C---:B------:R-:W-:Y:S01]  /*ad10*/  FFMA.FTZ R57, R39.reuse, R58, -R62 ;  /* 0x0000003a27397223 */ /* 0x040fe2000001083e */
[----:B------:R-:W-:Y:S02]  /*ad20*/  HADD2.F32 R27, -RZ, R6.H0_H0 ;  /* 0x20000006ff1b7230 */ /* 0x000fe40000004100 */
[----:B------:R-:W-:Y:S01]  /*ad30*/  FFMA.FTZ R60, R39, R66, R60 ;  /* 0x00000042273c7223 */ /* 0x000fe2000001003c */
[----:B------:R-:W-:-:S02]  /*ad40*/  HADD2.F32 R7, -RZ, R24.H0_H0 ;  /* 0x20000018ff077230 */ /* 0x000fc40000004100 */
[----:B------:R-:W-:Y:S01]  /*ad50*/  FMUL.FTZ R39, R40, R25 ;  /* 0x0000001928277220 */ /* 0x000fe20000410000 */
[----:B------:R-:W-:Y:S02]  /*ad60*/  HADD2.F32 R38, -RZ, R38.H1_H1 ;  /* 0x30000026ff267230 */ /* 0x000fe40000004100 */
[C---:B------:R-:W-:Y:S01]  /*ad70*/  FMUL.FTZ R43, R42.reuse, R27 ;  /* 0x0000001b2a2b7220 */ /* 0x040fe20000410000 */
[----:B------:R-:W-:Y:S01]  /*ad80*/  FMUL.FTZ R42, R42, R5 ;  /* 0x000000052a2a7220 */ /* 0x000fe20000410000 */
[-C--:B------:R-:W-:Y:S01]  /*ad90*/  FMUL.FTZ R40, R40, R7.reuse ;  /* 0x0000000728287220 */ /* 0x080fe20000410000 */
[----:B------:R-:W-:Y:S01]  /*ada0*/  FFMA.FTZ R4, R36, R7, -R39 ;  /* 0x0000000724047223 */ /* 0x000fe20000010827 */
[----:B------:R-:W-:Y:S01]  /*adb0*/  FFMA.FTZ R6, R38, R5, -R43 ;  /* 0x0000000526067223 */ /* 0x000fe2000001082b */
[----:B------:R-:W-:Y:S01]  /*adc0*/  FFMA.FTZ R56, R56, R61, R65 ;  /* 0x0000003d38387223 */ /* 0x000fe20000010041 */
        /* <DEDUP_REMOVED lines=12> */
.L_x_2433:
[----:B------:R-:W-:Y:S05]  /*ae90*/  BSYNC B1 ;  /* 0x0000000000017941 */ /* 0x000fea0003800000 */
.L_x_2432:
[----:B------:R-:W-:Y:S04]  /*aea0*/  BSSY B1, `(.L_x_2434) ;  /* 0x000006d000017945 */ /* 0x000fe80003800000 */
[----:B------:R-:W-:Y:S05]  /*aeb0*/  @P1 BRA `(.L_x_2435) ;  /* 0x0000000400ac1947 */ /* 0x000fea0003800000 */
[----:B0-----:R-:W2:Y:S04]  /*aec0*/  LDL R6, [R1+0x6c] ;  /* 0x00006c0001067983 */ /* 0x001ea80000100800 */
[----:B------:R-:W2:Y:S04]  /*aed0*/  LDL.64 R4, [R1+0x38] ;  /* 0x0000380001047983 */ /* 0x000ea80000100a00 */
[----:B------:R-:W4:Y:S01]  /*aee0*/  LDL R0, [R1+0x4c] ;  /* 0x00004c0001007983 */ /* 0x000f220000100800 */
[--C-:B------:R-:W-:Y:S01]  /*aef0*/  SHF.R.U64 R28, R28, 0x10, R29.reuse ;  /* 0x000000101c1c7819 */ /* 0x100fe2000000121d */
[--C-:B------:R-:W-:Y:S01]  /*af00*/  HADD2.F32 R51, -RZ, R50.reuse.H1_H1 ;  /* 0x30000032ff337230 */ /* 0x100fe20000004100 */
[----:B------:R-:W-:Y:S01]  /*af10*/  SHF.R.U32.HI R54, RZ, 0x10, R29 ;  /* 0x00000010ff367819 */ /* 0x000fe2000001161d */
[----:B------:R-:W-:Y:S01]  /*af20*/  HADD2.F32 R52, -RZ, R50.H0_H0 ;  /* 0x20000032ff347230 */ /* 0x000fe20000004100 */
[----:B------:R-:W-:Y:S01]  /*af30*/  SHF.R.U64 R29, R8, 0x10, R9 ;  /* 0x00000010081d7819 */ /* 0x000fe20000001209 */
[--C-:B------:R-:W-:Y:S01]  /*af40*/  HADD2.F32 R56, -RZ, R48.reuse.H1_H1 ;  /* 0x30000030ff387230 */ /* 0x100fe20000004100 */
[----:B------:R-:W-:Y:S01]  /*af50*/  SHF.R.U64 R8, R30, 0x10, R31 ;  /* 0x000000101e087819 */ /* 0x000fe2000000121f */
[----:B------:R-:W-:Y:S01]  /*af60*/  HADD2.F32 R48, -RZ, R48.H0_H0 ;  /* 0x20000030ff307230 */ /* 0x000fe20000004100 */
[----:B------:R-:W-:Y:S01]  /*af70*/  SHF.R.U32.HI R53, RZ, 0x10, R9 ;  /* 0x00000010ff357819 */ /* 0x000fe20000011609 */
[----:B------:R-:W-:Y:S01]  /*af80*/  HADD2.F32 R29, -RZ, R29.H0_H0 ;  /* 0x2000001dff1d7230 */ /* 0x000fe20000004100 */
[----:B------:R-:W-:-:S02]  /*af90*/  SHF.R.U32.HI R30, RZ, 0x10, R31 ;  /* 0x00000010ff1e7819 */ /* 0x000fc4000001161f */
[--C-:B------:R-:W-:Y:S01]  /*afa0*/  SHF.R.U64 R9, R10, 0x10, R11.reuse ;  /* 0x000000100a097819 */ /* 0x100fe2000000120b */
[----:B------:R-:W-:Y:S01]  /*afb0*/  HADD2.F32 R53, -RZ, R53.H0_H0 ;  /* 0x20000035ff357230 */ /* 0x000fe20000004100 */
[----:B------:R-:W-:Y:S01]  /*afc0*/  SHF.R.U32.HI R10, RZ, 0x10, R11 ;  /* 0x00000010ff0a7819 */ /* 0x000fe2000001160b */
[----:B------:R-:W-:-:S04]  /*afd0*/  HADD2.F32 R30, -RZ, R30.H0_H0 ;  /* 0x2000001eff1e7230 */ /* 0x000fc80000004100 */
[----:B------:R-:W-:Y:S02]  /*afe0*/  HADD2.F32 R10, -RZ, R10.H0_H0 ;  /* 0x2000000aff0a7230 */ /* 0x000fe40000004100 */
[----:B--2---:R-:W-:Y:S01]  /*aff0*/  IMAD.IADD R4, R4, 0x1, R6 ;  /* 0x0000000104047824 */ /* 0x004fe200078e0206 */
[----:B----4-:R-:W-:-:S04]  /*b000*/  LEA.HI R0, R3, R0, RZ, 0x1d ;  /* 0x0000000003007211 */ /* 0x010fc800078fe8ff */
        /* <DEDUP_REMOVED lines=20> */
[----:B0-----:R-:W-:Y:S02]  /*b150*/  HADD2.F32 R41, -RZ, R25.H0_H0 ;  /* 0x20000019ff297230 */ /* 0x001fe40000004100 */
[----:B------:R-:W-:Y:S02]  /*b160*/  HADD2.F32 R50, -RZ, R27.H0_H0 ;  /* 0x2000001bff327230 */ /* 0x000fe40000004100 */
[----:B-1----:R-:W-:-:S02]  /*b170*/  HADD2.F32 R38, -RZ, R5.H0_H0 ;  /* 0x20000005ff267230 */ /* 0x002fc40000004100 */
[----:B------:R-:W-:Y:S02]  /*b180*/  HADD2.F32 R31, -RZ, R27.H1_H1 ;  /* 0x3000001bff1f7230 */ /* 0x000fe40000004100 */
[CC--:B------:R-:W-:Y:S01]  /*b190*/  FMUL.FTZ R27, R41.reuse, R51.reuse ;  /* 0x00000033291b7220 */ /* 0x0c0fe20000410000 */
[----:B------:R-:W-:Y:S02]  /*b1a0*/  HADD2.F32 R42, -RZ, R25.H1_H1 ;  /* 0x30000019ff2a7230 */ /* 0x000fe40000004100 */
[-C--:B------:R-:W-:Y:S01]  /*b1b0*/  FMUL.FTZ R25, R41, R52.reuse ;  /* 0x0000003429197220 */ /* 0x080fe20000410000 */
[----:B------:R-:W-:Y:S02]  /*b1c0*/  HADD2.F32 R41, -RZ, R54.H0_H0 ;  /* 0x20000036ff297230 */ /* 0x000fe40000004100 */
[C---:B------:R-:W-:Y:S01]  /*b1d0*/  FFMA.FTZ R27, R38.reuse, R52, R27 ;  /* 0x00000034261b7223 */ /* 0x040fe2000001001b */
[----:B------:R-:W-:Y:S02]  /*b1e0*/  HADD2.F32 R39, -RZ, R24.H0_H0 ;  /* 0x20000018ff277230 */ /* 0x000fe40000004100 */
[----:B------:R-:W-:Y:S01]  /*b1f0*/  FFMA.FTZ R25, R38, R51, -R25 ;  /* 0x0000003326197223 */ /* 0x000fe20000010819 */
[----:B------:R-:W-:-:S02]  /*b200*/  HADD2.F32 R54, -RZ, R49.H1_H1 ;  /* 0x30000031ff367230 */ /* 0x000fc40000004100 */
[C---:B------:R-:W-:Y:S01]  /*b210*/  FMUL.FTZ R51, R42.reuse, R53 ;  /* 0x000000352a337220 */ /* 0x040fe20000410000 */
[----:B------:R-:W-:Y:S02]  /*b220*/  HADD2.F32 R52, -RZ, R49.H0_H0 ;  /* 0x20000031ff347230 */ /* 0x000fe40000004100 */
[----:B------:R-:W-:Y:S01]  /*b230*/  FMUL.FTZ R49, R42, R41 ;  /* 0x000000292a317220 */ /* 0x000fe20000410000 */
[----:B------:R-:W-:Y:S02]  /*b240*/  HADD2.F32 R37, -RZ, R4.H0_H0 ;  /* 0x20000004ff257230 */ /* 0x000fe40000004100 */
[C---:B------:R-:W-:Y:S01]  /*b250*/  FMUL.FTZ R42, R39.reuse, R54 ;  /* 0x00000036272a7220 */ /* 0x040fe20000410000 */
[----:B------:R-:W-:Y:S02]  /*b260*/  HADD2.F32 R43, -RZ, R26.H0_H0 ;  /* 0x2000001aff2b7230 */ /* 0x000fe40000004100 */
[----:B------:R-:W-:Y:S01]  /*b270*/  FMUL.FTZ R39, R39, R52 ;  /* 0x0000003427277220 */ /* 0x000fe20000410000 */
[----:B------:R-:W-:-:S02]  /*b280*/  HADD2.F32 R40, -RZ, R5.H1_H1 ;  /* 0x30000005ff287230 */ /* 0x000fc40000004100 */
[C---:B------:R-:W-:Y:S01]  /*b290*/  FFMA.FTZ R52, R37.reuse, R52, -R42 ;  /* 0x0000003425347223 */ /* 0x040fe2000001082a */
[----:B------:R-:W-:Y:S02]  /*b2a0*/  HADD2.F32 R5, -RZ, R6.H0_H0 ;  /* 0x20000006ff057230 */ /* 0x000fe40000004100 */
[----:B------:R-:W-:Y:S01]  /*b2b0*/  FFMA.FTZ R39, R37, R54, R39 ;  /* 0x0000003625277223 */ /* 0x000fe20000010027 */
[--C-:B------:R-:W-:Y:S02]  /*b2c0*/  HADD2.F32 R42, -RZ, R47.reuse.H1_H1 ;  /* 0x3000002fff2a7230 */ /* 0x100fe40000004100 */
[----:B------:R-:W-:Y:S01]  /*b2d0*/  FMUL.FTZ R54, R43, R56 ;  /* 0x000000382b367220 */ /* 0x000fe20000410000 */
[----:B------:R-:W-:Y:S02]  /*b2e0*/  HADD2.F32 R47, -RZ, R47.H0_H0 ;  /* 0x2000002fff2f7230 */ /* 0x000fe40000004100 */
[----:B------:R-:W-:Y:S01]  /*b2f0*/  FFMA.FTZ R38, R40, R41, -R51 ;  /* 0x0000002928267223 */ /* 0x000fe20000010833 */
[----:B------:R-:W-:-:S02]  /*b300*/  HADD2.F32 R11, -RZ, R7.H0_H0 ;  /* 0x20000007ff0b7230 */ /* 0x000fc40000004100 */
[-C--:B------:R-:W-:Y:S01]  /*b310*/  FMUL.FTZ R58, R43, R42.reuse ;  /* 0x0000002a2b3a7220 */ /* 0x080fe20000410000 */
[C---:B------:R-:W-:Y:S01]  /*b320*/  FFMA.FTZ R54, R5.reuse, R42, -R54 ;  /* 0x0000002a05367223 */ /* 0x040fe20000010836 */
[CC--:B------:R-:W-:Y:S01]  /*b330*/  FMUL.FTZ R42, R50.reuse, R47.reuse ;  /* 0x0000002f322a7220 */ /* 0x0c0fe20000410000 */
[----:B------:R-:W-:Y:S01]  /*b340*/  FMUL.FTZ R50, R50, R48 ;  /* 0x0000003032327220 */ /* 0x000fe20000410000 */
[----:B------:R-:W-:Y:S02]  /*b350*/  HADD2.F32 R7, -RZ, R7.H1_H1 ;  /* 0x30000007ff077230 */ /* 0x000fe40000004100 */
[----:B------:R-:W-:Y:S01]  /*b360*/  FFMA.FTZ R58, R5, R56, R58 ;  /* 0x00000038053a7223 */ /* 0x000fe2000001003a */
[----:B------:R-:W-:Y:S01]  /*b370*/  FFMA.FTZ R42, R11, R48, -R42 ;  /* 0x000000300b2a7223 */ /* 0x000fe2000001082a */
[----:B------:R-:W-:Y:S02]  /*b380*/  HADD2.F32 R24, -RZ, R24.H1_H1 ;  /* 0x30000018ff187230 */ /* 0x000fe40000004100 */
[----:B------:R-:W-:Y:S01]  /*b390*/  FMUL.FTZ R56, R31, R10 ;  /* 0x0000000a1f387220 */ /* 0x000fe20000410000 */
[----:B------:R-:W-:Y:S01]  /*b3a0*/  FFMA.FTZ R50, R11, R47, R50 ;  /* 0x0000002f0b327223 */ /* 0x000fe20000010032 */
[----:B------:R-:W-:Y:S01]  /*b3b0*/  FMUL.FTZ R48, R31, R30 ;  /* 0x0000001e1f307220 */ /* 0x000fe20000410000 */
[----:B------:R-:W-:-:S02]  /*b3c0*/  HADD2.F32 R26, -RZ, R26.H1_H1 ;  /* 0x3000001aff1a7230 */ /* 0x000fc40000004100 */
[C---:B------:R-:W-:Y:S01]  /*b3d0*/  FFMA.FTZ R41, R7.reuse, R30, -R56 ;  /* 0x0000001e07297223 */ /* 0x040fe20000010838 */
[----:B------:R-:W-:Y:S02]  /*b3e0*/  HADD2.F32 R5, -RZ, R28.H0_H0 ;  /* 0x2000001cff057230 */ /* 0x000fe40000004100 */
[----:B------:R-:W-:Y:S01]  /*b3f0*/  FFMA.FTZ R43, R7, R10, R48 ;  /* 0x0000000a072b7223 */ /* 0x000fe20000010030 */
[----:B------:R-:W-:Y:S02]  /*b400*/  HADD2.F32 R11, -RZ, R9.H0_H0 ;  /* 0x20000009ff0b7230 */ /* 0x000fe40000004100 */
[C---:B------:R-:W-:Y:S01]  /*b410*/  FMUL.FTZ R7, R24.reuse, R29 ;  /* 0x0000001d18077220 */ /* 0x040fe20000410000 */
[----:B------:R-:W-:Y:S02]  /*b420*/  HADD2.F32 R9, -RZ, R8.H0_H0 ;  /* 0x20000008ff097230 */ /* 0x000fe40000004100 */
[----:B------:R-:W-:Y:S01]  /*b430*/  FMUL.FTZ R24, R24, R5 ;  /* 0x0000000518187220 */ /* 0x000fe20000410000 */
[----:B------:R-:W-:-:S02]  /*b440*/  HADD2.F32 R4, -RZ, R4.H1_H1 ;  /* 0x30000004ff047230 */ /* 0x000fc40000004100 */
[C---:B------:R-:W-:Y:S01]  /*b450*/  FMUL.FTZ R37, R26.reuse, R11 ;  /* 0x0000000b1a257220 */ /* 0x040fe20000410000 */
[----:B------:R-:W-:Y:S02]  /*b460*/  HADD2.F32 R6, -RZ, R6.H1_H1 ;  /* 0x30000006ff067230 */ /* 0x000fe40000004100 */
[----:B------:R-:W-:Y:S01]  /*b470*/  FMUL.FTZ R26, R26, R9 ;  /* 0x000000091a1a7220 */ /* 0x000fe20000410000 */
[----:B------:R-:W-:Y:S01]  /*b480*/  FFMA.FTZ R40, R40, R53, R49 ;  /* 0x0000003528287223 */ /* 0x000fe20000010031 */
[C---:B------:R-:W-:Y:S01]  /*b490*/  FFMA.FTZ R31, R4.reuse, R5, -R7 ;  /* 0x00000005041f7223 */ /* 0x040fe20000010807 */
[----:B------:R-:W-:Y:S01]  /*b4a0*/  FFMA.FTZ R8, R4, R29, R24 ;  /* 0x0000001d04087223 */ /* 0x000fe20000010018 */
[C---:B------:R-:W-:Y:S01]  /*b4b0*/  FFMA.FTZ R37, R6.reuse, R9, -R37 ;  /* 0x0000000906257223 */ /* 0x040fe20000010825 */
[----:B------:R-:W-:Y:S01]  /*b4c0*/  FFMA.FTZ R29, R6, R11, R26 ;  /* 0x0000000b061d7223 */ /* 0x000fe2000001001a */
[----:B------:R-:W-:Y:S02]  /*b4d0*/  F2FP.F16.F32.PACK_AB R7, R41, R42 ;  /* 0x0000002a2907723e */ /* 0x000fe400000000ff */
        /* <DEDUP_REMOVED lines=9> */
.L_x_2435:
[----:B------:R-:W-:Y:S05]  /*b570*/  BSYNC B1 ;  /* 0x0000000000017941 */ /* 0x000fea0003800000 */
.L_x_2434:
[----:B------:R-:W-:Y:S05]  /*b580*/  @P2 BRA `(.L_x_2416) ;  /* 0x0000000400b42947 */ /* 0x000fea0003800000 */
[----:B01----:R-:W2:Y:S04]  /*b590*/  LDL.64 R4, [R1+0x38] ;  /* 0x0000380001047983 */ /* 0x003ea80000100a00 */
[----:B------:R-:W4:Y:S01]  /*b5a0*/  LDL R0, [R1+0x68] ;  /* 0x0000680001007983 */ /* 0x000f220000100800 */
[----:B--2---:R-:W-:Y:S01]  /*b5b0*/  MOV R6, R4 ;  /* 0x0000000400067202 */ /* 0x004fe20000000f00 */
[----:B------:R-:W-:Y:S02]  /*b5c0*/  IMAD.MOV.U32 R7, RZ, RZ, R5 ;  /* 0x000000ffff077224 */ /* 0x000fe400078e0005 */
[----:B------:R-:W2:Y:S01]  /*b5d0*/  LDL R4, [R1+0x50] ;  /* 0x0000500001047983 */ /* 0x000ea20000100800 */
[----:B------:R-:W-:Y:S01]  /*b5e0*/  SHF.R.U64 R25, R12, 0x10, R13 ;  /* 0x000000100c197819 */ /* 0x000fe2000000120d */
[----:B----4-:R-:W-:Y:S01]  /*b5f0*/  IMAD.IADD R0, R6, 0x1, R0 ;  /* 0x0000000106007824 */ /* 0x010fe200078e0200 */
[----:B------:R-:W-:Y:S01]  /*b600*/  SHF.R.U64 R12, R34, 0x10, R35 ;  /* 0x00000010220c7819 */ /* 0x000fe20000001223 */
[----:B------:R-:W-:Y:S01]  /*b610*/  HADD2.F32 R34, -RZ, R20.H1_H1 ;  /* 0x30000014ff227230 */ /* 0x000fe20000004100 */
[----:B------:R-:W-:Y:S01]  /*b620*/  SHF.R.U64 R24, R32, 0x10, R33 ;  /* 0x0000001020187819 */ /* 0x000fe20000001221 */
[----:B------:R-:W-:Y:S01]  /*b630*/  HADD2.F32 R32, -RZ, R45.H1_H1 ;  /* 0x3000002dff207230 */ /* 0x000fe20000004100 */
[----:B------:R-:W-:Y:S01]  /*b640*/  SHF.R.S32.HI R5, RZ, 0x1f, R0 ;  /* 0x0000001fff057819 */ /* 0x000fe20000011400 */
[----:B------:R-:W-:Y:S01]  /*b650*/  HADD2.F32 R25, -RZ, R25.H0_H0 ;  /* 0x20000019ff197230 */ /* 0x000fe20000004100 */
[----:B------:R-:W-:-:S02]  /*b660*/  SHF.R.U32.HI R31, RZ, 0x10, R13 ;  /* 0x00000010ff1f7819 */ /* 0x000fc4000001160d */
[----:B------:R-:W-:Y:S02]  /*b670*/  SHF.R.U32.HI R33, RZ, 0x10, R33 ;  /* 0x00000010ff217819 */ /* 0x000fe40000011621 */
[----:B------:R-:W-:Y:S01]  /*b680*/  SHF.R.U64 R37, R14, 0x10, R15 ;  /* 0x000000100e257819 */ /* 0x000fe2000000120f */
[----:B------:R-:W-:Y:S01]  /*b690*/  HADD2.F32 R31, -RZ, R31.H0_H0 ;  /* 0x2000001fff1f7230 */ /* 0x000fe20000004100 */
[----:B------:R-:W-:Y:S02]  /*b6a0*/  SHF.R.U32.HI R39, RZ, 0x10, R35 ;  /* 0x00000010ff277819 */ /* 0x000fe40000011623 */
[----:B------:R-:W-:Y:S02]  /*b6b0*/  SHF.R.U32.HI R35, RZ, 0x10, R15 ;  /* 0x00000010ff237819 */ /* 0x000fe4000001160f */
[----:B--2---:R-:W-:Y:S02]  /*b6c0*/  LEA.HI R3, R3, R4, RZ, 0x1d ;  /* 0x0000000403037211 */ /* 0x004fe400078fe8ff */
[----:B------:R-:W-:-:S02]  /*b6d0*/  LEA.HI R4, R5, R0, RZ, 0x5 ;  /* 0x0000000005047211 */ /* 0x000fc400078f28ff */
[----:B------:R-:W-:Y:S02]  /*b6e0*/  LEA.HI R5, R5, R0, RZ, 0x3 ;  /* 0x0000000005057211 */ /* 0x000fe400078f18ff */
[----:B------:R-:W-:Y:S02]  /*b6f0*/  SHF.R.S32.HI R0, RZ, 0x1f, R3 ;  /* 0x0000001fff007819 */ /* 0x000fe40000011403 */
[----:B------:R-:W-:Y:S02]  /*b700*/  SHF.R.S32.HI R4, RZ, 0x5, R4 ;  /* 0x00000005ff047819 */ /* 0x000fe40000011404 */
[----:B------:R-:W-:Y:S01]  /*b710*/  LEA.HI R0, R0, R3, RZ, 0x2 ;  /* 0x0000000300007211 */ /* 0x000fe200078f10ff */
[----:B------:R-:W-:Y:S01]  /*b720*/  IMAD.SHL.U32 R3, R3, 0x8, RZ ;  /* 0x0000000803037824 */ /* 0x000fe200078e00ff */
[----:B-----5:R-:W-:Y:S01]  /*b730*/  LOP3.LUT R5, R72, 0x18, R5, 0xf8, !PT ;  /* 0x0000001848057812 */ /* 0x020fe200078ef805 */
[----:B------:R-:W-:Y:S01]  /*b740*/  IMAD R6, R4, 0x1800, R71 ;  /* 0x0000180004067824 */ /* 0x000fe200078e0247 */
[----:B------:R-:W-:-:S02]  /*b750*/  SHF.R.S32.HI R4, RZ, 0x2, R0 ;  /* 0x00000002ff047819 */ /* 0x000fc40000011400 */
[----:B------:R-:W-:Y:S02]  /*b760*/  LOP3.LUT R3, R72, 0x18, R3, 0xf8, !PT ;  /* 0x0000001848037812 */ /* 0x000fe400078ef803 */
[-C--:B------:R-:W-:Y:S01]  /*b770*/  LOP3.LUT R5, R5, R69.reuse, RZ, 0x3c, !PT ;  /* 0x0000004505057212 */ /* 0x080fe200078e3cff */
[----:B------:R-:W-:Y:S01]  /*b780*/  IMAD R8, R4, 0x1800, R71 ;  /* 0x0000180004087824 */ /* 0x000fe200078e0247 */
[----:B------:R-:W-:-:S03]  /*b790*/  LOP3.LUT R3, R3, R69, RZ, 0x3c, !PT ;  /* 0x0000004503037212 */ /* 0x000fc600078e3cff */
[----:B------:R-:W-:Y:S02]  /*b7a0*/  IMAD.IADD R0, R6, 0x1, R5 ;  /* 0x0000000106007824 */ /* 0x000fe400078e0205 */
[----:B------:R-:W-:-:S03]  /*b7b0*/  IMAD.IADD R3, R8, 0x1, R3 ;  /* 0x0000000108037824 */ /* 0x000fc600078e0203 */
[----:B------:R-:W-:Y:S02]  /*b7c0*/  LEA R0, R0, UR42, 0x1 ;  /* 0x0000002a00007c11 */ /* 0x000fe4000f8e08ff */
[----:B------:R-:W-:-:S03]  /*b7d0*/  LEA R3, R3, R2, 0x1 ;  /* 0x0000000203037211 */ /* 0x000fc600078e08ff */
        /* <DEDUP_REMOVED lines=72> */
.L_x_2416:
[----:B------:R-:W-:Y:S05]  /*bc60*/  BSYNC B0 ;  /* 0x0000000000007941 */ /* 0x000fea0003800000 */
.L_x_2409:
        /* <DEDUP_REMOVED lines=8> */
.L_x_2407:
[----:B01-3--:R-:W-:-:S05]  /*bcf0*/  IMAD.U32 R0, RZ, RZ, UR41 ;  /* 0x00000029ff007e24 */ /* 0x00bfca000f8e00ff */
[----:B------:R-:W-:-:S13]  /*bd00*/  ISETP.NE.AND P0, PT, R0, 0x3, PT ;  /* 0x000000030000780c */ /* 0x000fda0003f05270 */
[----:B------:R-:W-:Y:S05]  /*bd10*/  @!P0 BRA `(.L_x_2436) ;  /* 0x0000000000048947 */ /* 0x000fea0003800000 */
[----:B------:R-:W-:Y:S01]  /*bd20*/  BPT.TRAP 0x1 ;  /* 0x000000040000795c */ /* 0x000fe20000300000 */
.L_x_2436:
[----:B------:R-:W-:Y:S01]  /*bd30*/  IMAD R0, R19, 0x8, R2 ;  /* 0x0000000813007824 */ /* 0x000fe200078e0202 */
[----:B--2-4-:R-:W-:-:S04]  /*bd40*/  SHF.L.U32 R5, R139, 0x1f, RZ ;  /* 0x0000001f8b057819 */ /* 0x014fc800000006ff */
[----:B------:R0:W1:Y:S01]  /*bd50*/  SYNCS.PHASECHK.TRANS64.TRYWAIT P1, [R0+URZ+0x2d830], R5 ;  /* 0x02d83005000075a7 */ /* 0x000062000802017f */
[----:B------:R-:W-:Y:S05]  /*bd60*/  @!P0 BRA `(.L_x_2437) ;  /* 0x0000000000048947 */ /* 0x000fea0003800000 */
[----:B------:R-:W-:Y:S01]  /*bd70*/  BPT.TRAP 0x1 ;  /* 0x000000040000795c */ /* 0x000fe20000300000 */
.L_x_2437:
[----:B------:R-:W-:Y:S02]  /*bd80*/  VIADD R3, R2, 0x15400 ;  /* 0x0001540002037836 */ /* 0x000fe40000000000 */
        /* <DEDUP_REMOVED lines=11> */
.L_x_2438:
[----:B--2---:R-:W2:Y:S01]  /*be40*/  LDL R3, [R1+0x64] ;  /* 0x0000640001037983 */ /* 0x004ea20000100800 */
[----:B------:R-:W-:Y:S01]  /*be50*/  IMAD.MOV.U32 R9, RZ, RZ, -0x7fffffe0 ;  /* 0x80000020ff097424 */ /* 0x000fe200078e00ff */
[----:B------:R-:W-:Y:S01]  /*be60*/  LOP3.LUT R8, R44, 0x10000, RZ, 0xfc, !PT ;  /* 0x000100002c087812 */ /* 0x000fe200078efcff */
[----:B------:R-:W-:Y:S05]  /*be70*/  WARPSYNC.ALL ;  /* 0x0000000000007948 */ /* 0x000fea0003800000 */
[----:B01----:R-:W-:Y:S01]  /*be80*/  MOV R5, 0x80000020 ;  /* 0x8000002000057802 */ /* 0x003fe20000000f00 */
[----:B-----5:R-:W-:Y:S01]  /*be90*/  WARPGROUP.ARRIVE ;  /* 0x00000000000079c5 */ /* 0x020fe20000000000 */
[C---:B------:R-:W-:Y:S01]  /*bea0*/  R2UR UR4, R8.reuse ;  /* 0x00000000080472ca */ /* 0x040fe200000e0000 */
[C---:B------:R-:W-:Y:S01]  /*beb0*/  VIADD R20, R8.reuse, 0x2 ;  /* 0x0000000208147836 */ /* 0x040fe20000000000 */
[----:B------:R-:W-:Y:S01]  /*bec0*/  R2UR UR7, R5 ;  /* 0x00000000050772ca */ /* 0x000fe200000e0000 */
[----:B------:R-:W-:Y:S01]  /*bed0*/  IMAD.MOV.U32 R7, RZ, RZ, -0x7fffffe0 ;  /* 0x80000020ff077424 */ /* 0x000fe200078e00ff */
[----:B------:R-:W-:Y:S01]  /*bee0*/  R2UR UR5, R9 ;  /* 0x00000000090572ca */ /* 0x000fe200000e0000 */
[----:B------:R-:W-:Y:S01]  /*bef0*/  IMAD.MOV.U32 R21, RZ, RZ, -0x7fffffe0 ;  /* 0x80000020ff157424 */ /* 0x000fe200078e00ff */
[C---:B------:R-:W-:Y:S01]  /*bf00*/  IADD3 R12, R8.reuse, 0x302, RZ ;  /* 0x00000302080c7810 */ /* 0x040fe20007ffe0ff */
[----:B------:R-:W-:Y:S01]  /*bf10*/  VIADD R14, R8, 0x300 ;  /* 0x00000300080e7836 */ /* 0x000fe20000000000 */
[----:B------:R0:W-:Y:S01]  /*bf20*/  STL.64 [R1], R8 ;  /* 0x0000000801007387 */ /* 0x0001e20000100a00 */
[----:B------:R-:W-:-:S02]  /*bf30*/  IMAD.MOV.U32 R15, RZ, RZ, -0x7fffffe0 ;  /* 0x80000020ff0f7424 */ /* 0x000fc400078e00ff */
[----:B------:R-:W-:Y:S01]  /*bf40*/  IMAD.MOV.U32 R13, RZ, RZ, -0x7fffffe0 ;  /* 0x80000020ff0d7424 */ /* 0x000fe200078e00ff */
[----:B------:R0:W-:Y:S01]  /*bf50*/  STL.64 [R1+0x30], R20 ;  /* 0x0000301401007387 */ /* 0x0001e20000100a00 */
[----:B------:R-:W-:Y:S02]  /*bf60*/  VIADD R10, R8, 0x600 ;  /* 0x00000600080a7836 */ /* 0x000fe40000000000 */
[----:B------:R-:W-:Y:S01]  /*bf70*/  IMAD.MOV.U32 R11, RZ, RZ, -0x7fffffe0 ;  /* 0x80000020ff0b7424 */ /* 0x000fe200078e00ff */
[----:B------:R0:W-:Y:S01]  /*bf80*/  STL.64 [R1+0x28], R14 ;  /* 0x0000280e01007387 */ /* 0x0001e20000100a00 */
[----:B------:R-:W-:-:S03]  /*bf90*/  IMAD.MOV.U32 R5, RZ, RZ, -0x7fffffe0 ;  /* 0x80000020ff057424 */ /* 0x000fc600078e00ff */
[----:B------:R0:W-:Y:S04]  /*bfa0*/  STL.64 [R1+0x20], R12 ;  /* 0x0000200c01007387 */ /* 0x0001e80000100a00 */
[----:B------:R0:W-:Y:S01]  /*bfb0*/  STL.64 [R1+0x18], R10 ;  /* 0x0000180a01007387 */ /* 0x0001e20000100a00 */
[----:B--2---:R-:W-:-:S04]  /*bfc0*/  IMAD R4, R19, 0x600, R3 ;  /* 0x0000060013047824 */ /* 0x004fc800078e0203 */
[C---:B------:R-:W-:Y:S01]  /*bfd0*/  VIADD R6, R4.reuse, 0x2 ;  /* 0x0000000204067836 */ /* 0x040fe20000000000 */
[----:B------:R-:W-:-:S13]  /*bfe0*/  R2UR UR6, R4 ;  /* 0x00000000040672ca */ /* 0x000fda00000e0000 */
[----:B------:R-:W-:Y:S01]  /*bff0*/  HGMMA.64x128x16.F32 R24, gdesc[UR4], RZ, !UPT, gsb0 ;  /* 0x01e00000041879f0 */ /* 0x000fe2000c0008ff */
        /* <DEDUP_REMOVED lines=48> */
.L_x_2440:
[----:B------:R-:W2:Y:S01]  /*c300*/  LDL R5, [R1+0x98] ;  /* 0x0000980001057983 */ /* 0x000ea20000100800 */
[----:B------:R-:W0:Y:S01]  /*c310*/  LDC R150, c[0x0][0x448] ;  /* 0x00011200ff967b82 */ /* 0x000e220000000800 */
[----:B------:R-:W-:Y:S01]  /*c320*/  ULDC UR4, c[0x0][0x9d8] ;  /* 0x0002760000047ab9 */ /* 0x000fe20000000800 */
[----:B------:R-:W-:Y:S01]  /*c330*/  ULDC UR47, c[0x0][0x988] ;  /* 0x00026200002f7ab9 */ /* 0x000fe20000000800 */
[----:B------:R-:W2:Y:S04]  /*c340*/  LDL R90, [R1+0x88] ;  /* 0x00008800015a7983 */ /* 0x000ea80000100800 */
[----:B------:R-:W3:Y:S01]  /*c350*/  LDL R8, [R1+0x90] ;  /* 0x0000900001087983 */ /* 0x000ee20000100800 */
[----:B------:R-:W-:Y:S01]  /*c360*/  LOP3.LUT R22, R22, 0xfffffffe, RZ, 0xc0, !PT ;  /* 0xfffffffe16167812 */ /* 0x000fe200078ec0ff */
[----:B------:R-:W-:Y:S01]  /*c370*/  ULDC UR45, c[0x0][0x9d8] ;  /* 0x00027600002d7ab9 */ /* 0x000fe20000000800 */
[----:B------:R-:W-:Y:S01]  /*c380*/  ULDC UR46, c[0x0][0x9d8] ;  /* 0x00027600002e7ab9 */ /* 0x000fe20000000800 */
[----:B------:R-:W4:Y:S01]  /*c390*/  LDL R91, [R1+0x80] ;  /* 0x00008000015b7983 */ /* 0x000f220000100800 */
[----:B------:R-:W-:Y:S01]  /*c3a0*/  ULDC UR43, c[0x0][0x988] ;  /* 0x00026200002b7ab9 */ /* 0x000fe20000000800 */
[----:B------:R-:W-:-:S02]  /*c3b0*/  ULDC UR44, c[0x0][0x988] ;  /* 0x00026200002c7ab9 */ /* 0x000fc40000000800 */
[----:B------:R-:W5:Y:S04]  /*c3c0*/  LDL R89, [R1+0xc] ;  /* 0x00000c0001597983 */ /* 0x000f680000100800 */
[----:B------:R-:W5:Y:S01]  /*c3d0*/  LDL R88, [R1+0x8] ;  /* 0x0000080001587983 */ /* 0x000f620000100800 */
[----:B0-----:R-:W-:-:S13]  /*c3e0*/  ISETP.NE.AND P5, PT, R150, 0x1, PT ;  /* 0x000000019600780c */ /* 0x001fda0003fa5270 */
[----:B------:R-:W0:Y:S08]  /*c3f0*/  @P5 LDC R4, c[0x0][0x44c] ;  /* 0x00011300ff045b82 */ /* 0x000e300000000800 */
[----:B------:R-:W1:Y:S01]  /*c400*/  @P5 LDC R3, c[0x0][0x450] ;  /* 0x00011400ff035b82 */ /* 0x000e620000000800 */
[----:B------:R-:W-:Y:S01]  /*c410*/  FMUL.FTZ R9, R28, UR4 ;  /* 0x000000041c097c20 */ /* 0x000fe20008410000 */
[----:B------:R-:W-:Y:S01]  /*c420*/  FMUL.FTZ R10, R29, UR4 ;  /* 0x000000041d0a7c20 */ /* 0x000fe20008410000 */
[----:B------:R-:W-:Y:S01]  /*c430*/  FMUL.FTZ R13, R32, UR4 ;  /* 0x00000004200d7c20 */ /* 0x000fe20008410000 */
[----:B------:R-:W-:Y:S01]  /*c440*/  FMUL.FTZ R14, R33, UR4 ;  /* 0x00000004210e7c20 */ /* 0x000fe20008410000 */
[----:B------:R-:W-:-:S02]  /*c450*/  FMUL.FTZ R21, R36, UR4 ;  /* 0x0000000424157c20 */ /* 0x000fc40008410000 */
[----:B------:R-:W-:Y:S01]  /*c460*/  MUFU.TANH R9, R9 ;  /* 0x0000000900097308 */ /* 0x000fe20000002400 */
[----:B------:R-:W-:Y:S01]  /*c470*/  FMUL.FTZ R12, R31, UR4 ;  /* 0x000000041f0c7c20 */ /* 0x000fe20008410000 */
[----:B------:R-:W-:Y:S01]  /*c480*/  FMUL.FTZ R28, R41, UR4 ;  /* 0x00000004291c7c20 */ /* 0x000fe20008410000 */
[----:B------:R-:W-:Y:S01]  /*c490*/  FMUL.FTZ R31, R44, UR4 ;  /* 0x000000042c1f7c20 */ /* 0x000fe20008410000 */
[----:B------:R-:W-:-:S04]  /*c4a0*/  FMUL.FTZ R32, R45, UR4 ;  /* 0x000000042d207c20 */ /* 0x000fc80008410000 */
[----:B------:R-:W-:Y:S01]  /*c4b0*/  MUFU.TANH R10, R10 ;  /* 0x0000000a000a7308 */ /* 0x000fe20000002400 */
[----:B------:R-:W-:Y:S01]  /*c4c0*/  FMUL.FTZ R20, R35, UR4 ;  /* 0x0000000423147c20 */ /* 0x000fe20008410000 */
[----:B------:R-:W-:Y:S01]  /*c4d0*/  FMUL.FTZ R35, R48, UR4 ;  /* 0x0000000430237c20 */ /* 0x000fe20008410000 */
[----:B------:R-:W-:-:S05]  /*c4e0*/  FMUL.FTZ R36, R49, UR4 ;  /* 0x0000000431247c20 */ /* 0x000fca0008410000 */
[----:B------:R-:W-:Y:S01]  /*c4f0*/  MUFU.TANH R13, R13 ;  /* 0x0000000d000d7308 */ /* 0x000fe20000002400 */
[----:B------:R-:W-:-:S07]  /*c500*/  FMUL.FTZ R11, R30, UR4 ;  /* 0x000000041e0b7c20 */ /* 0x000fce0008410000 */
[----:B------:R-:W-:Y:S01]  /*c510*/  MUFU.TANH R14, R14 ;  /* 0x0000000e000e7308 */ /* 0x000fe20000002400 */
[----:B------:R-:W-:-:S07]  /*c520*/  FMUL.FTZ R15, R34, UR4 ;  /* 0x00000004220f7c20 */ /* 0x000fce0008410000 */
        /* <DEDUP_REMOVED lines=10> */
[----:B------:R-:W-:Y:S01]  /*c5d0*/  FMUL.FTZ R57, R70, UR4 ;  /* 0x0000000446397c20 */ /* 0x000fe20008410000 */
[----:B------:R-:W-:-:S06]  /*c5e0*/  FMUL.FTZ R58, R71, UR4 ;  /* 0x00000004473a7c20 */ /* 0x000fcc0008410000 */
[----:B------:R-:W-:Y:S01]  /*c5f0*/  MUFU.TANH R32, R32 ;  /* 0x0000002000207308 */ /* 0x000fe20000002400 */
[----:B------:R-:W-:Y:S01]  /*c600*/  FMUL.FTZ R29, R42, UR4 ;  /* 0x000000042a1d7c20 */ /* 0x000fe20008410000 */
[----:B------:R-:W-:Y:S01]  /*c610*/  FMUL.FTZ R42, R55, UR4 ;  /* 0x00000004372a7c20 */ /* 0x000fe20008410000 */
[----:B------:R-:W-:Y:S01]  /*c620*/  FMUL.FTZ R55, R68, UR4 ;  /* 0x0000000444377c20 */ /* 0x000fe20008410000 */
[----:B------:R-:W-:-:S04]  /*c630*/  FMUL.FTZ R56, R69, UR4 ;  /* 0x0000000445387c20 */ /* 0x000fc80008410000 */
[----:B------:R-:W-:Y:S01]  /*c640*/  MUFU.TANH R35, R35 ;  /* 0x0000002300237308 */ /* 0x000fe20000002400 */
[----:B------:R-:W-:-:S07]  /*c650*/  FMUL.FTZ R33, R46, UR4 ;  /* 0x000000042e217c20 */ /* 0x000fce0008410000 */
[----:B------:R-:W-:Y:S01]  /*c660*/  MUFU.TANH R36, R36 ;  /* 0x0000002400247308 */ /* 0x000fe20000002400 */
[----:B------:R-:W-:Y:S01]  /*c670*/  FMUL.FTZ R46, R59, UR4 ;  /* 0x000000043b2e7c20 */ /* 0x000fe20008410000 */
[----:B------:R-:W-:Y:S01]  /*c680*/  FMUL.FTZ R59, R72, UR4 ;  /* 0x00000004483b7c20 */ /* 0x000fe20008410000 */
[----:B------:R-:W-:-:S05]  /*c690*/  FMUL.FTZ R60, R73, UR4 ;  /* 0x00000004493c7c20 */ /* 0x000fca0008410000 */
[----:B------:R-:W-:Y:S08]  /*c6a0*/  MUFU.TANH R43, R43 ;  /* 0x0000002b002b7308 */ /* 0x000ff00000002400 */
        /* <DEDUP_REMOVED lines=8> */
[----:B------:R-:W-:Y:S01]  /*c730*/  MUFU.TANH R12, R12 ;  /* 0x0000000c000c7308 */ /* 0x000fe20000002400 */
[----:B------:R-:W-:-:S07]  /*c740*/  FMUL.FTZ R41, R54, UR4 ;  /* 0x0000000436297c20 */ /* 0x000fce0008410000 */
[----:B------:R-:W-:Y:S01]  /*c750*/  MUFU.TANH R15, R15 ;  /* 0x0000000f000f7308 */ /* 0x000fe20000002400 */
[----:B--2---:R-:W-:-:S04]  /*c760*/  IMAD.IADD R7, R5, 0x1, R90 ;  /* 0x0000000105077824 */ /* 0x004fc800078e025a */
[----:B0-----:R-:W-:-:S05]  /*c770*/  @P5 IMAD.HI.U32 R4, R7, R4, RZ ;  /* 0x0000000407045227 */ /* 0x001fca00078e00ff */
[----:B-1----:R-:W-:-:S05]  /*c780*/  @P5 SHF.R.U32.HI R7, RZ, R3, R4 ;  /* 0x00000003ff075219 */ /* 0x002fca0000011604 */
[----:B------:R-:W0:Y:S04]  /*c790*/  SHFL.IDX PT, R3, R7, RZ, 0x1c1f ;  /* 0x001c1fff07037589 */ /* 0x000e2800000e0000 */
[----:B------:R-:W1:Y:S01]  /*c7a0*/  SHFL.IDX PT, R4, R7, 0x1, 0x1c1f ;  /* 0x003c1f0007047f89 */ /* 0x000e6200000e0000 */
[----:B------:R-:W-:-:S04]  /*c7b0*/  IMAD.MOV.U32 R5, RZ, RZ, -0x80 ;  /* 0xffffff80ff057424 */ /* 0x000fc800078e00ff */
[----:B------:R-:W-:-:S05]  /*c7c0*/  IMAD R5, R94, R5, 0x80 ;  /* 0x000000805e057424 */ /* 0x000fca00078e0205 */
[C-C-:B---3--:R-:W-:Y:S02]  /*c7d0*/  IADD3 R6, -R8.reuse, 0x1, R5.reuse ;  /* 0x0000000108067810 */ /* 0x148fe40007ffe105 */
[----:B------:R-:W-:Y:S02]  /*c7e0*/  IADD3 R5, -R8, R148, R5 ;  /* 0x0000009408057210 */ /* 0x000fe40007ffe105 */
[----:B------:R-:W-:-:S04]  /*c7f0*/  IADD3 R6, -R147, R6, R148 ;  /* 0x0000000693067210 */ /* 0x000fc80007ffe194 */
[-CC-:B0-----:R-:W-:Y:S02]  /*c800*/  VIADDMNMX R3, R3, R6.reuse, R5.reuse, PT ;  /* 0x0000000603037246 */ /* 0x181fe40003800105 */
[----:B-1----:R-:W-:Y:S01]  /*c810*/  VIADDMNMX R4, R4, R6, R5, PT ;  /* 0x0000000604047246 */ /* 0x002fe20003800105 */
[----:B------:R-:W-:Y:S01]  /*c820*/  FMUL.FTZ R5, R24, UR4 ;  /* 0x0000000418057c20 */ /* 0x000fe20008410000 */
[----:B------:R-:W-:Y:S01]  /*c830*/  FMUL.FTZ R6, R25, UR4 ;  /* 0x0000000419067c20 */ /* 0x000fe20008410000 */
[----:B------:R-:W-:Y:S01]  /*c840*/  FMUL.FTZ R24, R37, UR4 ;  /* 0x0000000425187c20 */ /* 0x000fe20008410000 */
[----:B------:R-:W-:-:S03]  /*c850*/  FMUL.FTZ R8, R27, UR4 ;  /* 0x000000041b087c20 */ /* 0x000fc60008410000 */
[----:B------:R-:W0:Y:S01]  /*c860*/  MUFU.TANH R5, R5 ;  /* 0x0000000500057308 */ /* 0x000e220000002400 */
[----:B------:R-:W-:-:S07]  /*c870*/  FMUL.FTZ R27, R40, UR4 ;  /* 0x00000004281b7c20 */ /* 0x000fce0008410000 */
[----:B------:R-:W1:Y:S01]  /*c880*/  MUFU.TANH R6, R6 ;  /* 0x0000000600067308 */ /* 0x000e620000002400 */
[----:B------:R-:W-:Y:S01]  /*c890*/  FMUL.FTZ R7, R26, UR4 ;  /* 0x000000041a077c20 */ /* 0x000fe20008410000 */
[----:B------:R-:W-:Y:S01]  /*c8a0*/  FMUL.FTZ R26, R39, UR4 ;  /* 0x00000004271a7c20 */ /* 0x000fe20008410000 */
[----:B------:R-:W-:Y:S01]  /*c8b0*/  FMUL.FTZ R39, R52, UR4 ;  /* 0x0000000434277c20 */ /* 0x000fe20008410000 */
[----:B------:R-:W-:-:S04]  /*c8c0*/  FMUL.FTZ R40, R53, UR4 ;  /* 0x0000000435287c20 */ /* 0x000fc80008410000 */
[----:B------:R-:W2:Y:S01]  /*c8d0*/  MUFU.TANH R24, R24 ;  /* 0x0000001800187308 */ /* 0x000ea20000002400 */
[C---:B------:R-:W-:Y:S02]  /*c8e0*/  ISETP.GT.AND P3, PT, R3.reuse, RZ, PT ;  /* 0x000000ff0300720c */ /* 0x040fe40003f64270 */
[C---:B------:R-:W-:Y:S02]  /*c8f0*/  ISETP.GT.AND P4, PT, R3.reuse, 0x1, PT ;  /* 0x000000010300780c */ /* 0x040fe40003f84270 */
[----:B------:R-:W-:-:S03]  /*c900*/  ISETP.GT.AND P1, PT, R3, 0x8, PT ;  /* 0x000000080300780c */ /* 0x000fc60003f24270 */
[----:B------:R-:W3:Y:S01]  /*c910*/  MUFU.TANH R27, R27 ;  /* 0x0000001b001b7308 */ /* 0x000ee20000002400 */
[----:B------:R-:W-:Y:S01]  /*c920*/  ISETP.GT.AND P2, PT, R3, 0x9, PT ;  /* 0x000000090300780c */ /* 0x000fe20003f44270 */
[----:B------:R-:W-:Y:S01]  /*c930*/  FMUL.FTZ R25, R38, UR4 ;  /* 0x0000000426197c20 */ /* 0x000fe20008410000 */
[----:B0-----:R-:W-:Y:S01]  /*c940*/  FSEL R70, R5, -INF , P3 ;  /* 0xff80000005467808 */ /* 0x001fe20001800000 */
[----:B------:R-:W-:Y:S01]  /*c950*/  FMUL.FTZ R38, R51, UR4 ;  /* 0x0000000433267c20 */ /* 0x000fe20008410000 */
[----:B-1----:R-:W-:-:S03]  /*c960*/  FSEL R71, R6, -INF , P4 ;  /* 0xff80000006477808 */ /* 0x002fc60002000000 */
[----:B------:R-:W0:Y:S01]  /*c970*/  MUFU.TANH R39, R39 ;  /* 0x0000002700277308 */ /* 0x000e220000002400 */
[----:B------:R-:W-:Y:S02]  /*c980*/  FSEL R9, R9, -INF , P1 ;  /* 0xff80000009097808 */ /* 0x000fe40000800000 */
[----:B------:R-:W-:Y:S01]  /*c990*/  FSEL R10, R10, -INF , P2 ;  /* 0xff8000000a0a7808 */ /* 0x000fe20001000000 */
[----:B------:R-:W-:Y:S01]  /*c9a0*/  FMUL.FTZ R51, R64, UR4 ;  /* 0x0000000440337c20 */ /* 0x000fe20008410000 */
[----:B------:R-:W-:-:S03]  /*c9b0*/  ISETP.GT.AND P3, PT, R3, 0x10, PT ;  /* 0x000000100300780c */ /* 0x000fc60003f64270 */
[----:B------:R-:W1:Y:S01]  /*c9c0*/  MUFU.TANH R40, R40 ;  /* 0x0000002800287308 */ /* 0x000e620000002400 */
[----:B------:R-:W-:Y:S01]  /*c9d0*/  ISETP.GT.AND P4, PT, R3, 0x11, PT ;  /* 0x000000110300780c */ /* 0x000fe20003f84270 */
[----:B------:R-:W-:Y:S01]  /*c9e0*/  FMUL.FTZ R52, R65, UR4 ;  /* 0x0000000441347c20 */ /* 0x000fe20008410000 */
[C---:B------:R-:W-:Y:S02]  /*c9f0*/  ISETP.GT.AND P1, PT, R3.reuse, 0x18, PT ;  /* 0x000000180300780c */ /* 0x040fe40003f24270 */
[----:B------:R-:W-:Y:S01]  /*ca00*/  ISETP.GT.AND P2, PT, R3, 0x19, PT ;  /* 0x000000190300780c */ /* 0x000fe20003f44270 */
[----:B------:R-:W-:Y:S01]  /*ca10*/  FMUL.FTZ R37, R50, UR4 ;  /* 0x0000000432257c20 */ /* 0x000fe20008410000 */
[----:B------:R-:W-:Y:S01]  /*ca20*/  FSEL R5, R13, -INF , P3 ;  /* 0xff8000000d057808 */ /* 0x000fe20001800000 */
[----:B------:R-:W-:Y:S01]  /*ca30*/  FMUL.FTZ R50, R63, UR4 ;  /* 0x000000043f327c20 */ /* 0x000fe20008410000 */
[----:B------:R-:W-:Y:S02]  /*ca40*/  FSEL R6, R14, -INF , P4 ;  /* 0xff8000000e067808 */ /* 0x000fe40002000000 */
[----:B------:R-:W-:-:S02]  /*ca50*/  FSEL R21, R21, -INF , P1 ;  /* 0xff80000015157808 */ /* 0x000fc40000800000 */
[----:B--2---:R-:W-:Y:S01]  /*ca60*/  FSEL R24, R24, -INF , P2 ;  /* 0xff80000018187808 */ /* 0x004fe20001000000 */
[----:B------:R-:W-:Y:S01]  /*ca70*/  FMUL.FTZ R63, R76, UR4 ;  /* 0x000000044c3f7c20 */ /* 0x000fe20008410000 */
[----:B------:R-:W-:Y:S01]  /*ca80*/  ISETP.GT.AND P3, PT, R3, 0x20, PT ;  /* 0x000000200300780c */ /* 0x000fe20003f64270 */
[----:B------:R-:W-:Y:S01]  /*ca90*/  FMUL.FTZ R64, R77, UR4 ;  /* 0x000000044d407c20 */ /* 0x000fe20008410000 */
[C---:B------:R-:W-:Y:S02]  /*caa0*/  ISETP.GT.AND P4, PT, R3.reuse, 0x21, PT ;  /* 0x000000210300780c */ /* 0x040fe40003f84270 */
[C---:B------:R-:W-:Y:S02]  /*cab0*/  ISETP.GT.AND P1, PT, R3.reuse, 0x28, PT ;  /* 0x000000280300780c */ /* 0x040fe40003f24270 */
[----:B------:R-:W-:Y:S01]  /*cac0*/  ISETP.GT.AND P2, PT, R3, 0x29, PT ;  /* 0x000000290300780c */ /* 0x000fe20003f44270 */
[----:B------:R-:W2:Y:S01]  /*cad0*/  MUFU.TANH R51, R51 ;  /* 0x0000003300337308 */ /* 0x000ea20000002400 */
[----:B---3--:R-:W-:-:S02]  /*cae0*/  FSEL R27, R27, -INF , P3 ;  /* 0xff8000001b1b7808 */ /* 0x008fc40001800000 */
[----:B------:R-:W-:Y:S02]  /*caf0*/  FSEL R28, R28, -INF , P4 ;  /* 0xff8000001c1c7808 */ /* 0x000fe40002000000 */
[----:B------:R-:W-:-:S03]  /*cb00*/  FSEL R31, R31, -INF , P1 ;  /* 0xff8000001f1f7808 */ /* 0x000fc60000800000 */
[----:B------:R-:W3:Y:S01]  /*cb10*/  MUFU.TANH R52, R52 ;  /* 0x0000003400347308 */ /* 0x000ee20000002400 */
[----:B------:R-:W-:Y:S02]  /*cb20*/  FSEL R32, R32, -INF , P2 ;  /* 0xff80000020207808 */ /* 0x000fe40001000000 */
[C---:B------:R-:W-:Y:S02]  /*cb30*/  ISETP.GT.AND P3, PT, R3.reuse, 0x30, PT ;  /* 0x000000300300780c */ /* 0x040fe40003f64270 */
[C---:B------:R-:W-:Y:S02]  /*cb40*/  ISETP.GT.AND P4, PT, R3.reuse, 0x31, PT ;  /* 0x000000310300780c */ /* 0x040fe40003f84270 */
[C---:B------:R-:W-:Y:S02]  /*cb50*/  ISETP.GT.AND P1, PT, R3.reuse, 0x38, PT ;  /* 0x000000380300780c */ /* 0x040fe40003f24270 */
[----:B------:R-:W-:Y:S01]  /*cb60*/  ISETP.GT.AND P2, PT, R3, 0x39, PT ;  /* 0x000000390300780c */ /* 0x000fe20003f44270 */
[----:B------:R-:W4:Y:S01]  /*cb70*/  MUFU.TANH R63, R63 ;  /* 0x0000003f003f7308 */ /* 0x000f220000002400 */
[----:B------:R-:W-:-:S02]  /*cb80*/  FSEL R35, R35, -INF , P3 ;  /* 0xff80000023237808 */ /* 0x000fc40001800000 */
[----:B------:R-:W-:Y:S02]  /*cb90*/  FSEL R36, R36, -INF , P4 ;  /* 0xff80000024247808 */ /* 0x000fe40002000000 */
[----:B0-----:R-:W-:-:S03]  /*cba0*/  FSEL R39, R39, -INF , P1 ;  /* 0xff80000027277808 */ /* 0x001fc60000800000 */
[----:B------:R-:W0:Y:S01]  /*cbb0*/  MUFU.TANH R64, R64 ;  /* 0x0000004000407308 */ /* 0x000e220000002400 */
[----:B-1----:R-:W-:Y:S02]  /*cbc0*/  FSEL R40, R40, -INF , P2 ;  /* 0xff80000028287808 */ /* 0x002fe40001000000 */
[C---:B------:R-:W-:Y:S02]  /*cbd0*/  ISETP.GT.AND P3, PT, R3.reuse, 0x40, PT ;  /* 0x000000400300780c */ /* 0x040fe40003f64270 */
[C---:B------:R-:W-:Y:S02]  /*cbe0*/  ISETP.GT.AND P4, PT, R3.reuse, 0x41, PT ;  /* 0x000000410300780c */ /* 0x040fe40003f84270 */
[C---:B------:R-:W-:Y:S02]  /*cbf0*/  ISETP.GT.AND P1, PT, R3.reuse, 0x48, PT ;  /* 0x000000480300780c */ /* 0x040fe40003f24270 */
[----:B------:R-:W-:Y:S01]  /*cc00*/  ISETP.GT.AND P2, PT, R3, 0x49, PT ;  /* 0x000000490300780c */ /* 0x000fe20003f44270 */
[----:B------:R-:W1:Y:S01]  /*cc10*/  MUFU.TANH R7, R7 ;  /* 0x0000000700077308 */ /* 0x000e620000002400 */
[----:B------:R-:W-:-:S02]  /*cc20*/  FSEL R43, R43, -INF , P3 ;  /* 0xff8000002b2b7808 */ /* 0x000fc40001800000 */
[----:B------:R-:W-:Y:S02]  /*cc30*/  FSEL R44, R44, -INF , P4 ;  /* 0xff8000002c2c7808 */ /* 0x000fe40002000000 */
[----:B------:R-:W-:-:S03]  /*cc40*/  FSEL R47, R47, -INF , P1 ;  /* 0xff8000002f2f7808 */ /* 0x000fc60000800000 */
[----:B------:R-:W5:Y:S01]  /*cc50*/  MUFU.TANH R8, R8 ;  /* 0x0000000800087308 */ /* 0x000f620000002400 */
[----:B------:R-:W-:Y:S02]  /*cc60*/  FSEL R48, R48, -INF , P2 ;  /* 0xff80000030307808 */ /* 0x000fe40001000000 */
[C---:B------:R-:W-:Y:S02]  /*cc70*/  ISETP.GT.AND P3, PT, R3.reuse, 0x50, PT ;  /* 0x000000500300780c */ /* 0x040fe40003f64270 */
[C---:B------:R-:W-:Y:S02]  /*cc80*/  ISETP.GT.AND P4, PT, R3.reuse, 0x51, PT ;  /* 0x000000510300780c */ /* 0x040fe40003f84270 */
[C---:B------:R-:W-:Y:S02]  /*cc90*/  ISETP.GT.AND P1, PT, R3.reuse, 0x58, PT ;  /* 0x000000580300780c */ /* 0x040fe40003f24270 */
[----:B------:R-:W-:Y:S01]  /*cca0*/  ISETP.GT.AND P2, PT, R3, 0x59, PT ;  /* 0x000000590300780c */ /* 0x000fe20003f44270 */
[----:B------:R-:W5:Y:S01]  /*ccb0*/  MUFU.TANH R20, R20 ;  /* 0x0000001400147308 */ /* 0x000f620000002400 */
[----:B--2---:R-:W-:-:S02]  /*ccc0*/  FSEL R51, R51, -INF , P3 ;  /* 0xff80000033337808 */ /* 0x004fc40001800000 */
[----:B---3--:R-:W-:Y:S02]  /*ccd0*/  FSEL R52, R52, -INF , P4 ;  /* 0xff80000034347808 */ /* 0x008fe40002000000 */
[----:B------:R-:W-:-:S03]  /*cce0*/  FSEL R55, R55, -INF , P1 ;  /* 0xff80000037377808 */ /* 0x000fc60000800000 */
[----:B------:R-:W2:Y:S01]  /*ccf0*/  MUFU.TANH R25, R25 ;  /* 0x0000001900197308 */ /* 0x000ea20000002400 */
[----:B------:R-:W-:Y:S02]  /*cd00*/  FSEL R56, R56, -INF , P2 ;  /* 0xff80000038387808 */ /* 0x000fe40001000000 */
[C---:B------:R-:W-:Y:S02]  /*cd10*/  ISETP.GT.AND P3, PT, R3.reuse, 0x60, PT ;  /* 0x000000600300780c */ /* 0x040fe40003f64270 */
[----:B------:R-:W-:-:S03]  /*cd20*/  ISETP.GT.AND P4, PT, R3, 0x61, PT ;  /* 0x000000610300780c */ /* 0x000fc60003f84270 */
[----:B------:R-:W3:Y:S01]  /*cd30*/  MUFU.TANH R26, R26 ;  /* 0x0000001a001a7308 */ /* 0x000ee20000002400 */
[C---:B------:R-:W-:Y:S02]  /*cd40*/  ISETP.GT.AND P1, PT, R3.reuse, 0x68, PT ;  /* 0x000000680300780c */ /* 0x040fe40003f24270 */
[----:B------:R-:W-:Y:S02]  /*cd50*/  ISETP.GT.AND P2, PT, R3, 0x69, PT ;  /* 0x000000690300780c */ /* 0x000fe40003f44270 */
[----:B------:R-:W-:-:S03]  /*cd60*/  FSEL R59, R59, -INF , P3 ;  /* 0xff8000003b3b7808 */ /* 0x000fc60001800000 */
[----:B------:R-:W3:Y:S01]  /*cd70*/  MUFU.TANH R29, R29 ;  /* 0x0000001d001d7308 */ /* 0x000ee20000002400 */
[----:B------:R-:W-:Y:S02]  /*cd80*/  FSEL R60, R60, -INF , P4 ;  /* 0xff8000003c3c7808 */ /* 0x000fe40002000000 */
[----:B----4-:R-:W-:Y:S02]  /*cd90*/  FSEL R63, R63, -INF , P1 ;  /* 0xff8000003f3f7808 */ /* 0x010fe40000800000 */
[----:B0-----:R-:W-:-:S03]  /*cda0*/  FSEL R64, R64, -INF , P2 ;  /* 0xff80000040407808 */ /* 0x001fc60001000000 */
[----:B------:R-:W0:Y:S01]  /*cdb0*/  MUFU.TANH R30, R30 ;  /* 0x0000001e001e7308 */ /* 0x000e220000002400 */
[----:B------:R-:W-:Y:S01]  /*cdc0*/  ISETP.GT.AND P3, PT, R4, RZ, PT ;  /* 0x000000ff0400720c */ /* 0x000fe20003f64270 */
[----:B------:R-:W-:Y:S01]  /*cdd0*/  FMUL.FTZ R49, R62, UR4 ;  /* 0x000000043e317c20 */ /* 0x000fe20008410000 */
[C---:B------:R-:W-:Y:S02]  /*cde0*/  ISETP.GT.AND P4, PT, R4.reuse, 0x1, PT ;  /* 0x000000010400780c */ /* 0x040fe40003f84270 */
[----:B------:R-:W-:-:S03]  /*cdf0*/  ISETP.GT.AND P1, PT, R4, 0x8, PT ;  /* 0x000000080400780c */ /* 0x000fc60003f24270 */
[----:B------:R-:W4:Y:S01]  /*ce00*/  MUFU.TANH R33, R33 ;  /* 0x0000002100217308 */ /* 0x000f220000002400 */
[----:B------:R-:W-:-:S07]  /*ce10*/  ISETP.GT.AND P2, PT, R4, 0x9, PT ;  /* 0x000000090400780c */ /* 0x000fce0003f44270 */
[----:B------:R-:W4:Y:S01]  /*ce20*/  MUFU.TANH R34, R34 ;  /* 0x0000002200227308 */ /* 0x000f220000002400 */
[----:B-1----:R-:W-:Y:S02]  /*ce30*/  FSEL R7, R7, -INF , P3 ;  /* 0xff80000007077808 */ /* 0x002fe40001800000 */
[----:B-----5:R-:W-:Y:S02]  /*ce40*/  FSEL R13, R8, -INF , P4 ;  /* 0xff800000080d7808 */ /* 0x020fe40002000000 */
[----:B------:R-:W-:-:S03]  /*ce50*/  FSEL R11, R11, -INF , P1 ;  /* 0xff8000000b0b7808 */ /* 0x000fc60000800000 */
[----:B------:R-:W1:Y:S01]  /*ce60*/  MUFU.TANH R37, R37 ;  /* 0x0000002500257308 */ /* 0x000e620000002400 */
[----:B------:R-:W-:Y:S01]  /*ce70*/  FSEL R12, R12, -INF , P2 ;  /* 0xff8000000c0c7808 */ /* 0x000fe20001000000 */
[----:B------:R-:W-:Y:S01]  /*ce80*/  FMUL.FTZ R53, R66, UR4 ;  /* 0x0000000442357c20 */ /* 0x000fe20008410000 */
[C---:B------:R-:W-:Y:S01]  /*ce90*/  ISETP.GT.AND P3, PT, R4.reuse, 0x10, PT ;  /* 0x000000100400780c */ /* 0x040fe20003f64270 */
[----:B------:R-:W-:Y:S01]  /*cea0*/  FMUL.FTZ R54, R67, UR4 ;  /* 0x0000000443367c20 */ /* 0x000fe20008410000 */
[----:B------:R-:W-:-:S03]  /*ceb0*/  ISETP.GT.AND P4, PT, R4, 0x11, PT ;  /* 0x000000110400780c */ /* 0x000fc60003f84270 */
[----:B------:R-:W5:Y:S01]  /*cec0*/  MUFU.TANH R38, R38 ;  /* 0x0000002600267308 */ /* 0x000f620000002400 */
[C---:B------:R-:W-:Y:S02]  /*ced0*/  ISETP.GT.AND P1, PT, R4.reuse, 0x18, PT ;  /* 0x000000180400780c */ /* 0x040fe40003f24270 */
[----:B------:R-:W-:-:S05]  /*cee0*/  ISETP.GT.AND P2, PT, R4, 0x19, PT ;  /* 0x000000190400780c */ /* 0x000fca0003f44270 */
[----:B------:R-:W5:Y:S01]  /*cef0*/  MUFU.TANH R41, R41 ;  /* 0x0000002900297308 */ /* 0x000f620000002400 */
[----:B------:R-:W-:-:S07]  /*cf00*/  FSEL R15, R15, -INF , P3 ;  /* 0xff8000000f0f7808 */ /* 0x000fce0001800000 */
[----:B------:R-:W5:Y:S01]  /*cf10*/  MUFU.TANH R42, R42 ;  /* 0x0000002a002a7308 */ /* 0x000f620000002400 */
[----:B------:R-:W-:Y:S02]  /*cf20*/  FSEL R20, R20, -INF , P4 ;  /* 0xff80000014147808 */ /* 0x000fe40002000000 */
[----:B--2---:R-:W-:Y:S02]  /*cf30*/  FSEL R25, R25, -INF , P1 ;  /* 0xff80000019197808 */ /* 0x004fe40000800000 */
[----:B---3--:R-:W-:-:S03]  /*cf40*/  FSEL R26, R26, -INF , P2 ;  /* 0xff8000001a1a7808 */ /* 0x008fc60001000000 */
[----:B------:R-:W2:Y:S01]  /*cf50*/  MUFU.TANH R45, R45 ;  /* 0x0000002d002d7308 */ /* 0x000ea20000002400 */
[----:B------:R-:W-:Y:S01]  /*cf60*/  ISETP.GT.AND P3, PT, R4, 0x20, PT ;  /* 0x000000200400780c */ /* 0x000fe20003f64270 */
[----:B------:R-:W-:Y:S01]  /*cf70*/  FMUL.FTZ R61, R74, UR4 ;  /* 0x000000044a3d7c20 */ /* 0x000fe20008410000 */
[C---:B------:R-:W-:Y:S01]  /*cf80*/  ISETP.GT.AND P4, PT, R4.reuse, 0x21, PT ;  /* 0x000000210400780c */ /* 0x040fe20003f84270 */
[----:B------:R-:W-:Y:S01]  /*cf90*/  FMUL.FTZ R62, R75, UR4 ;  /* 0x000000044b3e7c20 */ /* 0x000fe20008410000 */
[----:B------:R-:W-:-:S03]  /*cfa0*/  ISETP.GT.AND P1, PT, R4, 0x28, PT ;  /* 0x000000280400780c */ /* 0x000fc60003f24270 */
[----:B------:R-:W3:Y:S01]  /*cfb0*/  MUFU.TANH R46, R46 ;  /* 0x0000002e002e7308 */ /* 0x000ee20000002400 */
[----:B------:R-:W-:Y:S01]  /*cfc0*/  ISETP.GT.AND P2, PT, R4, 0x29, PT ;  /* 0x000000290400780c */ /* 0x000fe20003f44270 */
[----:B------:R-:W-:Y:S01]  /*cfd0*/  FMUL.FTZ R65, R78, UR4 ;  /* 0x000000044e417c20 */ /* 0x000fe20008410000 */
[----:B------:R-:W-:-:S05]  /*cfe0*/  FMUL.FTZ R66, R79, UR4 ;  /* 0x000000044f427c20 */ /* 0x000fca0008410000 */
[----:B------:R-:W3:Y:S01]  /*cff0*/  MUFU.TANH R49, R49 ;  /* 0x0000003100317308 */ /* 0x000ee20000002400 */
[----:B------:R-:W-:-:S07]  /*d000*/  FSEL R29, R29, -INF , P3 ;  /* 0xff8000001d1d7808 */ /* 0x000fce0001800000 */
[----:B------:R-:W3:Y:S01]  /*d010*/  MUFU.TANH R50, R50 ;  /* 0x0000003200327308 */ /* 0x000ee20000002400 */
[----:B0-----:R-:W-:Y:S02]  /*d020*/  FSEL R30, R30, -INF , P4 ;  /* 0xff8000001e1e7808 */ /* 0x001fe40002000000 */
[----:B----4-:R-:W-:Y:S02]  /*d030*/  FSEL R33, R33, -INF , P1 ;  /* 0xff80000021217808 */ /* 0x010fe40000800000 */
[----:B------:R-:W-:-:S03]  /*d040*/  FSEL R34, R34, -INF , P2 ;  /* 0xff80000022227808 */ /* 0x000fc60001000000 */
[----:B------:R-:W0:Y:S01]  /*d050*/  MUFU.TANH R53, R53 ;  /* 0x0000003500357308 */ /* 0x000e220000002400 */
[----:B------:R-:W-:Y:S01]  /*d060*/  ISETP.GT.AND P3, PT, R4, 0x30, PT ;  /* 0x000000300400780c */ /* 0x000fe20003f64270 */
[----:B------:R-:W-:Y:S01]  /*d070*/  FMUL.FTZ R69, R86, UR4 ;  /* 0x0000000456457c20 */ /* 0x000fe20008410000 */
[C---:B------:R-:W-:Y:S02]  /*d080*/  ISETP.GT.AND P4, PT, R4.reuse, 0x31, PT ;  /* 0x000000310400780c */ /* 0x040fe40003f84270 */
[----:B------:R-:W-:-:S03]  /*d090*/  ISETP.GT.AND P1, PT, R4, 0x38, PT ;  /* 0x000000380400780c */ /* 0x000fc60003f24270 */
[----:B------:R-:W4:Y:S01]  /*d0a0*/  MUFU.TANH R54, R54 ;  /* 0x0000003600367308 */ /* 0x000f220000002400 */
[----:B------:R-:W-:-:S07]  /*d0b0*/  ISETP.GT.AND P2, PT, R4, 0x39, PT ;  /* 0x000000390400780c */ /* 0x000fce0003f44270 */
[----:B------:R-:W4:Y:S01]  /*d0c0*/  MUFU.TANH R57, R57 ;  /* 0x0000003900397308 */ /* 0x000f220000002400 */
[----:B-1----:R-:W-:-:S07]  /*d0d0*/  FSEL R37, R37, -INF , P3 ;  /* 0xff80000025257808 */ /* 0x002fce0001800000 */
[----:B------:R-:W1:Y:S01]  /*d0e0*/  MUFU.TANH R58, R58 ;  /* 0x0000003a003a7308 */ /* 0x000e620000002400 */
[----:B-----5:R-:W-:Y:S02]  /*d0f0*/  FSEL R38, R38, -INF , P4 ;  /* 0xff80000026267808 */ /* 0x020fe40002000000 */
[----:B------:R-:W-:Y:S02]  /*d100*/  FSEL R41, R41, -INF , P1 ;  /* 0xff80000029297808 */ /* 0x000fe40000800000 */
[----:B------:R-:W-:-:S03]  /*d110*/  FSEL R42, R42, -INF , P2 ;  /* 0xff8000002a2a7808 */ /* 0x000fc60001000000 */
[----:B------:R-:W5:Y:S01]  /*d120*/  MUFU.TANH R61, R61 ;  /* 0x0000003d003d7308 */ /* 0x000f620000002400 */
[C---:B------:R-:W-:Y:S02]  /*d130*/  ISETP.GT.AND P3, PT, R4.reuse, 0x40, PT ;  /* 0x000000400400780c */ /* 0x040fe40003f64270 */
[C---:B------:R-:W-:Y:S02]  /*d140*/  ISETP.GT.AND P4, PT, R4.reuse, 0x41, PT ;  /* 0x000000410400780c */ /* 0x040fe40003f84270 */
[----:B------:R-:W-:-:S03]  /*d150*/  ISETP.GT.AND P1, PT, R4, 0x48, PT ;  /* 0x000000480400780c */ /* 0x000fc60003f24270 */
[----:B------:R-:W5:Y:S01]  /*d160*/  MUFU.TANH R62, R62 ;  /* 0x0000003e003e7308 */ /* 0x000f620000002400 */
[----:B------:R-:W-:Y:S02]  /*d170*/  ISETP.GT.AND P2, PT, R4, 0x49, PT ;  /* 0x000000490400780c */ /* 0x000fe40003f44270 */
[----:B------:R-:W-:-:S05]  /*d180*/  FMNMX.FTZ R8, R7, R13, !PT ;  /* 0x0000000d07087209 */ /* 0x000fca0007810000 */
[----:B------:R-:W5:Y:S01]  /*d190*/  MUFU.TANH R65, R65 ;  /* 0x0000004100417308 */ /* 0x000f620000002400 */
[----:B------:R-:W-:Y:S01]  /*d1a0*/  FMUL.FTZ R67, R82, UR4 ;  /* 0x0000000452437c20 */ /* 0x000fe20008410000 */
[----:B------:R-:W-:Y:S01]  /*d1b0*/  FMUL.FTZ R68, R83, UR4 ;  /* 0x0000000453447c20 */ /* 0x000fe20008410000 */
[----:B------:R-:W-:-:S05]  /*d1c0*/  FMUL.FTZ R72, R87, UR4 ;  /* 0x0000000457487c20 */ /* 0x000fca0008410000 */
[----:B------:R-:W5:Y:S01]  /*d1d0*/  MUFU.TANH R66, R66 ;  /* 0x0000004200427308 */ /* 0x000f620000002400 */
[----:B--2---:R-:W-:Y:S02]  /*d1e0*/  FSEL R45, R45, -INF , P3 ;  /* 0xff8000002d2d7808 */ /* 0x004fe40001800000 */
[----:B---3--:R-:W-:Y:S02]  /*d1f0*/  FSEL R46, R46, -INF , P4 ;  /* 0xff8000002e2e7808 */ /* 0x008fe40002000000 */
[----:B------:R-:W-:-:S03]  /*d200*/  FSEL R49, R49, -INF , P1 ;  /* 0xff80000031317808 */ /* 0x000fc60000800000 */
[----:B------:R-:W2:Y:S01]  /*d210*/  MUFU.TANH R69, R69 ;  /* 0x0000004500457308 */ /* 0x000ea20000002400 */
[----:B------:R-:W-:Y:S02]  /*d220*/  FSEL R50, R50, -INF , P2 ;  /* 0xff80000032327808 */ /* 0x000fe40001000000 */
[----:B------:R-:W-:Y:S02]  /*d230*/  FMNMX.FTZ R8, R11, R8, !PT ;  /* 0x000000080b087209 */ /* 0x000fe40007810000 */
[C---:B------:R-:W-:Y:S02]  /*d240*/  ISETP.GT.AND P3, PT, R4.reuse, 0x50, PT ;  /* 0x000000500400780c */ /* 0x040fe40003f64270 */
[C---:B------:R-:W-:Y:S02]  /*d250*/  ISETP.GT.AND P4, PT, R4.reuse, 0x51, PT ;  /* 0x000000510400780c */ /* 0x040fe40003f84270 */
[C---:B------:R-:W-:Y:S02]  /*d260*/  ISETP.GT.AND P1, PT, R4.reuse, 0x58, PT ;  /* 0x000000580400780c */ /* 0x040fe40003f24270 */
[----:B------:R-:W-:Y:S01]  /*d270*/  ISETP.GT.AND P2, PT, R4, 0x59, PT ;  /* 0x000000590400780c */ /* 0x000fe20003f44270 */
[----:B------:R-:W3:Y:S01]  /*d280*/  MUFU.TANH R67, R67 ;  /* 0x0000004300437308 */ /* 0x000ee20000002400 */
[----:B------:R-:W-:-:S02]  /*d290*/  FMNMX.FTZ R8, R12, R8, !PT ;  /* 0x000000080c087209 */ /* 0x000fc40007810000 */
[----:B0-----:R-:W-:Y:S02]  /*d2a0*/  FSEL R53, R53, -INF , P3 ;  /* 0xff80000035357808 */ /* 0x001fe40001800000 */
[----:B----4-:R-:W-:Y:S02]  /*d2b0*/  FSEL R54, R54, -INF , P4 ;  /* 0xff80000036367808 */ /* 0x010fe40002000000 */
[----:B------:R-:W-:Y:S01]  /*d2c0*/  FSEL R57, R57, -INF , P1 ;  /* 0xff80000039397808 */ /* 0x000fe20000800000 */
[----:B------:R-:W0:Y:S01]  /*d2d0*/  MUFU.TANH R68, R68 ;  /* 0x0000004400447308 */ /* 0x000e220000002400 */
[----:B-1----:R-:W-:Y:S02]  /*d2e0*/  FSEL R58, R58, -INF , P2 ;  /* 0xff8000003a3a7808 */ /* 0x002fe40001000000 */
[C---:B------:R-:W-:Y:S02]  /*d2f0*/  ISETP.GT.AND P3, PT, R4.reuse, 0x60, PT ;  /* 0x000000600400780c */ /* 0x040fe40003f64270 */
[----:B------:R-:W-:-:S03]  /*d300*/  ISETP.GT.AND P4, PT, R4, 0x61, PT ;  /* 0x000000610400780c */ /* 0x000fc60003f84270 */
[----:B------:R-:W1:Y:S01]  /*d310*/  MUFU.TANH R72, R72 ;  /* 0x0000004800487308 */ /* 0x000e620000002400 */
[C---:B------:R-:W-:Y:S02]  /*d320*/  ISETP.GT.AND P1, PT, R4.reuse, 0x68, PT ;  /* 0x000000680400780c */ /* 0x040fe40003f24270 */
[----:B------:R-:W-:Y:S02]  /*d330*/  ISETP.GT.AND P2, PT, R4, 0x69, PT ;  /* 0x000000690400780c */ /* 0x000fe40003f44270 */
[----:B------:R-:W-:Y:S02]  /*d340*/  FMNMX.FTZ R73, R15, R8, !PT ;  /* 0x000000080f497209 */ /* 0x000fe40007810000 */
[----:B-----5:R-:W-:Y:S02]  /*d350*/  FSEL R61, R61, -INF , P3 ;  /* 0xff8000003d3d7808 */ /* 0x020fe40001800000 */
[----:B------:R-:W-:Y:S02]  /*d360*/  FSEL R62, R62, -INF , P4 ;  /* 0xff8000003e3e7808 */ /* 0x000fe40002000000 */
[----:B------:R-:W-:-:S02]  /*d370*/  FSEL R65, R65, -INF , P1 ;  /* 0xff80000041417808 */ /* 0x000fc40000800000 */
[----:B------:R-:W-:Y:S02]  /*d380*/  FSEL R66, R66, -INF , P2 ;  /* 0xff80000042427808 */ /* 0x000fe40001000000 */
[C---:B------:R-:W-:Y:S02]  /*d390*/  ISETP.GT.AND P3, PT, R4.reuse, 0x70, PT ;  /* 0x000000700400780c */ /* 0x040fe40003f64270 */
[C---:B------:R-:W-:Y:S02]  /*d3a0*/  ISETP.GT.AND P4, PT, R4.reuse, 0x71, PT ;  /* 0x000000710400780c */ /* 0x040fe40003f84270 */
[C---:B------:R-:W-:Y:S02]  /*d3b0*/  ISETP.GT.AND P1, PT, R4.reuse, 0x78, PT ;  /* 0x000000780400780c */ /* 0x040fe40003f24270 */
[----:B------:R-:W-:Y:S02]  /*d3c0*/  ISETP.GT.AND P2, PT, R4, 0x79, PT ;  /* 0x000000790400780c */ /* 0x000fe40003f44270 */
[----:B------:R-:W-:-:S02]  /*d3d0*/  FMNMX.FTZ R4, R20, R73, !PT ;  /* 0x0000004914047209 */ /* 0x000fc40007810000 */
[----:B--2---:R-:W-:Y:S02]  /*d3e0*/  FSEL R73, R69, -INF , P1 ;  /* 0xff80000045497808 */ /* 0x004fe40000800000 */
[----:B------:R-:W-:Y:S02]  /*d3f0*/  FMNMX.FTZ R69, R25, R4, !PT ;  /* 0x0000000419457209 */ /* 0x000fe40007810000 */
[----:B------:R-:W-:Y:S02]  /*d400*/  FMNMX.FTZ R4, R70, R71, !PT ;  /* 0x0000004746047209 */ /* 0x000fe40007810000 */
[----:B------:R-:W-:Y:S02]  /*d410*/  FMNMX.FTZ R8, R26, R69, !PT ;  /* 0x000000451a087209 */ /* 0x000fe40007810000 */
[----:B---3--:R-:W-:Y:S02]  /*d420*/  FSEL R67, R67, -INF , P3 ;  /* 0xff80000043437808 */ /* 0x008fe40001800000 */
[----:B0-----:R-:W-:-:S02]  /*d430*/  FSEL R14, R68, -INF , P4 ;  /* 0xff800000440e7808 */ /* 0x001fc40002000000 */
[----:B-1----:R-:W-:Y:S02]  /*d440*/  FSEL R72, R72, -INF , P2 ;  /* 0xff80000048487808 */ /* 0x002fe40001000000 */
[C---:B------:R-:W-:Y:S02]  /*d450*/  ISETP.GT.AND P3, PT, R3.reuse, 0x70, PT ;  /* 0x000000700300780c */ /* 0x040fe40003f64270 */
[C---:B------:R-:W-:Y:S02]  /*d460*/  ISETP.GT.AND P4, PT, R3.reuse, 0x71, PT ;  /* 0x000000710300780c */ /* 0x040fe40003f84270 */
[C---:B------:R-:W-:Y:S02]  /*d470*/  ISETP.GT.AND P1, PT, R3.reuse, 0x78, PT ;  /* 0x000000780300780c */ /* 0x040fe40003f24270 */
[----:B------:R-:W-:Y:S02]  /*d480*/  ISETP.GT.AND P2, PT, R3, 0x79, PT ;  /* 0x000000790300780c */ /* 0x000fe40003f44270 */
        /* <DEDUP_REMOVED lines=37> */
[----:B------:R-:W-:Y:S01]  /*d6e0*/  FMNMX.FTZ R3, R65, R8, !PT ;  /* 0x0000000841037209 */ /* 0x000fe20007810000 */
[----:B------:R-:W-:Y:S01]  /*d6f0*/  FMUL.FTZ R68, R80, UR4 ;  /* 0x0000000450447c20 */ /* 0x000fe20008410000 */
[----:B------:R-:W-:Y:S02]  /*d700*/  FMNMX.FTZ R8, R52, R69, !PT ;  /* 0x0000004534087209 */ /* 0x000fe40007810000 */
[----:B------:R-:W-:Y:S01]  /*d710*/  FMNMX.FTZ R74, R66, R3, !PT ;  /* 0x00000003424a7209 */ /* 0x000fe20007810000 */
[----:B------:R-:W-:Y:S01]  /*d720*/  FMUL.FTZ R4, R81, UR4 ;  /* 0x0000000451047c20 */ /* 0x000fe20008410000 */
[----:B------:R-:W-:Y:S02]  /*d730*/  FMNMX.FTZ R69, R55, R8, !PT ;  /* 0x0000000837457209 */ /* 0x000fe40007810000 */
[----:B------:R-:W-:Y:S01]  /*d740*/  FMNMX.FTZ R3, R67, R74, !PT ;  /* 0x0000004a43037209 */ /* 0x000fe20007810000 */
[----:B------:R-:W0:Y:S01]  /*d750*/  MUFU.TANH R68, R68 ;  /* 0x0000004400447308 */ /* 0x000e220000002400 */
[----:B------:R-:W-:-:S02]  /*d760*/  FMNMX.FTZ R8, R56, R69, !PT ;  /* 0x0000004538087209 */ /* 0x000fc40007810000 */
[----:B------:R-:W-:Y:S01]  /*d770*/  FMNMX.FTZ R74, R14, R3, !PT ;  /* 0x000000030e4a7209 */ /* 0x000fe20007810000 */
[----:B------:R-:W-:Y:S01]  /*d780*/  FMUL.FTZ R84, R84, UR4 ;  /* 0x0000000454547c20 */ /* 0x000fe20008410000 */
[----:B------:R-:W-:-:S03]  /*d790*/  FMNMX.FTZ R75, R59, R8, !PT ;  /* 0x000000083b4b7209 */ /* 0x000fc60007810000 */
[----:B------:R-:W1:Y:S01]  /*d7a0*/  MUFU.TANH R4, R4 ;  /* 0x0000000400047308 */ /* 0x000e620000002400 */
[----:B------:R-:W-:Y:S01]  /*d7b0*/  FMNMX.FTZ R69, R73, R74, !PT ;  /* 0x0000004a49457209 */ /* 0x000fe20007810000 */
[----:B------:R-:W-:Y:S01]  /*d7c0*/  FMUL.FTZ R85, R85, UR4 ;  /* 0x0000000455557c20 */ /* 0x000fe20008410000 */
[----:B------:R-:W-:Y:S02]  /*d7d0*/  FMNMX.FTZ R74, R60, R75, !PT ;  /* 0x0000004b3c4a7209 */ /* 0x000fe40007810000 */
[----:B------:R-:W-:-:S03]  /*d7e0*/  FMNMX.FTZ R8, R72, R69, !PT ;  /* 0x0000004548087209 */ /* 0x000fc60007810000 */
[----:B------:R-:W2:Y:S01]  /*d7f0*/  MUFU.TANH R3, R84 ;  /* 0x0000005400037308 */ /* 0x000ea20000002400 */
[----:B------:R-:W-:Y:S02]  /*d800*/  FMNMX.FTZ R75, R63, R74, !PT ;  /* 0x0000004a3f4b7209 */ /* 0x000fe40007810000 */
[----:B0-----:R-:W-:-:S05]  /*d810*/  FSEL R68, R68, -INF , P3 ;  /* 0xff80000044447808 */ /* 0x001fca0001800000 */
[----:B------:R-:W0:Y:S01]  /*d820*/  MUFU.TANH R69, R85 ;  /* 0x0000005500457308 */ /* 0x000e220000002400 */
[----:B------:R-:W-:Y:S01]  /*d830*/  FMNMX.FTZ R75, R64, R75, !PT ;  /* 0x0000004b404b7209 */ /* 0x000fe20007810000 */
[----:B------:R-:W3:Y:S01]  /*d840*/  SHFL.BFLY PT, R74, R8, 0x2, 0x1f ;  /* 0x0c401f00084a7f89 */ /* 0x000ee200000e0000 */
[----:B-1----:R-:W-:Y:S02]  /*d850*/  FSEL R4, R4, -INF , P4 ;  /* 0xff80000004047808 */ /* 0x002fe40002000000 */
[----:B------:R-:W-:Y:S02]  /*d860*/  FMNMX.FTZ R75, R68, R75, !PT ;  /* 0x0000004b444b7209 */ /* 0x000fe40007810000 */
[----:B--2---:R-:W-:Y:S02]  /*d870*/  FSEL R3, R3, -INF , P1 ;  /* 0xff80000003037808 */ /* 0x004fe40000800000 */
[----:B------:R-:W-:-:S04]  /*d880*/  FMNMX.FTZ R75, R4, R75, !PT ;  /* 0x0000004b044b7209 */ /* 0x000fc80007810000 */
[----:B------:R-:W-:Y:S02]  /*d890*/  FMNMX.FTZ R76, R3, R75, !PT ;  /* 0x0000004b034c7209 */ /* 0x000fe40007810000 */
[----:B0-----:R-:W-:-:S04]  /*d8a0*/  FSEL R69, R69, -INF , P2 ;  /* 0xff80000045457808 */ /* 0x001fc80001000000 */
[----:B------:R-:W-:-:S05]  /*d8b0*/  FMNMX.FTZ R77, R69, R76, !PT ;  /* 0x0000004c454d7209 */ /* 0x000fca0007810000 */
[----:B------:R-:W0:Y:S01]  /*d8c0*/  SHFL.BFLY PT, R75, R77, 0x2, 0x1f ;  /* 0x0c401f004d4b7f89 */ /* 0x000e2200000e0000 */
[----:B---3--:R-:W-:-:S05]  /*d8d0*/  FMNMX.FTZ R8, R8, R74, !PT ;  /* 0x0000004a08087209 */ /* 0x008fca0007810000 */
[----:B------:R-:W1:Y:S01]  /*d8e0*/  SHFL.BFLY PT, R74, R8, 0x1, 0x1f ;  /* 0x0c201f00084a7f89 */ /* 0x000e6200000e0000 */
[----:B0-----:R-:W-:-:S05]  /*d8f0*/  FMNMX.FTZ R77, R77, R75, !PT ;  /* 0x0000004b4d4d7209 */ /* 0x001fca0007810000 */
[----:B------:R-:W0:Y:S01]  /*d900*/  SHFL.BFLY PT, R78, R77, 0x1, 0x1f ;  /* 0x0c201f004d4e7f89 */ /* 0x000e2200000e0000 */
[----:B-1----:R-:W-:-:S04]  /*d910*/  FMNMX.FTZ R8, R8, R74, !PT ;  /* 0x0000004a08087209 */ /* 0x002fc80007810000 */
[C---:B------:R-:W-:Y:S01]  /*d920*/  FSETP.NEU.FTZ.AND P1, PT, R8.reuse, -INF , PT ;  /* 0xff8000000800780b */ /* 0x040fe20003f3d000 */
[----:B------:R-:W-:-:S05]  /*d930*/  FMUL.FTZ R76, R8, UR47 ;  /* 0x0000002f084c7c20 */ /* 0x000fca0008410000 */
[----:B------:R-:W-:-:S05]  /*d940*/  FSEL R76, R76, RZ, P1 ;  /* 0x000000ff4c4c7208 */ /* 0x000fca0000800000 */
[--C-:B------:R-:W-:Y:S01]  /*d950*/  FFMA.FTZ R74, R7, UR47, -R76.reuse ;  /* 0x0000002f074a7c23 */ /* 0x100fe2000801084c */
[--C-:B------:R-:W-:Y:S01]  /*d960*/  FFMA.FTZ R75, R13, UR47, -R76.reuse ;  /* 0x0000002f0d4b7c23 */ /* 0x100fe2000801084c */
[----:B0-----:R-:W-:Y:S01]  /*d970*/  FMNMX.FTZ R7, R77, R78, !PT ;  /* 0x0000004e4d077209 */ /* 0x001fe20007810000 */
[----:B------:R-:W-:-:S03]  /*d980*/  FFMA.FTZ R77, R12, UR47, -R76 ;  /* 0x0000002f0c4d7c23 */ /* 0x000fc6000801084c */
[C---:B------:R-:W-:Y:S01]  /*d990*/  FSETP.NEU.FTZ.AND P1, PT, R7.reuse, -INF , PT ;  /* 0xff8000000700780b */ /* 0x040fe20003f3d000 */
[----:B------:R-:W-:Y:S01]  /*d9a0*/  FMUL.FTZ R13, R7, UR47 ;  /* 0x0000002f070d7c20 */ /* 0x000fe20008410000 */
[----:B------:R-:W-:-:S04]  /*d9b0*/  IADD3 R12, R0, 0x2d840, RZ ;  /* 0x0002d840000c7810 */ /* 0x000fc80007ffe0ff */
[----:B------:R-:W-:Y:S01]  /*d9c0*/  FSEL R0, R13, RZ, P1 ;  /* 0x000000ff0d007208 */ /* 0x000fe20000800000 */
[----:B------:R-:W-:-:S04]  /*d9d0*/  FFMA.FTZ R11, R11, UR47, -R76 ;  /* 0x0000002f0b0b7c23 */ /* 0x000fc8000801084c */
[--C-:B------:R-:W-:Y:S01]  /*d9e0*/  FFMA.FTZ R70, R70, UR47, -R0.reuse ;  /* 0x0000002f46467c23 */ /* 0x100fe20008010800 */
[--C-:B------:R-:W-:Y:S01]  /*d9f0*/  FFMA.FTZ R78, R71, UR47, -R0.reuse ;  /* 0x0000002f474e7c23 */ /* 0x100fe20008010800 */
[--C-:B------:R-:W-:Y:S01]  /*da00*/  FFMA.FTZ R9, R9, UR47, -R0.reuse ;  /* 0x0000002f09097c23 */ /* 0x100fe20008010800 */
[----:B------:R-:W-:Y:S01]  /*da10*/  FFMA.FTZ R10, R10, UR47, -R0 ;  /* 0x0000002f0a0a7c23 */ /* 0x000fe20008010800 */
[----:B------:R-:W-:Y:S01]  /*da20*/  MUFU.EX2 R74, R74 ;  /* 0x0000004a004a7308 */ /* 0x000fe20000000800 */
[----:B------:R-:W-:-:S07]  /*da30*/  IMAD.U32 R13, RZ, RZ, UR40 ;  /* 0x00000028ff0d7e24 */ /* 0x000fce000f8e00ff */
[----:B------:R-:W0:Y:S08]  /*da40*/  MUFU.EX2 R75, R75 ;  /* 0x0000004b004b7308 */ /* 0x000e300000000800 */
[----:B------:R-:W-:Y:S08]  /*da50*/  MUFU.EX2 R11, R11 ;  /* 0x0000000b000b7308 */ /* 0x000ff00000000800 */
[----:B------:R-:W1:Y:S08]  /*da60*/  MUFU.EX2 R77, R77 ;  /* 0x0000004d004d7308 */ /* 0x000e700000000800 */
[----:B------:R-:W-:Y:S08]  /*da70*/  MUFU.EX2 R70, R70 ;  /* 0x0000004600467308 */ /* 0x000ff00000000800 */
[----:B------:R-:W2:Y:S08]  /*da80*/  MUFU.EX2 R78, R78 ;  /* 0x0000004e004e7308 */ /* 0x000eb00000000800 */
[----:B------:R-:W-:Y:S08]  /*da90*/  MUFU.EX2 R9, R9 ;  /* 0x0000000900097308 */ /* 0x000ff00000000800 */
[----:B------:R-:W3:Y:S01]  /*daa0*/  MUFU.EX2 R10, R10 ;  /* 0x0000000a000a7308 */ /* 0x000ee20000000800 */
[----:B------:R-:W-:Y:S01]  /*dab0*/  FFMA.FTZ R71, R15, UR47, -R76 ;  /* 0x0000002f0f477c23 */ /* 0x000fe2000801084c */
[----:B------:R-:W-:Y:S01]  /*dac0*/  PRMT R12, R13, 0x654, R12 ;  /* 0x000006540d0c7816 */ /* 0x000fe2000000000c */
[--C-:B------:R-:W-:Y:S01]  /*dad0*/  FFMA.FTZ R20, R20, UR47, -R76.reuse ;  /* 0x0000002f14147c23 */ /* 0x100fe2000801084c */
[--C-:B------:R-:W-:Y:S01]  /*dae0*/  FFMA.FTZ R79, R14, UR47, -R76.reuse ;  /* 0x0000002f0e4f7c23 */ /* 0x100fe2000801084c */
[----:B0-----:R-:W-:Y:S01]  /*daf0*/  F2FP.F16.F32.PACK_AB R13, R75, R74 ;  /* 0x0000004a4b0d723e */ /* 0x001fe200000000ff */
[----:B------:R2:W-:Y:S01]  /*db00*/  SYNCS.ARRIVE.TRANS64.RED.A1T0 RZ, [R12+URZ], RZ ;  /* 0x000000ff0cff79a7 */ /* 0x0005e2000810043f */
[----:B-1----:R-:W-:Y:S01]  /*db10*/  F2FP.F16.F32.PACK_AB R15, R77, R11 ;  /* 0x0000000b4d0f723e */ /* 0x002fe200000000ff */
[----:B------:R-:W0:Y:S01]  /*db20*/  MUFU.EX2 R71, R71 ;  /* 0x0000004700477308 */ /* 0x000e220000000800 */
[--C-:B------:R-:W-:Y:S01]  /*db30*/  FFMA.FTZ R25, R25, UR47, -R76.reuse ;  /* 0x0000002f19197c23 */ /* 0x100fe2000801084c */
[----:B------:R-:W-:Y:S01]  /*db40*/  FFMA.FTZ R30, R30, UR47, -R76 ;  /* 0x0000002f1e1e7c23 */ /* 0x000fe2000801084c */
[----:B--2---:R-:W-:-:S02]  /*db50*/  F2FP.F16.F32.PACK_AB R12, R78, R70 ;  /* 0x000000464e0c723e */ /* 0x004fc400000000ff */
[----:B---3--:R-:W-:-:S03]  /*db60*/  F2FP.F16.F32.PACK_AB R14, R10, R9 ;  /* 0x000000090a0e723e */ /* 0x008fc600000000ff */
[----:B------:R-:W1:Y:S01]  /*db70*/  MUFU.EX2 R20, R20 ;  /* 0x0000001400147308 */ /* 0x000e620000000800 */
[----:B------:R-:W-:Y:S01]  /*db80*/  FADD.FTZ R74, R74, R75 ;  /* 0x0000004b4a4a7221 */ /* 0x000fe20000010000 */
[--C-:B------:R-:W-:Y:S01]  /*db90*/  FFMA.FTZ R26, R26, UR47, -R76.reuse ;  /* 0x0000002f1a1a7c23 */ /* 0x100fe2000801084c */
[----:B------:R-:W-:Y:S01]  /*dba0*/  FFMA.FTZ R33, R33, UR47, -R76 ;  /* 0x0000002f21217c23 */ /* 0x000fe2000801084c */
[----:B------:R2:W-:Y:S01]  /*dbb0*/  STSM.16.M88.4 [R157+0x21800], R12 ;  /* 0x0218000c9d007844 */ /* 0x0005e20000000200 */
[----:B------:R-:W-:-:S03]  /*dbc0*/  FADD.FTZ R74, R11, R74 ;  /* 0x0000004a0b4a7221 */ /* 0x000fc60000010000 */
[----:B------:R-:W3:Y:S01]  /*dbd0*/  MUFU.EX2 R25, R25 ;  /* 0x0000001900197308 */ /* 0x000ee20000000800 */
[----:B------:R-:W-:Y:S01]  /*dbe0*/  FFMA.FTZ R29, R29, UR47, -R76 ;  /* 0x0000002f1d1d7c23 */ /* 0x000fe2000801084c */
[----:B------:R-:W-:Y:S01]  /*dbf0*/  FADD.FTZ R74, R77, R74 ;  /* 0x0000004a4d4a7221 */ /* 0x000fe20000010000 */
[--C-:B------:R-:W-:Y:S01]  /*dc00*/  FFMA.FTZ R34, R34, UR47, -R76.reuse ;  /* 0x0000002f22227c23 */ /* 0x100fe2000801084c */
[----:B------:R-:W-:-:S04]  /*dc10*/  FFMA.FTZ R37, R37, UR47, -R76 ;  /* 0x0000002f25257c23 */ /* 0x000fc8000801084c */
[----:B--2---:R2:W-:Y:S01]  /*dc20*/  MUFU.EX2 R12, R30 ;  /* 0x0000001e000c7308 */ /* 0x0045e20000000800 */
[--C-:B------:R-:W-:Y:S01]  /*dc30*/  FFMA.FTZ R38, R38, UR47, -R76.reuse ;  /* 0x0000002f26267c23 */ /* 0x100fe2000801084c */
[----:B------:R-:W-:Y:S01]  /*dc40*/  FFMA.FTZ R41, R41, UR47, -R76 ;  /* 0x0000002f29297c23 */ /* 0x000fe2000801084c */
[----:B--2---:R-:W-:-:S05]  /*dc50*/  FFMA.FTZ R30, R5, UR47, -R0 ;  /* 0x0000002f051e7c23 */ /* 0x004fca0008010800 */
[----:B------:R2:W-:Y:S01]  /*dc60*/  MUFU.EX2 R15, R33 ;  /* 0x00000021000f7308 */ /* 0x0005e20000000800 */
[--C-:B------:R-:W-:Y:S01]  /*dc70*/  FFMA.FTZ R42, R42, UR47, -R76.reuse ;  /* 0x0000002f2a2a7c23 */ /* 0x100fe2000801084c */
[--C-:B------:R-:W-:Y:S01]  /*dc80*/  FFMA.FTZ R45, R45, UR47, -R76.reuse ;  /* 0x0000002f2d2d7c23 */ /* 0x100fe2000801084c */
[--C-:B------:R-:W-:Y:S01]  /*dc90*/  FFMA.FTZ R46, R46, UR47, -R76.reuse ;  /* 0x0000002f2e2e7c23 */ /* 0x100fe2000801084c */
[--C-:B------:R-:W-:Y:S01]  /*dca0*/  FFMA.FTZ R49, R49, UR47, -R76.reuse ;  /* 0x0000002f31317c23 */ /* 0x100fe2000801084c */
[----:B------:R-:W-:-:S03]  /*dcb0*/  FFMA.FTZ R50, R50, UR47, -R76 ;  /* 0x0000002f32327c23 */ /* 0x000fc6000801084c */
[----:B------:R-:W4:Y:S01]  /*dcc0*/  MUFU.EX2 R26, R26 ;  /* 0x0000001a001a7308 */ /* 0x000f220000000800 */
[----:B--2---:R-:W-:Y:S01]  /*dcd0*/  FFMA.FTZ R33, R6, UR47, -R0 ;  /* 0x0000002f06217c23 */ /* 0x004fe20008010800 */
[--C-:B------:R-:W-:Y:S01]  /*dce0*/  FFMA.FTZ R53, R53, UR47, -R76.reuse ;  /* 0x0000002f35357c23 */ /* 0x100fe2000801084c */
[--C-:B------:R-:W-:Y:S01]  /*dcf0*/  FFMA.FTZ R54, R54, UR47, -R76.reuse ;  /* 0x0000002f36367c23 */ /* 0x100fe2000801084c */
[--C-:B------:R-:W-:Y:S01]  /*dd00*/  FFMA.FTZ R57, R57, UR47, -R76.reuse ;  /* 0x0000002f39397c23 */ /* 0x100fe2000801084c */
[--C-:B------:R-:W-:Y:S01]  /*dd10*/  FFMA.FTZ R58, R58, UR47, -R76.reuse ;  /* 0x0000002f3a3a7c23 */ /* 0x100fe2000801084c */
[--C-:B------:R-:W-:Y:S01]  /*dd20*/  FFMA.FTZ R61, R61, UR47, -R76.reuse ;  /* 0x0000002f3d3d7c23 */ /* 0x100fe2000801084c */
[--C-:B------:R-:W-:Y:S01]  /*dd30*/  FFMA.FTZ R62, R62, UR47, -R76.reuse ;  /* 0x0000002f3e3e7c23 */ /* 0x100fe2000801084c */
[----:B------:R-:W2:Y:S01]  /*dd40*/  MUFU.EX2 R30, R30 ;  /* 0x0000001e001e7308 */ /* 0x000ea20000000800 */
[--C-:B------:R-:W-:Y:S01]  /*dd50*/  FFMA.FTZ R65, R65, UR47, -R76.reuse ;  /* 0x0000002f41417c23 */ /* 0x100fe2000801084c */
[--C-:B------:R-:W-:Y:S01]  /*dd60*/  FFMA.FTZ R66, R66, UR47, -R76.reuse ;  /* 0x0000002f42427c23 */ /* 0x100fe2000801084c */
[--C-:B------:R-:W-:Y:S01]  /*dd70*/  FFMA.FTZ R67, R67, UR47, -R76.reuse ;  /* 0x0000002f43437c23 */ /* 0x100fe2000801084c */
[--C-:B------:R-:W-:Y:S01]  /*dd80*/  FFMA.FTZ R73, R73, UR47, -R76.reuse ;  /* 0x0000002f49497c23 */ /* 0x100fe2000801084c */
[----:B------:R-:W-:Y:S01]  /*dd90*/  FFMA.FTZ R72, R72, UR47, -R76 ;  /* 0x0000002f48487c23 */ /* 0x000fe2000801084c */
[----:B------:R-:W-:-:S02]  /*dda0*/  FFMA.FTZ R76, R21, UR47, -R0 ;  /* 0x0000002f154c7c23 */ /* 0x000fc40008010800 */
[----:B------:R0:W-:Y:S01]  /*ddb0*/  MUFU.EX2 R13, R29 ;  /* 0x0000001d000d7308 */ /* 0x0001e20000000800 */
[----:B------:R-:W-:Y:S01]  /*ddc0*/  FADD.FTZ R70, R70, R78 ;  /* 0x0000004e46467221 */ /* 0x000fe20000010000 */
[--C-:B------:R-:W-:Y:S01]  /*ddd0*/  FFMA.FTZ R80, R24, UR47, -R0.reuse ;  /* 0x0000002f18507c23 */ /* 0x100fe20008010800 */
[--C-:B------:R-:W-:Y:S01]  /*dde0*/  FFMA.FTZ R6, R28, UR47, -R0.reuse ;  /* 0x0000002f1c067c23 */ /* 0x100fe20008010800 */
[----:B------:R-:W-:-:S04]  /*ddf0*/  FFMA.FTZ R21, R32, UR47, -R0 ;  /* 0x0000002f20157c23 */ /* 0x000fc80008010800 */
[----:B------:R-:W5:Y:S01]  /*de00*/  MUFU.EX2 R33, R33 ;  /* 0x0000002100217308 */ /* 0x000f620000000800 */
[----:B0-----:R-:W-:Y:S01]  /*de10*/  FADD.FTZ R29, R71, R74 ;  /* 0x0000004a471d7221 */ /* 0x001fe20000010000 */
[----:B------:R-:W-:Y:S01]  /*de20*/  FFMA.FTZ R32, R39, UR47, -R0 ;  /* 0x0000002f27207c23 */ /* 0x000fe20008010800 */
[----:B------:R-:W-:Y:S02]  /*de30*/  FADD.FTZ R39, R9, R70 ;  /* 0x0000004609277221 */ /* 0x000fe40000010000 */
[----:B-1----:R-:W-:Y:S01]  /*de40*/  FADD.FTZ R28, R20, R29 ;  /* 0x0000001d141c7221 */ /* 0x002fe20000010000 */
[--C-:B------:R-:W-:Y:S02]  /*de50*/  FFMA.FTZ R5, R27, UR47, -R0.reuse ;  /* 0x0000002f1b057c23 */ /* 0x100fe40008010800 */
[----:B------:R-:W0:Y:S01]  /*de60*/  MUFU.EX2 R76, R76 ;  /* 0x0000004c004c7308 */ /* 0x000e220000000800 */
[----:B------:R-:W-:Y:S01]  /*de70*/  FFMA.FTZ R14, R31, UR47, -R0 ;  /* 0x0000002f1f0e7c23 */ /* 0x000fe20008010800 */
[----:B---3--:R-:W-:Y:S01]  /*de80*/  FADD.FTZ R31, R25, R28 ;  /* 0x0000001c191f7221 */ /* 0x008fe20000010000 */
[--C-:B------:R-:W-:Y:S01]  /*de90*/  FFMA.FTZ R24, R35, UR47, -R0.reuse ;  /* 0x0000002f23187c23 */ /* 0x100fe20008010800 */
[----:B------:R-:W-:Y:S01]  /*dea0*/  FADD.FTZ R39, R10, R39 ;  /* 0x000000270a277221 */ /* 0x000fe20000010000 */
[----:B------:R-:W-:-:S03]  /*deb0*/  FFMA.FTZ R35, R40, UR47, -R0 ;  /* 0x0000002f28237c23 */ /* 0x000fc60008010800 */
[----:B------:R-:W1:Y:S01]  /*dec0*/  MUFU.EX2 R80, R80 ;  /* 0x0000005000507308 */ /* 0x000e620000000800 */
[C---:B----4-:R-:W-:Y:S01]  /*ded0*/  FADD.FTZ R40, R26.reuse, R31 ;  /* 0x0000001f1a287221 */ /* 0x050fe20000010000 */
[----:B------:R-:W-:Y:S01]  /*dee0*/  F2FP.F16.F32.PACK_AB R31, R26, R25 ;  /* 0x000000191a1f723e */ /* 0x000fe200000000ff */
[----:B--2---:R-:W-:-:S05]  /*def0*/  FADD.FTZ R26, R30, R39 ;  /* 0x000000271e1a7221 */ /* 0x004fca0000010000 */
[----:B------:R-:W2:Y:S01]  /*df00*/  MUFU.EX2 R5, R5 ;  /* 0x0000000500057308 */ /* 0x000ea20000000800 */
[----:B-----5:R-:W-:-:S07]  /*df10*/  FADD.FTZ R25, R33, R26 ;  /* 0x0000001a21197221 */ /* 0x020fce0000010000 */
[----:B------:R-:W3:Y:S01]  /*df20*/  MUFU.EX2 R6, R6 ;  /* 0x0000000600067308 */ /* 0x000ee20000000800 */
[----:B0-----:R-:W-:Y:S01]  /*df30*/  FADD.FTZ R25, R76, R25 ;  /* 0x000000194c197221 */ /* 0x001fe20000010000 */
[----:B------:R-:W-:-:S06]  /*df40*/  FFMA.FTZ R27, R36, UR47, -R0 ;  /* 0x0000002f241b7c23 */ /* 0x000fcc0008010800 */
[----:B------:R-:W0:Y:S01]  /*df50*/  MUFU.EX2 R14, R14 ;  /* 0x0000000e000e7308 */ /* 0x000e220000000800 */
[----:B-1----:R-:W-:Y:S01]  /*df60*/  FADD.FTZ R26, R80, R25 ;  /* 0x00000019501a7221 */ /* 0x002fe20000010000 */
[----:B------:R-:W-:Y:S01]  /*df70*/  FFMA.FTZ R36, R43, UR47, -R0 ;  /* 0x0000002f2b247c23 */ /* 0x000fe20008010800 */
[----:B------:R-:W-:-:S05]  /*df80*/  FADD.FTZ R43, R13, R40 ;  /* 0x000000280d2b7221 */ /* 0x000fca0000010000 */
[----:B------:R-:W1:Y:S01]  /*df90*/  MUFU.EX2 R34, R34 ;  /* 0x0000002200227308 */ /* 0x000e620000000800 */
[----:B--2---:R-:W-:-:S07]  /*dfa0*/  FADD.FTZ R25, R5, R26 ;  /* 0x0000001a05197221 */ /* 0x004fce0000010000 */
[----:B------:R-:W2:Y:S01]  /*dfb0*/  MUFU.EX2 R21, R21 ;  /* 0x0000001500157308 */ /* 0x000ea20000000800 */
[----:B------:R-:W-:Y:S01]  /*dfc0*/  FFMA.FTZ R47, R47, UR47, -R0 ;  /* 0x0000002f2f2f7c23 */ /* 0x000fe20008010800 */
[----:B------:R-:W-:-:S06]  /*dfd0*/  FADD.FTZ R26, R12, R43 ;  /* 0x0000002b0c1a7221 */ /* 0x000fcc0000010000 */
[----:B------:R-:W4:Y:S01]  /*dfe0*/  MUFU.EX2 R37, R37 ;  /* 0x0000002500257308 */ /* 0x000f220000000800 */
[----:B---3--:R-:W-:-:S07]  /*dff0*/  FADD.FTZ R25, R6, R25 ;  /* 0x0000001906197221 */ /* 0x008fce0000010000 */
[----:B------:R-:W3:Y:S08]  /*e000*/  MUFU.EX2 R24, R24 ;  /* 0x0000001800187308 */ /* 0x000ef00000000800 */
[----:B------:R-:W5:Y:S01]  /*e010*/  MUFU.EX2 R38, R38 ;  /* 0x0000002600267308 */ /* 0x000f620000000800 */
[----:B------:R-:W-:-:S07]  /*e020*/  FFMA.FTZ R11, R48, UR47, -R0 ;  /* 0x0000002f300b7c23 */ /* 0x000fce0008010800 */
[----:B------:R-:W5:Y:S08]  /*e030*/  MUFU.EX2 R27, R27 ;  /* 0x0000001b001b7308 */ /* 0x000f700000000800 */
[----:B------:R0:W-:Y:S08]  /*e040*/  MUFU.EX2 R10, R47 ;  /* 0x0000002f000a7308 */ /* 0x0001f00000000800 */
[----:B------:R-:W5:Y:S01]  /*e050*/  MUFU.EX2 R32, R32 ;  /* 0x0000002000207308 */ /* 0x000f620000000800 */
[----:B0-----:R-:W-:Y:S01]  /*e060*/  FADD.FTZ R47, R15, R26 ;  /* 0x0000001a0f2f7221 */ /* 0x001fe20000010000 */
[----:B------:R-:W-:-:S03]  /*e070*/  FADD.FTZ R26, R14, R25 ;  /* 0x000000190e1a7221 */ /* 0x000fc60000010000 */
[----:B-1----:R-:W-:-:S03]  /*e080*/  FADD.FTZ R48, R34, R47 ;  /* 0x0000002f22307221 */ /* 0x002fc60000010000 */
[----:B------:R-:W0:Y:S01]  /*e090*/  MUFU.EX2 R41, R41 ;  /* 0x0000002900297308 */ /* 0x000e220000000800 */
[----:B--2---:R-:W-:Y:S01]  /*e0a0*/  FADD.FTZ R25, R21, R26 ;  /* 0x0000001a15197221 */ /* 0x004fe20000010000 */
[----:B------:R-:W-:Y:S01]  /*e0b0*/  F2FP.F16.F32.PACK_AB R13, R12, R13 ;  /* 0x0000000d0c0d723e */ /* 0x000fe200000000ff */
[----:B----4-:R-:W-:-:S05]  /*e0c0*/  FADD.FTZ R47, R37, R48 ;  /* 0x00000030252f7221 */ /* 0x010fca0000010000 */
[----:B------:R-:W1:Y:S01]  /*e0d0*/  MUFU.EX2 R35, R35 ;  /* 0x0000002300237308 */ /* 0x000e620000000800 */
[----:B---3--:R-:W-:-:S07]  /*e0e0*/  FADD.FTZ R12, R24, R25 ;  /* 0x00000019180c7221 */ /* 0x008fce0000010000 */
[----:B------:R-:W2:Y:S01]  /*e0f0*/  MUFU.EX2 R42, R42 ;  /* 0x0000002a002a7308 */ /* 0x000ea20000000800 */
[----:B------:R-:W-:Y:S01]  /*e100*/  FFMA.FTZ R44, R44, UR47, -R0 ;  /* 0x0000002f2c2c7c23 */ /* 0x000fe20008010800 */
[----:B-----5:R-:W-:Y:S01]  /*e110*/  FADD.FTZ R26, R38, R47 ;  /* 0x0000002f261a7221 */ /* 0x020fe20000010000 */
[----:B------:R-:W-:-:S05]  /*e120*/  FADD.FTZ R47, R27, R12 ;  /* 0x0000000c1b2f7221 */ /* 0x000fca0000010000 */
[----:B------:R-:W3:Y:S01]  /*e130*/  MUFU.EX2 R45, R45 ;  /* 0x0000002d002d7308 */ /* 0x000ee20000000800 */
[----:B------:R-:W-:Y:S01]  /*e140*/  F2FP.F16.F32.PACK_AB R12, R6, R5 ;  /* 0x00000005060c723e */ /* 0x000fe200000000ff */
[----:B------:R-:W-:-:S06]  /*e150*/  FADD.FTZ R6, R32, R47 ;  /* 0x0000002f20067221 */ /* 0x000fcc0000010000 */
[----:B------:R-:W-:Y:S01]  /*e160*/  MUFU.EX2 R36, R36 ;  /* 0x0000002400247308 */ /* 0x000fe20000000800 */
[----:B0-----:R-:W-:-:S07]  /*e170*/  FADD.FTZ R5, R41, R26 ;  /* 0x0000001a29057221 */ /* 0x001fce0000010000 */
[----:B------:R-:W0:Y:S01]  /*e180*/  MUFU.EX2 R46, R46 ;  /* 0x0000002e002e7308 */ /* 0x000e220000000800 */
[----:B------:R-:W-:Y:S01]  /*e190*/  F2FP.F16.F32.PACK_AB R14, R21, R14 ;  /* 0x0000000e150e723e */ /* 0x000fe200000000ff */
[----:B-1----:R-:W-:Y:S01]  /*e1a0*/  FADD.FTZ R21, R35, R6 ;  /* 0x0000000623157221 */ /* 0x002fe20000010000 */
[----:B------:R-:W-:-:S05]  /*e1b0*/  F2FP.F16.F32.PACK_AB R29, R20, R71 ;  /* 0x00000047141d723e */ /* 0x000fca00000000ff */
[----:B------:R-:W1:Y:S01]  /*e1c0*/  MUFU.EX2 R9, R44 ;  /* 0x0000002c00097308 */ /* 0x000e620000000800 */
[----:B------:R-:W-:Y:S01]  /*e1d0*/  FFMA.FTZ R20, R51, UR47, -R0 ;  /* 0x0000002f33147c23 */ /* 0x000fe20008010800 */
[----:B------:R-:W-:Y:S01]  /*e1e0*/  F2FP.F16.F32.PACK_AB R28, R33, R30 ;  /* 0x0000001e211c723e */ /* 0x000fe200000000ff */
[----:B--2---:R-:W-:-:S05]  /*e1f0*/  FADD.FTZ R6, R42, R5 ;  /* 0x000000052a067221 */ /* 0x004fca0000010000 */
[----:B------:R-:W2:Y:S01]  /*e200*/  MUFU.EX2 R49, R49 ;  /* 0x0000003100317308 */ /* 0x000ea20000000800 */
[----:B------:R-:W-:Y:S01]  /*e210*/  F2FP.F16.F32.PACK_AB R30, R80, R76 ;  /* 0x0000004c501e723e */ /* 0x000fe200000000ff */
[----:B---3--:R-:W-:-:S06]  /*e220*/  FADD.FTZ R5, R45, R6 ;  /* 0x000000062d057221 */ /* 0x008fcc0000010000 */
[----:B------:R-:W3:Y:S01]  /*e230*/  MUFU.EX2 R50, R50 ;  /* 0x0000003200327308 */ /* 0x000ee20000000800 */
[--C-:B------:R-:W-:Y:S01]  /*e240*/  FFMA.FTZ R52, R52, UR47, -R0.reuse ;  /* 0x0000002f34347c23 */ /* 0x100fe20008010800 */
[----:B------:R4:W-:Y:S06]  /*e250*/  STSM.16.M88.4 [R91], R28 ;  /* 0x0000001c5b007844 */ /* 0x0009ec0000000200 */
[----:B------:R-:W-:Y:S01]  /*e260*/  MUFU.EX2 R11, R11 ;  /* 0x0000000b000b7308 */ /* 0x000fe20000000800 */
[----:B------:R-:W-:Y:S01]  /*e270*/  FFMA.FTZ R39, R55, UR47, -R0 ;  /* 0x0000002f37277c23 */ /* 0x000fe20008010800 */
[----:B0-----:R-:W-:-:S06]  /*e280*/  FADD.FTZ R6, R46, R5 ;  /* 0x000000052e067221 */ /* 0x001fcc0000010000 */
[----:B------:R-:W0:Y:S01]  /*e290*/  MUFU.EX2 R53, R53 ;  /* 0x0000003500357308 */ /* 0x000e220000000800 */
[----:B------:R-:W-:Y:S01]  /*e2a0*/  F2FP.F16.F32.PACK_AB R15, R34, R15 ;  /* 0x0000000f220f723e */ /* 0x000fe200000000ff */
[----:B----4-:R-:W-:Y:S01]  /*e2b0*/  FADD.FTZ R28, R36, R21 ;  /* 0x00000015241c7221 */ /* 0x010fe20000010000 */
[----:B------:R-:W4:Y:S05]  /*e2c0*/  LDL R51, [R1+0x84] ;  /* 0x0000840001337983 */ /* 0x000f2a0000100800 */
[----:B------:R-:W5:Y:S01]  /*e2d0*/  MUFU.EX2 R20, R20 ;  /* 0x0000001400147308 */ /* 0x000f620000000800 */
[----:B-1----:R-:W-:Y:S01]  /*e2e0*/  FADD.FTZ R21, R9, R28 ;  /* 0x0000001c09157221 */ /* 0x002fe20000010000 */
[----:B--2---:R-:W-:-:S06]  /*e2f0*/  FADD.FTZ R5, R49, R6 ;  /* 0x0000000631057221 */ /* 0x004fcc0000010000 */
[----:B------:R-:W1:Y:S01]  /*e300*/  MUFU.EX2 R54, R54 ;  /* 0x0000003600367308 */ /* 0x000e620000000800 */
[----:B------:R-:W-:Y:S01]  /*e310*/  FADD.FTZ R28, R10, R21 ;  /* 0x000000150a1c7221 */ /* 0x000fe20000010000 */
[----:B---3--:R-:W-:-:S06]  /*e320*/  FADD.FTZ R6, R50, R5 ;  /* 0x0000000532067221 */ /* 0x008fcc0000010000 */
[----:B------:R-:W2:Y:S01]  /*e330*/  MUFU.EX2 R33, R52 ;  /* 0x0000003400217308 */ /* 0x000ea20000000800 */
[----:B------:R3:W-:Y:S07]  /*e340*/  STSM.16.M88.4 [R89], R12 ;  /* 0x0000000c59007844 */ /* 0x0007ee0000000200 */
[----:B------:R-:W2:Y:S01]  /*e350*/  MUFU.EX2 R57, R57 ;  /* 0x0000003900397308 */ /* 0x000ea20000000800 */
[----:B0-----:R-:W-:-:S07]  /*e360*/  FADD.FTZ R5, R53, R6 ;  /* 0x0000000635057221 */ /* 0x001fce0000010000 */
[----:B------:R-:W-:Y:S01]  /*e370*/  MUFU.EX2 R58, R58 ;  /* 0x0000003a003a7308 */ /* 0x000fe20000000800 */
[----:B---3--:R-:W-:Y:S01]  /*e380*/  F2FP.F16.F32.PACK_AB R12, R9, R36 ;  /* 0x00000024090c723e */ /* 0x008fe200000000ff */
[----:B------:R-:W-:-:S06]  /*e390*/  FADD.FTZ R9, R11, R28 ;  /* 0x0000001c0b097221 */ /* 0x000fcc0000010000 */
[----:B------:R-:W0:Y:S01]  /*e3a0*/  MUFU.EX2 R39, R39 ;  /* 0x0000002700277308 */ /* 0x000e220000000800 */
[----:B------:R-:W-:Y:S01]  /*e3b0*/  F2FP.F16.F32.PACK_AB R14, R11, R10 ;  /* 0x0000000a0b0e723e */ /* 0x000fe200000000ff */
[----:B-----5:R-:W-:Y:S01]  /*e3c0*/  FADD.FTZ R10, R20, R9 ;  /* 0x00000009140a7221 */ /* 0x020fe20000010000 */
[----:B-1----:R-:W-:-:S05]  /*e3d0*/  FADD.FTZ R6, R54, R5 ;  /* 0x0000000536067221 */ /* 0x002fca0000010000 */
[----:B------:R-:W1:Y:S01]  /*e3e0*/  MUFU.EX2 R61, R61 ;  /* 0x0000003d003d7308 */ /* 0x000e620000000800 */
[----:B--2---:R-:W-:Y:S01]  /*e3f0*/  FADD.FTZ R10, R33, R10 ;  /* 0x0000000a210a7221 */ /* 0x004fe20000010000 */
[----:B------:R-:W-:-:S06]  /*e400*/  FADD.FTZ R9, R57, R6 ;  /* 0x0000000639097221 */ /* 0x000fcc0000010000 */
[----:B------:R-:W2:Y:S01]  /*e410*/  MUFU.EX2 R62, R62 ;  /* 0x0000003e003e7308 */ /* 0x000ea20000000800 */
[----:B0-----:R-:W-:Y:S01]  /*e420*/  FADD.FTZ R5, R39, R10 ;  /* 0x0000000a27057221 */ /* 0x001fe20000010000 */
[----:B------:R-:W-:-:S06]  /*e430*/  FADD.FTZ R10, R58, R9 ;  /* 0x000000093a0a7221 */ /* 0x000fcc0000010000 */
[----:B------:R-:W0:Y:S01]  /*e440*/  MUFU.EX2 R65, R65 ;  /* 0x0000004100417308 */ /* 0x000e220000000800 */
[----:B-1----:R-:W-:Y:S01]  /*e450*/  FADD.FTZ R11, R61, R10 ;  /* 0x0000000a3d0b7221 */ /* 0x002fe20000010000 */
[--C-:B------:R-:W-:Y:S01]  /*e460*/  FFMA.FTZ R56, R56, UR47, -R0.reuse ;  /* 0x0000002f38387c23 */ /* 0x100fe20008010800 */
[--C-:B------:R-:W-:Y:S01]  /*e470*/  FFMA.FTZ R59, R59, UR47, -R0.reuse ;  /* 0x0000002f3b3b7c23 */ /* 0x100fe20008010800 */
[--C-:B------:R-:W-:Y:S01]  /*e480*/  FFMA.FTZ R44, R60, UR47, -R0.reuse ;  /* 0x0000002f3c2c7c23 */ /* 0x100fe20008010800 */
[--C-:B------:R-:W-:Y:S01]  /*e490*/  FFMA.FTZ R43, R4, UR47, -R0.reuse ;  /* 0x0000002f042b7c23 */ /* 0x100fe20008010800 */
[--C-:B------:R-:W-:Y:S01]  /*e4a0*/  FFMA.FTZ R63, R63, UR47, -R0.reuse ;  /* 0x0000002f3f3f7c23 */ /* 0x100fe20008010800 */
[----:B------:R-:W1:Y:S01]  /*e4b0*/  @P5 LDC R21, c[0x0][0x44c] ;  /* 0x00011300ff155b82 */ /* 0x000e620000000800 */
[----:B--2---:R-:W-:Y:S01]  /*e4c0*/  FADD.FTZ R10, R62, R11 ;  /* 0x0000000b3e0a7221 */ /* 0x004fe20000010000 */
[--C-:B------:R-:W-:Y:S01]  /*e4d0*/  FFMA.FTZ R64, R64, UR47, -R0.reuse ;  /* 0x0000002f40407c23 */ /* 0x100fe20008010800 */
[----:B------:R-:W-:-:S05]  /*e4e0*/  FFMA.FTZ R68, R68, UR47, -R0 ;  /* 0x0000002f44447c23 */ /* 0x000fca0008010800 */
[----:B------:R-:W2:Y:S01]  /*e4f0*/  @P5 LDC R28, c[0x0][0x450] ;  /* 0x00011400ff1c5b82 */ /* 0x000ea20000000800 */
[----:B0-----:R-:W-:Y:S02]  /*e500*/  FADD.FTZ R11, R65, R10 ;  /* 0x0000000a410b7221 */ /* 0x001fe40000010000 */
[----:B------:R-:W3:Y:S01]  /*e510*/  LDL R10, [R1+0x8c] ;  /* 0x00008c00010a7983 */ /* 0x000ee20000100800 */
[----:B------:R-:W0:Y:S01]  /*e520*/  MUFU.EX2 R40, R56 ;  /* 0x0000003800287308 */ /* 0x000e220000000800 */
[----:B------:R-:W-:-:S07]  /*e530*/  FFMA.FTZ R4, R3, UR47, -R0 ;  /* 0x0000002f03047c23 */ /* 0x000fce0008010800 */
[----:B------:R-:W5:Y:S08]  /*e540*/  MUFU.EX2 R3, R59 ;  /* 0x0000003b00037308 */ /* 0x000f700000000800 */
[----:B------:R-:W1:Y:S01]  /*e550*/  MUFU.EX2 R44, R44 ;  /* 0x0000002c002c7308 */ /* 0x000e620000000800 */
[----:B0-----:R-:W-:-:S07]  /*e560*/  FADD.FTZ R6, R40, R5 ;  /* 0x0000000528067221 */ /* 0x001fce0000010000 */
[----:B------:R-:W0:Y:S01]  /*e570*/  MUFU.EX2 R63, R63 ;  /* 0x0000003f003f7308 */ /* 0x000e220000000800 */
[----:B-----5:R-:W-:-:S07]  /*e580*/  FADD.FTZ R9, R3, R6 ;  /* 0x0000000603097221 */ /* 0x020fce0000010000 */
[----:B------:R-:W5:Y:S01]  /*e590*/  MUFU.EX2 R64, R64 ;  /* 0x0000004000407308 */ /* 0x000f620000000800 */
[----:B------:R-:W-:Y:S01]  /*e5a0*/  FFMA.FTZ R0, R69, UR47, -R0 ;  /* 0x0000002f45007c23 */ /* 0x000fe20008010800 */
[----:B-1----:R-:W-:-:S06]  /*e5b0*/  FADD.FTZ R6, R44, R9 ;  /* 0x000000092c067221 */ /* 0x002fcc0000010000 */
[----:B------:R-:W1:Y:S01]  /*e5c0*/  MUFU.EX2 R68, R68 ;  /* 0x0000004400447308 */ /* 0x000e620000000800 */
[----:B------:R-:W-:Y:S01]  /*e5d0*/  F2FP.F16.F32.PACK_AB R24, R27, R24 ;  /* 0x000000181b18723e */ /* 0x000fe200000000ff */
[----:B0-----:R-:W-:-:S06]  /*e5e0*/  FADD.FTZ R9, R63, R6 ;  /* 0x000000063f097221 */ /* 0x001fcc0000010000 */
[----:B------:R-:W0:Y:S01]  /*e5f0*/  MUFU.EX2 R43, R43 ;  /* 0x0000002b002b7308 */ /* 0x000e220000000800 */
[----:B------:R-:W-:Y:S02]  /*e600*/  F2FP.F16.F32.PACK_AB R25, R38, R37 ;  /* 0x000000252619723e */ /* 0x000fe400000000ff */
[----:B------:R-:W-:-:S05]  /*e610*/  F2FP.F16.F32.PACK_AB R26, R35, R32 ;  /* 0x00000020231a723e */ /* 0x000fca00000000ff */
[----:B------:R-:W0:Y:S01]  /*e620*/  MUFU.EX2 R66, R66 ;  /* 0x0000004200427308 */ /* 0x000e220000000800 */
[----:B------:R-:W-:Y:S01]  /*e630*/  F2FP.F16.F32.PACK_AB R27, R42, R41 ;  /* 0x000000292a1b723e */ /* 0x000fe200000000ff */
[----:B------:R-:W-:-:S06]  /*e640*/  @P5 IMAD.HI.U32 R21, R90, R21, RZ ;  /* 0x000000155a155227 */ /* 0x000fcc00078e00ff */
[----:B------:R-:W0:Y:S01]  /*e650*/  MUFU.EX2 R67, R67 ;  /* 0x0000004300437308 */ /* 0x000e220000000800 */
[----:B-----5:R-:W-:-:S07]  /*e660*/  FADD.FTZ R9, R64, R9 ;  /* 0x0000000940097221 */ /* 0x020fce0000010000 */
[----:B------:R-:W5:Y:S01]  /*e670*/  MUFU.EX2 R79, R79 ;  /* 0x0000004f004f7308 */ /* 0x000f620000000800 */
[----:B------:R-:W-:-:S07]  /*e680*/  F2FP.F16.F32.PACK_AB R13, R46, R45 ;  /* 0x0000002d2e0d723e */ /* 0x000fce00000000ff */
[----:B------:R-:W-:Y:S01]  /*e690*/  MUFU.EX2 R73, R73 ;  /* 0x0000004900497308 */ /* 0x000fe20000000800 */
[----:B------:R-:W-:-:S07]  /*e6a0*/  F2FP.F16.F32.PACK_AB R15, R50, R49 ;  /* 0x00000031320f723e */ /* 0x000fce00000000ff */
[----:B------:R-:W-:Y:S08]  /*e6b0*/  MUFU.EX2 R4, R4 ;  /* 0x0000000400047308 */ /* 0x000ff00000000800 */
[----:B------:R5:W4:Y:S08]  /*e6c0*/  MUFU.EX2 R5, R0 ;  /* 0x0000000000057308 */ /* 0x000b300000000800 */
[----:B------:R-:W4:Y:S01]  /*e6d0*/  MUFU.EX2 R72, R72 ;  /* 0x0000004800487308 */ /* 0x000f220000000800 */
[----:B------:R2:W-:Y:S01]  /*e6e0*/  STSM.16.M88.4 [R88], R24 ;  /* 0x0000001858007844 */ /* 0x0005e20000000200 */
[----:B-1----:R-:W-:-:S03]  /*e6f0*/  FADD.FTZ R6, R68, R9 ;  /* 0x0000000944067221 */ /* 0x002fc60000010000 */
[----:B------:R1:W-:Y:S01]  /*e700*/  STSM.16.M88.4 [R157+0x27800], R12 ;  /* 0x0278000c9d007844 */ /* 0x0003e20000000200 */
[----:B--2---:R-:W-:Y:S01]  /*e710*/  F2FP.F16.F32.PACK_AB R24, R33, R20 ;  /* 0x000000142118723e */ /* 0x004fe200000000ff */
[----:B------:R-:W-:Y:S01]  /*e720*/  IMAD.MOV.U32 R20, RZ, RZ, R90 ;  /* 0x000000ffff147224 */ /* 0x000fe200078e005a */
[----:B------:R-:W-:Y:S02]  /*e730*/  F2FP.F16.F32.PACK_AB R25, R54, R53 ;  /* 0x000000353619723e */ /* 0x000fe400000000ff */
[----:B------:R-:W-:Y:S02]  /*e740*/  F2FP.F16.F32.PACK_AB R26, R40, R39 ;  /* 0x00000027281a723e */ /* 0x000fe400000000ff */
[----:B------:R-:W-:Y:S02]  /*e750*/  F2FP.F16.F32.PACK_AB R27, R58, R57 ;  /* 0x000000393a1b723e */ /* 0x000fe400000000ff */
[----:B------:R-:W-:Y:S02]  /*e760*/  @P5 SHF.R.U32.HI R20, RZ, R28, R21 ;  /* 0x0000001cff145219 */ /* 0x000fe40000011615 */
[----:B-1----:R-:W-:Y:S01]  /*e770*/  F2FP.F16.F32.PACK_AB R12, R44, R3 ;  /* 0x000000032c0c723e */ /* 0x002fe200000000ff */
[----:B0-----:R-:W-:Y:S01]  /*e780*/  FADD.FTZ R3, R43, R6 ;  /* 0x000000062b037221 */ /* 0x001fe20000010000 */
[----:B------:R-:W-:-:S02]  /*e790*/  IADD3 R6, R20, R148, -R147 ;  /* 0x0000009414067210 */ /* 0x000fc40007ffe893 */
[----:B------:R-:W-:Y:S02]  /*e7a0*/  F2FP.F16.F32.PACK_AB R13, R62, R61 ;  /* 0x0000003d3e0d723e */ /* 0x000fe400000000ff */
[----:B------:R-:W-:Y:S02]  /*e7b0*/  F2FP.F16.F32.PACK_AB R14, R64, R63 ;  /* 0x0000003f400e723e */ /* 0x000fe400000000ff */
[----:B------:R-:W-:Y:S02]  /*e7c0*/  F2FP.F16.F32.PACK_AB R15, R66, R65 ;  /* 0x00000041420f723e */ /* 0x000fe400000000ff */
[----:B------:R-:W-:-:S04]  /*e7d0*/  SHF.R.S32.HI R9, RZ, 0x1f, R6 ;  /* 0x0000001fff097819 */ /* 0x000fc80000011406 */
[----:B------:R-:W-:-:S04]  /*e7e0*/  LEA.HI R9, R9, R6, RZ, 0x7 ;  /* 0x0000000609097211 */ /* 0x000fc800078f38ff */
[----:B------:R-:W-:Y:S01]  /*e7f0*/  SHF.R.S32.HI R9, RZ, 0x7, R9 ;  /* 0x00000007ff097819 */ /* 0x000fe20000011409 */
[----:B-----5:R-:W-:-:S04]  /*e800*/  FADD.FTZ R0, R66, R11 ;  /* 0x0000000b42007221 */ /* 0x020fc80000010000 */
[----:B------:R-:W-:-:S04]  /*e810*/  FADD.FTZ R0, R67, R0 ;  /* 0x0000000043007221 */ /* 0x000fc80000010000 */
[----:B------:R-:W-:Y:S01]  /*e820*/  FADD.FTZ R0, R79, R0 ;  /* 0x000000004f007221 */ /* 0x000fe20000010000 */
[----:B------:R-:W-:Y:S02]  /*e830*/  @P5 LOP3.LUT R22, R22, 0x1, RZ, 0xfc, !PT ;  /* 0x0000000116165812 */ /* 0x000fe400078efcff */
        /* <DEDUP_REMOVED lines=18> */
[----:B----4-:R0:W-:Y:S04]  /*e960*/  STSM.16.M88.4 [R51], R24 ;  /* 0x0000001833007844 */ /* 0x0101e80000000200 */
[----:B------:R-:W-:Y:S01]  /*e970*/  STSM.16.M88.4 [R89+0x6000], R12 ;  /* 0x0060000c59007844 */ /* 0x000fe20000000200 */
[----:B0-----:R-:W-:Y:S02]  /*e980*/  F2FP.F16.F32.PACK_AB R24, R43, R68 ;  /* 0x000000442b18723e */ /* 0x001fe400000000ff */
[----:B------:R-:W-:Y:S02]  /*e990*/  F2FP.F16.F32.PACK_AB R25, R79, R67 ;  /* 0x000000434f19723e */ /* 0x000fe400000000ff */
[----:B------:R-:W-:-:S02]  /*e9a0*/  F2FP.F16.F32.PACK_AB R26, R5, R4 ;  /* 0x00000004051a723e */ /* 0x000fc400000000ff */
[----:B------:R-:W-:Y:S01]  /*e9b0*/  F2FP.F16.F32.PACK_AB R27, R72, R73 ;  /* 0x00000049481b723e */ /* 0x000fe200000000ff */
[----:B------:R-:W-:-:S04]  /*e9c0*/  FADD.FTZ R4, R4, R3 ;  /* 0x0000000304047221 */ /* 0x000fc80000010000 */
[----:B------:R0:W-:Y:S01]  /*e9d0*/  STSM.16.M88.4 [R88+0x6000], R24 ;  /* 0x0060001858007844 */ /* 0x0001e20000000200 */
[----:B------:R1:W-:Y:S06]  /*e9e0*/  MEMBAR.ALL.CTA ;  /* 0x0000000000007992 */ /* 0x0003ec0000008000 */
[----:B-1----:R-:W1:Y:S01]  /*e9f0*/  FENCE.VIEW.ASYNC.S ;  /* 0x00000000000073c6 */ /* 0x002e620000000000 */
[----:B------:R-:W-:Y:S01]  /*ea00*/  FADD.FTZ R3, R5, R4 ;  /* 0x0000000405037221 */ /* 0x000fe20000010000 */
[----:B------:R-:W-:Y:S02]  /*ea10*/  VIADD R4, R94, 0xfffffffe ;  /* 0xfffffffe5e047836 */ /* 0x000fe40000000000 */
[----:B------:R-:W-:Y:S01]  /*ea20*/  FADD.FTZ R73, R73, R0 ;  /* 0x0000000049497221 */ /* 0x000fe20000010000 */
[----:B------:R-:W-:-:S02]  /*ea30*/  CS2R R98, SRZ ;  /* 0x0000000000627805 */ /* 0x000fc4000001ff00 */
[----:B------:R-:W-:Y:S02]  /*ea40*/  CS2R R96, SRZ ;  /* 0x0000000000607805 */ /* 0x000fe4000001ff00 */
[----:B------:R-:W-:Y:S01]  /*ea50*/  CS2R R94, SRZ ;  /* 0x00000000005e7805 */ /* 0x000fe2000001ff00 */
[----:B------:R-:W-:Y:S01]  /*ea60*/  FADD.FTZ R0, R72, R73 ;  /* 0x0000004948007221 */ /* 0x000fe20000010000 */
[----:B------:R-:W-:Y:S02]  /*ea70*/  CS2R R92, SRZ ;  /* 0x00000000005c7805 */ /* 0x000fe4000001ff00 */
[----:B------:R-:W-:Y:S02]  /*ea80*/  CS2R R90, SRZ ;  /* 0x00000000005a7805 */ /* 0x000fe4000001ff00 */
[----:B0-----:R-:W-:Y:S02]  /*ea90*/  CS2R R88, SRZ ;  /* 0x0000000000587805 */ /* 0x001fe4000001ff00 */
[----:B---3--:R-:W-:-:S04]  /*eaa0*/  VIMNMX R146, R10, R9, !PT ;  /* 0x000000090a927248 */ /* 0x008fc80007fe0100 */
[----:B------:R-:W-:Y:S01]  /*eab0*/  ISETP.GE.AND P1, PT, R4, R146, PT ;  /* 0x000000920400720c */ /* 0x000fe20003f26270 */
[----:B-1----:R-:W-:-:S12]  /*eac0*/  NOP ;  /* 0x0000000000007918 */ /* 0x002fd80000000000 */
[----:B------:R-:W-:Y:S05]  /*ead0*/  @!P1 BRA `(.L_x_2441) ;  /* 0x00000034009c9947 */ /* 0x000fea0003800000 */
[----:B------:R-:W-:Y:S01]  /*eae0*/  IMAD.MOV.U32 R6, RZ, RZ, R8 ;  /* 0x000000ffff067224 */ /* 0x000fe200078e0008 */
[----:B------:R-:W-:Y:S01]  /*eaf0*/  MOV R10, R139 ;  /* 0x0000008b000a7202 */ /* 0x000fe20000000f00 */
[----:B------:R-:W-:Y:S02]  /*eb00*/  IMAD.MOV.U32 R9, RZ, RZ, R7 ;  /* 0x000000ffff097224 */ /* 0x000fe400078e0007 */
[----:B------:R-:W-:Y:S02]  /*eb10*/  IMAD.MOV.U32 R5, RZ, RZ, R19 ;  /* 0x000000ffff057224 */ /* 0x000fe400078e0013 */
[----:B------:R-:W-:-:S07]  /*eb20*/  IMAD.MOV.U32 R135, RZ, RZ, RZ ;  /* 0x000000ffff877224 */ /* 0x000fce00078e00ff */
.L_x_2453:
[----:B--2---:R-:W2:Y:S01]  /*eb30*/  LDL R7, [R1+0x60] ;  /* 0x0000600001077983 */ /* 0x004ea20000100800 */
        /* <DEDUP_REMOVED lines=8> */
.L_x_2443:
[----:B------:R-:W-:Y:S01]  /*ebc0*/  VIADD R7, R5, 0x1 ;  /* 0x0000000105077836 */ /* 0x000fe20000000000 */
[----:B------:R-:W-:-:S04]  /*ebd0*/  SHF.L.U32 R8, R139, 0x1f, RZ ;  /* 0x0000001f8b087819 */ /* 0x000fc800000006ff */
[----:B------:R-:W-:-:S04]  /*ebe0*/  ISETP.NE.AND P2, PT, R7, 0x2, PT ;  /* 0x000000020700780c */ /* 0x000fc80003f45270 */
[----:B------:R-:W-:-:S05]  /*ebf0*/  SEL R7, R7, RZ, P2 ;  /* 0x000000ff07077207 */ /* 0x000fca0001000000 */
[----:B------:R-:W-:-:S04]  /*ec00*/  IMAD R7, R7, 0x8, R2 ;  /* 0x0000000807077824 */ /* 0x000fc800078e0202 */
[----:B------:R0:W1:Y:S01]  /*ec10*/  SYNCS.PHASECHK.TRANS64.TRYWAIT P2, [R7+URZ+0x2d830], R8 ;  /* 0x02d83008070075a7 */ /* 0x000062000804017f */
[----:B------:R-:W-:Y:S05]  /*ec20*/  @!P0 BRA `(.L_x_2444) ;  /* 0x0000000000048947 */ /* 0x000fea0003800000 */
[----:B------:R-:W-:Y:S01]  /*ec30*/  BPT.TRAP 0x1 ;  /* 0x000000040000795c */ /* 0x000fe20000300000 */
.L_x_2444:
[----:B------:R-:W-:Y:S04]  /*ec40*/  BSSY B0, `(.L_x_2442) ;  /* 0x0000004000007945 */ /* 0x000fe80003800000 */
[----:B-1----:R-:W-:Y:S05]  /*ec50*/  @P2 BRA `(.L_x_2445) ;  /* 0x0000000000082947 */ /* 0x002fea0003800000 */
[----:B------:R-:W1:Y:S02]  /*ec60*/  SYNCS.PHASECHK.TRANS64.TRYWAIT P2, [R7+URZ+0x2d830], R8 ;  /* 0x02d83008070075a7 */ /* 0x000e64000804017f */
[----:B-1----:R-:W-:Y:S05]  /*ec70*/  @!P2 BRA `(.L_x_2446) ;  /* 0x0000011c00eca947 */ /* 0x002fea0003800000 */
.L_x_2445:
[----:B------:R-:W-:Y:S05]  /*ec80*/  BSYNC B0 ;  /* 0x0000000000007941 */ /* 0x000fea0003800000 */
.L_x_2442:
[----:B01----:R-:W2:Y:S04]  /*ec90*/  LDL R8, [R1+0x64] ;  /* 0x0000640001087983 */ /* 0x003ea80000100800 */
[----:B------:R-:W3:Y:S04]  /*eca0*/  LDL.64 R26, [R1] ;  /* 0x00000000011a7983 */ /* 0x000ee80000100a00 */
[----:B------:R-:W4:Y:S04]  /*ecb0*/  LDL.64 R154, [R1+0x30] ;  /* 0x00003000019a7983 */ /* 0x000f280000100a00 */
[----:B------:R-:W5:Y:S01]  /*ecc0*/  LDL.64 R152, [R1+0x28] ;  /* 0x0000280001987983 */ /* 0x000f620000100a00 */
[----:B------:R-:W0:Y:S01]  /*ecd0*/  S2R R7, SR_TID.X ;  /* 0x0000000000077919 */ /* 0x000e220000002100 */
[----:B------:R-:W-:Y:S01]  /*ece0*/  VIADD R19, R5, 0x1 ;  /* 0x0000000105137836 */ /* 0x000fe20000000000 */
[----:B------:R-:W-:Y:S05]  /*ecf0*/  WARPSYNC.ALL ;  /* 0x0000000000007948 */ /* 0x000fea0003800000 */
[C---:B------:R-:W-:Y:S01]  /*ed00*/  ISETP.NE.AND P2, PT, R19.reuse, 0x2, PT ;  /* 0x000000021300780c */ /* 0x040fe20003f45270 */
[----:B------:R-:W-:Y:S01]  /*ed10*/  IMAD.MOV.U32 R13, RZ, RZ, -0x7fffffe0 ;  /* 0x80000020ff0d7424 */ /* 0x000fe200078e00ff */
[----:B------:R-:W5:Y:S02]  /*ed20*/  LDL.64 R144, [R1+0x20] ;  /* 0x0000200001907983 */ /* 0x000f640000100a00 */
[----:B------:R-:W-:-:S02]  /*ed30*/  SEL R19, R19, RZ, P2 ;  /* 0x000000ff13137207 */ /* 0x000fc40001000000 */
[----:B------:R-:W5:Y:S04]  /*ed40*/  LDL.64 R142, [R1+0x18] ;  /* 0x00001800018e7983 */ /* 0x000f680000100a00 */
[----:B------:R-:W5:Y:S01]  /*ed50*/  LDL.64 R140, [R1+0x10] ;  /* 0x00001000018c7983 */ /* 0x000f620000100a00 */
[----:B0-----:R-:W-:-:S04]  /*ed60*/  SHF.R.U32.HI R7, RZ, 0x7, R7 ;  /* 0x00000007ff077819 */ /* 0x001fc80000011607 */
[----:B------:R-:W-:Y:S01]  /*ed70*/  IADD3 R7, R7, 0x8, RZ ;  /* 0x0000000807077810 */ /* 0x000fe20007ffe0ff */
[----:B------:R-:W-:Y:S01]  /*ed80*/  IMAD.MOV.U32 R25, RZ, RZ, -0x7fffffe0 ;  /* 0x80000020ff197424 */ /* 0x000fe200078e00ff */
[----:B------:R-:W-:-:S04]  /*ed90*/  R2UR UR7, R13 ;  /* 0x000000000d0772ca */ /* 0x000fc800000e0000 */
[----:B------:R-:W-:Y:S01]  /*eda0*/  R2UR UR23, R25 ;  /* 0x00000000191772ca */ /* 0x000fe200000e0000 */
[----:B------:R-:W-:-:S05]  /*edb0*/  IMAD.MOV.U32 R21, RZ, RZ, -0x7fffffe0 ;  /* 0x80000020ff157424 */ /* 0x000fca00078e00ff */
[----:B------:R-:W-:Y:S01]  /*edc0*/  R2UR UR11, R21 ;  /* 0x00000000150b72ca */ /* 0x000fe200000e0000 */
[----:B------:R0:W-:Y:S01]  /*edd0*/  BAR.SYNC.DEFER_BLOCKING R7, 0x100 ;  /* 0x000400070000751d */ /* 0x0001e20000010000 */
[----:B------:R-:W-:Y:S02]  /*ede0*/  IMAD.MOV.U32 R15, RZ, RZ, -0x7fffffe0 ;  /* 0x80000020ff0f7424 */ /* 0x000fe400078e00ff */
[----:B--2---:R-:W-:Y:S01]  /*edf0*/  IMAD R12, R19, 0x600, R8 ;  /* 0x00000600130c7824 */ /* 0x004fe200078e0208 */
[----:B---3--:R-:W-:-:S04]  /*ee00*/  R2UR UR4, R26 ;  /* 0x000000001a0472ca */ /* 0x008fc800000e0000 */
[C---:B------:R-:W-:Y:S02]  /*ee10*/  R2UR UR6, R12.reuse ;  /* 0x000000000c0672ca */ /* 0x040fe400000e0000 */
[----:B------:R-:W-:Y:S02]  /*ee20*/  R2UR UR5, R27 ;  /* 0x000000001b0572ca */ /* 0x000fe400000e0000 */
[----:B------:R-:W-:-:S04]  /*ee30*/  IADD3 R24, R12, 0x400, RZ ;  /* 0x000004000c187810 */ /* 0x000fc80007ffe0ff */
[----:B------:R-:W-:Y:S02]  /*ee40*/  R2UR UR22, R24 ;  /* 0x00000000181672ca */ /* 0x000fe400000e0000 */
[----:B------:R-:W-:-:S06]  /*ee50*/  WARPGROUP.ARRIVE ;  /* 0x00000000000079c5 */ /* 0x000fcc0000000000 */
        /* <DEDUP_REMOVED lines=41> */
.L_x_2448:
[----:B------:R-:W-:Y:S01]  /*f0f0*/  SHF.L.U32 R7, R10, 0x1f, RZ ;  /* 0x0000001f0a077819 */ /* 0x000fe200000006ff */
[----:B------:R-:W-:-:S04]  /*f100*/  IMAD R8, R5, 0x8, R2 ;  /* 0x0000000805087824 */ /* 0x000fc800078e0202 */
[----:B------:R0:W1:Y:S01]  /*f110*/  SYNCS.PHASECHK.TRANS64.TRYWAIT P1, [R8+URZ+0x2d850], R7 ;  /* 0x02d85007080075a7 */ /* 0x000062000802017f */
[----:B------:R-:W-:Y:S05]  /*f120*/  @!P0 BRA `(.L_x_2449) ;  /* 0x0000000000048947 */ /* 0x000fea0003800000 */
[----:B------:R-:W-:Y:S01]  /*f130*/  BPT.TRAP 0x1 ;  /* 0x000000040000795c */ /* 0x000fe20000300000 */
.L_x_2449:
[----:B-1----:R-:W-:Y:S05]  /*f140*/  @P1 BRA `(.L_x_2447) ;  /* 0x0000000000081947 */ /* 0x002fea0003800000 */
[----:B------:R-:W1:Y:S02]  /*f150*/  SYNCS.PHASECHK.TRANS64.TRYWAIT P1, [R8+URZ+0x2d850], R7 ;  /* 0x02d85007080075a7 */ /* 0x000e64000802017f */
[----:B-1----:R-:W-:Y:S05]  /*f160*/  @!P1 BRA `(.L_x_2450) ;  /* 0x0000011800c49947 */ /* 0x002fea0003800000 */
.L_x_2447:
        /* <DEDUP_REMOVED lines=33> */
[----:B------:R-:W-:Y:S02]  /*f380*/  R2UR UR22, R12 ;  /* 0x000000000c1672ca */ /* 0x000fe400000e0000 */
[----:B------:R-:W-:Y:S02]  /*f390*/  IADD3 R12, R10, 0x140, RZ ;  /* 0x000001400a0c7810 */ /* 0x000fe40007ffe0ff */
[----:B------:R-:W-:Y:S01]  /*f3a0*/  R2UR UR13, R13 ;  /* 0x000000000d0d72ca */ /* 0x000fe200000e0000 */
[----:B------:R-:W-:Y:S01]  /*f3b0*/  IMAD.MOV.U32 R13, RZ, RZ, 0x40000040 ;  /* 0x40000040ff0d7424 */ /* 0x000fe200078e00ff */
[----:B------:R-:W-:Y:S01]  /*f3c0*/  R2UR UR26, R12 ;  /* 0x000000000c1a72ca */ /* 0x000fe200000e0000 */
[C---:B------:R-:W-:Y:S02]  /*f3d0*/  VIADD R12, R10.reuse, 0x180 ;  /* 0x000001800a0c7836 */ /* 0x040fe40000000000 */
[----:B------:R-:W-:Y:S01]  /*f3e0*/  VIADD R10, R10, 0x1c0 ;  /* 0x000001c00a0a7836 */ /* 0x000fe20000000000 */
[----:B------:R-:W-:Y:S01]  /*f3f0*/  R2UR UR17, R13 ;  /* 0x000000000d1172ca */ /* 0x000fe200000e0000 */
[----:B------:R-:W-:Y:S01]  /*f400*/  IMAD.MOV.U32 R13, RZ, RZ, 0x40000040 ;  /* 0x40000040ff0d7424 */ /* 0x000fe200078e00ff */
[----:B------:R-:W-:-:S02]  /*f410*/  R2UR UR30, R12 ;  /* 0x000000000c1e72ca */ /* 0x000fc400000e0000 */
        /* <DEDUP_REMOVED lines=23> */
[----:B------:R-:W-:Y:S01]  /*f590*/  VIADD R10, R10, 0x606 ;  /* 0x000006060a0a7836 */ /* 0x000fe20000000000 */
[----:B------:R-:W-:-:S02]  /*f5a0*/  IADD3 R7, R7, 0x9, RZ ;  /* 0x0000000907077810 */ /* 0x000fc40007ffe0ff */
[----:B------:R-:W-:Y:S02]  /*f5b0*/  R2UR UR28, R12 ;  /* 0x000000000c1c72ca */ /* 0x000fe400000e0000 */
        /* <DEDUP_REMOVED lines=27> */
.L_x_2451:
[----:B------:R-:W2:Y:S04]  /*f770*/  LDL R11, [R1+0x88] ;  /* 0x00008800010b7983 */ /* 0x000ea80000100800 */
[----:B------:R-:W2:Y:S01]  /*f780*/  LDL R10, [R1+0x98] ;  /* 0x00009800010a7983 */ /* 0x000ea20000100800 */
[----:B------:R-:W-:-:S03]  /*f790*/  ISETP.NE.AND P1, PT, R150, 0x1, PT ;  /* 0x000000019600780c */ /* 0x000fc60003f25270 */
[----:B------:R-:W3:Y:S10]  /*f7a0*/  LDL R141, [R1+0x90] ;  /* 0x00009000018d7983 */ /* 0x000ef40000100800 */
[----:B------:R-:W1:Y:S08]  /*f7b0*/  @P1 LDC R8, c[0x0][0x44c] ;  /* 0x00011300ff081b82 */ /* 0x000e700000000800 */
[----:B0-----:R-:W0:Y:S01]  /*f7c0*/  @P1 LDC R7, c[0x0][0x450] ;  /* 0x00011400ff071b82 */ /* 0x001e220000000800 */
[----:B------:R-:W-:Y:S01]  /*f7d0*/  FMUL.FTZ R142, R30, UR46 ;  /* 0x0000002e1e8e7c20 */ /* 0x000fe20008410000 */
[----:B------:R-:W-:Y:S01]  /*f7e0*/  FMUL.FTZ R30, R33, UR46 ;  /* 0x0000002e211e7c20 */ /* 0x000fe20008410000 */
[----:B------:R-:W-:Y:S01]  /*f7f0*/  FMUL.FTZ R33, R36, UR46 ;  /* 0x0000002e24217c20 */ /* 0x000fe20008410000 */
[----:B------:R-:W-:Y:S01]  /*f800*/  FMUL.FTZ R14, R38, UR46 ;  /* 0x0000002e260e7c20 */ /* 0x000fe20008410000 */
[----:B------:R-:W-:-:S02]  /*f810*/  IMAD.MOV.U32 R38, RZ, RZ, -0x80 ;  /* 0xffffff80ff267424 */ /* 0x000fc400078e00ff */
[----:B------:R-:W-:Y:S02]  /*f820*/  FMUL.FTZ R13, R29, UR46 ;  /* 0x0000002e1d0d7c20 */ /* 0x000fe40008410000 */
[----:B------:R-:W-:-:S04]  /*f830*/  IMAD R38, R4, R38, 0x1 ;  /* 0x0000000104267424 */ /* 0x000fc800078e0226 */
        /* <DEDUP_REMOVED lines=12> */
[----:B------:R-:W-:Y:S01]  /*f900*/  FMUL.FTZ R20, R46, UR46 ;  /* 0x0000002e2e147c20 */ /* 0x000fe20008410000 */
[----:B------:R-:W-:Y:S01]  /*f910*/  FMUL.FTZ R59, R61, UR46 ;  /* 0x0000002e3d3b7c20 */ /* 0x000fe20008410000 */
[----:B------:R-:W-:Y:S01]  /*f920*/  FMUL.FTZ R46, R74, UR46 ;  /* 0x0000002e4a2e7c20 */ /* 0x000fe20008410000 */
[----:B------:R-:W-:Y:S01]  /*f930*/  FMUL.FTZ R74, R77, UR46 ;  /* 0x0000002e4d4a7c20 */ /* 0x000fe20008410000 */
[----:B------:R-:W-:-:S03]  /*f940*/  FMUL.FTZ R144, R27, UR46 ;  /* 0x0000002e1b907c20 */ /* 0x000fc60008410000 */
        /* <DEDUP_REMOVED lines=11> */
[----:B------:R-:W-:Y:S08]  /*fa00*/  MUFU.TANH R59, R59 ;  /* 0x0000003b003b7308 */ /* 0x000ff00000002400 */
[----:B------:R-:W-:Y:S08]  /*fa10*/  MUFU.TANH R66, R66 ;  /* 0x0000004200427308 */ /* 0x000ff00000002400 */
[----:B------:R-:W-:Y:S01]  /*fa20*/  MUFU.TANH R78, R85 ;  /* 0x00000055004e7308 */ /* 0x000fe20000002400 */
[----:B------:R-:W-:Y:S01]  /*fa30*/  FMUL.FTZ R32, R58, UR46 ;  /* 0x0000002e3a207c20 */ /* 0x000fe20008410000 */
[----:B------:R-:W-:-:S06]  /*fa40*/  FMUL.FTZ R58, R60, UR46 ;  /* 0x0000002e3c3a7c20 */ /* 0x000fcc0008410000 */
[----:B------:R-:W-:Y:S01]  /*fa50*/  MUFU.TANH R74, R74 ;  /* 0x0000004a004a7308 */ /* 0x000fe20000002400 */
[----:B------:R-:W-:Y:S01]  /*fa60*/  FMUL.FTZ R60, R64, UR46 ;  /* 0x0000002e403c7c20 */ /* 0x000fe20008410000 */
[----:B------:R-:W-:Y:S01]  /*fa70*/  FMUL.FTZ R64, R68, UR46 ;  /* 0x0000002e44407c20 */ /* 0x000fe20008410000 */
[----:B------:R-:W-:Y:S01]  /*fa80*/  FMUL.FTZ R68, R72, UR46 ;  /* 0x0000002e48447c20 */ /* 0x000fe20008410000 */
[----:B------:R-:W-:Y:S01]  /*fa90*/  FMUL.FTZ R72, R76, UR46 ;  /* 0x0000002e4c487c20 */ /* 0x000fe20008410000 */
[----:B------:R-:W-:-:S03]  /*faa0*/  FMUL.FTZ R76, R80, UR46 ;  /* 0x0000002e504c7c20 */ /* 0x000fc60008410000 */
[----:B------:R-:W-:Y:S08]  /*fab0*/  MUFU.TANH R26, R26 ;  /* 0x0000001a001a7308 */ /* 0x000ff00000002400 */
[----:B------:R-:W-:Y:S08]  /*fac0*/  MUFU.TANH R33, R33 ;  /* 0x0000002100217308 */ /* 0x000ff00000002400 */
        /* <DEDUP_REMOVED lines=9> */
[----:B------:R-:W-:-:S07]  /*fb60*/  FMUL.FTZ R61, R65, UR46 ;  /* 0x0000002e413d7c20 */ /* 0x000fce0008410000 */
[----:B------:R-:W-:Y:S01]  /*fb70*/  MUFU.TANH R58, R58 ;  /* 0x0000003a003a7308 */ /* 0x000fe20000002400 */
[----:B--2---:R-:W-:-:S04]  /*fb80*/  IMAD.IADD R10, R10, 0x1, R11 ;  /* 0x000000010a0a7824 */ /* 0x004fc800078e020b */
[----:B-1----:R-:W-:-:S05]  /*fb90*/  @P1 IMAD.HI.U32 R8, R10, R8, RZ ;  /* 0x000000080a081227 */ /* 0x002fca00078e00ff */
[----:B0-----:R-:W-:-:S05]  /*fba0*/  @P1 SHF.R.U32.HI R10, RZ, R7, R8 ;  /* 0x00000007ff0a1219 */ /* 0x001fca0000011608 */
[----:B------:R-:W0:Y:S01]  /*fbb0*/  SHFL.IDX PT, R36, R10, RZ, 0x1c1f ;  /* 0x001c1fff0a247589 */ /* 0x000e2200000e0000 */
[----:B------:R-:W-:Y:S01]  /*fbc0*/  FMUL.FTZ R8, R35, UR46 ;  /* 0x0000002e23087c20 */ /* 0x000fe20008410000 */
[----:B------:R-:W-:Y:S01]  /*fbd0*/  FMUL.FTZ R35, R37, UR46 ;  /* 0x0000002e25237c20 */ /* 0x000fe20008410000 */
[----:B---3--:R-:W-:Y:S01]  /*fbe0*/  IADD3 R38, R148, R38, -R141 ;  /* 0x0000002694267210 */ /* 0x008fe20007ffe88d */
[----:B------:R-:W-:Y:S01]  /*fbf0*/  FMUL.FTZ R11, R25, UR46 ;  /* 0x0000002e190b7c20 */ /* 0x000fe20008410000 */
[----:B------:R-:W-:Y:S01]  /*fc00*/  FMUL.FTZ R25, R43, UR46 ;  /* 0x0000002e2b197c20 */ /* 0x000fe20008410000 */
[----:B------:R-:W-:Y:S02]  /*fc10*/  FMUL.FTZ R43, R45, UR46 ;  /* 0x0000002e2d2b7c20 */ /* 0x000fe40008410000 */
[----:B------:R-:W-:Y:S01]  /*fc20*/  IMAD.IADD R38, R38, 0x1, -R147 ;  /* 0x0000000126267824 */ /* 0x000fe200078e0a93 */
[----:B------:R-:W1:Y:S01]  /*fc30*/  MUFU.TANH R35, R35 ;  /* 0x0000002300237308 */ /* 0x000e620000002400 */
[----:B------:R2:W3:Y:S02]  /*fc40*/  SHFL.IDX PT, R44, R10, 0x1, 0x1c1f ;  /* 0x003c1f000a2c7f89 */ /* 0x0004e400000e0000 */
[----:B--2---:R-:W-:-:S05]  /*fc50*/  FMUL.FTZ R10, R81, UR46 ;  /* 0x0000002e510a7c20 */ /* 0x004fca0008410000 */
[----:B------:R-:W2:Y:S01]  /*fc60*/  MUFU.TANH R11, R11 ;  /* 0x0000000b000b7308 */ /* 0x000ea20000002400 */
[----:B0-----:R-:W-:-:S07]  /*fc70*/  IMAD.IADD R81, R38, 0x1, R36 ;  /* 0x0000000126517824 */ /* 0x001fce00078e0224 */
[----:B------:R-:W0:Y:S01]  /*fc80*/  MUFU.TANH R43, R43 ;  /* 0x0000002b002b7308 */ /* 0x000e220000002400 */
[----:B------:R-:W-:Y:S01]  /*fc90*/  ISETP.GT.AND P1, PT, R81, 0x9, PT ;  /* 0x000000095100780c */ /* 0x000fe20003f24270 */
[----:B------:R-:W-:-:S03]  /*fca0*/  FMUL.FTZ R37, R40, UR46 ;  /* 0x0000002e28257c20 */ /* 0x000fc60008410000 */
[----:B----4-:R-:W-:Y:S02]  /*fcb0*/  FSEL R77, R13, -INF , P1 ;  /* 0xff8000000d4d7808 */ /* 0x010fe40000800000 */
[C---:B------:R-:W-:Y:S01]  /*fcc0*/  ISETP.GT.AND P1, PT, R81.reuse, 0x19, PT ;  /* 0x000000195100780c */ /* 0x040fe20003f24270 */
[----:B------:R-:W-:Y:S01]  /*fcd0*/  FMUL.FTZ R45, R48, UR46 ;  /* 0x0000002e302d7c20 */ /* 0x000fe20008410000 */
[----:B------:R-:W-:Y:S02]  /*fce0*/  ISETP.GT.AND P3, PT, R81, 0x1, PT ;  /* 0x000000015100780c */ /* 0x000fe40003f64270 */
[----:B-1----:R-:W-:Y:S01]  /*fcf0*/  FSEL R73, R35, -INF , P1 ;  /* 0xff80000023497808 */ /* 0x002fe20000800000 */
[----:B------:R-:W1:Y:S01]  /*fd00*/  MUFU.TANH R37, R37 ;  /* 0x0000002500257308 */ /* 0x000e620000002400 */
[----:B------:R-:W-:Y:S02]  /*fd10*/  ISETP.GT.AND P1, PT, R81, 0x29, PT ;  /* 0x000000295100780c */ /* 0x000fe40003f24270 */
[----:B--2---:R-:W-:-:S02]  /*fd20*/  FSEL R85, R11, -INF , P3 ;  /* 0xff8000000b557808 */ /* 0x004fc40001800000 */
[C---:B------:R-:W-:Y:S02]  /*fd30*/  ISETP.GT.AND P2, PT, R81.reuse, RZ, PT ;  /* 0x000000ff5100720c */ /* 0x040fe40003f44270 */
[----:B------:R-:W-:Y:S02]  /*fd40*/  ISETP.GT.AND P3, PT, R81, 0x11, PT ;  /* 0x000000115100780c */ /* 0x000fe40003f64270 */
[----:B0-----:R-:W-:Y:S01]  /*fd50*/  FSEL R69, R43, -INF , P1 ;  /* 0xff8000002b457808 */ /* 0x001fe20000800000 */
[----:B------:R-:W-:Y:S01]  /*fd60*/  FMUL.FTZ R40, R41, UR46 ;  /* 0x0000002e29287c20 */ /* 0x000fe20008410000 */
[----:B------:R-:W-:Y:S01]  /*fd70*/  ISETP.GT.AND P1, PT, R81, 0x39, PT ;  /* 0x000000395100780c */ /* 0x000fe20003f24270 */
[----:B------:R-:W0:Y:S01]  /*fd80*/  MUFU.TANH R45, R45 ;  /* 0x0000002d002d7308 */ /* 0x000e220000002400 */
[----:B------:R-:W-:Y:S01]  /*fd90*/  FMUL.FTZ R41, R75, UR46 ;  /* 0x0000002e4b297c20 */ /* 0x000fe20008410000 */
[----:B------:R-:W-:Y:S02]  /*fda0*/  FSEL R140, R140, -INF , P2 ;  /* 0xff8000008c8c7808 */ /* 0x000fe40001000000 */
[----:B------:R-:W-:-:S02]  /*fdb0*/  FSEL R75, R30, -INF , P3 ;  /* 0xff8000001e4b7808 */ /* 0x000fc40001800000 */
[----:B------:R-:W-:Y:S02]  /*fdc0*/  ISETP.GT.AND P2, PT, R81, 0x10, PT ;  /* 0x000000105100780c */ /* 0x000fe40003f44270 */
[----:B------:R-:W-:Y:S01]  /*fdd0*/  FSEL R30, R51, -INF , P1 ;  /* 0xff800000331e7808 */ /* 0x000fe20000800000 */
[----:B------:R-:W-:Y:S01]  /*fde0*/  FMUL.FTZ R7, R31, UR46 ;  /* 0x0000002e1f077c20 */ /* 0x000fe20008410000 */
[C---:B------:R-:W-:Y:S02]  /*fdf0*/  ISETP.GT.AND P1, PT, R81.reuse, 0x49, PT ;  /* 0x000000495100780c */ /* 0x040fe40003f24270 */
[----:B------:R-:W-:Y:S02]  /*fe00*/  FSEL R36, R28, -INF , P2 ;  /* 0xff8000001c247808 */ /* 0x000fe40001000000 */
[----:B------:R-:W-:Y:S02]  /*fe10*/  ISETP.GT.AND P2, PT, R81, 0x20, PT ;  /* 0x000000205100780c */ /* 0x000fe40003f44270 */
[----:B------:R-:W-:-:S02]  /*fe20*/  FSEL R59, R59, -INF , P1 ;  /* 0xff8000003b3b7808 */ /* 0x000fc40000800000 */
[----:B------:R-:W-:Y:S01]  /*fe30*/  ISETP.GT.AND P1, PT, R81, 0x59, PT ;  /* 0x000000595100780c */ /* 0x000fe20003f24270 */
[----:B------:R-:W2:Y:S01]  /*fe40*/  MUFU.TANH R7, R7 ;  /* 0x0000000700077308 */ /* 0x000ea20000002400 */
[----:B-1----:R-:W-:Y:S02]  /*fe50*/  FSEL R80, R37, -INF , P2 ;  /* 0xff80000025507808 */ /* 0x002fe40001000000 */
[C---:B------:R-:W-:Y:S02]  /*fe60*/  ISETP.GT.AND P2, PT, R81.reuse, 0x30, PT ;  /* 0x000000305100780c */ /* 0x040fe40003f44270 */
[----:B------:R-:W-:Y:S02]  /*fe70*/  FSEL R51, R66, -INF , P1 ;  /* 0xff80000042337808 */ /* 0x000fe40000800000 */
[----:B------:R-:W-:Y:S02]  /*fe80*/  ISETP.GT.AND P1, PT, R81, 0x69, PT ;  /* 0x000000695100780c */ /* 0x000fe40003f24270 */
[----:B0-----:R-:W-:Y:S01]  /*fe90*/  FSEL R28, R45, -INF , P2 ;  /* 0xff8000002d1c7808 */ /* 0x001fe20001000000 */
[----:B---3--:R-:W-:Y:S01]  /*fea0*/  IMAD.IADD R44, R38, 0x1, R44 ;  /* 0x00000001262c7824 */ /* 0x008fe200078e022c */
[----:B------:R-:W-:-:S02]  /*feb0*/  FSEL R45, R74, -INF , P1 ;  /* 0xff8000004a2d7808 */ /* 0x000fc40000800000 */
[----:B------:R-:W-:-:S04]  /*fec0*/  ISETP.GT.AND P1, PT, R81, 0x79, PT ;  /* 0x000000795100780c */ /* 0x000fc80003f24270 */
[----:B------:R-:W-:Y:S02]  /*fed0*/  FSEL R11, R78, -INF , P1 ;  /* 0xff8000004e0b7808 */ /* 0x000fe40000800000 */
[----:B------:R-:W-:Y:S02]  /*fee0*/  ISETP.GT.AND P1, PT, R44, 0x9, PT ;  /* 0x000000092c00780c */ /* 0x000fe40003f24270 */
[----:B------:R-:W-:Y:S02]  /*fef0*/  ISETP.GT.AND P4, PT, R81, 0x8, PT ;  /* 0x000000085100780c */ /* 0x000fe40003f84270 */
[----:B--2---:R-:W-:Y:S02]  /*ff00*/  FSEL R35, R7, -INF , P1 ;  /* 0xff80000007237808 */ /* 0x004fe40000800000 */
[----:B------:R-:W-:Y:S01]  /*ff10*/  FMNMX.FTZ R7, R140, R9, !PT ;  /* 0x000000098c077209 */ /* 0x000fe20007810000 */
[----:B------:R-:W-:Y:S01]  /*ff20*/  FMUL.FTZ R141, R84, UR46 ;  /* 0x0000002e548d7c20 */ /* 0x000fe20008410000 */
[----:B------:R-:W-:-:S02]  /*ff30*/  FSEL R84, R26, -INF , P4 ;  /* 0xff8000001a547808 */ /* 0x000fc40002000000 */
[----:B------:R-:W-:-:S04]  /*ff40*/  FMNMX.FTZ R7, R85, R7, !PT ;  /* 0x0000000755077209 */ /* 0x000fc80007810000 */
[----:B------:R-:W-:Y:S01]  /*ff50*/  FMNMX.FTZ R7, R84, R7, !PT ;  /* 0x0000000754077209 */ /* 0x000fe20007810000 */
[----:B------:R-:W0:Y:S03]  /*ff60*/  MUFU.TANH R40, R40 ;  /* 0x0000002800287308 */ /* 0x000e260000002400 */
[----:B------:R-:W-:Y:S02]  /*ff70*/  FMNMX.FTZ R7, R77, R7, !PT ;  /* 0x000000074d077209 */ /* 0x000fe40007810000 */
[----:B------:R-:W-:Y:S02]  /*ff80*/  ISETP.GT.AND P4, PT, R81, 0x18, PT ;  /* 0x000000185100780c */ /* 0x000fe40003f84270 */
[----:B------:R-:W-:Y:S02]  /*ff90*/  FMNMX.FTZ R7, R36, R7, !PT ;  /* 0x0000000724077209 */ /* 0x000fe40007810000 */
[----:B------:R-:W-:-:S02]  /*ffa0*/  FSEL R38, R33, -INF , P4 ;  /* 0xff80000021267808 */ /* 0x000fc40002000000 */
[----:B------:R-:W-:-:S04]  /*ffb0*/  FMNMX.FTZ R7, R75, R7, !PT ;  /* 0x000000074b077209 */ /* 0x000fc80007810000 */
[----:B------:R-:W-:Y:S02]  /*ffc0*/  FMNMX.FTZ R7, R38, R7, !PT ;  /* 0x0000000726077209 */ /* 0x000fe40007810000 */
[----:B------:R-:W-:Y:S02]  /*ffd0*/  ISETP.GT.AND P3, PT, R81, 0x21, PT ;  /* 0x000000215100780c */ /* 0x000fe40003f64270 */
[----:B------:R-:W-:Y:S01]  /*ffe0*/  FMNMX.FTZ R7, R73, R7, !PT ;  /* 0x0000000749077209 */ /* 0x000fe20007810000 */
[----:B------:R-:W-:Y:S01]  /*fff0*/  FMUL.FTZ R48, R71, UR46 ;  /* 0x0000002e47307c20 */ /* 0x000fe20008410000 */
[----:B------:R-:W-:Y:S02]  /*10000*/  ISETP.GT.AND P4, PT, R81, 0x28, PT ;  /* 0x000000285100780c */ /* 0x000fe40003f84270 */
[----:B0-----:R-:W-:Y:S02]  /*10010*/  FSEL R71, R40, -INF , P3 ;  /* 0xff80000028477808 */ /* 0x001fe40001800000 */
[----:B------:R-:W-:-:S02]  /*10020*/  FMNMX.FTZ R7, R80, R7, !PT ;  /* 0x0000000750077209 */ /* 0x000fc40007810000 */
[----:B------:R-:W-:Y:S02]  /*10030*/  FSEL R26, R42, -INF , P4 ;  /* 0xff8000002a1a7808 */ /* 0x000fe40002000000 */
[----:B------:R-:W-:Y:S01]  /*10040*/  FMNMX.FTZ R7, R71, R7, !PT ;  /* 0x0000000747077209 */ /* 0x000fe20007810000 */
[----:B------:R-:W-:Y:S01]  /*10050*/  FMUL.FTZ R31, R55, UR46 ;  /* 0x0000002e371f7c20 */ /* 0x000fe20008410000 */
[----:B------:R-:W-:Y:S02]  /*10060*/  FMUL.FTZ R55, R57, UR46 ;  /* 0x0000002e39377c20 */ /* 0x000fe40008410000 */
[----:B------:R-:W-:Y:S02]  /*10070*/  FMNMX.FTZ R7, R26, R7, !PT ;  /* 0x000000071a077209 */ /* 0x000fe40007810000 */
[----:B------:R-:W-:Y:S02]  /*10080*/  ISETP.GT.AND P3, PT, R81, 0x31, PT ;  /* 0x000000315100780c */ /* 0x000fe40003f64270 */
[----:B------:R-:W-:Y:S01]  /*10090*/  FMNMX.FTZ R7, R69, R7, !PT ;  /* 0x0000000745077209 */ /* 0x000fe20007810000 */
[----:B------:R-:W0:Y:S01]  /*100a0*/  MUFU.TANH R55, R55 ;  /* 0x0000003700377308 */ /* 0x000e220000002400 */
[----:B------:R-:W-:-:S02]  /*100b0*/  ISETP.GT.AND P4, PT, R81, 0x38, PT ;  /* 0x000000385100780c */ /* 0x000fc40003f84270 */
[----:B------:R-:W-:Y:S02]  /*100c0*/  FSEL R67, R47, -INF , P3 ;  /* 0xff8000002f437808 */ /* 0x000fe40001800000 */
[----:B------:R-:W-:Y:S02]  /*100d0*/  FMNMX.FTZ R7, R28, R7, !PT ;  /* 0x000000071c077209 */ /* 0x000fe40007810000 */
[----:B------:R-:W-:Y:S02]  /*100e0*/  FSEL R65, R50, -INF , P4 ;  /* 0xff80000032417808 */ /* 0x000fe40002000000 */
[----:B------:R-:W-:Y:S02]  /*100f0*/  FMNMX.FTZ R7, R67, R7, !PT ;  /* 0x0000000743077209 */ /* 0x000fe40007810000 */
[----:B------:R-:W-:Y:S02]  /*10100*/  ISETP.GT.AND P2, PT, R81, 0x40, PT ;  /* 0x000000405100780c */ /* 0x000fe40003f44270 */
[----:B------:R-:W-:Y:S01]  /*10110*/  FMNMX.FTZ R7, R65, R7, !PT ;  /* 0x0000000741077209 */ /* 0x000fe20007810000 */
[----:B------:R-:W-:Y:S01]  /*10120*/  FMUL.FTZ R57, R62, UR46 ;  /* 0x0000002e3e397c20 */ /* 0x000fe20008410000 */
[----:B------:R-:W1:Y:S01]  /*10130*/  MUFU.TANH R60, R60 ;  /* 0x0000003c003c7308 */ /* 0x000e620000002400 */
[----:B------:R-:W-:-:S02]  /*10140*/  ISETP.GT.AND P3, PT, R81, 0x41, PT ;  /* 0x000000415100780c */ /* 0x000fc40003f64270 */
[----:B------:R-:W-:Y:S02]  /*10150*/  FSEL R62, R54, -INF , P2 ;  /* 0xff800000363e7808 */ /* 0x000fe40001000000 */
[----:B------:R-:W-:Y:S01]  /*10160*/  FMNMX.FTZ R7, R30, R7, !PT ;  /* 0x000000071e077209 */ /* 0x000fe20007810000 */
[----:B------:R-:W-:Y:S01]  /*10170*/  FMUL.FTZ R56, R63, UR46 ;  /* 0x0000002e3f387c20 */ /* 0x000fe20008410000 */
[----:B------:R-:W-:Y:S01]  /*10180*/  ISETP.GT.AND P4, PT, R81, 0x48, PT ;  /* 0x000000485100780c */ /* 0x000fe20003f84270 */
[----:B------:R-:W2:Y:S01]  /*10190*/  MUFU.TANH R61, R61 ;  /* 0x0000003d003d7308 */ /* 0x000ea20000002400 */
[----:B0-----:R-:W-:Y:S02]  /*101a0*/  FSEL R63, R55, -INF , P3 ;  /* 0xff800000373f7808 */ /* 0x001fe40001800000 */
[----:B------:R-:W-:Y:S02]  /*101b0*/  FMNMX.FTZ R7, R62, R7, !PT ;  /* 0x000000073e077209 */ /* 0x000fe40007810000 */
[----:B------:R-:W-:-:S02]  /*101c0*/  FSEL R58, R58, -INF , P4 ;  /* 0xff8000003a3a7808 */ /* 0x000fc40002000000 */
[----:B------:R-:W-:Y:S01]  /*101d0*/  FMNMX.FTZ R7, R63, R7, !PT ;  /* 0x000000073f077209 */ /* 0x000fe20007810000 */
[----:B------:R-:W0:Y:S01]  /*101e0*/  MUFU.TANH R64, R64 ;  /* 0x0000004000407308 */ /* 0x000e220000002400 */
[C---:B------:R-:W-:Y:S02]  /*101f0*/  ISETP.GT.AND P2, PT, R81.reuse, 0x50, PT ;  /* 0x000000505100780c */ /* 0x040fe40003f44270 */
[----:B------:R-:W-:Y:S02]  /*10200*/  FMNMX.FTZ R7, R58, R7, !PT ;  /* 0x000000073a077209 */ /* 0x000fe40007810000 */
[----:B------:R-:W-:Y:S02]  /*10210*/  ISETP.GT.AND P3, PT, R81, 0x51, PT ;  /* 0x000000515100780c */ /* 0x000fe40003f64270 */
[----:B-1----:R-:W-:Y:S01]  /*10220*/  FSEL R54, R60, -INF , P2 ;  /* 0xff8000003c367808 */ /* 0x002fe20001000000 */
[----:B------:R-:W1:Y:S01]  /*10230*/  MUFU.TANH R68, R68 ;  /* 0x0000004400447308 */ /* 0x000e620000002400 */
[----:B------:R-:W-:-:S02]  /*10240*/  FMNMX.FTZ R7, R59, R7, !PT ;  /* 0x000000073b077209 */ /* 0x000fc40007810000 */
[----:B------:R-:W-:Y:S02]  /*10250*/  ISETP.GT.AND P4, PT, R81, 0x58, PT ;  /* 0x000000585100780c */ /* 0x000fe40003f84270 */
[----:B--2---:R-:W-:Y:S02]  /*10260*/  FSEL R55, R61, -INF , P3 ;  /* 0xff8000003d377808 */ /* 0x004fe40001800000 */
[----:B------:R-:W-:Y:S01]  /*10270*/  FMNMX.FTZ R7, R54, R7, !PT ;  /* 0x0000000736077209 */ /* 0x000fe20007810000 */
[----:B------:R-:W2:Y:S01]  /*10280*/  MUFU.TANH R70, R70 ;  /* 0x0000004600467308 */ /* 0x000ea20000002400 */
[----:B0-----:R-:W-:Y:S02]  /*10290*/  FSEL R50, R64, -INF , P4 ;  /* 0xff80000040327808 */ /* 0x001fe40002000000 */
[----:B------:R-:W-:-:S05]  /*102a0*/  FMNMX.FTZ R7, R55, R7, !PT ;  /* 0x0000000737077209 */ /* 0x000fca0007810000 */
[----:B------:R-:W0:Y:S01]  /*102b0*/  MUFU.TANH R72, R72 ;  /* 0x0000004800487308 */ /* 0x000e220000002400 */
[C---:B------:R-:W-:Y:S02]  /*102c0*/  ISETP.GT.AND P2, PT, R81.reuse, 0x60, PT ;  /* 0x000000605100780c */ /* 0x040fe40003f44270 */
[----:B------:R-:W-:Y:S02]  /*102d0*/  FMNMX.FTZ R7, R50, R7, !PT ;  /* 0x0000000732077209 */ /* 0x000fe40007810000 */
[----:B------:R-:W-:Y:S02]  /*102e0*/  ISETP.GT.AND P3, PT, R81, 0x61, PT ;  /* 0x000000615100780c */ /* 0x000fe40003f64270 */
[----:B-1----:R-:W-:Y:S01]  /*102f0*/  FSEL R40, R68, -INF , P2 ;  /* 0xff80000044287808 */ /* 0x002fe20001000000 */
[----:B------:R-:W1:Y:S01]  /*10300*/  MUFU.TANH R76, R76 ;  /* 0x0000004c004c7308 */ /* 0x000e620000002400 */
[----:B------:R-:W-:Y:S02]  /*10310*/  FMNMX.FTZ R7, R51, R7, !PT ;  /* 0x0000000733077209 */ /* 0x000fe40007810000 */
[----:B------:R-:W-:-:S02]  /*10320*/  ISETP.GT.AND P4, PT, R81, 0x68, PT ;  /* 0x000000685100780c */ /* 0x000fc40003f84270 */
        /* <DEDUP_REMOVED lines=8> */
[C---:B------:R-:W-:Y:S02]  /*103b0*/  ISETP.GT.AND P3, PT, R81.reuse, 0x71, PT ;  /* 0x000000715100780c */ /* 0x040fe40003f64270 */
[----:B------:R-:W-:Y:S01]  /*103c0*/  ISETP.GT.AND P4, PT, R81, 0x78, PT ;  /* 0x000000785100780c */ /* 0x000fe20003f84270 */
[----:B------:R-:W3:Y:S01]  /*103d0*/  MUFU.TANH R144, R144 ;  /* 0x0000009000907308 */ /* 0x000ee20000002400 */
[----:B-1----:R-:W-:Y:S02]  /*103e0*/  FSEL R81, R76, -INF , P2 ;  /* 0xff8000004c517808 */ /* 0x002fe40001000000 */
[----:B------:R-:W-:-:S02]  /*103f0*/  FMNMX.FTZ R7, R45, R7, !PT ;  /* 0x000000072d077209 */ /* 0x000fc40007810000 */
[----:B--2---:R-:W-:Y:S02]  /*10400*/  FSEL R13, R10, -INF , P3 ;  /* 0xff8000000a0d7808 */ /* 0x004fe40001800000 */
[----:B------:R-:W-:Y:S01]  /*10410*/  FMNMX.FTZ R7, R81, R7, !PT ;  /* 0x0000000751077209 */ /* 0x000fe20007810000 */
[----:B------:R-:W1:Y:S01]  /*10420*/  MUFU.TANH R8, R8 ;  /* 0x0000000800087308 */ /* 0x000e620000002400 */
[----:B0-----:R-:W-:Y:S02]  /*10430*/  FSEL R10, R141, -INF , P4 ;  /* 0xff8000008d0a7808 */ /* 0x001fe40002000000 */
[----:B------:R-:W-:Y:S02]  /*10440*/  FMNMX.FTZ R7, R13, R7, !PT ;  /* 0x000000070d077209 */ /* 0x000fe40007810000 */
[----:B------:R-:W-:Y:S02]  /*10450*/  ISETP.GT.AND P3, PT, R44, 0x1, PT ;  /* 0x000000012c00780c */ /* 0x000fe40003f64270 */
[----:B------:R-:W-:-:S02]  /*10460*/  FMNMX.FTZ R7, R10, R7, !PT ;  /* 0x000000070a077209 */ /* 0x000fc40007810000 */
[----:B---3--:R-:W-:Y:S02]  /*10470*/  FSEL R33, R144, -INF , P3 ;  /* 0xff80000090217808 */ /* 0x008fe40001800000 */
[----:B------:R-:W-:Y:S02]  /*10480*/  ISETP.GT.AND P3, PT, R44, 0x11, PT ;  /* 0x000000112c00780c */ /* 0x000fe40003f64270 */
[----:B------:R-:W-:Y:S02]  /*10490*/  FMNMX.FTZ R7, R11, R7, !PT ;  /* 0x000000070b077209 */ /* 0x000fe40007810000 */
[----:B-1----:R-:W-:-:S03]  /*104a0*/  FSEL R37, R8, -INF , P3 ;  /* 0xff80000008257808 */ /* 0x002fc60001800000 */
[----:B------:R-:W0:Y:S01]  /*104b0*/  SHFL.BFLY PT, R8, R7, 0x2, 0x1f ;  /* 0x0c401f0007087f89 */ /* 0x000e2200000e0000 */
[----:B------:R-:W1:Y:S01]  /*104c0*/  MUFU.TANH R145, R145 ;  /* 0x0000009100917308 */ /* 0x000e620000002400 */
[----:B------:R-:W-:-:S07]  /*104d0*/  FMUL.FTZ R39, R39, UR46 ;  /* 0x0000002e27277c20 */ /* 0x000fce0008410000 */
[----:B------:R-:W2:Y:S08]  /*104e0*/  MUFU.TANH R142, R142 ;  /* 0x0000008e008e7308 */ /* 0x000eb00000002400 */
[----:B------:R-:W3:Y:S01]  /*104f0*/  MUFU.TANH R12, R12 ;  /* 0x0000000c000c7308 */ /* 0x000ee20000002400 */
[----:B0-----:R-:W-:-:S07]  /*10500*/  FMNMX.FTZ R7, R7, R8, !PT ;  /* 0x0000000807077209 */ /* 0x001fce0007810000 */
[----:B------:R-:W0:Y:S01]  /*10510*/  MUFU.TANH R14, R14 ;  /* 0x0000000e000e7308 */ /* 0x000e220000002400 */
[C---:B------:R-:W-:Y:S01]  /*10520*/  ISETP.GT.AND P2, PT, R44.reuse, RZ, PT ;  /* 0x000000ff2c00720c */ /* 0x040fe20003f44270 */
[----:B------:R-:W4:Y:S01]  /*10530*/  SHFL.BFLY PT, R8, R7, 0x1, 0x1f ;  /* 0x0c201f0007087f89 */ /* 0x000f2200000e0000 */
[----:B------:R-:W-:-:S05]  /*10540*/  ISETP.GT.AND P4, PT, R44, 0x8, PT ;  /* 0x000000082c00780c */ /* 0x000fca0003f84270 */
[----:B------:R-:W5:Y:S01]  /*10550*/  MUFU.TANH R39, R39 ;  /* 0x0000002700277308 */ /* 0x000f620000002400 */
[----:B-1----:R-:W-:-:S07]  /*10560*/  FSEL R78, R145, -INF , P2 ;  /* 0xff800000914e7808 */ /* 0x002fce0001000000 */
[----:B------:R-:W1:Y:S01]  /*10570*/  MUFU.TANH R15, R15 ;  /* 0x0000000f000f7308 */ /* 0x000e620000002400 */
[----:B--2---:R-:W-:-:S07]  /*10580*/  FSEL R76, R142, -INF , P4 ;  /* 0xff8000008e4c7808 */ /* 0x004fce0002000000 */
[----:B------:R-:W2:Y:S08]  /*10590*/  MUFU.TANH R25, R25 ;  /* 0x0000001900197308 */ /* 0x000eb00000002400 */
[----:B------:R-:W4:Y:S01]  /*105a0*/  MUFU.TANH R20, R20 ;  /* 0x0000001400147308 */ /* 0x000f220000002400 */
[C---:B------:R-:W-:Y:S02]  /*105b0*/  ISETP.GT.AND P2, PT, R44.reuse, 0x10, PT ;  /* 0x000000102c00780c */ /* 0x040fe40003f44270 */
[----:B------:R-:W-:-:S05]  /*105c0*/  ISETP.GT.AND P4, PT, R44, 0x18, PT ;  /* 0x000000182c00780c */ /* 0x000fca0003f84270 */
[----:B------:R-:W4:Y:S01]  /*105d0*/  MUFU.TANH R27, R27 ;  /* 0x0000001b001b7308 */ /* 0x000f220000002400 */
[----:B---3--:R-:W-:-:S07]  /*105e0*/  FSEL R74, R12, -INF , P2 ;  /* 0xff8000000c4a7808 */ /* 0x008fce0001000000 */
[----:B------:R-:W3:Y:S01]  /*105f0*/  MUFU.TANH R21, R21 ;  /* 0x0000001500157308 */ /* 0x000ee20000002400 */
[----:B0-----:R-:W-:-:S07]  /*10600*/  FSEL R72, R14, -INF , P4 ;  /* 0xff8000000e487808 */ /* 0x001fce0002000000 */
[----:B------:R-:W0:Y:S08]  /*10610*/  MUFU.TANH R29, R29 ;  /* 0x0000001d001d7308 */ /* 0x000e300000002400 */
[----:B------:R-:W0:Y:S01]  /*10620*/  MUFU.TANH R24, R24 ;  /* 0x0000001800187308 */ /* 0x000e220000002400 */
[C---:B------:R-:W-:Y:S02]  /*10630*/  ISETP.GT.AND P1, PT, R44.reuse, 0x19, PT ;  /* 0x000000192c00780c */ /* 0x040fe40003f24270 */
[----:B------:R-:W-:-:S02]  /*10640*/  ISETP.GT.AND P2, PT, R44, 0x20, PT ;  /* 0x000000202c00780c */ /* 0x000fc40003f44270 */
[----:B------:R-:W-:-:S03]  /*10650*/  ISETP.GT.AND P3, PT, R44, 0x21, PT ;  /* 0x000000212c00780c */ /* 0x000fc60003f64270 */
[----:B------:R-:W0:Y:S01]  /*10660*/  MUFU.TANH R31, R31 ;  /* 0x0000001f001f7308 */ /* 0x000e220000002400 */
[----:B------:R-:W-:-:S07]  /*10670*/  ISETP.GT.AND P4, PT, R44, 0x28, PT ;  /* 0x000000282c00780c */ /* 0x000fce0003f84270 */
[----:B------:R-:W0:Y:S01]  /*10680*/  MUFU.TANH R32, R32 ;  /* 0x0000002000207308 */ /* 0x000e220000002400 */
[----:B-----5:R-:W-:-:S07]  /*10690*/  FSEL R39, R39, -INF , P1 ;  /* 0xff80000027277808 */ /* 0x020fce0000800000 */
[----:B------:R-:W5:Y:S01]  /*106a0*/  MUFU.TANH R34, R34 ;  /* 0x0000002200227308 */ /* 0x000f620000002400 */
[----:B-1----:R-:W-:-:S07]  /*106b0*/  FSEL R70, R15, -INF , P2 ;  /* 0xff8000000f467808 */ /* 0x002fce0001000000 */
[----:B------:R-:W1:Y:S01]  /*106c0*/  MUFU.TANH R57, R57 ;  /* 0x0000003900397308 */ /* 0x000e620000002400 */
[----:B--2---:R-:W-:Y:S02]  /*106d0*/  FSEL R25, R25, -INF , P3 ;  /* 0xff80000019197808 */ /* 0x004fe40001800000 */
[----:B----4-:R-:W-:Y:S02]  /*106e0*/  FSEL R68, R20, -INF , P4 ;  /* 0xff80000014447808 */ /* 0x010fe40002000000 */
[----:B------:R-:W-:-:S03]  /*106f0*/  ISETP.GT.AND P1, PT, R44, 0x29, PT ;  /* 0x000000292c00780c */ /* 0x000fc60003f24270 */
[----:B------:R-:W2:Y:S01]  /*10700*/  MUFU.TANH R56, R56 ;  /* 0x0000003800387308 */ /* 0x000ea20000002400 */
[C---:B------:R-:W-:Y:S02]  /*10710*/  ISETP.GT.AND P2, PT, R44.reuse, 0x30, PT ;  /* 0x000000302c00780c */ /* 0x040fe40003f44270 */
[C---:B------:R-:W-:Y:S02]  /*10720*/  ISETP.GT.AND P3, PT, R44.reuse, 0x31, PT ;  /* 0x000000312c00780c */ /* 0x040fe40003f64270 */
[----:B------:R-:W-:-:S03]  /*10730*/  ISETP.GT.AND P4, PT, R44, 0x38, PT ;  /* 0x000000382c00780c */ /* 0x000fc60003f84270 */
[----:B------:R-:W4:Y:S01]  /*10740*/  MUFU.TANH R53, R53 ;  /* 0x0000003500357308 */ /* 0x000f220000002400 */
[----:B------:R-:W-:-:S07]  /*10750*/  FSEL R27, R27, -INF , P1 ;  /* 0xff8000001b1b7808 */ /* 0x000fce0000800000 */
[----:B------:R-:W4:Y:S01]  /*10760*/  MUFU.TANH R52, R52 ;  /* 0x0000003400347308 */ /* 0x000f220000002400 */
[----:B---3--:R-:W-:-:S07]  /*10770*/  FSEL R66, R21, -INF , P2 ;  /* 0xff80000015427808 */ /* 0x008fce0001000000 */
[----:B------:R-:W3:Y:S01]  /*10780*/  MUFU.TANH R49, R49 ;  /* 0x0000003100317308 */ /* 0x000ee20000002400 */
[----:B0-----:R-:W-:Y:S02]  /*10790*/  FSEL R29, R29, -INF , P3 ;  /* 0xff8000001d1d7808 */ /* 0x001fe40001800000 */
[----:B------:R-:W-:Y:S02]  /*107a0*/  FSEL R64, R24, -INF , P4 ;  /* 0xff80000018407808 */ /* 0x000fe40002000000 */
[----:B------:R-:W-:-:S03]  /*107b0*/  ISETP.GT.AND P1, PT, R44, 0x39, PT ;  /* 0x000000392c00780c */ /* 0x000fc60003f24270 */
[----:B------:R-:W0:Y:S01]  /*107c0*/  MUFU.TANH R48, R48 ;  /* 0x0000003000307308 */ /* 0x000e220000002400 */
[C---:B------:R-:W-:Y:S02]  /*107d0*/  ISETP.GT.AND P2, PT, R44.reuse, 0x40, PT ;  /* 0x000000402c00780c */ /* 0x040fe40003f44270 */
[C---:B------:R-:W-:Y:S02]  /*107e0*/  ISETP.GT.AND P3, PT, R44.reuse, 0x41, PT ;  /* 0x000000412c00780c */ /* 0x040fe40003f64270 */
[----:B------:R-:W-:-:S03]  /*107f0*/  ISETP.GT.AND P4, PT, R44, 0x48, PT ;  /* 0x000000482c00780c */ /* 0x000fc60003f84270 */
[----:B------:R-:W0:Y:S01]  /*10800*/  MUFU.TANH R46, R46 ;  /* 0x0000002e002e7308 */ /* 0x000e220000002400 */
[----:B------:R-:W-:-:S07]  /*10810*/  FMNMX.FTZ R7, R7, R8, !PT ;  /* 0x0000000807077209 */ /* 0x000fce0007810000 */
[----:B------:R-:W0:Y:S01]  /*10820*/  MUFU.TANH R41, R41 ;  /* 0x0000002900297308 */ /* 0x000e220000002400 */
[----:B------:R-:W-:-:S07]  /*10830*/  FSEL R31, R31, -INF , P1 ;  /* 0xff8000001f1f7808 */ /* 0x000fce0000800000 */
[----:B------:R-:W0:Y:S01]  /*10840*/  MUFU.TANH R43, R143 ;  /* 0x0000008f002b7308 */ /* 0x000e220000002400 */
[----:B------:R-:W-:Y:S01]  /*10850*/  FSEL R61, R32, -INF , P2 ;  /* 0xff800000203d7808 */ /* 0x000fe20001000000 */
[----:B------:R-:W-:Y:S01]  /*10860*/  UMOV UR47, UR44 ;  /* 0x0000002c002f7c82 */ /* 0x000fe20008000000 */
[----:B-----5:R-:W-:Y:S02]  /*10870*/  FSEL R60, R34, -INF , P3 ;  /* 0xff800000223c7808 */ /* 0x020fe40001800000 */
[----:B-1----:R-:W-:Y:S02]  /*10880*/  FSEL R57, R57, -INF , P4 ;  /* 0xff80000039397808 */ /* 0x002fe40002000000 */
[C---:B------:R-:W-:Y:S02]  /*10890*/  ISETP.GT.AND P1, PT, R44.reuse, 0x49, PT ;  /* 0x000000492c00780c */ /* 0x040fe40003f24270 */
[C---:B------:R-:W-:Y:S02]  /*108a0*/  ISETP.GT.AND P2, PT, R44.reuse, 0x50, PT ;  /* 0x000000502c00780c */ /* 0x040fe40003f44270 */
[----:B------:R-:W-:-:S02]  /*108b0*/  ISETP.GT.AND P3, PT, R44, 0x51, PT ;  /* 0x000000512c00780c */ /* 0x000fc40003f64270 */
[----:B------:R-:W-:Y:S01]  /*108c0*/  ISETP.GT.AND P4, PT, R44, 0x58, PT ;  /* 0x000000582c00780c */ /* 0x000fe20003f84270 */
[C---:B------:R-:W-:Y:S01]  /*108d0*/  FMUL.FTZ R8, R7.reuse, UR47 ;  /* 0x0000002f07087c20 */ /* 0x040fe20008410000 */
[----:B------:R-:W-:Y:S02]  /*108e0*/  FSETP.NEU.FTZ.AND P6, PT, R7, -INF , PT ;  /* 0xff8000000700780b */ /* 0x000fe40003fdd000 */
[----:B--2---:R-:W-:Y:S02]  /*108f0*/  FSEL R56, R56, -INF , P1 ;  /* 0xff80000038387808 */ /* 0x004fe40000800000 */
[----:B----4-:R-:W-:Y:S02]  /*10900*/  FSEL R53, R53, -INF , P2 ;  /* 0xff80000035357808 */ /* 0x010fe40001000000 */
[----:B------:R-:W-:Y:S02]  /*10910*/  FSEL R52, R52, -INF , P3 ;  /* 0xff80000034347808 */ /* 0x000fe40001800000 */
[----:B---3--:R-:W-:-:S02]  /*10920*/  FSEL R49, R49, -INF , P4 ;  /* 0xff80000031317808 */ /* 0x008fc40002000000 */
[C---:B------:R-:W-:Y:S02]  /*10930*/  ISETP.GT.AND P1, PT, R44.reuse, 0x59, PT ;  /* 0x000000592c00780c */ /* 0x040fe40003f24270 */
[C---:B------:R-:W-:Y:S02]  /*10940*/  ISETP.GT.AND P2, PT, R44.reuse, 0x60, PT ;  /* 0x000000602c00780c */ /* 0x040fe40003f44270 */
[C---:B------:R-:W-:Y:S02]  /*10950*/  ISETP.GT.AND P3, PT, R44.reuse, 0x61, PT ;  /* 0x000000612c00780c */ /* 0x040fe40003f64270 */
[----:B------:R-:W-:Y:S01]  /*10960*/  ISETP.GT.AND P4, PT, R44, 0x68, PT ;  /* 0x000000682c00780c */ /* 0x000fe20003f84270 */
[----:B------:R-:W-:Y:S01]  /*10970*/  FMUL.FTZ R79, R79, UR46 ;  /* 0x0000002e4f4f7c20 */ /* 0x000fe20008410000 */
[----:B------:R-:W-:Y:S02]  /*10980*/  FSEL R12, R7, RZ, P6 ;  /* 0x000000ff070c7208 */ /* 0x000fe40003000000 */
[----:B------:R-:W-:-:S02]  /*10990*/  FSEL R8, R8, RZ, P6 ;  /* 0x000000ff08087208 */ /* 0x000fc40003000000 */
[----:B0-----:R-:W-:Y:S02]  /*109a0*/  FSEL R48, R48, -INF , P1 ;  /* 0xff80000030307808 */ /* 0x001fe40000800000 */
[----:B------:R-:W-:Y:S02]  /*109b0*/  FSEL R46, R46, -INF , P2 ;  /* 0xff8000002e2e7808 */ /* 0x000fe40001000000 */
[----:B------:R-:W-:Y:S02]  /*109c0*/  FSEL R41, R41, -INF , P3 ;  /* 0xff80000029297808 */ /* 0x000fe40001800000 */
[----:B------:R-:W-:Y:S01]  /*109d0*/  FSEL R43, R43, -INF , P4 ;  /* 0xff8000002b2b7808 */ /* 0x000fe20002000000 */
[----:B------:R-:W-:Y:S01]  /*109e0*/  FADD.FTZ R12, -R12, R9 ;  /* 0x000000090c0c7221 */ /* 0x000fe20000010100 */
[C---:B------:R-:W-:Y:S02]  /*109f0*/  ISETP.GT.AND P1, PT, R44.reuse, 0x69, PT ;  /* 0x000000692c00780c */ /* 0x040fe40003f24270 */
[----:B------:R-:W-:-:S02]  /*10a00*/  ISETP.GT.AND P2, PT, R44, 0x70, PT ;  /* 0x000000702c00780c */ /* 0x000fc40003f44270 */
[C---:B------:R-:W-:Y:S02]  /*10a10*/  ISETP.GT.AND P3, PT, R44.reuse, 0x71, PT ;  /* 0x000000712c00780c */ /* 0x040fe40003f64270 */
[C---:B------:R-:W-:Y:S02]  /*10a20*/  ISETP.GT.AND P4, PT, R44.reuse, 0x78, PT ;  /* 0x000000782c00780c */ /* 0x040fe40003f84270 */
[----:B------:R-:W-:Y:S01]  /*10a30*/  ISETP.GT.AND P5, PT, R44, 0x79, PT ;  /* 0x000000792c00780c */ /* 0x000fe20003fa4270 */
[--C-:B------:R-:W-:Y:S01]  /*10a40*/  FFMA.FTZ R32, R140, UR47, -R8.reuse ;  /* 0x0000002f8c207c23 */ /* 0x100fe20008010808 */
[----:B------:R0:W1:Y:S01]  /*10a50*/  MUFU.TANH R44, R79 ;  /* 0x0000004f002c7308 */ /* 0x0000620000002400 */
        /* <DEDUP_REMOVED lines=51> */
[----:B------:R-:W-:Y:S01]  /*10d90*/  FMNMX.FTZ R8, R53, R8, !PT ;  /* 0x0000000835087209 */ /* 0x000fe20007810000 */
[----:B------:R-:W-:-:S03]  /*10da0*/  FMUL.FTZ R14, R82, UR46 ;  /* 0x0000002e520e7c20 */ /* 0x000fc60008410000 */
[----:B------:R-:W-:Y:S01]  /*10db0*/  FMNMX.FTZ R8, R52, R8, !PT ;  /* 0x0000000834087209 */ /* 0x000fe20007810000 */
[----:B------:R-:W-:-:S03]  /*10dc0*/  FMUL.FTZ R15, R83, UR46 ;  /* 0x0000002e530f7c20 */ /* 0x000fc60008410000 */
[----:B------:R-:W-:Y:S01]  /*10dd0*/  FMNMX.FTZ R8, R49, R8, !PT ;  /* 0x0000000831087209 */ /* 0x000fe20007810000 */
[----:B------:R-:W0:Y:S01]  /*10de0*/  MUFU.TANH R14, R14 ;  /* 0x0000000e000e7308 */ /* 0x000e220000002400 */
[----:B------:R-:W-:Y:S02]  /*10df0*/  FMUL.FTZ R20, R86, UR46 ;  /* 0x0000002e56147c20 */ /* 0x000fe40008410000 */
[----:B------:R-:W-:Y:S01]  /*10e00*/  FMNMX.FTZ R8, R48, R8, !PT ;  /* 0x0000000830087209 */ /* 0x000fe20007810000 */
[----:B------:R-:W-:-:S03]  /*10e10*/  FMUL.FTZ R21, R87, UR46 ;  /* 0x0000002e57157c20 */ /* 0x000fc60008410000 */
[----:B------:R-:W-:Y:S01]  /*10e20*/  FMNMX.FTZ R8, R46, R8, !PT ;  /* 0x000000082e087209 */ /* 0x000fe20007810000 */
[----:B------:R-:W2:Y:S03]  /*10e30*/  MUFU.TANH R15, R15 ;  /* 0x0000000f000f7308 */ /* 0x000ea60000002400 */
[----:B------:R-:W-:-:S05]  /*10e40*/  FMNMX.FTZ R8, R41, R8, !PT ;  /* 0x0000000829087209 */ /* 0x000fca0007810000 */
[----:B------:R-:W3:Y:S01]  /*10e50*/  MUFU.TANH R20, R20 ;  /* 0x0000001400147308 */ /* 0x000ee20000002400 */
[----:B-1----:R-:W-:Y:S02]  /*10e60*/  FSEL R44, R44, -INF , P1 ;  /* 0xff8000002c2c7808 */ /* 0x002fe40000800000 */
[----:B------:R-:W-:-:S05]  /*10e70*/  FMNMX.FTZ R8, R43, R8, !PT ;  /* 0x000000082b087209 */ /* 0x000fca0007810000 */
[----:B------:R-:W1:Y:S01]  /*10e80*/  MUFU.TANH R21, R21 ;  /* 0x0000001500157308 */ /* 0x000e620000002400 */
[----:B0-----:R-:W-:Y:S02]  /*10e90*/  FSEL R14, R14, -INF , P2 ;  /* 0xff8000000e0e7808 */ /* 0x001fe40001000000 */
[----:B------:R-:W-:Y:S02]  /*10ea0*/  FMNMX.FTZ R8, R44, R8, !PT ;  /* 0x000000082c087209 */ /* 0x000fe40007810000 */
[----:B--2---:R-:W-:Y:S02]  /*10eb0*/  FSEL R15, R15, -INF , P3 ;  /* 0xff8000000f0f7808 */ /* 0x004fe40001800000 */
[----:B------:R-:W-:Y:S02]  /*10ec0*/  FMNMX.FTZ R8, R14, R8, !PT ;  /* 0x000000080e087209 */ /* 0x000fe40007810000 */
[----:B---3--:R-:W-:Y:S02]  /*10ed0*/  FSEL R20, R20, -INF , P4 ;  /* 0xff80000014147808 */ /* 0x008fe40002000000 */
[----:B------:R-:W-:-:S04]  /*10ee0*/  FMNMX.FTZ R8, R15, R8, !PT ;  /* 0x000000080f087209 */ /* 0x000fc80007810000 */
[----:B------:R-:W-:Y:S02]  /*10ef0*/  FMNMX.FTZ R8, R20, R8, !PT ;  /* 0x0000000814087209 */ /* 0x000fe40007810000 */
[----:B-1----:R-:W-:-:S04]  /*10f00*/  FSEL R21, R21, -INF , P5 ;  /* 0xff80000015157808 */ /* 0x002fc80002800000 */
[----:B------:R-:W-:-:S05]  /*10f10*/  FMNMX.FTZ R8, R21, R8, !PT ;  /* 0x0000000815087209 */ /* 0x000fca0007810000 */
[----:B------:R-:W0:Y:S02]  /*10f20*/  SHFL.BFLY PT, R13, R8, 0x2, 0x1f ;  /* 0x0c401f00080d7f89 */ /* 0x000e2400000e0000 */
[----:B0-----:R-:W-:-:S05]  /*10f30*/  FMNMX.FTZ R8, R8, R13, !PT ;  /* 0x0000000d08087209 */ /* 0x001fca0007810000 */
[----:B------:R-:W0:Y:S01]  /*10f40*/  SHFL.BFLY PT, R13, R8, 0x1, 0x1f ;  /* 0x0c201f00080d7f89 */ /* 0x000e2200000e0000 */
[----:B------:R-:W-:Y:S01]  /*10f50*/  FMUL.FTZ R12, R12, UR47 ;  /* 0x0000002f0c0c7c20 */ /* 0x000fe20008410000 */
[----:B------:R-:W-:Y:S01]  /*10f60*/  MUFU.EX2 R32, R32 ;  /* 0x0000002000207308 */ /* 0x000fe20000000800 */
[----:B0-----:R-:W-:-:S04]  /*10f70*/  FMNMX.FTZ R8, R8, R13, !PT ;  /* 0x0000000d08087209 */ /* 0x001fc80007810000 */
[C---:B------:R-:W-:Y:S01]  /*10f80*/  FSETP.NEU.FTZ.AND P1, PT, R8.reuse, -INF , PT ;  /* 0xff8000000800780b */ /* 0x040fe20003f3d000 */
[----:B------:R-:W-:-:S03]  /*10f90*/  FMUL.FTZ R80, R8, UR47 ;  /* 0x0000002f08507c20 */ /* 0x000fc60008410000 */
[----:B------:R-:W-:Y:S02]  /*10fa0*/  FSEL R13, R8, RZ, P1 ;  /* 0x000000ff080d7208 */ /* 0x000fe40000800000 */
[----:B------:R-:W-:-:S03]  /*10fb0*/  FSEL R80, R80, RZ, P1 ;  /* 0x000000ff50507208 */ /* 0x000fc60000800000 */
[----:B------:R-:W-:Y:S02]  /*10fc0*/  FADD.FTZ R13, -R13, R6 ;  /* 0x000000060d0d7221 */ /* 0x000fe40000010100 */
[--C-:B------:R-:W-:Y:S02]  /*10fd0*/  FFMA.FTZ R78, R78, UR47, -R80.reuse ;  /* 0x0000002f4e4e7c23 */ /* 0x100fe40008010850 */
[----:B------:R-:W-:Y:S01]  /*10fe0*/  FMUL.FTZ R13, R13, UR47 ;  /* 0x0000002f0d0d7c20 */ /* 0x000fe20008410000 */
[--C-:B------:R-:W-:Y:S01]  /*10ff0*/  FFMA.FTZ R33, R33, UR47, -R80.reuse ;  /* 0x0000002f21217c23 */ /* 0x100fe20008010850 */
[----:B------:R-:W0:Y:S01]  /*11000*/  MUFU.EX2 R12, R12 ;  /* 0x0000000c000c7308 */ /* 0x000e220000000800 */
[--C-:B------:R-:W-:Y:S01]  /*11010*/  FFMA.FTZ R76, R76, UR47, -R80.reuse ;  /* 0x0000002f4c4c7c23 */ /* 0x100fe20008010850 */
[--C-:B------:R-:W-:Y:S01]  /*11020*/  FFMA.FTZ R35, R35, UR47, -R80.reuse ;  /* 0x0000002f23237c23 */ /* 0x100fe20008010850 */
[----:B------:R-:W-:-:S05]  /*11030*/  FFMA.FTZ R74, R74, UR47, -R80 ;  /* 0x0000002f4a4a7c23 */ /* 0x000fca0008010850 */
[----:B------:R-:W-:Y:S01]  /*11040*/  MUFU.EX2 R78, R78 ;  /* 0x0000004e004e7308 */ /* 0x000fe20000000800 */
[--C-:B------:R-:W-:Y:S01]  /*11050*/  FFMA.FTZ R37, R37, UR47, -R80.reuse ;  /* 0x0000002f25257c23 */ /* 0x100fe20008010850 */
[--C-:B------:R-:W-:Y:S01]  /*11060*/  FFMA.FTZ R72, R72, UR47, -R80.reuse ;  /* 0x0000002f48487c23 */ /* 0x100fe20008010850 */
[----:B------:R-:W-:-:S05]  /*11070*/  FFMA.FTZ R39, R39, UR47, -R80 ;  /* 0x0000002f27277c23 */ /* 0x000fca0008010850 */
[----:B------:R-:W1:Y:S01]  /*11080*/  MUFU.EX2 R13, R13 ;  /* 0x0000000d000d7308 */ /* 0x000e620000000800 */
[--C-:B------:R-:W-:Y:S01]  /*11090*/  FFMA.FTZ R70, R70, UR47, -R80.reuse ;  /* 0x0000002f46467c23 */ /* 0x100fe20008010850 */
[--C-:B------:R-:W-:Y:S01]  /*110a0*/  FFMA.FTZ R25, R25, UR47, -R80.reuse ;  /* 0x0000002f19197c23 */ /* 0x100fe20008010850 */
[--C-:B------:R-:W-:Y:S01]  /*110b0*/  FFMA.FTZ R68, R68, UR47, -R80.reuse ;  /* 0x0000002f44447c23 */ /* 0x100fe20008010850 */
[--C-:B------:R-:W-:Y:S01]  /*110c0*/  FFMA.FTZ R27, R27, UR47, -R80.reuse ;  /* 0x0000002f1b1b7c23 */ /* 0x100fe20008010850 */
[--C-:B------:R-:W-:Y:S01]  /*110d0*/  FFMA.FTZ R66, R66, UR47, -R80.reuse ;  /* 0x0000002f42427c23 */ /* 0x100fe20008010850 */
[--C-:B------:R-:W-:Y:S02]  /*110e0*/  FFMA.FTZ R29, R29, UR47, -R80.reuse ;  /* 0x0000002f1d1d7c23 */ /* 0x100fe40008010850 */
[----:B------:R-:W2:Y:S01]  /*110f0*/  MUFU.EX2 R79, R79 ;  /* 0x0000004f004f7308 */ /* 0x000ea20000000800 */
[--C-:B------:R-:W-:Y:S01]  /*11100*/  FFMA.FTZ R64, R64, UR47, -R80.reuse ;  /* 0x0000002f40407c23 */ /* 0x100fe20008010850 */
[--C-:B------:R-:W-:Y:S01]  /*11110*/  FFMA.FTZ R31, R31, UR47, -R80.reuse ;  /* 0x0000002f1f1f7c23 */ /* 0x100fe20008010850 */
[--C-:B------:R-:W-:Y:S01]  /*11120*/  FFMA.FTZ R61, R61, UR47, -R80.reuse ;  /* 0x0000002f3d3d7c23 */ /* 0x100fe20008010850 */
[--C-:B------:R-:W-:Y:S01]  /*11130*/  FFMA.FTZ R60, R60, UR47, -R80.reuse ;  /* 0x0000002f3c3c7c23 */ /* 0x100fe20008010850 */
[--C-:B------:R-:W-:Y:S01]  /*11140*/  FFMA.FTZ R57, R57, UR47, -R80.reuse ;  /* 0x0000002f39397c23 */ /* 0x100fe20008010850 */
[--C-:B------:R-:W-:Y:S01]  /*11150*/  FFMA.FTZ R56, R56, UR47, -R80.reuse ;  /* 0x0000002f38387c23 */ /* 0x100fe20008010850 */
[--C-:B------:R-:W-:Y:S01]  /*11160*/  FFMA.FTZ R53, R53, UR47, -R80.reuse ;  /* 0x0000002f35357c23 */ /* 0x100fe20008010850 */
[----:B------:R-:W3:Y:S01]  /*11170*/  MUFU.EX2 R33, R33 ;  /* 0x0000002100217308 */ /* 0x000ee20000000800 */
        /* <DEDUP_REMOVED lines=11> */
[----:B------:R-:W-:Y:S01]  /*11230*/  LEA R80, R19, R2, 0x3 ;  /* 0x0000000213507211 */ /* 0x000fe200078e18ff */
[----:B------:R-:W4:Y:S04]  /*11240*/  MUFU.EX2 R34, R34 ;  /* 0x0000002200227308 */ /* 0x000f280000000800 */
[----:B------:R-:W-:-:S04]  /*11250*/  VIADD R80, R80, 0x2d840 ;  /* 0x0002d84050507836 */ /* 0x000fc80000000000 */
[----:B------:R-:W5:Y:S01]  /*11260*/  MUFU.EX2 R76, R76 ;  /* 0x0000004c004c7308 */ /* 0x000f620000000800 */
[----:B0-----:R-:W-:-:S07]  /*11270*/  FFMA.FTZ R3, R12, R3, R32 ;  /* 0x000000030c037223 */ /* 0x001fce0000010020 */
[----:B------:R0:W-:Y:S01]  /*11280*/  MUFU.EX2 R6, R81 ;  /* 0x0000005100067308 */ /* 0x0001e20000000800 */
[----:B-1----:R-:W-:-:S07]  /*11290*/  FFMA.FTZ R0, R13, R0, R78 ;  /* 0x000000000d007223 */ /* 0x002fce000001004e */
[----:B------:R-:W1:Y:S01]  /*112a0*/  MUFU.EX2 R77, R77 ;  /* 0x0000004d004d7308 */ /* 0x000e620000000800 */
[----:B0-----:R-:W-:-:S07]  /*112b0*/  IMAD.U32 R81, RZ, RZ, UR40 ;  /* 0x00000028ff517e24 */ /* 0x001fce000f8e00ff */
[----:B------:R-:W0:Y:S01]  /*112c0*/  MUFU.EX2 R35, R35 ;  /* 0x0000002300237308 */ /* 0x000e220000000800 */
[----:B------:R-:W-:Y:S01]  /*112d0*/  PRMT R80, R81, 0x654, R80 ;  /* 0x0000065451507816 */ /* 0x000fe20000000050 */
[----:B--2---:R-:W-:-:S03]  /*112e0*/  FADD.FTZ R3, R79, R3 ;  /* 0x000000034f037221 */ /* 0x004fc60000010000 */
[----:B------:R3:W-:Y:S03]  /*112f0*/  SYNCS.ARRIVE.TRANS64.RED.A1T0 RZ, [R80+URZ], RZ ;  /* 0x000000ff50ff79a7 */ /* 0x0007e6000810043f */
[----:B------:R-:W2:Y:S08]  /*11300*/  MUFU.EX2 R36, R36 ;  /* 0x0000002400247308 */ /* 0x000eb00000000800 */
[----:B------:R-:W2:Y:S01]  /*11310*/  MUFU.EX2 R74, R74 ;  /* 0x0000004a004a7308 */ /* 0x000ea20000000800 */
[----:B---3--:R-:W-:Y:S01]  /*11320*/  FADD.FTZ R80, R33, R0 ;  /* 0x0000000021507221 */ /* 0x008fe20000010000 */
[----:B----4-:R-:W-:-:S06]  /*11330*/  FADD.FTZ R0, R34, R3 ;  /* 0x0000000322007221 */ /* 0x010fcc0000010000 */
[----:B------:R-:W3:Y:S01]  /*11340*/  MUFU.EX2 R75, R75 ;  /* 0x0000004b004b7308 */ /* 0x000ee20000000800 */
[----:B-----5:R-:W-:-:S07]  /*11350*/  FADD.FTZ R3, R76, R80 ;  /* 0x000000504c037221 */ /* 0x020fce0000010000 */
[----:B------:R-:W4:Y:S01]  /*11360*/  MUFU.EX2 R37, R37 ;  /* 0x0000002500257308 */ /* 0x000f220000000800 */
[----:B-1----:R-:W-:Y:S01]  /*11370*/  FADD.FTZ R0, R77, R0 ;  /* 0x000000004d007221 */ /* 0x002fe20000010000 */
[----:B0-----:R-:W-:-:S06]  /*11380*/  FADD.FTZ R3, R35, R3 ;  /* 0x0000000323037221 */ /* 0x001fcc0000010000 */
[----:B------:R-:W0:Y:S08]  /*11390*/  MUFU.EX2 R38, R38 ;  /* 0x0000002600267308 */ /* 0x000e300000000800 */
[----:B------:R-:W1:Y:S01]  /*113a0*/  MUFU.EX2 R72, R72 ;  /* 0x0000004800487308 */ /* 0x000e620000000800 */
[----:B--2---:R-:W-:Y:S01]  /*113b0*/  FADD.FTZ R0, R36, R0 ;  /* 0x0000000024007221 */ /* 0x004fe20000010000 */
[----:B------:R-:W-:-:S06]  /*113c0*/  FADD.FTZ R3, R74, R3 ;  /* 0x000000034a037221 */ /* 0x000fcc0000010000 */
[----:B------:R-:W2:Y:S08]  /*113d0*/  MUFU.EX2 R73, R73 ;  /* 0x0000004900497308 */ /* 0x000eb00000000800 */
[----:B------:R-:W5:Y:S01]  /*113e0*/  MUFU.EX2 R39, R39 ;  /* 0x0000002700277308 */ /* 0x000f620000000800 */
[----:B---3--:R-:W-:Y:S01]  /*113f0*/  FADD.FTZ R0, R75, R0 ;  /* 0x000000004b007221 */ /* 0x008fe20000010000 */
[----:B----4-:R-:W-:-:S06]  /*11400*/  FADD.FTZ R3, R37, R3 ;  /* 0x0000000325037221 */ /* 0x010fcc0000010000 */
[----:B------:R-:W3:Y:S08]  /*11410*/  MUFU.EX2 R24, R24 ;  /* 0x0000001800187308 */ /* 0x000ef00000000800 */
[----:B------:R-:W4:Y:S01]  /*11420*/  MUFU.EX2 R70, R70 ;  /* 0x0000004600467308 */ /* 0x000f220000000800 */
[----:B0-----:R-:W-:Y:S01]  /*11430*/  FADD.FTZ R0, R38, R0 ;  /* 0x0000000026007221 */ /* 0x001fe20000010000 */
[----:B-1----:R-:W-:-:S06]  /*11440*/  FADD.FTZ R3, R72, R3 ;  /* 0x0000000348037221 */ /* 0x002fcc0000010000 */
[----:B------:R-:W0:Y:S08]  /*11450*/  MUFU.EX2 R71, R71 ;  /* 0x0000004700477308 */ /* 0x000e300000000800 */
[----:B------:R-:W1:Y:S01]  /*11460*/  MUFU.EX2 R25, R25 ;  /* 0x0000001900197308 */ /* 0x000e620000000800 */
[----:B--2---:R-:W-:Y:S01]  /*11470*/  FADD.FTZ R0, R73, R0 ;  /* 0x0000000049007221 */ /* 0x004fe20000010000 */
[----:B-----5:R-:W-:-:S06]  /*11480*/  FADD.FTZ R3, R39, R3 ;  /* 0x0000000327037221 */ /* 0x020fcc0000010000 */
        /* <DEDUP_REMOVED lines=72> */
[----:B------:R-:W2:Y:S01]  /*11910*/  MUFU.EX2 R14, R14 ;  /* 0x0000000e000e7308 */ /* 0x000ea20000000800 */
        /* <DEDUP_REMOVED lines=8> */
[----:B------:R-:W-:Y:S01]  /*119a0*/  FADD.FTZ R0, R6, R0 ;  /* 0x0000000006007221 */ /* 0x000fe20000010000 */
[----:B--2---:R-:W-:-:S06]  /*119b0*/  FADD.FTZ R3, R14, R3 ;  /* 0x000000030e037221 */ /* 0x004fcc0000010000 */
[----:B------:R-:W2:Y:S08]  /*119c0*/  MUFU.EX2 R11, R11 ;  /* 0x0000000b000b7308 */ /* 0x000eb00000000800 */
[----:B------:R-:W5:Y:S01]  /*119d0*/  MUFU.EX2 R21, R21 ;  /* 0x0000001500157308 */ /* 0x000f620000000800 */
[----:B---3--:R-:W-:Y:S01]  /*119e0*/  FADD.FTZ R0, R9, R0 ;  /* 0x0000000009007221 */ /* 0x008fe20000010000 */
[----:B----4-:R-:W-:-:S03]  /*119f0*/  FADD.FTZ R3, R15, R3 ;  /* 0x000000030f037221 */ /* 0x010fc60000010000 */
[----:B0-----:R-:W-:Y:S01]  /*11a00*/  FADD.FTZ R0, R10, R0 ;  /* 0x000000000a007221 */ /* 0x001fe20000010000 */
[----:B-1----:R-:W-:-:S03]  /*11a10*/  FADD.FTZ R80, R20, R3 ;  /* 0x0000000314507221 */ /* 0x002fc60000010000 */
[----:B--2---:R-:W-:Y:S01]  /*11a20*/  FADD.FTZ R3, R11, R0 ;  /* 0x000000000b037221 */ /* 0x004fe20000010000 */
[----:B-----5:R-:W-:Y:S01]  /*11a30*/  FADD.FTZ R0, R21, R80 ;  /* 0x0000005015007221 */ /* 0x020fe20000010000 */
[----:B------:R-:W-:Y:S06]  /*11a40*/  @!P0 BRA `(.L_x_2452) ;  /* 0x0000000000048947 */ /* 0x000fec0003800000 */
[----:B------:R-:W-:Y:S01]  /*11a50*/  BPT.TRAP 0x1 ;  /* 0x000000040000795c */ /* 0x000fe20000300000 */
.L_x_2452:
[----:B------:R-:W2:Y:S04]  /*11a60*/  LDL R84, [R1+0x80] ;  /* 0x0000800001547983 */ /* 0x000ea80000100800 */
[----:B------:R-:W3:Y:S04]  /*11a70*/  LDL R82, [R1+0xc] ;  /* 0x00000c0001527983 */ /* 0x000ee80000100800 */
[----:B------:R-:W4:Y:S04]  /*11a80*/  LDL R81, [R1+0x8] ;  /* 0x0000080001517983 */ /* 0x000f280000100800 */
[----:B------:R-:W5:Y:S01]  /*11a90*/  LDL R83, [R1+0x84] ;  /* 0x0000840001537983 */ /* 0x000f620000100800 */
[----:B------:R-:W-:-:S02]  /*11aa0*/  IMAD R5, R5, 0x8, R2 ;  /* 0x0000000805057824 */ /* 0x000fc400078e0202 */
[----:B------:R-:W-:Y:S02]  /*11ab0*/  IMAD.U32 R80, RZ, RZ, UR40 ;  /* 0x00000028ff507e24 */ /* 0x000fe4000f8e00ff */
        /* <DEDUP_REMOVED lines=15> */
[----:B------:R1:W-:Y:S01]  /*11bb0*/  STSM.16.M88.4 [R157+0x21800], R32 ;  /* 0x021800209d007844 */ /* 0x0003e20000000200 */
[----:B------:R-:W-:Y:S02]  /*11bc0*/  F2FP.F16.F32.PACK_AB R28, R67, R28 ;  /* 0x0000001c431c723e */ /* 0x000fe400000000ff */
[----:B------:R-:W-:Y:S02]  /*11bd0*/  F2FP.F16.F32.PACK_AB R29, R29, R66 ;  /* 0x000000421d1d723e */ /* 0x000fe400000000ff */
[----:B------:R-:W-:Y:S02]  /*11be0*/  F2FP.F16.F32.PACK_AB R30, R30, R65 ;  /* 0x000000411e1e723e */ /* 0x000fe400000000ff */
[----:B------:R-:W-:Y:S02]  /*11bf0*/  F2FP.F16.F32.PACK_AB R31, R31, R64 ;  /* 0x000000401f1f723e */ /* 0x000fe400000000ff */
[----:B------:R-:W-:-:S02]  /*11c00*/  F2FP.F16.F32.PACK_AB R40, R47, R40 ;  /* 0x000000282f28723e */ /* 0x000fc400000000ff */
[----:B------:R-:W-:Y:S02]  /*11c10*/  F2FP.F16.F32.PACK_AB R41, R41, R46 ;  /* 0x0000002e2929723e */ /* 0x000fe400000000ff */
[----:B------:R-:W-:Y:S02]  /*11c20*/  F2FP.F16.F32.PACK_AB R42, R45, R42 ;  /* 0x0000002a2d2a723e */ /* 0x000fe400000000ff */
[----:B-1----:R-:W-:Y:S02]  /*11c30*/  F2FP.F16.F32.PACK_AB R32, R63, R62 ;  /* 0x0000003e3f20723e */ /* 0x002fe400000000ff */
[----:B------:R-:W-:Y:S02]  /*11c40*/  F2FP.F16.F32.PACK_AB R33, R60, R61 ;  /* 0x0000003d3c21723e */ /* 0x000fe400000000ff */
[----:B------:R-:W-:Y:S02]  /*11c50*/  F2FP.F16.F32.PACK_AB R34, R59, R58 ;  /* 0x0000003a3b22723e */ /* 0x000fe400000000ff */
[----:B------:R-:W-:-:S02]  /*11c60*/  F2FP.F16.F32.PACK_AB R35, R56, R57 ;  /* 0x000000393823723e */ /* 0x000fc400000000ff */
        /* <DEDUP_REMOVED lines=50> */
[----:B------:R-:W-:Y:S01]  /*11f90*/  IADD3 R4, R4, -0x1, RZ ;  /* 0xffffffff04047810 */ /* 0x000fe20007ffe0ff */
[----:B0-----:R-:W-:Y:S01]  /*11fa0*/  IMAD.MOV.U32 R5, RZ, RZ, R19 ;  /* 0x000000ffff057224 */ /* 0x001fe200078e0013 */
[----:B--2---:R0:W-:Y:S04]  /*11fb0*/  STSM.16.M88.4 [R84], R36 ;  /* 0x0000002454007844 */ /* 0x0041e80000000200 */
[----:B---3--:R1:W-:Y:S04]  /*11fc0*/  STSM.16.M88.4 [R82], R24 ;  /* 0x0000001852007844 */ /* 0x0083e80000000200 */
[----:B----4-:R2:W-:Y:S04]  /*11fd0*/  STSM.16.M88.4 [R81], R28 ;  /* 0x0000001c51007844 */ /* 0x0105e80000000200 */
[----:B------:R2:W-:Y:S01]  /*11fe0*/  STSM.16.M88.4 [R157+0x27800], R32 ;  /* 0x027800209d007844 */ /* 0x0005e20000000200 */
[----:B0-----:R-:W-:-:S02]  /*11ff0*/  F2FP.F16.F32.PACK_AB R36, R55, R54 ;  /* 0x000000363724723e */ /* 0x001fc400000000ff */
[----:B------:R-:W-:Y:S02]  /*12000*/  F2FP.F16.F32.PACK_AB R37, R52, R53 ;  /* 0x000000353425723e */ /* 0x000fe400000000ff */
[----:B------:R-:W-:Y:S02]  /*12010*/  F2FP.F16.F32.PACK_AB R38, R51, R50 ;  /* 0x000000323326723e */ /* 0x000fe400000000ff */
[----:B------:R-:W-:Y:S02]  /*12020*/  F2FP.F16.F32.PACK_AB R39, R48, R49 ;  /* 0x000000313027723e */ /* 0x000fe400000000ff */
[----:B-1----:R-:W-:Y:S02]  /*12030*/  F2FP.F16.F32.PACK_AB R24, R9, R6 ;  /* 0x000000060918723e */ /* 0x002fe400000000ff */
[----:B------:R-:W-:Y:S02]  /*12040*/  F2FP.F16.F32.PACK_AB R25, R15, R14 ;  /* 0x0000000e0f19723e */ /* 0x000fe400000000ff */
[----:B------:R-:W-:-:S02]  /*12050*/  F2FP.F16.F32.PACK_AB R26, R11, R10 ;  /* 0x0000000a0b1a723e */ /* 0x000fc400000000ff */
[----:B------:R-:W-:Y:S01]  /*12060*/  F2FP.F16.F32.PACK_AB R27, R21, R20 ;  /* 0x00000014151b723e */ /* 0x000fe200000000ff */
[----:B-----5:R2:W-:Y:S04]  /*12070*/  STSM.16.M88.4 [R83], R36 ;  /* 0x0000002453007844 */ /* 0x0205e80000000200 */
        /* <DEDUP_REMOVED lines=8> */
[----:B------:R-:W-:-:S02]  /*12100*/  IMAD.MOV.U32 R6, RZ, RZ, R8 ;  /* 0x000000ffff067224 */ /* 0x000fc400078e0008 */
[----:B------:R-:W-:Y:S02]  /*12110*/  IMAD.MOV.U32 R9, RZ, RZ, R7 ;  /* 0x000000ffff097224 */ /* 0x000fe400078e0007 */
[----:B------:R-:W-:Y:S01]  /*12120*/  IMAD.MOV.U32 R10, RZ, RZ, R139 ;  /* 0x000000ffff0a7224 */ /* 0x000fe200078e008b */
[----:B0-----:R-:W-:Y:S01]  /*12130*/  NOP ;  /* 0x0000000000007918 */ /* 0x001fe20000000000 */
[----:B------:R-:W-:Y:S05]  /*12140*/  @P1 BRA `(.L_x_2453) ;  /* 0xffffffc800781947 */ /* 0x000fea000383ffff */
.L_x_2441:
[----:B------:R-:W3:Y:S02]  /*12150*/  LDL R5, [R1+0x8c] ;  /* 0x00008c0001057983 */ /* 0x000ee40000100800 */
[----:B---3--:R-:W-:-:S13]  /*12160*/  ISETP.GE.AND P1, PT, R4, R5, PT ;  /* 0x000000050400720c */ /* 0x008fda0003f26270 */
[----:B------:R-:W-:Y:S05]  /*12170*/  @!P1 BRA `(.L_x_2454) ;  /* 0x0000002c00409947 */ /* 0x000fea0003800000 */
[----:B------:R-:W-:Y:S01]  /*12180*/  IMAD.MOV.U32 R9, RZ, RZ, R8 ;  /* 0x000000ffff097224 */ /* 0x000fe200078e0008 */
[----:B------:R-:W-:Y:S01]  /*12190*/  MOV R6, R7 ;  /* 0x0000000700067202 */ /* 0x000fe20000000f00 */
[----:B------:R-:W-:Y:S02]  /*121a0*/  IMAD.MOV.U32 R10, RZ, RZ, R139 ;  /* 0x000000ffff0a7224 */ /* 0x000fe400078e008b */
[----:B------:R-:W-:-:S07]  /*121b0*/  IMAD.MOV.U32 R5, RZ, RZ, R19 ;  /* 0x000000ffff057224 */ /* 0x000fce00078e0013 */
.L_x_2466:
[----:B------:R-:W3:Y:S01]  /*121c0*/  LDL R7, [R1+0x60] ;  /* 0x0000600001077983 */ /* 0x000ee20000100800 */
[----:B------:R-:W-:Y:S01]  /*121d0*/  ISETP.NE.AND P1, PT, R5, 0x1, PT ;  /* 0x000000010500780c */ /* 0x000fe20003f25270 */
[----:B------:R-:W-:Y:S05]  /*121e0*/  YIELD ;  /* 0x0000000000007946 */ /* 0x000fea0003800000 */
[----:B------:R-:W-:-:S04]  /*121f0*/  SEL R139, RZ, 0x1, P1 ;  /* 0x00000001ff8b7807 */ /* 0x000fc80000800000 */
[----:B------:R-:W-:Y:S02]  /*12200*/  LOP3.LUT R139, R10, R139, RZ, 0x3c, !PT ;  /* 0x0000008b0a8b7212 */ /* 0x000fe400078e3cff */
[----:B---3--:R-:W-:-:S13]  /*12210*/  ISETP.NE.AND P1, PT, R7, RZ, PT ;  /* 0x000000ff0700720c */ /* 0x008fda0003f25270 */
[----:B------:R-:W-:Y:S05]  /*12220*/  @P1 BRA `(.L_x_2455) ;  /* 0x00000000003c1947 */ /* 0x000fea0003800000 */
[----:B------:R-:W-:Y:S05]  /*12230*/  @!P0 BRA `(.L_x_2456) ;  /* 0x0000000000048947 */ /* 0x000fea0003800000 */
[----:B------:R-:W-:Y:S01]  /*12240*/  BPT.TRAP 0x1 ;  /* 0x000000040000795c */ /* 0x000fe20000300000 */
.L_x_2456:
        /* <DEDUP_REMOVED lines=8> */
.L_x_2457:
[----:B------:R-:W-:Y:S04]  /*122d0*/  BSSY B0, `(.L_x_2455) ;  /* 0x0000004000007945 */ /* 0x000fe80003800000 */
[----:B-1----:R-:W-:Y:S05]  /*122e0*/  @P2 BRA `(.L_x_2458) ;  /* 0x0000000000082947 */ /* 0x002fea0003800000 */
[----:B------:R-:W1:Y:S02]  /*122f0*/  SYNCS.PHASECHK.TRANS64.TRYWAIT P2, [R7+URZ+0x2d830], R8 ;  /* 0x02d83008070075a7 */ /* 0x000e64000804017f */
[----:B-1----:R-:W-:Y:S05]  /*12300*/  @!P2 BRA `(.L_x_2459) ;  /* 0x000000e80070a947 */ /* 0x002fea0003800000 */
.L_x_2458:
[----:B------:R-:W-:Y:S05]  /*12310*/  BSYNC B0 ;  /* 0x0000000000007941 */ /* 0x000fea0003800000 */
.L_x_2455:
[----:B01----:R-:W3:Y:S04]  /*12320*/  LDL R8, [R1+0x64] ;  /* 0x0000640001087983 */ /* 0x003ee80000100800 */
[----:B--2---:R-:W2:Y:S04]  /*12330*/  LDL.64 R26, [R1] ;  /* 0x00000000011a7983 */ /* 0x004ea80000100a00 */
[----:B------:R-:W4:Y:S04]  /*12340*/  LDL.64 R150, [R1+0x30] ;  /* 0x0000300001967983 */ /* 0x000f280000100a00 */
[----:B------:R-:W5:Y:S01]  /*12350*/  LDL.64 R146, [R1+0x28] ;  /* 0x0000280001927983 */ /* 0x000f620000100a00 */
[----:B------:R-:W0:Y:S01]  /*12360*/  S2R R7, SR_TID.X ;  /* 0x0000000000077919 */ /* 0x000e220000002100 */
[----:B------:R-:W-:Y:S01]  /*12370*/  VIADD R19, R5, 0x1 ;  /* 0x0000000105137836 */ /* 0x000fe20000000000 */
[----:B------:R-:W-:Y:S05]  /*12380*/  WARPSYNC.ALL ;  /* 0x0000000000007948 */ /* 0x000fea0003800000 */
[C---:B------:R-:W-:Y:S01]  /*12390*/  ISETP.NE.AND P2, PT, R19.reuse, 0x2, PT ;  /* 0x000000021300780c */ /* 0x040fe20003f45270 */
[----:B------:R-:W5:Y:S03]  /*123a0*/  LDL.64 R144, [R1+0x20] ;  /* 0x0000200001907983 */ /* 0x000f660000100a00 */
[----:B------:R-:W-:Y:S01]  /*123b0*/  SEL R19, R19, RZ, P2 ;  /* 0x000000ff13137207 */ /* 0x000fe20001000000 */
[----:B------:R-:W5:Y:S04]  /*123c0*/  LDL.64 R142, [R1+0x18] ;  /* 0x00001800018e7983 */ /* 0x000f680000100a00 */
[----:B------:R-:W5:Y:S01]  /*123d0*/  LDL.64 R140, [R1+0x10] ;  /* 0x00001000018c7983 */ /* 0x000f620000100a00 */
[----:B0-----:R-:W-:-:S04]  /*123e0*/  SHF.R.U32.HI R7, RZ, 0x7, R7 ;  /* 0x00000007ff077819 */ /* 0x001fc80000011607 */
[----:B------:R-:W-:Y:S01]  /*123f0*/  IADD3 R7, R7, 0x8, RZ ;  /* 0x0000000807077810 */ /* 0x000fe20007ffe0ff */
        /* <DEDUP_REMOVED lines=8> */
[----:B---3--:R-:W-:Y:S01]  /*12480*/  IMAD R12, R19, 0x600, R8 ;  /* 0x00000600130c7824 */ /* 0x008fe200078e0208 */
[----:B--2---:R-:W-:-:S04]  /*12490*/  R2UR UR4, R26 ;  /* 0x000000001a0472ca */ /* 0x004fc800000e0000 */
        /* <DEDUP_REMOVED lines=46> */
.L_x_2461:
[----:B------:R-:W-:Y:S01]  /*12780*/  SHF.L.U32 R7, R10, 0x1f, RZ ;  /* 0x0000001f0a077819 */ /* 0x000fe200000006ff */
[----:B------:R-:W-:-:S04]  /*12790*/  IMAD R8, R5, 0x8, R2 ;  /* 0x0000000805087824 */ /* 0x000fc800078e0202 */
[----:B------:R0:W1:Y:S01]  /*127a0*/  SYNCS.PHASECHK.TRANS64.TRYWAIT P1, [R8+URZ+0x2d850], R7 ;  /* 0x02d85007080075a7 */ /* 0x000062000802017f */
[----:B------:R-:W-:Y:S05]  /*127b0*/  @!P0 BRA `(.L_x_2462) ;  /* 0x0000000000048947 */ /* 0x000fea0003800000 */
[----:B------:R-:W-:Y:S01]  /*127c0*/  BPT.TRAP 0x1 ;  /* 0x000000040000795c */ /* 0x000fe20000300000 */
.L_x_2462:
[----:B-1----:R-:W-:Y:S05]  /*127d0*/  @P1 BRA `(.L_x_2460) ;  /* 0x0000000000081947 */ /* 0x002fea0003800000 */
[----:B------:R-:W1:Y:S02]  /*127e0*/  SYNCS.PHASECHK.TRANS64.TRYWAIT P1, [R8+URZ+0x2d850], R7 ;  /* 0x02d85007080075a7 */ /* 0x000e64000802017f */
[----:B-1----:R-:W-:Y:S05]  /*127f0*/  @!P1 BRA `(.L_x_2463) ;  /* 0x000000e400489947 */ /* 0x002fea0003800000 */
.L_x_2460:
        /* <DEDUP_REMOVED lines=96> */
.L_x_2464:
[----:B------:R-:W-:Y:S01]  /*12e00*/  FMUL.FTZ R10, R24, UR45 ;  /* 0x0000002d180a7c20 */ /* 0x000fe20008410000 */
[----:B------:R-:W-:Y:S01]  /*12e10*/  FMUL.FTZ R13, R25, UR45 ;  /* 0x0000002d190d7c20 */ /* 0x000fe20008410000 */
[----:B------:R-:W-:Y:S01]  /*12e20*/  FMUL.FTZ R24, R28, UR45 ;  /* 0x0000002d1c187c20 */ /* 0x000fe20008410000 */
[----:B0-----:R-:W-:Y:S02]  /*12e30*/  IMAD R7, R19, 0x8, R2 ;  /* 0x0000000813077824 */ /* 0x001fe400078e0202 */
[----:B------:R-:W-:Y:S01]  /*12e40*/  FMUL.FTZ R155, R26, UR45 ;  /* 0x0000002d1a9b7c20 */ /* 0x000fe20008410000 */
[----:B------:R-:W-:Y:S01]  /*12e50*/  FMUL.FTZ R26, R29, UR45 ;  /* 0x0000002d1d1a7c20 */ /* 0x000fe20008410000 */
[----:B------:R-:W0:Y:S01]  /*12e60*/  MUFU.TANH R10, R10 ;  /* 0x0000000a000a7308 */ /* 0x000e220000002400 */
[----:B------:R-:W-:Y:S02]  /*12e70*/  VIADD R7, R7, 0x2d840 ;  /* 0x0002d84007077836 */ /* 0x000fe40000000000 */
[----:B------:R-:W-:Y:S01]  /*12e80*/  FMUL.FTZ R28, R32, UR45 ;  /* 0x0000002d201c7c20 */ /* 0x000fe20008410000 */
[----:B------:R-:W-:-:S02]  /*12e90*/  IMAD.U32 R8, RZ, RZ, UR40 ;  /* 0x00000028ff087e24 */ /* 0x000fc4000f8e00ff */
        /* <DEDUP_REMOVED lines=140> */
[C---:B------:R-:W-:Y:S01]  /*13760*/  FADD.FTZ R6, -R7.reuse, R6 ;  /* 0x0000000607067221 */ /* 0x040fe20000010100 */
[----:B------:R-:W-:Y:S02]  /*13770*/  FMUL.FTZ R47, R7, UR47 ;  /* 0x0000002f072f7c20 */ /* 0x000fe40008410000 */
[----:B---3--:R-:W-:Y:S02]  /*13780*/  FMNMX.FTZ R8, R153, R8, !PT ;  /* 0x0000000899087209 */ /* 0x008fe40007810000 */
[--C-:B------:R-:W-:Y:S01]  /*13790*/  FFMA.FTZ R33, R33, UR47, -R47.reuse ;  /* 0x0000002f21217c23 */ /* 0x100fe2000801082f */
[----:B------:R-:W0:Y:S01]  /*137a0*/  MUFU.TANH R68, R68 ;  /* 0x0000004400447308 */ /* 0x000e220000002400 */
[----:B----4-:R-:W-:Y:S01]  /*137b0*/  FMNMX.FTZ R8, R152, R8, !PT ;  /* 0x0000000898087209 */ /* 0x010fe20007810000 */
[--C-:B------:R-:W-:Y:S01]  /*137c0*/  FFMA.FTZ R24, R24, UR47, -R47.reuse ;  /* 0x0000002f18187c23 */ /* 0x100fe2000801082f */
[--C-:B------:R-:W-:Y:S01]  /*137d0*/  FFMA.FTZ R42, R34, UR47, -R47.reuse ;  /* 0x0000002f222a7c23 */ /* 0x100fe2000801082f */
[--C-:B------:R-:W-:Y:S01]  /*137e0*/  FFMA.FTZ R67, R45, UR47, -R47.reuse ;  /* 0x0000002f2d437c23 */ /* 0x100fe2000801082f */
[----:B-----5:R-:W-:Y:S01]  /*137f0*/  FMNMX.FTZ R8, R151, R8, !PT ;  /* 0x0000000897087209 */ /* 0x020fe20007810000 */
[--C-:B------:R-:W-:Y:S01]  /*13800*/  FFMA.FTZ R45, R73, UR47, -R47.reuse ;  /* 0x0000002f492d7c23 */ /* 0x100fe2000801082f */
[--C-:B------:R-:W-:Y:S01]  /*13810*/  FFMA.FTZ R79, R13, UR47, -R47.reuse ;  /* 0x0000002f0d4f7c23 */ /* 0x100fe2000801082f */
[----:B------:R-:W3:Y:S01]  /*13820*/  MUFU.TANH R27, R27 ;  /* 0x0000001b001b7308 */ /* 0x000ee20000002400 */
[----:B-1----:R-:W-:Y:S01]  /*13830*/  FMNMX.FTZ R8, R150, R8, !PT ;  /* 0x0000000896087209 */ /* 0x002fe20007810000 */
[--C-:B------:R-:W-:Y:S01]  /*13840*/  FFMA.FTZ R75, R30, UR47, -R47.reuse ;  /* 0x0000002f1e4b7c23 */ /* 0x100fe2000801082f */
[--C-:B------:R-:W-:Y:S01]  /*13850*/  FFMA.FTZ R76, R76, UR47, -R47.reuse ;  /* 0x0000002f4c4c7c23 */ /* 0x100fe2000801082f */
[--C-:B------:R-:W-:Y:S01]  /*13860*/  FFMA.FTZ R30, R32, UR47, -R47.reuse ;  /* 0x0000002f201e7c23 */ /* 0x100fe2000801082f */
[----:B------:R-:W-:Y:S01]  /*13870*/  FMNMX.FTZ R8, R72, R8, !PT ;  /* 0x0000000848087209 */ /* 0x000fe20007810000 */
[--C-:B------:R-:W-:Y:S01]  /*13880*/  FFMA.FTZ R26, R26, UR47, -R47.reuse ;  /* 0x0000002f1a1a7c23 */ /* 0x100fe2000801082f */
[--C-:B------:R-:W-:Y:S01]  /*13890*/  FFMA.FTZ R71, R35, UR47, -R47.reuse ;  /* 0x0000002f23477c23 */ /* 0x100fe2000801082f */
[----:B------:R-:W1:Y:S01]  /*138a0*/  MUFU.TANH R12, R12 ;  /* 0x0000000c000c7308 */ /* 0x000e620000002400 */
[----:B------:R-:W-:Y:S01]  /*138b0*/  FMNMX.FTZ R8, R39, R8, !PT ;  /* 0x0000000827087209 */ /* 0x000fe20007810000 */
[--C-:B------:R-:W-:Y:S01]  /*138c0*/  FFMA.FTZ R35, R36, UR47, -R47.reuse ;  /* 0x0000002f24237c23 */ /* 0x100fe2000801082f */
[--C-:B------:R-:W-:Y:S01]  /*138d0*/  FFMA.FTZ R66, R77, UR47, -R47.reuse ;  /* 0x0000002f4d427c23 */ /* 0x100fe2000801082f */
[--C-:B------:R-:W-:Y:S01]  /*138e0*/  FFMA.FTZ R37, R37, UR47, -R47.reuse ;  /* 0x0000002f25257c23 */ /* 0x100fe2000801082f */
[----:B------:R-:W-:Y:S01]  /*138f0*/  FMNMX.FTZ R8, R11, R8, !PT ;  /* 0x000000080b087209 */ /* 0x000fe20007810000 */
[--C-:B------:R-:W-:Y:S01]  /*13900*/  FFMA.FTZ R28, R28, UR47, -R47.reuse ;  /* 0x0000002f1c1c7c23 */ /* 0x100fe2000801082f */
[--C-:B------:R-:W-:Y:S01]  /*13910*/  FFMA.FTZ R51, R69, UR47, -R47.reuse ;  /* 0x0000002f45337c23 */ /* 0x100fe2000801082f */
[----:B------:R-:W4:Y:S01]  /*13920*/  MUFU.TANH R29, R29 ;  /* 0x0000001d001d7308 */ /* 0x000f220000002400 */
[----:B--2---:R-:W-:Y:S01]  /*13930*/  FMNMX.FTZ R8, R25, R8, !PT ;  /* 0x0000000819087209 */ /* 0x004fe20007810000 */
[--C-:B------:R-:W-:Y:S01]  /*13940*/  FFMA.FTZ R40, R40, UR47, -R47.reuse ;  /* 0x0000002f28287c23 */ /* 0x100fe2000801082f */
[--C-:B------:R-:W-:Y:S01]  /*13950*/  FFMA.FTZ R140, R140, UR47, -R47.reuse ;  /* 0x0000002f8c8c7c23 */ /* 0x100fe2000801082f */
[--C-:B------:R-:W-:Y:S01]  /*13960*/  FFMA.FTZ R141, R141, UR47, -R47.reuse ;  /* 0x0000002f8d8d7c23 */ /* 0x100fe2000801082f */
[----:B0-----:R-:W-:Y:S01]  /*13970*/  FMNMX.FTZ R8, R68, R8, !PT ;  /* 0x0000000844087209 */ /* 0x001fe20007810000 */
[--C-:B------:R-:W-:Y:S01]  /*13980*/  FFMA.FTZ R62, R142, UR47, -R47.reuse ;  /* 0x0000002f8e3e7c23 */ /* 0x100fe2000801082f */
[--C-:B------:R-:W-:Y:S01]  /*13990*/  FFMA.FTZ R63, R144, UR47, -R47.reuse ;  /* 0x0000002f903f7c23 */ /* 0x100fe2000801082f */
[----:B------:R-:W0:Y:S01]  /*139a0*/  MUFU.TANH R64, R64 ;  /* 0x0000004000407308 */ /* 0x000e220000002400 */
[----:B---3--:R-:W-:Y:S01]  /*139b0*/  FMNMX.FTZ R8, R27, R8, !PT ;  /* 0x000000081b087209 */ /* 0x008fe20007810000 */
[--C-:B------:R-:W-:Y:S01]  /*139c0*/  FFMA.FTZ R58, R143, UR47, -R47.reuse ;  /* 0x0000002f8f3a7c23 */ /* 0x100fe2000801082f */
[--C-:B------:R-:W-:Y:S01]  /*139d0*/  FFMA.FTZ R59, R145, UR47, -R47.reuse ;  /* 0x0000002f913b7c23 */ /* 0x100fe2000801082f */
[--C-:B------:R-:W-:Y:S01]  /*139e0*/  FFMA.FTZ R54, R146, UR47, -R47.reuse ;  /* 0x0000002f92367c23 */ /* 0x100fe2000801082f */
[----:B-1----:R-:W-:Y:S01]  /*139f0*/  FMNMX.FTZ R8, R12, R8, !PT ;  /* 0x000000080c087209 */ /* 0x002fe20007810000 */
[--C-:B------:R-:W-:Y:S01]  /*13a00*/  FFMA.FTZ R55, R65, UR47, -R47.reuse ;  /* 0x0000002f41377c23 */ /* 0x100fe2000801082f */
[--C-:B------:R-:W-:Y:S01]  /*13a10*/  FFMA.FTZ R50, R147, UR47, -R47.reuse ;  /* 0x0000002f93327c23 */ /* 0x100fe2000801082f */
[----:B------:R-:W1:Y:S01]  /*13a20*/  MUFU.TANH R31, R31 ;  /* 0x0000001f001f7308 */ /* 0x000e620000002400 */
[----:B----4-:R-:W-:Y:S01]  /*13a30*/  FMNMX.FTZ R8, R29, R8, !PT ;  /* 0x000000081d087209 */ /* 0x010fe20007810000 */
[--C-:B------:R-:W-:Y:S01]  /*13a40*/  FFMA.FTZ R148, R148, UR47, -R47.reuse ;  /* 0x0000002f94947c23 */ /* 0x100fe2000801082f */
[--C-:B------:R-:W-:Y:S01]  /*13a50*/  FFMA.FTZ R81, R81, UR47, -R47.reuse ;  /* 0x0000002f51517c23 */ /* 0x100fe2000801082f */
[--C-:B------:R-:W-:Y:S01]  /*13a60*/  FFMA.FTZ R84, R84, UR47, -R47.reuse ;  /* 0x0000002f54547c23 */ /* 0x100fe2000801082f */
[----:B------:R-:W-:-:S03]  /*13a70*/  FFMA.FTZ R13, R85, UR47, -R47 ;  /* 0x0000002f550d7c23 */ /* 0x000fc6000801082f */
        /* <DEDUP_REMOVED lines=32> */
[----:B------:R0:W-:Y:S01]  /*13c80*/  MUFU.EX2 R73, R33 ;  /* 0x0000002100497308 */ /* 0x0001e20000000800 */
[----:B-1----:R-:W-:-:S07]  /*13c90*/  FMNMX.FTZ R8, R20, R8, !PT ;  /* 0x0000000814087209 */ /* 0x002fce0007810000 */
[----:B------:R-:W-:Y:S01]  /*13ca0*/  MUFU.EX2 R34, R24 ;  /* 0x0000001800227308 */ /* 0x000fe20000000800 */
[----:B--2---:R-:W-:-:S05]  /*13cb0*/  FMNMX.FTZ R8, R21, R8, !PT ;  /* 0x0000000815087209 */ /* 0x004fca0007810000 */
[----:B------:R-:W1:Y:S02]  /*13cc0*/  SHFL.BFLY PT, R38, R8, 0x2, 0x1f ;  /* 0x0c401f0008267f89 */ /* 0x000e6400000e0000 */
[----:B------:R-:W-:Y:S08]  /*13cd0*/  MUFU.EX2 R24, R42 ;  /* 0x0000002a00187308 */ /* 0x000ff00000000800 */
[----:B------:R2:W-:Y:S08]  /*13ce0*/  MUFU.EX2 R42, R76 ;  /* 0x0000004c002a7308 */ /* 0x0005f00000000800 */
[----:B------:R-:W-:Y:S01]  /*13cf0*/  MUFU.EX2 R79, R79 ;  /* 0x0000004f004f7308 */ /* 0x000fe20000000800 */
[----:B-1----:R-:W-:-:S07]  /*13d00*/  FMNMX.FTZ R8, R8, R38, !PT ;  /* 0x0000002608087209 */ /* 0x002fce0007810000 */
[----:B------:R-:W-:Y:S01]  /*13d10*/  MUFU.EX2 R77, R26 ;  /* 0x0000001a004d7308 */ /* 0x000fe20000000800 */
[----:B------:R-:W1:Y:S07]  /*13d20*/  SHFL.BFLY PT, R38, R8, 0x1, 0x1f ;  /* 0x0c201f0008267f89 */ /* 0x000e6e00000e0000 */
[----:B------:R3:W-:Y:S08]  /*13d30*/  MUFU.EX2 R26, R35 ;  /* 0x00000023001a7308 */ /* 0x0007f00000000800 */
[----:B------:R4:W-:Y:S08]  /*13d40*/  MUFU.EX2 R69, R37 ;  /* 0x0000002500457308 */ /* 0x0009f00000000800 */
[----:B------:R-:W-:Y:S01]  /*13d50*/  MUFU.EX2 R36, R28 ;  /* 0x0000001c00247308 */ /* 0x000fe20000000800 */
[----:B-1----:R-:W-:-:S05]  /*13d60*/  FMNMX.FTZ R8, R8, R38, !PT ;  /* 0x0000002608087209 */ /* 0x002fca0007810000 */
[----:B------:R-:W-:Y:S01]  /*13d70*/  FADD.FTZ R38, -R8, R9 ;  /* 0x0000000908267221 */ /* 0x000fe20000010100 */
[----:B------:R-:W-:Y:S01]  /*13d80*/  FMUL.FTZ R9, R6, UR47 ;  /* 0x0000002f06097c20 */ /* 0x000fe20008410000 */
[----:B------:R-:W-:Y:S02]  /*13d90*/  MUFU.EX2 R75, R75 ;  /* 0x0000004b004b7308 */ /* 0x000fe40000000800 */
[----:B------:R-:W-:Y:S01]  /*13da0*/  FMUL.FTZ R6, R38, UR47 ;  /* 0x0000002f26067c20 */ /* 0x000fe20008410000 */
[--C-:B------:R-:W-:Y:S01]  /*13db0*/  FFMA.FTZ R38, R10, UR47, -R47.reuse ;  /* 0x0000002f0a267c23 */ /* 0x100fe2000801082f */
[----:B------:R-:W-:Y:S01]  /*13dc0*/  FFMA.FTZ R10, R80, UR47, -R47 ;  /* 0x0000002f500a7c23 */ /* 0x000fe2000801082f */
[----:B------:R-:W-:-:S03]  /*13dd0*/  FMUL.FTZ R80, R8, UR47 ;  /* 0x0000002f08507c20 */ /* 0x000fc60008410000 */
[----:B------:R-:W-:Y:S01]  /*13de0*/  MUFU.EX2 R9, R9 ;  /* 0x0000000900097308 */ /* 0x000fe20000000800 */
[--C-:B------:R-:W-:Y:S01]  /*13df0*/  FFMA.FTZ R78, R155, UR47, -R80.reuse ;  /* 0x0000002f9b4e7c23 */ /* 0x100fe20008010850 */
[--C-:B0-----:R-:W-:Y:S01]  /*13e00*/  FFMA.FTZ R33, R154, UR47, -R80.reuse ;  /* 0x0000002f9a217c23 */ /* 0x101fe20008010850 */
[--C-:B--2---:R-:W-:Y:S01]  /*13e10*/  FFMA.FTZ R76, R153, UR47, -R80.reuse ;  /* 0x0000002f994c7c23 */ /* 0x104fe20008010850 */
[--C-:B---3--:R-:W-:Y:S01]  /*13e20*/  FFMA.FTZ R35, R152, UR47, -R80.reuse ;  /* 0x0000002f98237c23 */ /* 0x108fe20008010850 */
[--C-:B------:R-:W-:Y:S01]  /*13e30*/  FFMA.FTZ R74, R151, UR47, -R80.reuse ;  /* 0x0000002f974a7c23 */ /* 0x100fe20008010850 */
[--C-:B----4-:R-:W-:Y:S01]  /*13e40*/  FFMA.FTZ R37, R150, UR47, -R80.reuse ;  /* 0x0000002f96257c23 */ /* 0x110fe20008010850 */
        /* <DEDUP_REMOVED lines=29> */
[----:B------:R-:W-:Y:S01]  /*14020*/  FFMA.FTZ R21, R21, UR47, -R80 ;  /* 0x0000002f15157c23 */ /* 0x000fe20008010850 */
[----:B------:R-:W-:-:S03]  /*14030*/  FADD.FTZ R3, R79, R3 ;  /* 0x000000034f037221 */ /* 0x000fc60000010000 */
[----:B------:R-:W2:Y:S01]  /*14040*/  MUFU.EX2 R76, R76 ;  /* 0x0000004c004c7308 */ /* 0x000ea20000000800 */
[----:B-1----:R-:W-:-:S07]  /*14050*/  FFMA.FTZ R0, R6, R0, R78 ;  /* 0x0000000006007223 */ /* 0x002fce000001004e */
[----:B------:R-:W1:Y:S08]  /*14060*/  MUFU.EX2 R35, R35 ;  /* 0x0000002300237308 */ /* 0x000e700000000800 */
[----:B------:R-:W3:Y:S08]  /*14070*/  MUFU.EX2 R74, R74 ;  /* 0x0000004a004a7308 */ /* 0x000ef00000000800 */
[----:B------:R-:W-:Y:S08]  /*14080*/  MUFU.EX2 R47, R45 ;  /* 0x0000002d002f7308 */ /* 0x000ff00000000800 */
[----:B------:R4:W-:Y:S08]  /*14090*/  MUFU.EX2 R45, R66 ;  /* 0x00000042002d7308 */ /* 0x0009f00000000800 */
[----:B------:R-:W5:Y:S01]  /*140a0*/  MUFU.EX2 R37, R37 ;  /* 0x0000002500257308 */ /* 0x000f620000000800 */
[----:B----4-:R-:W-:Y:S01]  /*140b0*/  FFMA.FTZ R66, R12, UR47, -R80 ;  /* 0x0000002f0c427c23 */ /* 0x010fe20008010850 */
[----:B0-----:R-:W-:Y:S01]  /*140c0*/  FADD.FTZ R80, R33, R0 ;  /* 0x0000000021507221 */ /* 0x001fe20000010000 */
[----:B------:R-:W-:-:S03]  /*140d0*/  FADD.FTZ R0, R34, R3 ;  /* 0x0000000322007221 */ /* 0x000fc60000010000 */
[----:B--2---:R-:W-:Y:S01]  /*140e0*/  FADD.FTZ R3, R76, R80 ;  /* 0x000000504c037221 */ /* 0x004fe20000010000 */
[----:B------:R-:W-:Y:S01]  /*140f0*/  FADD.FTZ R0, R77, R0 ;  /* 0x000000004d007221 */ /* 0x000fe20000010000 */
[----:B------:R-:W0:Y:S02]  /*14100*/  MUFU.EX2 R38, R30 ;  /* 0x0000001e00267308 */ /* 0x000e240000000800 */
[----:B-1----:R-:W-:Y:S01]  /*14110*/  FADD.FTZ R3, R35, R3 ;  /* 0x0000000323037221 */ /* 0x002fe20000010000 */
[----:B------:R-:W-:-:S03]  /*14120*/  FADD.FTZ R0, R36, R0 ;  /* 0x0000000024007221 */ /* 0x000fc60000010000 */
[----:B---3--:R-:W-:Y:S01]  /*14130*/  FADD.FTZ R3, R74, R3 ;  /* 0x000000034a037221 */ /* 0x008fe20000010000 */
[----:B------:R-:W-:Y:S01]  /*14140*/  FADD.FTZ R0, R75, R0 ;  /* 0x000000004b007221 */ /* 0x000fe20000010000 */
[----:B------:R-:W1:Y:S02]  /*14150*/  MUFU.EX2 R72, R72 ;  /* 0x0000004800487308 */ /* 0x000e640000000800 */
[----:B-----5:R-:W-:-:S06]  /*14160*/  FADD.FTZ R3, R37, R3 ;  /* 0x0000000325037221 */ /* 0x020fcc0000010000 */
        /* <DEDUP_REMOVED lines=11> */
[----:B-1----:R-:W-:-:S04]  /*14220*/  FADD.FTZ R0, R71, R0 ;  /* 0x0000000047007221 */ /* 0x002fc80000010000 */
[----:B------:R-:W-:-:S03]  /*14230*/  FADD.FTZ R0, R26, R0 ;  /* 0x000000001a007221 */ /* 0x000fc60000010000 */
        /* <DEDUP_REMOVED lines=59> */
[----:B0-----:R-:W-:Y:S01]  /*145f0*/  FADD.FTZ R3, R46, R3 ;  /* 0x000000032e037221 */ /* 0x001fe20000010000 */
[----:B------:R-:W-:-:S04]  /*14600*/  FADD.FTZ R0, R42, R0 ;  /* 0x000000002a007221 */ /* 0x000fc80000010000 */
[----:B------:R-:W-:Y:S02]  /*14610*/  FADD.FTZ R0, R45, R0 ;  /* 0x000000002d007221 */ /* 0x000fe40000010000 */
        /* <DEDUP_REMOVED lines=22> */
.L_x_2465:
[----:B------:R-:W2:Y:S04]  /*14780*/  LDL R84, [R1+0x80] ;  /* 0x0000800001547983 */ /* 0x000ea80000100800 */
[----:B------:R-:W3:Y:S01]  /*14790*/  LDL R82, [R1+0xc] ;  /* 0x00000c0001527983 */ /* 0x000ee20000100800 */
[----:B------:R-:W-:-:S03]  /*147a0*/  IMAD R5, R5, 0x8, R2 ;  /* 0x0000000805057824 */ /* 0x000fc600078e0202 */
[----:B------:R-:W4:Y:S04]  /*147b0*/  LDL R81, [R1+0x8] ;  /* 0x0000080001517983 */ /* 0x000f280000100800 */
[----:B------:R-:W5:Y:S01]  /*147c0*/  LDL R83, [R1+0x84] ;  /* 0x0000840001537983 */ /* 0x000f620000100800 */
[----:B------:R-:W-:Y:S01]  /*147d0*/  VIADD R5, R5, 0x2d860 ;  /* 0x0002d86005057836 */ /* 0x000fe20000000000 */
[----:B------:R-:W-:-:S04]  /*147e0*/  MOV R80, UR40 ;  /* 0x0000002800507c02 */ /* 0x000fc80008000f00 */
        /* <DEDUP_REMOVED lines=23> */
[----:B0-----:R-:W-:Y:S02]  /*14960*/  F2FP.F16.F32.PACK_AB R32, R63, R62 ;  /* 0x0000003e3f20723e */ /* 0x001fe400000000ff */
[----:B------:R-:W-:Y:S02]  /*14970*/  F2FP.F16.F32.PACK_AB R33, R60, R61 ;  /* 0x0000003d3c21723e */ /* 0x000fe400000000ff */
[----:B------:R-:W-:Y:S02]  /*14980*/  F2FP.F16.F32.PACK_AB R34, R59, R58 ;  /* 0x0000003a3b22723e */ /* 0x000fe400000000ff */
[----:B------:R-:W-:-:S02]  /*14990*/  F2FP.F16.F32.PACK_AB R35, R56, R57 ;  /* 0x000000393823723e */ /* 0x000fc400000000ff */
        /* <DEDUP_REMOVED lines=78> */
.L_x_2454:
[----:B------:R-:W-:Y:S05]  /*14e80*/  WARPSYNC.ALL ;  /* 0x0000000000007948 */ /* 0x000fea0003800000 */
[----:B------:R-:W-:Y:S06]  /*14e90*/  BAR.ARV 0x8, 0x200 ;  /* 0x0208000000007b1d */ /* 0x000fec0000002000 */
[----:B------:R-:W-:Y:S05]  /*14ea0*/  @!P0 BRA `(.L_x_2467) ;  /* 0x0000000000048947 */ /* 0x000fea0003800000 */
[----:B------:R-:W-:Y:S01]  /*14eb0*/  BPT.TRAP 0x1 ;  /* 0x000000040000795c */ /* 0x000fe20000300000 */
.L_x_2467:
[----:B------:R-:W-:Y:S02]  /*14ec0*/  LEA R6, R19, R2, 0x3 ;  /* 0x0000000213067211 */ /* 0x000fe400078e18ff */
[----:B------:R-:W-:-:S04]  /*14ed0*/  SHF.L.U32 R9, R139, 0x1f, RZ ;  /* 0x0000001f8b097819 */ /* 0x000fc800000006ff */
[----:B------:R0:W1:Y:S01]  /*14ee0*/  SYNCS.PHASECHK.TRANS64.TRYWAIT P1, [R6+URZ+0x2d850], R9 ;  /* 0x02d85009060075a7 */ /* 0x000062000802017f */
[----:B------:R-:W-:Y:S05]  /*14ef0*/  @!P0 BRA `(.L_x_2468) ;  /* 0x0000000000048947 */ /* 0x000fea0003800000 */
[----:B------:R-:W-:Y:S01]  /*14f00*/  BPT.TRAP 0x1 ;  /* 0x000000040000795c */ /* 0x000fe20000300000 */
.L_x_2468:
[----:B------:R-:W3:Y:S01]  /*14f10*/  LDL.LU R4, [R1+0x70] ;  /* 0x0000700001047983 */ /* 0x000ee20000300800 */
[----:B------:R-:W-:Y:S02]  /*14f20*/  VIADD R2, R2, 0x400 ;  /* 0x0000040002027836 */ /* 0x000fe40000000000 */
[----:B------:R-:W-:-:S03]  /*14f30*/  IMAD.MOV.U32 R5, RZ, RZ, 0x40000040 ;  /* 0x40000040ff057424 */ /* 0x000fc600078e00ff */
[----:B------:R-:W-:-:S04]  /*14f40*/  SHF.R.U32.HI R2, RZ, 0x4, R2 ;  /* 0x00000004ff027819 */ /* 0x000fc80000011602 */
[----:B------:R-:W-:-:S04]  /*14f50*/  LOP3.LUT R2, R2, 0x3fff, RZ, 0xc0, !PT ;  /* 0x00003fff02027812 */ /* 0x000fc800078ec0ff */
[----:B------:R-:W-:Y:S02]  /*14f60*/  LOP3.LUT R2, R2, 0x2000000, RZ, 0xfc, !PT ;  /* 0x0200000002027812 */ /* 0x000fe400078efcff */
[----:B---3--:R-:W-:Y:S01]  /*14f70*/  LOP3.LUT R4, R4, 0x10000, RZ, 0xfc, !PT ;  /* 0x0001000004047812 */ /* 0x008fe200078efcff */
[----:B-1----:R-:W-:Y:S06]  /*14f80*/  @P1 BRA `(.L_x_2469) ;  /* 0x0000000000081947 */ /* 0x002fec0003800000 */
[----:B------:R-:W1:Y:S02]  /*14f90*/  SYNCS.PHASECHK.TRANS64.TRYWAIT P1, [R6+URZ+0x2d850], R9 ;  /* 0x02d85009060075a7 */ /* 0x000e64000802017f */
[----:B-1----:R-:W-:Y:S05]  /*14fa0*/  @!P1 BRA `(.L_x_2470) ;  /* 0x000000bc00709947 */ /* 0x002fea0003800000 */
.L_x_2469:
        /* <DEDUP_REMOVED lines=8> */
[----:B------:R-:W-:Y:S01]  /*15030*/  VIADD R14, R10, 0x40 ;  /* 0x000000400a0e7836 */ /* 0x000fe20000000000 */
[----:B------:R-:W-:Y:S01]  /*15040*/  R2UR UR7, R11 ;  /* 0x000000000b0772ca */ /* 0x000fe200000e0000 */
[----:B------:R-:W-:Y:S01]  /*15050*/  IMAD.MOV.U32 R15, RZ, RZ, -0x7fffffe0 ;  /* 0x80000020ff0f7424 */ /* 0x000fe200078e00ff */
[----:B------:R-:W-:Y:S01]  /*15060*/  MOV R13, 0x40000040 ;  /* 0x40000040000d7802 */ /* 0x000fe20000000f00 */
[----:B------:R-:W-:Y:S01]  /*15070*/  IMAD.MOV.U32 R11, RZ, RZ, -0x7fffffe0 ;  /* 0x80000020ff0b7424 */ /* 0x000fe200078e00ff */
[----:B------:R-:W-:Y:S01]  /*15080*/  MOV R5, 0x40000040 ;  /* 0x4000004000057802 */ /* 0x000fe20000000f00 */
[----:B------:R-:W-:Y:S01]  /*15090*/  SHFL.BFLY PT, R2, R3, 0x2, 0x1f ;  /* 0x0c401f0003027f89 */ /* 0x000fe200000e0000 */
[----:B------:R-:W-:-:S03]  /*150a0*/  IMAD.U32 R20, RZ, RZ, UR47 ;  /* 0x0000002fff147e24 */ /* 0x000fc6000f8e00ff */
[----:B01----:R-:W0:Y:S04]  /*150b0*/  SHFL.BFLY PT, R9, R0, 0x2, 0x1f ;  /* 0x0c401f0000097f89 */ /* 0x003e2800000e0000 */
        /* <DEDUP_REMOVED lines=8> */
[----:B------:R-:W-:-:S02]  /*15140*/  IMAD.MOV.U32 R15, RZ, RZ, -0x7fffffe0 ;  /* 0x80000020ff0f7424 */ /* 0x000fc400078e00ff */
[----:B0-----:R-:W-:Y:S01]  /*15150*/  FADD.FTZ R9, R9, R0 ;  /* 0x0000000009097221 */ /* 0x001fe20000010000 */
[----:B------:R-:W-:Y:S01]  /*15160*/  MOV R0, 0xff800000 ;  /* 0xff80000000007802 */ /* 0x000fe20000000f00 */
[----:B------:R-:W-:Y:S02]  /*15170*/  WARPGROUP.DEPBAR.LE gsb0, 0x0 ;  /* 0x00008000000079c5 */ /* 0x000fe40000010000 */
[----:B------:R-:W-:-:S06]  /*15180*/  WARPGROUP.ARRIVE ;  /* 0x00000000000079c5 */ /* 0x000fcc0000000000 */
        /* <DEDUP_REMOVED lines=41> */
[C---:B------:R-:W-:Y:S01]  /*15420*/  IADD3 R12, R4.reuse, 0x604, RZ ;  /* 0x00000604040c7810 */ /* 0x040fe20007ffe0ff */
[----:B------:R-:W-:-:S02]  /*15430*/  VIADD R4, R4, 0x606 ;  /* 0x0000060604047836 */ /* 0x000fc40000000000 */
[----:B------:R-:W-:Y:S01]  /*15440*/  VIADD R10, R10, 0x1c0 ;  /* 0x000001c00a0a7836 */ /* 0x000fe20000000000 */
[----:B------:R-:W-:Y:S02]  /*15450*/  WARPGROUP.DEPBAR.LE gsb0, 0x0 ;  /* 0x00008000000079c5 */ /* 0x000fe40000010000 */
[----:B------:R-:W-:-:S06]  /*15460*/  WARPGROUP.ARRIVE ;  /* 0x00000000000079c5 */ /* 0x000fcc0000000000 */
        /* <DEDUP_REMOVED lines=9> */
[----:B------:R-:W-:Y:S01]  /*15500*/  R2UR UR5, R5 ;  /* 0x00000000050572ca */ /* 0x000fe200000e0000 */
[----:B------:R-:W-:Y:S01]  /*15510*/  FADD.FTZ R5, R2, R3 ;  /* 0x0000000302057221 */ /* 0x000fe20000010000 */
[----:B------:R-:W-:Y:S01]  /*15520*/  R2UR UR6, R10 ;  /* 0x000000000a0672ca */ /* 0x000fe200000e0000 */
[----:B------:R-:W0:Y:S01]  /*15530*/  SHFL.BFLY PT, R4, R9, 0x1, 0x1f ;  /* 0x0c201f0009047f89 */ /* 0x000e2200000e0000 */
[----:B------:R-:W-:Y:S01]  /*15540*/  R2UR UR7, R11 ;  /* 0x000000000b0772ca */ /* 0x000fe200000e0000 */
[----:B------:R-:W-:Y:S02]  /*15550*/  IMAD.U32 R10, RZ, RZ, UR47 ;  /* 0x0000002fff0a7e24 */ /* 0x000fe4000f8e00ff */
[----:B------:R-:W1:Y:S01]  /*15560*/  SHFL.BFLY PT, R2, R5, 0x1, 0x1f ;  /* 0x0c201f0005027f89 */ /* 0x000e6200000e0000 */
[----:B------:R-:W-:-:S02]  /*15570*/  IMAD.MOV.U32 R3, RZ, RZ, -0x800000 ;  /* 0xff800000ff037424 */ /* 0x000fc400078e00ff */
[----:B0-----:R-:W-:Y:S01]  /*15580*/  FADD.FTZ R14, R9, R4 ;  /* 0x00000004090e7221 */ /* 0x001fe20000010000 */
[----:B------:R-:W-:Y:S02]  /*15590*/  IMAD.MOV.U32 R4, RZ, RZ, RZ ;  /* 0x000000ffff047224 */ /* 0x000fe400078e00ff */
[----:B-1----:R-:W-:Y:S02]  /*155a0*/  FADD.FTZ R13, R5, R2 ;  /* 0x00000002050d7221 */ /* 0x002fe40000010000 */
[----:B------:R-:W-:Y:S01]  /*155b0*/  FSETP.NE.FTZ.AND P2, PT, R14, RZ, PT ;  /* 0x000000ff0e00720b */ /* 0x000fe20003f55000 */
[----:B------:R-:W-:Y:S02]  /*155c0*/  IMAD.MOV.U32 R2, RZ, RZ, RZ ;  /* 0x000000ffff027224 */ /* 0x000fe400078e00ff */
[----:B------:R-:W-:-:S10]  /*155d0*/  FSETP.NE.FTZ.AND P1, PT, R13, RZ, PT ;  /* 0x000000ff0d00720b */ /* 0x000fd40003f35000 */
[----:B------:R-:W0:Y:S01]  /*155e0*/  @P2 MUFU.LG2 R12, R14 ;  /* 0x0000000e000c2308 */ /* 0x000e220000000c00 */
[----:B------:R-:W-:Y:S02]  /*155f0*/  @P2 FMUL.FTZ R20, R20, 0.69314718246459960938 ;  /* 0x3f31721814142820 */ /* 0x000fe40000410000 */
[----:B------:R-:W-:-:S05]  /*15600*/  @P1 FMUL.FTZ R10, R10, 0.69314718246459960938 ;  /* 0x3f3172180a0a1820 */ /* 0x000fca0000410000 */
        /* <DEDUP_REMOVED lines=9> */
[----:B------:R-:W-:Y:S03]  /*156a0*/  HGMMA.64x96x16.F32 R88, gdesc[UR4].tnspB, R88, gsb0 ;  /* 0x41600000045879f0 */ /* 0x000fe60008000858 */
[----:B------:R-:W-:Y:S02]  /*156b0*/  WARPGROUP.DEPBAR.LE gsb0, 0x0 ;  /* 0x00008000000079c5 */ /* 0x000fe40000010000 */
[----:B---34-:R-:W-:Y:S05]  /*156c0*/  @!P0 BRA `(.L_x_2471) ;  /* 0x0000000000048947 */ /* 0x018fea0003800000 */
[----:B------:R-:W-:Y:S01]  /*156d0*/  BPT.TRAP 0x1 ;  /* 0x000000040000795c */ /* 0x000fe20000300000 */
.L_x_2471:
[----:B------:R-:W-:Y:S02]  /*156e0*/  VIADD R6, R6, 0x2d860 ;  /* 0x0002d86006067836 */ /* 0x000fe40000000000 */
[-C--:B------:R-:W-:Y:S01]  /*156f0*/  FMUL.FTZ R88, R88, R4.reuse ;  /* 0x0000000458587220 */ /* 0x080fe20000410000 */
[----:B------:R-:W-:Y:S02]  /*15700*/  IMAD.U32 R5, RZ, RZ, UR40 ;  /* 0x00000028ff057e24 */ /* 0x000fe4000f8e00ff */
[-C--:B------:R-:W-:Y:S01]  /*15710*/  FMUL.FTZ R89, R89, R4.reuse ;  /* 0x0000000459597220 */ /* 0x080fe20000410000 */
[----:B------:R-:W-:Y:S02]  /*15720*/  VIADD R19, R19, 0x1 ;  /* 0x0000000113137836 */ /* 0x000fe40000000000 */
[-C--:B------:R-:W-:Y:S01]  /*15730*/  FMUL.FTZ R92, R92, R4.reuse ;  /* 0x000000045c5c7220 */ /* 0x080fe20000410000 */
[-C--:B------:R-:W-:Y:S01]  /*15740*/  FMUL.FTZ R93, R93, R4.reuse ;  /* 0x000000045d5d7220 */ /* 0x080fe20000410000 */
[----:B------:R-:W-:Y:S01]  /*15750*/  PRMT R6, R5, 0x654, R6 ;  /* 0x0000065405067816 */ /* 0x000fe20000000006 */
[-C--:B------:R-:W-:Y:S01]  /*15760*/  FMUL.FTZ R20, R96, R4.reuse ;  /* 0x0000000460147220 */ /* 0x080fe20000410000 */
[----:B------:R-:W-:Y:S01]  /*15770*/  ISETP.NE.AND P1, PT, R19, 0x2, PT ;  /* 0x000000021300780c */ /* 0x000fe20003f25270 */
        /* <DEDUP_REMOVED lines=21> */
[-C--:B0-----:R-:W-:Y:S01]  /*158d0*/  FMUL.FTZ R90, R90, R2.reuse ;  /* 0x000000025a5a7220 */ /* 0x081fe20000410000 */
[----:B------:R-:W-:Y:S01]  /*158e0*/  PLOP3.LUT P0, PT, PT, PT, PT, 0x8, 0x0 ;  /* 0x000000000000781c */ /* 0x000fe20003f0e170 */
[-C--:B------:R-:W-:Y:S01]  /*158f0*/  FMUL.FTZ R91, R91, R2.reuse ;  /* 0x000000025b5b7220 */ /* 0x080fe20000410000 */
[-C--:B--2---:R-:W-:Y:S01]  /*15900*/  FMUL.FTZ R28, R94, R2.reuse ;  /* 0x000000025e1c7220 */ /* 0x084fe20000410000 */
        /* <DEDUP_REMOVED lines=24> */
.L_x_2399:
[----:B------:R-:W-:Y:S05]  /*15a90*/  WARPSYNC.ALL ;  /* 0x0000000000007948 */ /* 0x000fea0003800000 */
[----:B------:R-:W0:Y:S08]  /*15aa0*/  S2UR UR40, SR_CgaCtaId ;  /* 0x00000000002879c3 */ /* 0x000e300000008800 */
[----:B------:R-:W-:Y:S06]  /*15ab0*/  BAR.SYNC.DEFER_BLOCKING 0x5, 0x200 ;  /* 0x0148000000007b1d */ /* 0x000fec0000010000 */
[----:B------:R-:W-:Y:S01]  /*15ac0*/  UMOV UR4, 0x400 ;  /* 0x0000040000047882 */ /* 0x000fe20000000000 */
[----:B------:R-:W-:Y:S01]  /*15ad0*/  BSSY B0, `(.L_x_2472) ;  /* 0x00002b8000007945 */ /* 0x000fe20003800000 */
[----:B0-----:R-:W-:-:S06]  /*15ae0*/  ULEA UR4, UR40, UR4, 0x18 ;  /* 0x0000000428047291 */ /* 0x001fcc000f8ec03f */
[----:B------:R-:W-:-:S05]  /*15af0*/  IMAD.U32 R2, RZ, RZ, UR4 ;  /* 0x00000004ff027e24 */ /* 0x000fca000f8e00ff */
[----:B---3--:R0:W1:Y:S01]  /*15b00*/  LDS.128 R96, [R2+0x2d8d0] ;  /* 0x02d8d00002607984 */ /* 0x0080620000000c00 */
[----:B------:R-:W-:Y:S06]  /*15b10*/  BAR.ARV 0x4, 0x200 ;  /* 0x0108000000007b1d */ /* 0x000fec0000002000 */
[----:B------:R-:W-:Y:S05]  /*15b20*/  @P0 BRA `(.L_x_2473) ;  /* 0x0000001c00f00947 */ /* 0x000fea0003800000 */
[----:B------:R-:W3:Y:S01]  /*15b30*/  LDL R4, [R1+0x110] ;  /* 0x0001100001047983 */ /* 0x000ee20000100800 */
[----:B------:R-:W-:-:S03]  /*15b40*/  ULDC UR4, c[0x0][0xad4] ;  /* 0x0002b50000047ab9 */ /* 0x000fc60000000800 */
[----:B------:R-:W4:Y:S04]  /*15b50*/  LDL.LU R34, [R1+0x9c] ;  /* 0x00009c0001227983 */ /* 0x000f280000300800 */
[----:B------:R-:W2:Y:S04]  /*15b60*/  LDL.LU R41, [R1+0xa4] ;  /* 0x0000a40001297983 */ /* 0x000ea80000300800 */
[----:B------:R-:W2:Y:S01]  /*15b70*/  LDL.LU R40, [R1+0xa8] ;  /* 0x0000a80001287983 */ /* 0x000ea20000300800 */
[----:B------:R-:W0:Y:S01]  /*15b80*/  S2R R5, SR_SWINHI ;  /* 0x0000000000057919 */ /* 0x000e220000002f00 */
[----:B------:R-:W-:-:S02]  /*15b90*/  MOV R32, R2 ;  /* 0x0000000200207202 */ /* 0x000fc40000000f00 */
[----:B0-----:R-:W-:Y:S01]  /*15ba0*/  MOV R33, R5 ;  /* 0x0000000500217202 */ /* 0x001fe20000000f00 */
[----:B------:R-:W-:Y:S02]  /*15bb0*/  IMAD.MOV.U32 R44, RZ, RZ, RZ ;  /* 0x000000ffff2c7224 */ /* 0x000fe400078e00ff */
[----:B---3--:R-:W-:-:S03]  /*15bc0*/  IMAD.WIDE R4, R4, 0x2, R32 ;  /* 0x0000000204047825 */ /* 0x008fc600078e0220 */
[C---:B------:R-:W-:Y:S02]  /*15bd0*/  IADD3 R39, P0, R4.reuse, 0x6020, RZ ;  /* 0x0000602004277810 */ /* 0x040fe40007f1e0ff */
[----:B------:R-:W-:-:S03]  /*15be0*/  IADD3 R27, P4, R4, 0x20, RZ ;  /* 0x00000020041b7810 */ /* 0x000fc60007f9e0ff */
[----:B------:R-:W-:Y:S01]  /*15bf0*/  IMAD.X R11, RZ, RZ, R5, P0 ;  /* 0x000000ffff0b7224 */ /* 0x000fe200000e0605 */
[C---:B----4-:R-:W-:Y:S02]  /*15c00*/  ISETP.NE.AND P0, PT, R34.reuse, RZ, PT ;  /* 0x000000ff2200720c */ /* 0x050fe40003f05270 */
[----:B------:R-:W-:Y:S02]  /*15c10*/  LOP3.LUT R6, R27, 0x180, RZ, 0xc0, !PT ;  /* 0x000001801b067812 */ /* 0x000fe400078ec0ff */
[----:B------:R-:W-:Y:S01]  /*15c20*/  SEL R34, R34, UR4, P0 ;  /* 0x0000000422227c07 */ /* 0x000fe20008000000 */
[----:B------:R-:W-:Y:S05]  /*15c30*/  WARPSYNC.ALL ;  /* 0x0000000000007948 */ /* 0x000fea0003800000 */
[----:B------:R-:W-:Y:S01]  /*15c40*/  LOP3.LUT R7, R4, 0x180, RZ, 0xc0, !PT ;  /* 0x0000018004077812 */ /* 0x000fe200078ec0ff */
[----:B------:R-:W-:Y:S01]  /*15c50*/  ULDC.64 UR4, c[0x0][0xc00] ;  /* 0x0003000000047ab9 */ /* 0x000fe20000000a00 */
[----:B------:R-:W-:Y:S01]  /*15c60*/  SHF.R.U64 R6, R6, 0x3, RZ ;  /* 0x0000000306067819 */ /* 0x000fe200000012ff */
[----:B------:R-:W-:Y:S01]  /*15c70*/  ULDC.64 UR6, c[0x0][0xc08] ;  /* 0x0003020000067ab9 */ /* 0x000fe20000000a00 */
[----:B------:R-:W-:-:S02]  /*15c80*/  IADD3 R35, P3, R4, 0x3000, RZ ;  /* 0x0000300004237810 */ /* 0x000fc40007f7e0ff */
[----:B------:R-:W-:Y:S01]  /*15c90*/  SHF.R.U64 R7, R7, 0x3, RZ ;  /* 0x0000000307077819 */ /* 0x000fe200000012ff */
[----:B------:R-:W-:Y:S01]  /*15ca0*/  BAR.SYNC.DEFER_BLOCKING 0x1, 0x180 ;  /* 0x0046000000007b1d */ /* 0x000fe20000010000 */
[C---:B------:R-:W-:Y:S02]  /*15cb0*/  IADD3 R8, P2, R4.reuse, 0x3020, RZ ;  /* 0x0000302004087810 */ /* 0x040fe40007f5e0ff */
[----:B--2---:R-:W-:Y:S02]  /*15cc0*/  IADD3 R37, P1, R4, 0x6000, RZ ;  /* 0x0000600004257810 */ /* 0x004fe40007f3e0ff */
[----:B------:R-:W-:Y:S02]  /*15cd0*/  LOP3.LUT R12, R6, R27, RZ, 0x3c, !PT ;  /* 0x0000001b060c7212 */ /* 0x000fe400078e3cff */
[----:B------:R-:W-:Y:S02]  /*15ce0*/  LOP3.LUT R4, R7, R4, RZ, 0x3c, !PT ;  /* 0x0000000407047212 */ /* 0x000fe400078e3cff */
[----:B------:R-:W-:-:S02]  /*15cf0*/  LOP3.LUT R6, R35, 0x180, RZ, 0xc0, !PT ;  /* 0x0000018023067812 */ /* 0x000fc400078ec0ff */
[----:B------:R-:W-:Y:S02]  /*15d00*/  LOP3.LUT R7, R8, 0x180, RZ, 0xc0, !PT ;  /* 0x0000018008077812 */ /* 0x000fe400078ec0ff */
[----:B------:R-:W-:Y:S02]  /*15d10*/  LOP3.LUT R10, R37, 0x180, RZ, 0xc0, !PT ;  /* 0x00000180250a7812 */ /* 0x000fe400078ec0ff */
[----:B------:R-:W-:Y:S02]  /*15d20*/  LOP3.LUT R26, R39, 0x180, RZ, 0xc0, !PT ;  /* 0x00000180271a7812 */ /* 0x000fe400078ec0ff */
[----:B------:R-:W-:Y:S02]  /*15d30*/  SHF.R.U64 R6, R6, 0x3, RZ ;  /* 0x0000000306067819 */ /* 0x000fe400000012ff */
[----:B------:R-:W-:Y:S01]  /*15d40*/  SHF.R.U64 R7, R7, 0x3, RZ ;  /* 0x0000000307077819 */ /* 0x000fe200000012ff */
[----:B------:R-:W-:Y:S01]  /*15d50*/  IMAD.X R15, RZ, RZ, R5, P3 ;  /* 0x000000ffff0f7224 */ /* 0x000fe200018e0605 */
[----:B------:R-:W-:-:S02]  /*15d60*/  SHF.R.U64 R10, R10, 0x3, RZ ;  /* 0x000000030a0a7819 */ /* 0x000fc400000012ff */
[----:B------:R-:W-:Y:S01]  /*15d70*/  SHF.R.U64 R26, R26, 0x3, RZ ;  /* 0x000000031a1a7819 */ /* 0x000fe200000012ff */
[--C-:B------:R-:W-:Y:S01]  /*15d80*/  IMAD.X R25, RZ, RZ, R5.reuse, P2 ;  /* 0x000000ffff197224 */ /* 0x100fe200010e0605 */
[----:B------:R-:W-:Y:S01]  /*15d90*/  IADD3.X R13, RZ, R5, RZ, P4, !PT ;  /* 0x00000005ff0d7210 */ /* 0x000fe200027fe4ff */
[----:B------:R-:W-:Y:S01]  /*15da0*/  IMAD.X R9, RZ, RZ, R5, P1 ;  /* 0x000000ffff097224 */ /* 0x000fe200008e0605 */
[----:B------:R-:W-:Y:S02]  /*15db0*/  LOP3.LUT R14, R6, R35, RZ, 0x3c, !PT ;  /* 0x00000023060e7212 */ /* 0x000fe400078e3cff */
[----:B------:R-:W-:Y:S02]  /*15dc0*/  LOP3.LUT R24, R7, R8, RZ, 0x3c, !PT ;  /* 0x0000000807187212 */ /* 0x000fe400078e3cff */
[----:B------:R-:W-:Y:S02]  /*15dd0*/  MOV R27, R4 ;  /* 0x00000004001b7202 */ /* 0x000fe40000000f00 */
[----:B------:R-:W-:-:S02]  /*15de0*/  LOP3.LUT R8, R10, R37, RZ, 0x3c, !PT ;  /* 0x000000250a087212 */ /* 0x000fc400078e3cff */
[----:B------:R-:W-:Y:S02]  /*15df0*/  F2FP.F16.F32.PACK_AB R4, R89, R88 ;  /* 0x000000585904723e */ /* 0x000fe400000000ff */
[----:B------:R-:W-:Y:S02]  /*15e00*/  F2FP.F16.F32.PACK_AB R5, R91, R90 ;  /* 0x0000005a5b05723e */ /* 0x000fe400000000ff */
[----:B------:R-:W-:Y:S02]  /*15e10*/  F2FP.F16.F32.PACK_AB R6, R93, R92 ;  /* 0x0000005c5d06723e */ /* 0x000fe400000000ff */
[----:B------:R-:W-:Y:S02]  /*15e20*/  F2FP.F16.F32.PACK_AB R7, R29, R28 ;  /* 0x0000001c1d07723e */ /* 0x000fe400000000ff */
[----:B------:R-:W-:Y:S02]  /*15e30*/  LOP3.LUT R10, R26, R39, RZ, 0x3c, !PT ;  /* 0x000000271a0a7212 */ /* 0x000fe400078e3cff */
[----:B------:R-:W-:-:S02]  /*15e40*/  MOV R39, R12 ;  /* 0x0000000c00277202 */ /* 0x000fc40000000f00 */
[----:B------:R-:W-:Y:S02]  /*15e50*/  MOV R38, R14 ;  /* 0x0000000e00267202 */ /* 0x000fe40000000f00 */
        /* <DEDUP_REMOVED lines=13> */
[----:B0-----:R-:W-:Y:S02]  /*15f30*/  F2FP.F16.F32.PACK_AB R27, R111, R110 ;  /* 0x0000006e6f1b723e */ /* 0x001fe400000000ff */
        /* <DEDUP_REMOVED lines=18> */
[----:B0-----:R-:W-:-:S04]  /*16060*/  IADD3 R24, P1, R41, UR4, RZ ;  /* 0x0000000429187c10 */ /* 0x001fc8000ff3e0ff */
[----:B------:R-:W-:Y:S02]  /*16070*/  IADD3.X R25, R40, UR5, RZ, P1, !PT ;  /* 0x0000000528197c10 */ /* 0x000fe40008ffe4ff */
[----:B------:R-:W-:Y:S01]  /*16080*/  ISETP.NE.U32.AND P3, PT, RZ, UR6, PT ;  /* 0x00000006ff007c0c */ /* 0x000fe2000bf65070 */
[----:B--2---:R-:W-:Y:S01]  /*16090*/  IMAD.MOV.U32 R10, RZ, RZ, 0x9b8 ;  /* 0x000009b8ff0a7424 */ /* 0x004fe200078e00ff */
[----:B------:R-:W-:Y:S01]  /*160a0*/  ISETP.GT.AND P2, PT, R34, 0x1, PT ;  /* 0x000000012200780c */ /* 0x000fe20003f44270 */
[----:B---3--:R-:W0:Y:S02]  /*160b0*/  LDC R14, c[0x0][0xbe8] ;  /* 0x0002fa00ff0e7b82 */ /* 0x008e240000000800 */
[----:B------:R-:W5:Y:S01]  /*160c0*/  @P0 LDG.E R44, desc[UR38][R24.64] ;  /* 0x00000026182c0981 */ /* 0x000f62000c1e1900 */
[----:B------:R-:W-:Y:S02]  /*160d0*/  ISETP.NE.AND.EX P3, PT, RZ, UR7, PT, P3 ;  /* 0x00000007ff007c0c */ /* 0x000fe4000bf65330 */
[----:B------:R-:W-:-:S11]  /*160e0*/  SEL R10, R10, 0x978, P2 ;  /* 0x000009780a0a7807 */ /* 0x000fd60001000000 */
[----:B------:R-:W-:Y:S01]  /*160f0*/  @P3 IADD3 R4, P1, R41, UR6, RZ ;  /* 0x0000000629043c10 */ /* 0x000fe2000ff3e0ff */
[----:B------:R-:W-:Y:S02]  /*16100*/  ULDC UR6, c[0x0][0xa88] ;  /* 0x0002a20000067ab9 */ /* 0x000fe40000000800 */
[----:B------:R-:W-:Y:S02]  /*16110*/  MOV R27, UR6 ;  /* 0x00000006001b7c02 */ /* 0x000fe40008000f00 */
[----:B------:R-:W-:Y:S01]  /*16120*/  @P3 IADD3.X R5, R40, UR7, RZ, P1, !PT ;  /* 0x0000000728053c10 */ /* 0x000fe20008ffe4ff */
[----:B------:R2:W3:Y:S04]  /*16130*/  LDC.64 R6, c[0x0][R10+0x218] ;  /* 0x000086000a067b82 */ /* 0x0004e80000000a00 */
[----:B------:R4:W5:Y:S04]  /*16140*/  @P3 LDG.E R27, desc[UR38][R4.64] ;  /* 0x00000026041b3981 */ /* 0x000968000c1e1900 */
[----:B------:R2:W1:Y:S08]  /*16150*/  LDC.64 R8, c[0x0][R10+0x228] ;  /* 0x00008a000a087b82 */ /* 0x0004700000000a00 */
[----:B----4-:R2:W4:Y:S01]  /*16160*/  LDC.64 R4, c[0x0][R10+0x220] ;  /* 0x000088000a047b82 */ /* 0x0105220000000a00 */
[----:B0-----:R-:W-:Y:S01]  /*16170*/  ISETP.NE.AND P1, PT, R14, 0x1, PT ;  /* 0x000000010e00780c */ /* 0x001fe20003f25270 */
[----:B--2---:R-:W-:-:S12]  /*16180*/  @P3 BRA `(.L_x_2474) ;  /* 0x0000000000103947 */ /* 0x004fd80003800000 */
[----:B------:R-:W-:Y:S05]  /*16190*/  @!P0 BRA `(.L_x_2474) ;  /* 0x00000000000c8947 */ /* 0x000fea0003800000 */
[----:B------:R-:W2:Y:S04]  /*161a0*/  LDG.E R12, desc[UR38][R24.64] ;  /* 0x00000026180c7981 */ /* 0x000ea8000c1e1900 */
[----:B-----5:R-:W2:Y:S02]  /*161b0*/  LDG.E R27, desc[UR38][R24.64+0x4] ;  /* 0x00000426181b7981 */ /* 0x020ea4000c1e1900 */
[----:B--2---:R-:W-:-:S07]  /*161c0*/  IMAD.IADD R27, R27, 0x1, -R12 ;  /* 0x000000011b1b7824 */ /* 0x004fce00078e0a0c */
.L_x_2474:
[----:B------:R-:W2:Y:S01]  /*161d0*/  LDL.LU R12, [R1+0xa0] ;  /* 0x0000a000010c7983 */ /* 0x000ea20000300800 */
[----:B------:R-:W0:Y:S03]  /*161e0*/  LDC.64 R10, c[0x0][R10+0x210] ;  /* 0x000084000a0a7b82 */ /* 0x000e260000000a00 */
[----:B------:R-:W4:Y:S04]  /*161f0*/  LDL.LU R25, [R1+0xd8] ;  /* 0x0000d80001197983 */ /* 0x000f280000300800 */
[----:B------:R-:W4:Y:S01]  /*16200*/  LDL R24, [R1+0x98] ;  /* 0x0000980001187983 */ /* 0x000f220000100800 */
[----:B------:R-:W-:Y:S01]  /*16210*/  ISETP.NE.U32.AND P0, PT, RZ, UR4, PT ;  /* 0x00000004ff007c0c */ /* 0x000fe2000bf05070 */
[----:B------:R-:W1:Y:S02]  /*16220*/  @P1 LDC R39, c[0x0][0xbec] ;  /* 0x0002fb00ff271b82 */ /* 0x000e640000000800 */
[----:B------:R-:W4:Y:S04]  /*16230*/  LDL R50, [R1+0x88] ;  /* 0x0000880001327983 */ /* 0x000f280000100800 */
[----:B------:R-:W4:Y:S01]  /*16240*/  LDL R49, [R1+0xb0] ;  /* 0x0000b00001317983 */ /* 0x000f220000100800 */
[----:B------:R-:W-:Y:S01]  /*16250*/  ISETP.NE.AND.EX P0, PT, RZ, UR5, PT, P0 ;  /* 0x00000005ff007c0c */ /* 0x000fe2000bf05300 */
[----:B------:R-:W0:Y:S01]  /*16260*/  @P1 LDC R41, c[0x0][0xbf0] ;  /* 0x0002fc00ff291b82 */ /* 0x000e220000000800 */
[-C--:B---3--:R-:W-:Y:S01]  /*16270*/  IMAD R35, R7, R138.reuse, RZ ;  /* 0x0000008a07237224 */ /* 0x088fe200078e02ff */
[----:B------:R-:W3:Y:S01]  /*16280*/  LDL R36, [R1+0x10c] ;  /* 0x00010c0001247983 */ /* 0x000ee20000100800 */
[----:B------:R-:W-:-:S03]  /*16290*/  IMAD.WIDE.U32 R6, R6, R138, RZ ;  /* 0x0000008a06067225 */ /* 0x000fc600078e00ff */
[----:B------:R-:W3:Y:S01]  /*162a0*/  LDL R34, [R1+0xe0] ;  /* 0x0000e00001227983 */ /* 0x000ee20000100800 */
[----:B------:R-:W-:Y:S01]  /*162b0*/  IMAD.IADD R26, R7, 0x1, R35 ;  /* 0x00000001071a7824 */ /* 0x000fe200078e0223 */
[----:B-----5:R-:W-:Y:S02]  /*162c0*/  SHF.R.S32.HI R45, RZ, 0x1f, R44 ;  /* 0x0000001fff2d7819 */ /* 0x020fe4000001142c */
[----:B--2---:R-:W-:Y:S02]  /*162d0*/  SEL R15, R12, RZ, !P0 ;  /* 0x000000ff0c0f7207 */ /* 0x004fe40004000000 */
[----:B------:R-:W2:Y:S01]  /*162e0*/  LDC.64 R12, c[0x0][0xba8] ;  /* 0x0002ea00ff0c7b82 */ /* 0x000ea20000000a00 */
[----:B----4-:R-:W-:Y:S02]  /*162f0*/  SEL R25, R25, RZ, !P0 ;  /* 0x000000ff19197207 */ /* 0x010fe40004000000 */
[----:B------:R-:W-:-:S04]  /*16300*/  IMAD R5, R5, R15, RZ ;  /* 0x0000000f05057224 */ /* 0x000fc800078e02ff */
[C---:B------:R-:W-:Y:S02]  /*16310*/  IMAD R37, R4.reuse, R25, R5 ;  /* 0x0000001904257224 */ /* 0x040fe400078e0205 */
[----:B------:R-:W-:-:S04]  /*16320*/  IMAD.WIDE.U32 R4, R4, R15, RZ ;  /* 0x0000000f04047225 */ /* 0x000fc800078e00ff */
[----:B------:R-:W-:Y:S01]  /*16330*/  IMAD.IADD R24, R24, 0x1, R50 ;  /* 0x0000000118187824 */ /* 0x000fe200078e0232 */
[----:B------:R-:W-:-:S03]  /*16340*/  IADD3 R6, P0, P3, R4, R6, R44 ;  /* 0x0000000604067210 */ /* 0x000fc60007b1e02c */
[----:B-1----:R-:W-:Y:S01]  /*16350*/  @P1 IMAD.HI.U32 R4, R24, R39, RZ ;  /* 0x0000002718041227 */ /* 0x002fe200078e00ff */
[----:B------:R-:W-:-:S03]  /*16360*/  SEL R25, R49, RZ, P2 ;  /* 0x000000ff31197207 */ /* 0x000fc60001000000 */
[----:B------:R-:W-:Y:S01]  /*16370*/  IMAD.IADD R7, R5, 0x1, R37 ;  /* 0x0000000105077824 */ /* 0x000fe200078e0225 */
[----:B------:R-:W-:Y:S02]  /*16380*/  MOV R5, R24 ;  /* 0x0000001800057202 */ /* 0x000fe40000000f00 */
[----:B0-----:R-:W-:Y:S01]  /*16390*/  @P1 SHF.R.U32.HI R5, RZ, R41, R4 ;  /* 0x00000029ff051219 */ /* 0x001fe20000011604 */
[----:B--2---:R-:W0:Y:S01]  /*163a0*/  @!P2 LDC R12, c[0x0][0xb50] ;  /* 0x0002d400ff0cab82 */ /* 0x004e220000000800 */
[-C--:B------:R-:W-:Y:S02]  /*163b0*/  IMAD R35, R9, R25.reuse, RZ ;  /* 0x0000001909237224 */ /* 0x080fe400078e02ff */
[----:B------:R-:W-:Y:S01]  /*163c0*/  IMAD.WIDE.U32 R8, R8, R25, RZ ;  /* 0x0000001908087225 */ /* 0x000fe200078e00ff */
[----:B------:R-:W-:-:S03]  /*163d0*/  IADD3.X R7, R7, R26, R45, P0, P3 ;  /* 0x0000001a07077210 */ /* 0x000fc600007e642d */
[----:B------:R-:W-:Y:S01]  /*163e0*/  IMAD.MOV R25, RZ, RZ, -R5 ;  /* 0x000000ffff197224 */ /* 0x000fe200078e0a05 */
[----:B------:R-:W1:Y:S01]  /*163f0*/  @!P2 LDC R13, c[0x0][0xb54] ;  /* 0x0002d500ff0dab82 */ /* 0x000e620000000800 */
[----:B------:R-:W-:Y:S01]  /*16400*/  IMAD.IADD R35, R9, 0x1, R35 ;  /* 0x0000000109237824 */ /* 0x000fe200078e0223 */
[----:B------:R-:W-:Y:S02]  /*16410*/  IADD3 R8, P0, P3, R5, R6, R8 ;  /* 0x0000000605087210 */ /* 0x000fe40007b1e008 */
        /* <DEDUP_REMOVED lines=11> */
[----:B---3--:R-:W-:-:S03]  /*164d0*/  IMAD.IADD R10, R36, 0x1, R50 ;  /* 0x00000001240a7824 */ /* 0x008fc600078e0232 */
        /* <DEDUP_REMOVED lines=15> */
[----:B0-----:R-:W-:-:S04]  /*165d0*/  IADD3 R0, R34, -0x80, RZ ;  /* 0xffffff8022007810 */ /* 0x001fc80007ffe0ff */
        /* <DEDUP_REMOVED lines=8> */
[C---:B------:R-:W-:Y:S01]  /*16660*/  IADD3 R3, P5, R4.reuse, 0x7800, RZ ;  /* 0x0000780004037810 */ /* 0x040fe20007fbe0ff */
[----:B------:R-:W-:Y:S01]  /*16670*/  IMAD R45, R45, UR4, RZ ;  /* 0x000000042d2d7c24 */ /* 0x000fe2000f8e02ff */
[C---:B------:R-:W-:Y:S02]  /*16680*/  IADD3 R25, P0, R4.reuse, 0x1800, RZ ;  /* 0x0000180004197810 */ /* 0x040fe40007f1e0ff */
[----:B------:R-:W-:Y:S01]  /*16690*/  LOP3.LUT R0, R3, 0x180, RZ, 0xc0, !PT ;  /* 0x0000018003007812 */ /* 0x000fe200078ec0ff */
[----:B------:R-:W-:Y:S01]  /*166a0*/  IMAD.X R41, RZ, RZ, R5, P5 ;  /* 0x000000ffff297224 */ /* 0x000fe200028e0605 */
[----:B------:R-:W-:Y:S02]  /*166b0*/  IADD3 R29, P2, R4, 0x3000, RZ ;  /* 0x00003000041d7810 */ /* 0x000fe40007f5e0ff */
[----:B------:R-:W-:Y:S02]  /*166c0*/  SHF.R.U64 R0, R0, 0x3, RZ ;  /* 0x0000000300007819 */ /* 0x000fe400000012ff */
[----:B------:R-:W-:-:S02]  /*166d0*/  IADD3 R33, P3, R4, 0x4800, RZ ;  /* 0x0000480004217810 */ /* 0x000fc40007f7e0ff */
[----:B------:R-:W-:Y:S02]  /*166e0*/  IADD3 R37, P4, R4, 0x6000, RZ ;  /* 0x0000600004257810 */ /* 0x000fe40007f9e0ff */
[----:B------:R-:W-:Y:S01]  /*166f0*/  LOP3.LUT R40, R0, R3, RZ, 0x3c, !PT ;  /* 0x0000000300287212 */ /* 0x000fe200078e3cff */
[C---:B------:R-:W-:Y:S01]  /*16700*/  IMAD R3, R44.reuse, UR5, R45 ;  /* 0x000000052c037c24 */ /* 0x040fe2000f8e022d */
[----:B------:R-:W-:Y:S01]  /*16710*/  LOP3.LUT R24, R25, 0x180, RZ, 0xc0, !PT ;  /* 0x0000018019187812 */ /* 0x000fe200078ec0ff */
[----:B------:R-:W-:Y:S01]  /*16720*/  IMAD.WIDE.U32 R44, R44, UR4, RZ ;  /* 0x000000042c2c7c25 */ /* 0x000fe2000f8e00ff */
[----:B------:R-:W-:Y:S01]  /*16730*/  LOP3.LUT R28, R29, 0x180, RZ, 0xc0, !PT ;  /* 0x000001801d1c7812 */ /* 0x000fe200078ec0ff */
[----:B------:R-:W-:Y:S01]  /*16740*/  ULDC.64 UR4, c[0x0][0xae8] ;  /* 0x0002ba0000047ab9 */ /* 0x000fe20000000a00 */
[----:B------:R-:W-:Y:S01]  /*16750*/  LOP3.LUT R32, R33, 0x180, RZ, 0xc0, !PT ;  /* 0x0000018021207812 */ /* 0x000fe200078ec0ff */
[----:B------:R-:W-:Y:S01]  /*16760*/  IMAD R0, R13, 0x60, R20 ;  /* 0x000000600d007824 */ /* 0x000fe200078e0214 */
[----:B------:R-:W-:Y:S01]  /*16770*/  LOP3.LUT R36, R37, 0x180, RZ, 0xc0, !PT ;  /* 0x0000018025247812 */ /* 0x000fe200078ec0ff */
[----:B------:R-:W-:Y:S01]  /*16780*/  IMAD.IADD R45, R45, 0x1, R3 ;  /* 0x000000012d2d7824 */ /* 0x000fe200078e0203 */
[----:B------:R-:W-:Y:S01]  /*16790*/  LOP3.LUT R7, R4, 0x180, RZ, 0xc0, !PT ;  /* 0x0000018004077812 */ /* 0x000fe200078ec0ff */
[----:B------:R-:W-:Y:S01]  /*167a0*/  IMAD.IADD R12, R50, 0x1, R0 ;  /* 0x00000001320c7824 */ /* 0x000fe200078e0200 */
[----:B------:R-:W-:Y:S01]  /*167b0*/  SHF.R.U64 R24, R24, 0x3, RZ ;  /* 0x0000000318187819 */ /* 0x000fe200000012ff */
[----:B------:R-:W5:Y:S01]  /*167c0*/  LD.E.128 R40, desc[UR38][R40.64] ;  /* 0x0000002628287980 */ /* 0x000f62000c101d00 */
[----:B------:R-:W-:-:S02]  /*167d0*/  SHF.R.U64 R28, R28, 0x3, RZ ;  /* 0x000000031c1c7819 */ /* 0x000fc400000012ff */
[----:B------:R-:W-:Y:S02]  /*167e0*/  SHF.R.U64 R32, R32, 0x3, RZ ;  /* 0x0000000320207819 */ /* 0x000fe400000012ff */
[----:B------:R-:W-:Y:S01]  /*167f0*/  SHF.R.U64 R36, R36, 0x3, RZ ;  /* 0x0000000324247819 */ /* 0x000fe200000012ff */
[----:B------:R-:W-:Y:S01]  /*16800*/  IMAD.WIDE.U32 R44, R138, UR4, R44 ;  /* 0x000000048a2c7c25 */ /* 0x000fe2000f8e002c */
[----:B------:R-:W-:Y:S02]  /*16810*/  SHF.R.U64 R7, R7, 0x3, RZ ;  /* 0x0000000307077819 */ /* 0x000fe400000012ff */
[----:B------:R-:W-:Y:S01]  /*16820*/  LOP3.LUT R24, R24, R25, RZ, 0x3c, !PT ;  /* 0x0000001918187212 */ /* 0x000fe200078e3cff */
[----:B-1----:R-:W-:Y:S01]  /*16830*/  @P1 IMAD.HI.U32 R0, R12, R9, RZ ;  /* 0x000000090c001227 */ /* 0x002fe200078e00ff */
[----:B------:R-:W-:Y:S02]  /*16840*/  LOP3.LUT R28, R28, R29, RZ, 0x3c, !PT ;  /* 0x0000001d1c1c7212 */ /* 0x000fe400078e3cff */
[----:B------:R-:W-:Y:S01]  /*16850*/  LOP3.LUT R32, R32, R33, RZ, 0x3c, !PT ;  /* 0x0000002120207212 */ /* 0x000fe200078e3cff */
[--C-:B------:R-:W-:Y:S01]  /*16860*/  IMAD.X R25, RZ, RZ, R5.reuse, P0 ;  /* 0x000000ffff197224 */ /* 0x100fe200000e0605 */
[----:B------:R-:W-:Y:S01]  /*16870*/  LOP3.LUT R36, R36, R37, RZ, 0x3c, !PT ;  /* 0x0000002524247212 */ /* 0x000fe200078e3cff */
[----:B------:R-:W-:Y:S01]  /*16880*/  IMAD.X R29, RZ, RZ, R5, P2 ;  /* 0x000000ffff1d7224 */ /* 0x000fe200010e0605 */
[----:B------:R-:W-:Y:S01]  /*16890*/  SHF.R.S32.HI R10, RZ, 0x1f, R15 ;  /* 0x0000001fff0a7819 */ /* 0x000fe2000001140f */
[----:B------:R-:W-:Y:S01]  /*168a0*/  IMAD.X R37, RZ, RZ, R5, P4 ;  /* 0x000000ffff257224 */ /* 0x000fe200020e0605 */
[----:B------:R-:W-:Y:S01]  /*168b0*/  LOP3.LUT R4, R7, R4, RZ, 0x3c, !PT ;  /* 0x0000000407047212 */ /* 0x000fe200078e3cff */
[----:B------:R-:W-:Y:S01]  /*168c0*/  IMAD R45, R138, UR5, R45 ;  /* 0x000000058a2d7c24 */ /* 0x000fe2000f8e022d */
[----:B------:R-:W-:Y:S01]  /*168d0*/  IADD3.X R33, RZ, R5, RZ, P3, !PT ;  /* 0x00000005ff217210 */ /* 0x000fe20001ffe4ff */
[----:B------:R-:W-:Y:S01]  /*168e0*/  ULDC.64 UR4, c[0x0][0xaf0] ;  /* 0x0002bc0000047ab9 */ /* 0x000fe20000000a00 */
[----:B------:R-:W-:Y:S01]  /*168f0*/  IMAD.MOV.U32 R3, RZ, RZ, R12 ;  /* 0x000000ffff037224 */ /* 0x000fe200078e000c */
[----:B--2---:R-:W-:Y:S01]  /*16900*/  @P1 SHF.R.U32.HI R3, RZ, R11, R0 ;  /* 0x0000000bff031219 */ /* 0x004fe20000011600 */
[----:B------:R-:W-:Y:S01]  /*16910*/  IMAD R10, R10, UR4, RZ ;  /* 0x000000040a0a7c24 */ /* 0x000fe2000f8e02ff */
[----:B------:R-:W5:Y:S01]  /*16920*/  LD.E.128 R4, desc[UR38][R4.64] ;  /* 0x0000002604047980 */ /* 0x000f62000c101d00 */
[----:B------:R-:W-:Y:S01]  /*16930*/  IMAD.WIDE.U32 R44, R15, UR4, R44 ;  /* 0x000000040f2c7c25 */ /* 0x000fe2000f8e002c */
[----:B------:R-:W-:-:S02]  /*16940*/  SHF.R.S32.HI R0, RZ, 0x1f, R3 ;  /* 0x0000001fff007819 */ /* 0x000fc40000011403 */
[----:B------:R-:W5:Y:S01]  /*16950*/  LD.E.128 R24, desc[UR38][R24.64] ;  /* 0x0000002618187980 */ /* 0x000f62000c101d00 */
[----:B------:R-:W-:Y:S01]  /*16960*/  IADD3 R11, -R3, RZ, RZ ;  /* 0x000000ff030b7210 */ /* 0x000fe20007ffe1ff */
[----:B------:R-:W-:Y:S01]  /*16970*/  IMAD R9, R15, UR5, R10 ;  /* 0x000000050f097c24 */ /* 0x000fe2000f8e020a */
        /* <DEDUP_REMOVED lines=20> */
[----:B------:R-:W-:-:S03]  /*16ac0*/  PRMT R0, RZ, 0x654, R0 ;  /* 0x00000654ff007816 */ /* 0x000fc60000000000 */
[C---:B------:R-:W-:Y:S02]  /*16ad0*/  IMAD R9, R11.reuse, UR5, R10 ;  /* 0x000000050b097c24 */ /* 0x040fe4000f8e020a */
[----:B------:R-:W-:Y:S01]  /*16ae0*/  IMAD.WIDE.U32 R10, R11, UR4, R44 ;  /* 0x000000040b0a7c25 */ /* 0x000fe2000f8e002c */
[----:B------:R-:W-:Y:S01]  /*16af0*/  ULDC.64 UR4, c[0x0][0xa80] ;  /* 0x0002a00000047ab9 */ /* 0x000fe20000000a00 */
[----:B0-----:R0:W-:Y:S02]  /*16b00*/  SYNCS.ARRIVE.TRANS64.RED.A1T0 RZ, [R0+URZ], RZ ;  /* 0x000000ff00ff79a7 */ /* 0x0011e4000810043f */
[----:B------:R-:W-:Y:S01]  /*16b10*/  IMAD.IADD R9, R11, 0x1, R9 ;  /* 0x000000010b097824 */ /* 0x000fe200078e0209 */
[C---:B------:R-:W-:Y:S01]  /*16b20*/  IADD3 R47, R21.reuse, 0x40, RZ ;  /* 0x00000040152f7810 */ /* 0x040fe20007ffe0ff */
[----:B------:R-:W-:Y:S01]  /*16b30*/  VIADD R44, R21, 0x20 ;  /* 0x00000020152c7836 */ /* 0x000fe20000000000 */
[----:B0-----:R-:W-:Y:S01]  /*16b40*/  LEA R0, P0, R10, UR4, 0x1 ;  /* 0x000000040a007c11 */ /* 0x001fe2000f8008ff */
[----:B------:R-:W-:-:S03]  /*16b50*/  UMOV UR4, 0xffffffff ;  /* 0xffffffff00047882 */ /* 0x000fc60000000000 */
[----:B------:R-:W-:Y:S02]  /*16b60*/  LEA.HI.X R9, R10, UR5, R9, 0x1, P0 ;  /* 0x000000050a097c11 */ /* 0x000fe400080f0c09 */
[----:B------:R-:W-:Y:S02]  /*16b70*/  SHF.R.S32.HI R46, RZ, 0x1f, R44 ;  /* 0x0000001fff2e7819 */ /* 0x000fe4000001142c */
[----:B------:R-:W-:Y:S01]  /*16b80*/  SHF.R.S32.HI R48, RZ, 0x1f, R47 ;  /* 0x0000001fff307819 */ /* 0x000fe2000001142f */
[----:B------:R-:W-:Y:S06]  /*16b90*/  BRA.DIV UR4, `(.L_x_2476) ;  /* 0x000000a204887947 */ /* 0x000fec000b800000 */
[----:B------:R0:W1:Y:S04]  /*16ba0*/  SHFL.IDX PT, R3, R9, RZ, 0x1c1f ;  /* 0x001c1fff09037589 */ /* 0x00006800000e0000 */
[----:B------:R0:W2:Y:S02]  /*16bb0*/  SHFL.IDX PT, R14, R0, RZ, 0x1c1f ;  /* 0x001c1fff000e7589 */ /* 0x0000a400000e0000 */
.L_x_2654:
        /* <DEDUP_REMOVED lines=17> */
.L_x_2478:
[----:B------:R-:W-:Y:S05]  /*16cd0*/  BSYNC B1 ;  /* 0x0000000000017941 */ /* 0x000fea0003800000 */
.L_x_2477:
[----:B------:R-:W-:-:S03]  /*16ce0*/  UMOV UR4, 0xffffffff ;  /* 0xffffffff00047882 */ /* 0x000fc60000000000 */
[----:B------:R-:W-:Y:S05]  /*16cf0*/  BRA.DIV UR4, `(.L_x_2479) ;  /* 0x000000a204647947 */ /* 0x000fea000b800000 */
[----:B-1----:R1:W4:Y:S04]  /*16d00*/  SHFL.IDX PT, R3, R9, 0x1, 0x1c1f ;  /* 0x003c1f0009037f89 */ /* 0x00232800000e0000 */
[----:B--23--:R1:W2:Y:S02]  /*16d10*/  SHFL.IDX PT, R14, R0, 0x1, 0x1c1f ;  /* 0x003c1f00000e7f89 */ /* 0x00c2a400000e0000 */
.L_x_2658:
        /* <DEDUP_REMOVED lines=18> */
.L_x_2475:
[----:B------:R-:W-:Y:S01]  /*16e40*/  ULDC.64 UR4, c[0x0][0xb08] ;  /* 0x0002c20000047ab9 */ /* 0x000fe20000000a00 */
[----:B------:R-:W1:Y:S01]  /*16e50*/  @P1 LDC R11, c[0x0][0xbec] ;  /* 0x0002fb00ff0b1b82 */ /* 0x000e620000000800 */
[----:B------:R-:W-:Y:S01]  /*16e60*/  IMAD R45, R45, UR4, RZ ;  /* 0x000000042d2d7c24 */ /* 0x000fe2000f8e02ff */
[----:B0-----:R-:W-:Y:S01]  /*16e70*/  SHF.R.S32.HI R0, RZ, 0x1f, R15 ;  /* 0x0000001fff007819 */ /* 0x001fe2000001140f */
[----:B------:R-:W-:Y:S01]  /*16e80*/  IMAD.WIDE.U32 R4, R44, UR4, RZ ;  /* 0x000000042c047c25 */ /* 0x000fe2000f8e00ff */
[----:B------:R-:W-:-:S03]  /*16e90*/  MOV R3, R24 ;  /* 0x0000001800037202 */ /* 0x000fc60000000f00 */
        /* <DEDUP_REMOVED lines=40> */
.L_x_2661:
        /* <DEDUP_REMOVED lines=27> */
[----:B--2---:R-:W-:Y:S01]  /*172d0*/  @!P2 MOV R4, R14 ;  /* 0x0000000e0004a202 */ /* 0x004fe20000000f00 */
[----:B-1----:R-:W-:Y:S01]  /*172e0*/  @!P2 IMAD.MOV.U32 R5, RZ, RZ, R3 ;  /* 0x000000ffff05a224 */ /* 0x002fe200078e0003 */
[----:B------:R-:W-:-:S03]  /*172f0*/  ISETP.GE.AND P1, PT, R39, UR4, PT ;  /* 0x0000000427007c0c */ /* 0x000fc6000bf26270 */
        /* <DEDUP_REMOVED lines=46> */
.L_x_2483:
[----:B------:R-:W-:Y:S05]  /*175e0*/  BSYNC B1 ;  /* 0x0000000000017941 */ /* 0x000fea0003800000 */
.L_x_2482:
[----:B------:R-:W-:-:S03]  /*175f0*/  UMOV UR4, 0xffffffff ;  /* 0xffffffff00047882 */ /* 0x000fc60000000000 */
[----:B------:R-:W-:Y:S05]  /*17600*/  BRA.DIV UR4, `(.L_x_2484) ;  /* 0x0000009a049c7947 */ /* 0x000fea000b800000 */
[----:B-1----:R1:W4:Y:S04]  /*17610*/  SHFL.IDX PT, R3, R24, 0x1, 0x1c1f ;  /* 0x003c1f0018037f89 */ /* 0x00232800000e0000 */
[----:B--23--:R1:W2:Y:S02]  /*17620*/  SHFL.IDX PT, R14, R0, 0x1, 0x1c1f ;  /* 0x003c1f00000e7f89 */ /* 0x00c2a400000e0000 */
.L_x_2665:
        /* <DEDUP_REMOVED lines=64> */
[----:B------:R-:W-:Y:S01]  /*17a30*/  VIADD R0, R24, 0x58 ;  /* 0x0000005818007836 */ /* 0x000fe20000000000 */
[----:B------:R4:W-:Y:S04]  /*17a40*/  @!P2 ST.E.64 desc[UR38][R8.64], R118 ;  /* 0x000000760800a985 */ /* 0x0009e8000c101b26 */
        /* <DEDUP_REMOVED lines=10> */
.L_x_2473:
[----:B------:R-:W3:Y:S01]  /*17af0*/  LDL.LU R0, [R1+0xa8] ;  /* 0x0000a80001007983 */ /* 0x000ee20000300800 */
        /* <DEDUP_REMOVED lines=10> */
[----:B----4-:R-:W-:Y:S01]  /*17ba0*/  IADD3 R4, P2, R6, UR4, RZ ;  /* 0x0000000406047c10 */ /* 0x010fe2000ff5e0ff */
[----:B------:R-:W-:-:S03]  /*17bb0*/  ULDC UR4, c[0x0][0xa88] ;  /* 0x0002a20000047ab9 */ /* 0x000fc60000000800 */
[----:B---3--:R-:W-:-:S05]  /*17bc0*/  IADD3.X R5, R0, UR5, RZ, P2, !PT ;  /* 0x0000000500057c10 */ /* 0x008fca00097fe4ff */
[----:B------:R-:W-:Y:S02]  /*17bd0*/  @P1 IADD3 R6, P2, R6, UR6, RZ ;  /* 0x0000000606061c10 */ /* 0x000fe4000ff5e0ff */
[----:B------:R-:W-:Y:S01]  /*17be0*/  MOV R20, UR4 ;  /* 0x0000000400147c02 */ /* 0x000fe20008000f00 */
[----:B------:R3:W5:Y:S01]  /*17bf0*/  @P0 LDG.E R3, desc[UR38][R4.64] ;  /* 0x0000002604030981 */ /* 0x000762000c1e1900 */
        /* <DEDUP_REMOVED lines=13> */
.L_x_2485:
        /* <DEDUP_REMOVED lines=9> */
[----:B0-----:R-:W-:Y:S01]  /*17d60*/  IMAD R0, R20, R33, RZ ;  /* 0x0000002114007224 */ /* 0x001fe200078e02ff */
[----:B--2---:R-:W-:-:S04]  /*17d70*/  IADD3 R31, R4, -0x80, R9 ;  /* 0xffffff80041f7810 */ /* 0x004fc80007ffe009 */
        /* <DEDUP_REMOVED lines=25> */
[----:B------:R-:W-:Y:S01]  /*17f10*/  IMAD.IADD R25, R15, 0x1, R25 ;  /* 0x000000010f197824 */ /* 0x000fe200078e0219 */
[----:B------:R-:W-:Y:S01]  /*17f20*/  IADD3 R0, -R21, RZ, RZ ;  /* 0x000000ff15007210 */ /* 0x000fe20007ffe1ff */
[----:B------:R-:W-:-:S04]  /*17f30*/  IMAD.IADD R27, R11, 0x1, R27 ;  /* 0x000000010b1b7824 */ /* 0x000fc800078e021b */
        /* <DEDUP_REMOVED lines=18> */
.L_x_2487:
[----:B------:R-:W-:Y:S05]  /*18060*/  BSYNC B1 ;  /* 0x0000000000017941 */ /* 0x000fea0003800000 */
.L_x_2486:
        /* <DEDUP_REMOVED lines=26> */
[----:B--2---:R-:W-:-:S04]  /*18210*/  IMAD.IADD R9, R27, 0x1, R0 ;  /* 0x000000011b097824 */ /* 0x004fc800078e0200 */
        /* <DEDUP_REMOVED lines=28> */
.L_x_2668:
        /* <DEDUP_REMOVED lines=10> */
[CC--:B---3--:R-:W-:Y:S02]  /*18480*/  @!P3 LEA R26, P0, R10.reuse, R14.reuse, 0x1 ;  /* 0x0000000e0a1ab211 */ /* 0x0c8fe400078008ff */
[----:B------:R-:W-:Y:S01]  /*18490*/  @!P4 LEA R28, P1, R7, R14, 0x1 ;  /* 0x0000000e071cc211 */ /* 0x000fe200078208ff */
[----:B------:R-:W-:Y:S01]  /*184a0*/  @!P2 IMAD.WIDE R12, R9, 0x2, R14 ;  /* 0x00000002090ca825 */ /* 0x000fe200078e020e */
[-C--:B------:R-:W-:Y:S02]  /*184b0*/  @!P3 LEA.HI.X R27, R10, R3.reuse, R24, 0x1, P0 ;  /* 0x000000030a1bb211 */ /* 0x080fe400000f0c18 */
[----:B------:R-:W-:Y:S02]  /*184c0*/  @!P4 LEA.HI.X R29, R7, R3, R8, 0x1, P1 ;  /* 0x00000003071dc211 */ /* 0x000fe400008f0c08 */
[----:B------:R4:W-:Y:S04]  /*184d0*/  @!P2 ST.E.128 desc[UR38][R12.64], RZ ;  /* 0x000000ff0c00a985 */ /* 0x0009e8000c101d26 */
[----:B------:R4:W-:Y:S04]  /*184e0*/  @!P3 ST.E.128 desc[UR38][R26.64], RZ ;  /* 0x000000ff1a00b985 */ /* 0x0009e8000c101d26 */
[----:B------:R4:W-:Y:S02]  /*184f0*/  @!P4 ST.E.128 desc[UR38][R28.64], RZ ;  /* 0x000000ff1c00c985 */ /* 0x0009e4000c101d26 */
.L_x_2490:
[----:B------:R-:W-:Y:S05]  /*18500*/  BSYNC B1 ;  /* 0x0000000000017941 */ /* 0x000fea0003800000 */
.L_x_2489:
[----:B------:R-:W-:-:S03]  /*18510*/  UMOV UR4, 0xffffffff ;  /* 0xffffffff00047882 */ /* 0x000fc60000000000 */
[----:B------:R-:W-:Y:S05]  /*18520*/  BRA.DIV UR4, `(.L_x_2491) ;  /* 0x0000008e04507947 */ /* 0x000fea000b800000 */
[----:B--2---:R2:W0:Y:S04]  /*18530*/  SHFL.IDX PT, R3, R4, 0x1, 0x1c1f ;  /* 0x003c1f0004037f89 */ /* 0x00442800000e0000 */
[----:B---3--:R2:W3:Y:S02]  /*18540*/  SHFL.IDX PT, R14, R0, 0x1, 0x1c1f ;  /* 0x003c1f00000e7f89 */ /* 0x0084e400000e0000 */
.L_x_2672:
        /* <DEDUP_REMOVED lines=8> */
[CC--:B---34-:R-:W-:Y:S02]  /*185d0*/  @!P3 LEA R12, P0, R10.reuse, R14.reuse, 0x1 ;  /* 0x0000000e0a0cb211 */ /* 0x0d8fe400078008ff */
[----:B------:R-:W-:Y:S01]  /*185e0*/  @!P4 LEA R6, P1, R7, R14, 0x1 ;  /* 0x0000000e0706c211 */ /* 0x000fe200078208ff */
[----:B------:R-:W-:Y:S01]  /*185f0*/  @!P2 IMAD.WIDE R4, R9, 0x2, R14 ;  /* 0x000000020904a825 */ /* 0x000fe200078e020e */
[-C--:B------:R-:W-:Y:S02]  /*18600*/  @!P3 LEA.HI.X R13, R10, R3.reuse, R24, 0x1, P0 ;  /* 0x000000030a0db211 */ /* 0x080fe400000f0c18 */
[----:B------:R-:W-:Y:S02]  /*18610*/  @!P4 LEA.HI.X R7, R7, R3, R8, 0x1, P1 ;  /* 0x000000030707c211 */ /* 0x000fe400008f0c08 */
[----:B------:R2:W-:Y:S04]  /*18620*/  @!P2 ST.E.128 desc[UR38][R4.64], RZ ;  /* 0x000000ff0400a985 */ /* 0x0005e8000c101d26 */
[----:B------:R2:W-:Y:S04]  /*18630*/  @!P3 ST.E.128 desc[UR38][R12.64], RZ ;  /* 0x000000ff0c00b985 */ /* 0x0005e8000c101d26 */
[----:B------:R2:W-:Y:S02]  /*18640*/  @!P4 ST.E.128 desc[UR38][R6.64], RZ ;  /* 0x000000ff0600c985 */ /* 0x0005e4000c101d26 */
.L_x_2480:
[----:B------:R-:W-:Y:S05]  /*18650*/  BSYNC B0 ;  /* 0x0000000000007941 */ /* 0x000fea0003800000 */
.L_x_2472:
[----:B------:R-:W-:Y:S02]  /*18660*/  ULDC UR4, c[0x0][0xc3c] ;  /* 0x00030f0000047ab9 */ /* 0x000fe40000000800 */
[----:B-1----:R-:W-:-:S13]  /*18670*/  ISETP.GE.AND P0, PT, R99, UR4, PT ;  /* 0x0000000463007c0c */ /* 0x002fda000bf06270 */
[----:B------:R-:W-:Y:S05]  /*18680*/  @!P0 BRA `(.L_x_2492) ;  /* 0xfffffe8c00ec8947 */ /* 0x000fea000383ffff */
[----:B------:R-:W-:Y:S05]  /*18690*/  BRA `(.L_x_2326) ;  /* 0x0000007800e87947 */ /* 0x000fea0003800000 */
.L_x_2324:
        /* <DEDUP_REMOVED lines=13> */
[----:B------:R-:W0:Y:S01]  /*18770*/  LDS.128 R24, [UR4+0x2d8d0] ;  /* 0x02d8d004ff187984 */ /* 0x000e220008000c00 */
[----:B------:R-:W-:Y:S06]  /*18780*/  BAR.ARV 0x4, 0x200 ;  /* 0x0108000000007b1d */ /* 0x000fec0000002000 */
[----:B------:R-:W-:Y:S05]  /*18790*/  BRA `(.L_x_2494) ;  /* 0x0000000c00987947 */ /* 0x000fea0003800000 */
.L_x_2493:
        /* <DEDUP_REMOVED lines=44> */
.L_x_2497:
[----:B------:R-:W0:Y:S01]  /*18a60*/  LDC R2, c[0x0][0xc3c] ;  /* 0x00030f00ff027b82 */ /* 0x000e220000000800 */
[----:B------:R-:W-:Y:S01]  /*18a70*/  UIADD3 UR4, UR4, 0x1f, URZ ;  /* 0x0000001f04047890 */ /* 0x000fe2000fffe03f */
[----:B------:R-:W-:Y:S02]  /*18a80*/  ULDC UR7, c[0x0][0xc3c] ;  /* 0x00030f0000077ab9 */ /* 0x000fe40000000800 */
[----:B------:R-:W-:-:S03]  /*18a90*/  IMAD.U32 R27, RZ, RZ, UR7 ;  /* 0x00000007ff1b7e24 */ /* 0x000fc6000f8e00ff */
[----:B0-----:R-:W-:-:S13]  /*18aa0*/  ISETP.LE.AND P6, PT, R2, UR4, PT ;  /* 0x0000000402007c0c */ /* 0x001fda000bfc3270 */
[----:B------:R-:W-:Y:S05]  /*18ab0*/  @P6 BRA `(.L_x_2496) ;  /* 0x0000000800ac6947 */ /* 0x000fea0003800000 */
[----:B------:R-:W-:Y:S01]  /*18ac0*/  IADD3 R9, R0, UR4, RZ ;  /* 0x0000000400097c10 */ /* 0x000fe2000fffe0ff */
        /* <DEDUP_REMOVED lines=30> */
.L_x_2495:
        /* <DEDUP_REMOVED lines=13> */
.L_x_2498:
[----:B-1----:R-:W-:Y:S01]  /*18d80*/  IMAD R24, R24, UR5, R5 ;  /* 0x0000000518187c24 */ /* 0x002fe2000f8e0205 */
[----:B------:R-:W-:-:S04]  /*18d90*/  IADD3 R27, R27, UR4, RZ ;  /* 0x000000041b1b7c10 */ /* 0x000fc8000fffe0ff */
        /* <DEDUP_REMOVED lines=25> */
[----:B------:R-:W-:Y:S02]  /*18f30*/  ISETP.GE.U32.AND P0, PT, R8, R7, PT ;  /* 0x000000070800720c */ /* 0x000fe40003f06070 */
[----:B0-----:R-:W-:Y:S02]  /*18f40*/  IADD3 R3, R9, 0xffffffe, RZ ;  /* 0x0ffffffe09037810 */ /* 0x001fe40007ffe0ff */
[----:B------:R-:W-:-:S04]  /*18f50*/  LOP3.LUT R7, R4, R25, RZ, 0x3c, !PT ;  /* 0x0000001904077212 */ /* 0x000fc800078e3cff */
[----:B------:R-:W0:Y:S01]  /*18f60*/  F2I.FTZ.U32.TRUNC.NTZ R3, R3 ;  /* 0x0000000300037305 */ /* 0x000e22000021f000 */
[----:B------:R-:W-:-:S04]  /*18f70*/  ISETP.GE.AND P2, PT, R7, RZ, PT ;  /* 0x000000ff0700720c */ /* 0x000fc80003f46270 */
[----:B------:R-:W-:-:S04]  /*18f80*/  @P0 VIADD R2, R2, 0x1 ;  /* 0x0000000102020836 */ /* 0x000fc80000000000 */
[----:B------:R-:W-:-:S05]  /*18f90*/  IMAD.MOV.U32 R9, RZ, RZ, R2 ;  /* 0x000000ffff097224 */ /* 0x000fca00078e0002 */
        /* <DEDUP_REMOVED lines=19> */
[----:B------:R-:W-:-:S05]  /*190d0*/  @P0 IADD3 R2, R2, 0x1, RZ ;  /* 0x0000000102020810 */ /* 0x000fca0007ffe0ff */
        /* <DEDUP_REMOVED lines=8> */
.L_x_2499:
        /* <DEDUP_REMOVED lines=10> */
[----:B0-----:R-:W-:-:S06]  /*19200*/  IADD3 R8, R7, 0xffffffe, RZ ;  /* 0x0ffffffe07087810 */ /* 0x001fcc0007ffe0ff */
        /* <DEDUP_REMOVED lines=9> */
[----:B------:R-:W-:Y:S01]  /*192a0*/  @!P1 IMAD.IADD R3, R3, 0x1, -R10 ;  /* 0x0000000103039824 */ /* 0x000fe200078e0a0a */
[----:B------:R-:W-:Y:S02]  /*192b0*/  @!P1 IADD3 R2, R2, 0x1, RZ ;  /* 0x0000000102029810 */ /* 0x000fe40007ffe0ff */
[----:B------:R-:W-:Y:S02]  /*192c0*/  ISETP.NE.AND P1, PT, R5, RZ, PT ;  /* 0x000000ff0500720c */ /* 0x000fe40003f25270 */
[----:B------:R-:W-:Y:S02]  /*192d0*/  ISETP.GE.U32.AND P0, PT, R3, R10, PT ;  /* 0x0000000a0300720c */ /* 0x000fe40003f06070 */
[----:B------:R-:W-:-:S04]  /*192e0*/  LOP3.LUT R3, R4, R5, RZ, 0x3c, !PT ;  /* 0x0000000504037212 */ /* 0x000fc800078e3cff */
[----:B------:R-:W-:-:S07]  /*192f0*/  ISETP.GE.AND P2, PT, R3, RZ, PT ;  /* 0x000000ff0300720c */ /* 0x000fce0003f46270 */
[----:B------:R-:W-:-:S06]  /*19300*/  @P0 VIADD R2, R2, 0x1 ;  /* 0x0000000102020836 */ /* 0x000fcc0000000000 */
[----:B------:R-:W-:Y:S01]  /*19310*/  @!P2 IMAD.MOV R2, RZ, RZ, -R2 ;  /* 0x000000ffff02a224 */ /* 0x000fe200078e0a02 */
[----:B------:R-:W-:-:S05]  /*19320*/  @!P1 LOP3.LUT R2, RZ, R5, RZ, 0x33, !PT ;  /* 0x00000005ff029212 */ /* 0x000fca00078e33ff */
[----:B------:R-:W-:Y:S01]  /*19330*/  IMAD R7, R6, R2, RZ ;  /* 0x0000000206077224 */ /* 0x000fe200078e02ff */
[----:B------:R-:W-:-:S03]  /*19340*/  IADD3 R2, -R2, RZ, RZ ;  /* 0x000000ff02027210 */ /* 0x000fc60007ffe1ff */
[----:B------:R-:W-:Y:S02]  /*19350*/  IMAD.MOV R3, RZ, RZ, -R7 ;  /* 0x000000ffff037224 */ /* 0x000fe400078e0a07 */
[----:B------:R-:W-:Y:S02]  /*19360*/  IMAD R4, R5, R2, R4 ;  /* 0x0000000205047224 */ /* 0x000fe400078e0204 */
[----:B------:R-:W-:Y:S01]  /*19370*/  IMAD.MOV.U32 R2, RZ, RZ, RZ ;  /* 0x000000ffff027224 */ /* 0x000fe200078e00ff */
[----:B------:R-:W-:Y:S02]  /*19380*/  VIADDMNMX R6, R3, UR5, R6, PT ;  /* 0x0000000503067c46 */ /* 0x000fe4000b800106 */
[----:B------:R-:W-:Y:S02]  /*19390*/  IABS R10, R4 ;  /* 0x00000004000a7213 */ /* 0x000fe40000000000 */
[----:B------:R-:W-:Y:S01]  /*193a0*/  IABS R8, R6 ;  /* 0x0000000600087213 */ /* 0x000fe20000000000 */
[----:B------:R-:W-:Y:S01]  /*193b0*/  IMAD.MOV R26, RZ, RZ, -R6 ;  /* 0x000000ffff1a7224 */ /* 0x000fe200078e0a06 */
[----:B------:R-:W-:-:S02]  /*193c0*/  IADD3 R7, R7, 0x1000000, R4 ;  /* 0x0100000007077810 */ /* 0x000fc40007ffe004 */
[----:B------:R-:W0:Y:S08]  /*193d0*/  I2F.RP R9, R8 ;  /* 0x0000000800097306 */ /* 0x000e300000209400 */
[----:B0-----:R-:W0:Y:S02]  /*193e0*/  MUFU.RCP R9, R9 ;  /* 0x0000000900097308 */ /* 0x001e240000001000 */
[----:B0-----:R-:W-:-:S06]  /*193f0*/  VIADD R3, R9, 0xffffffe ;  /* 0x0ffffffe09037836 */ /* 0x001fcc0000000000 */
        /* <DEDUP_REMOVED lines=20> */
.L_x_2500:
[----:B------:R-:W-:-:S04]  /*19540*/  LOP3.LUT R2, RZ, R2, RZ, 0x33, !PT ;  /* 0x00000002ff027212 */ /* 0x000fc800078e33ff */
[----:B------:R-:W-:Y:S01]  /*19550*/  IADD3 R25, R25, R2, RZ ;  /* 0x0000000219197210 */ /* 0x000fe20007ffe0ff */
[----:B------:R-:W-:Y:S06]  /*19560*/  BRA `(.L_x_2501) ;  /* 0x00000000000c7947 */ /* 0x000fec0003800000 */
.L_x_2496:
[----:B------:R-:W-:Y:S02]  /*19570*/  IMAD.MOV.U32 R25, RZ, RZ, RZ ;  /* 0x000000ffff197224 */ /* 0x000fe400078e00ff */
[----:B------:R-:W-:Y:S02]  /*19580*/  IMAD.U32 R24, RZ, RZ, UR6 ;  /* 0x00000006ff187e24 */ /* 0x000fe4000f8e00ff */
[----:B------:R-:W-:-:S07]  /*19590*/  IMAD.MOV.U32 R26, RZ, RZ, RZ ;  /* 0x000000ffff1a7224 */ /* 0x000fce00078e00ff */
.L_x_2501:
[----:B------:R-:W-:-:S13]  /*195a0*/  ISETP.NE.AND P0, PT, R0, RZ, PT ;  /* 0x000000ff0000720c */ /* 0x000fda0003f05270 */
[----:B------:R-:W0:Y:S01]  /*195b0*/  @!P0 S2R R3, SR_CgaCtaId ;  /* 0x0000000000038919 */ /* 0x000e220000008800 */
[----:B------:R-:W-:-:S04]  /*195c0*/  @!P0 MOV R0, 0x400 ;  /* 0x0000040000008802 */ /* 0x000fc80000000f00 */
[----:B0-----:R-:W-:-:S05]  /*195d0*/  @!P0 LEA R0, R3, R0, 0x18 ;  /* 0x0000000003008211 */ /* 0x001fca00078ec0ff */
[----:B------:R1:W-:Y:S01]  /*195e0*/  @!P0 STS.128 [R0+0x2d8d0], R24 ;  /* 0x02d8d01800008388 */ /* 0x0003e20000000c00 */
[----:B------:R-:W-:Y:S06]  /*195f0*/  BAR.ARV 0x5, 0x200 ;  /* 0x0148000000007b1d */ /* 0x000fec0000002000 */
.L_x_2494:
[----:B-1----:R-:W-:Y:S01]  /*19600*/  IMAD.MOV.U32 R0, RZ, RZ, 0x1 ;  /* 0x00000001ff007424 */ /* 0x002fe200078e00ff */
[----:B------:R-:W-:Y:S01]  /*19610*/  ULDC UR4, c[0x0][0xc3c] ;  /* 0x00030f0000047ab9 */ /* 0x000fe20000000800 */
[----:B------:R-:W-:Y:S02]  /*19620*/  MOV R28, RZ ;  /* 0x000000ff001c7202 */ /* 0x000fe40000000f00 */
[----:B0-----:R-:W-:Y:S01]  /*19630*/  ISETP.GE.AND P0, PT, R27, UR4, PT ;  /* 0x000000041b007c0c */ /* 0x001fe2000bf06270 */
[----:B------:R0:W-:Y:S04]  /*19640*/  STL [R1], R0 ;  /* 0x0000000001007387 */ /* 0x0001e80000100800 */
[----:B------:R0:W-:Y:S08]  /*19650*/  STL [R1+0x4c], RZ ;  /* 0x00004cff01007387 */ /* 0x0001f00000100800 */
        /* <DEDUP_REMOVED lines=22> */
[----:B------:R-:W-:-:S02]  /*197c0*/  SHF.R.U32.HI R3, RZ, 0x2, R6 ;  /* 0x00000002ff037819 */ /* 0x000fc40000011606 */
[----:B------:R-:W-:Y:S01]  /*197d0*/  MOV R6, 0x1 ;  /* 0x0000000100067802 */ /* 0x000fe20000000f00 */
[----:B------:R-:W-:Y:S01]  /*197e0*/  STL [R1+0x10], R5 ;  /* 0x0000100501007387 */ /* 0x000fe20000100800 */
[----:B------:R-:W-:-:S03]  /*197f0*/  LOP3.LUT R2, R2, 0x60, RZ, 0xc0, !PT ;  /* 0x0000006002027812 */ /* 0x000fc600078ec0ff */
[----:B------:R-:W-:Y:S04]  /*19800*/  STL [R1+0x4c], RZ ;  /* 0x00004cff01007387 */ /* 0x000fe80000100800 */
[----:B------:R0:W-:Y:S04]  /*19810*/  STL [R1+0x4], R4 ;  /* 0x0000040401007387 */ /* 0x0001e80000100800 */
[----:B------:R1:W-:Y:S01]  /*19820*/  STL [R1], R6 ;  /* 0x0000000601007387 */ /* 0x0003e20000100800 */
[----:B0-----:R-:W-:Y:S02]  /*19830*/  LOP3.LUT R4, R3, R2, RZ, 0xfc, !PT ;  /* 0x0000000203047212 */ /* 0x001fe400078efcff */
[----:B------:R-:W-:-:S02]  /*19840*/  LOP3.LUT R3, R0, 0x20, RZ, 0xfc, !PT ;  /* 0x0000002000037812 */ /* 0x000fc400078efcff */
[----:B------:R-:W-:Y:S01]  /*19850*/  LOP3.LUT R2, R0, 0x40, RZ, 0xfc, !PT ;  /* 0x0000004000027812 */ /* 0x000fe200078efcff */
[----:B------:R-:W-:-:S05]  /*19860*/  IMAD R0, R5, 0x2, R16 ;  /* 0x0000000205007824 */ /* 0x000fca00078e0210 */
[----:B------:R1:W-:Y:S02]  /*19870*/  STL [R1+0x30], R0 ;  /* 0x0000300001007387 */ /* 0x0003e40000100800 */
.L_x_2607:
[----:B------:R-:W0:Y:S02]  /*19880*/  LDC.64 R2, c[0x0][0xc88] ;  /* 0x00032200ff027b82 */ /* 0x000e240000000a00 */
[----:B0-----:R-:W-:-:S05]  /*19890*/  IMAD.WIDE R2, R27, 0x4, R2 ;  /* 0x000000041b027825 */ /* 0x001fca00078e0202 */
[----:B--2---:R-:W2:Y:S01]  /*198a0*/  LDG.E R11, desc[UR38][R2.64] ;  /* 0x00000026020b7981 */ /* 0x004ea2000c1e1900 */
[----:B------:R-:W-:Y:S05]  /*198b0*/  YIELD ;  /* 0x0000000000007946 */ /* 0x000fea0003800000 */
[----:B------:R-:W-:Y:S01]  /*198c0*/  ULDC.64 UR4, c[0x0][0xa28] ;  /* 0x00028a0000047ab9 */ /* 0x000fe20000000a00 */
[----:B------:R-:W-:Y:S01]  /*198d0*/  IMAD.MOV.U32 R10, RZ, RZ, RZ ;  /* 0x000000ffff0a7224 */ /* 0x000fe200078e00ff */
[----:B------:R-:W-:Y:S01]  /*198e0*/  ISETP.NE.U32.AND P0, PT, RZ, UR4, PT ;  /* 0x00000004ff007c0c */ /* 0x000fe2000bf05070 */
[----:B------:R-:W-:Y:S01]  /*198f0*/  ULDC.64 UR8, c[0x0][0xa18] ;  /* 0x0002860000087ab9 */ /* 0x000fe20000000a00 */
[----:B-1----:R-:W-:Y:S01]  /*19900*/  MOV R6, RZ ;  /* 0x000000ff00067202 */ /* 0x002fe20000000f00 */
        /* <DEDUP_REMOVED lines=23> */
[----:B------:R-:W-:Y:S01]  /*19a80*/  IADD3.X R5, R19, UR7, RZ, P4, !PT ;  /* 0x0000000713057c10 */ /* 0x000fe2000a7fe4ff */
[----:B------:R-:W-:Y:S01]  /*19a90*/  IMAD.U32 R8, RZ, RZ, UR4 ;  /* 0x00000004ff087e24 */ /* 0x000fe2000f8e00ff */
[----:B------:R-:W-:-:S03]  /*19aa0*/  ULDC.64 UR4, c[0x0][0x418] ;  /* 0x0001060000047ab9 */ /* 0x000fc60000000a00 */
        /* <DEDUP_REMOVED lines=13> */
[----:B0-----:R-:W-:Y:S01]  /*19b80*/  IMAD.U32 R6, RZ, RZ, UR4 ;  /* 0x00000004ff067e24 */ /* 0x001fe2000f8e00ff */
[----:B---3--:R0:W-:Y:S04]  /*19b90*/  STL [R1+0x40], R8 ;  /* 0x0000400801007387 */ /* 0x0081e80000100800 */
[----:B--2---:R0:W-:Y:S01]  /*19ba0*/  STL [R1+0x28], R10 ;  /* 0x0000280a01007387 */ /* 0x0041e20000100800 */
[----:B----4-:R-:W-:Y:S05]  /*19bb0*/  @P2 BRA `(.L_x_2503) ;  /* 0x0000000000142947 */ /* 0x010fea0003800000 */
[----:B------:R-:W-:Y:S05]  /*19bc0*/  @!P0 BRA `(.L_x_2503) ;  /* 0x0000000000108947 */ /* 0x000fea0003800000 */
[----:B------:R-:W0:Y:S04]  /*19bd0*/  LDG.E R7, desc[UR38][R2.64] ;  /* 0x0000002602077981 */ /* 0x000e28000c1e1900 */
[----:B------:R-:W0:Y:S02]  /*19be0*/  LDG.E R2, desc[UR38][R2.64+0x4] ;  /* 0x0000042602027981 */ /* 0x000e24000c1e1900 */
[----:B0-----:R-:W-:-:S05]  /*19bf0*/  IADD3 R8, -R7, R2, RZ ;  /* 0x0000000207087210 */ /* 0x001fca0007ffe1ff */
[----:B------:R1:W-:Y:S02]  /*19c00*/  STL [R1+0x40], R8 ;  /* 0x0000400801007387 */ /* 0x0003e40000100800 */
.L_x_2503:
[----:B------:R-:W-:Y:S01]  /*19c10*/  IMAD.MOV.U32 R12, RZ, RZ, R11 ;  /* 0x000000ffff0c7224 */ /* 0x000fe200078e000b */
[----:B------:R-:W-:Y:S01]  /*19c20*/  ULDC.64 UR4, c[0x0][0xa20] ;  /* 0x0002880000047ab9 */ /* 0x000fe20000000a00 */
[C---:B------:R-:W-:Y:S02]  /*19c30*/  LOP3.LUT R7, R26.reuse, 0xff000000, RZ, 0xc0, !PT ;  /* 0xff0000001a077812 */ /* 0x040fe400078ec0ff */
[----:B------:R-:W-:Y:S01]  /*19c40*/  ISETP.NE.U32.AND P0, PT, RZ, UR4, PT ;  /* 0x00000004ff007c0c */ /* 0x000fe2000bf05070 */
[----:B------:R2:W-:Y:S01]  /*19c50*/  STL [R1+0xc], R12 ;  /* 0x00000c0c01007387 */ /* 0x0005e20000100800 */
[----:B------:R-:W-:Y:S02]  /*19c60*/  SHF.R.U32.HI R7, RZ, 0x8, R7 ;  /* 0x00000008ff077819 */ /* 0x000fe40000011607 */
[----:B------:R-:W-:Y:S02]  /*19c70*/  ISETP.NE.AND.EX P0, PT, RZ, UR5, PT, P0 ;  /* 0x00000005ff007c0c */ /* 0x000fe4000bf05300 */
[----:B------:R-:W-:-:S02]  /*19c80*/  LOP3.LUT R2, R26, 0xff0000, RZ, 0xc0, !PT ;  /* 0x00ff00001a027812 */ /* 0x000fc400078ec0ff */
[----:B------:R-:W-:Y:S02]  /*19c90*/  LOP3.LUT R17, R26, 0xffff, RZ, 0xc0, !PT ;  /* 0x0000ffff1a117812 */ /* 0x000fe400078ec0ff */
[----:B------:R-:W-:-:S07]  /*19ca0*/  LEA.HI R7, R2, R7, RZ, 0x10 ;  /* 0x0000000702077211 */ /* 0x000fce00078f80ff */
[----:B--2---:R-:W-:Y:S05]  /*19cb0*/  @!P0 BRA `(.L_x_2504) ;  /* 0x0000000000108947 */ /* 0x004fea0003800000 */
[----:B------:R-:W-:-:S04]  /*19cc0*/  IADD3 R2, P0, R18, UR4, RZ ;  /* 0x0000000412027c10 */ /* 0x000fc8000ff1e0ff */
[----:B------:R-:W-:-:S05]  /*19cd0*/  IADD3.X R3, R19, UR5, RZ, P0, !PT ;  /* 0x0000000513037c10 */ /* 0x000fca00087fe4ff */
[----:B------:R2:W5:Y:S01]  /*19ce0*/  LDG.E R6, desc[UR38][R2.64] ;  /* 0x0000002602067981 */ /* 0x000562000c1e1900 */
[----:B------:R-:W-:Y:S05]  /*19cf0*/  BRA `(.L_x_2505) ;  /* 0x0000000000247947 */ /* 0x000fea0003800000 */
.L_x_2504:
[----:B------:R-:W-:Y:S02]  /*19d00*/  ULDC.64 UR4, c[0x0][0xa08] ;  /* 0x0002820000047ab9 */ /* 0x000fe40000000a00 */
[----:B------:R-:W-:-:S04]  /*19d10*/  ISETP.NE.U32.AND P0, PT, RZ, UR4, PT ;  /* 0x00000004ff007c0c */ /* 0x000fc8000bf05070 */
[----:B------:R-:W-:-:S13]  /*19d20*/  ISETP.NE.AND.EX P0, PT, RZ, UR5, PT, P0 ;  /* 0x00000005ff007c0c */ /* 0x000fda000bf05300 */
[----:B------:R-:W-:Y:S05]  /*19d30*/  @!P0 BRA `(.L_x_2505) ;  /* 0x0000000000148947 */ /* 0x000fea0003800000 */
[----:B------:R-:W2:Y:S02]  /*19d40*/  LDC.64 R2, c[0x0][0xa08] ;  /* 0x00028200ff027b82 */ /* 0x000ea40000000a00 */
[----:B--2---:R-:W-:-:S05]  /*19d50*/  IMAD.WIDE R2, R12, 0x4, R2 ;  /* 0x000000040c027825 */ /* 0x004fca00078e0202 */
[----:B------:R-:W2:Y:S04]  /*19d60*/  LDG.E R6, desc[UR38][R2.64] ;  /* 0x0000002602067981 */ /* 0x000ea8000c1e1900 */
[----:B------:R-:W2:Y:S02]  /*19d70*/  LDG.E R2, desc[UR38][R2.64+0x4] ;  /* 0x0000042602027981 */ /* 0x000ea4000c1e1900 */
[----:B--2---:R-:W-:-:S07]  /*19d80*/  IMAD.IADD R6, R2, 0x1, -R6 ;  /* 0x0000000102067824 */ /* 0x004fce00078e0a06 */
.L_x_2505:
[----:B--2---:R-:W2:Y:S01]  /*19d90*/  @P1 LDG.E R2, desc[UR38][R4.64] ;  /* 0x0000002604021981 */ /* 0x004ea2000c1e1900 */
[----:B------:R-:W3:Y:S03]  /*19da0*/  LDC R3, c[0x0][0x448] ;  /* 0x00011200ff037b82 */ /* 0x000ee60000000800 */
[----:B------:R4:W2:Y:S01]  /*19db0*/  @P1 LDG.E R4, desc[UR38][R4.64+0x4] ;  /* 0x0000042604041981 */ /* 0x0008a2000c1e1900 */
[----:B-----5:R-:W-:Y:S01]  /*19dc0*/  IADD3 R6, -R10, R6, RZ ;  /* 0x000000060a067210 */ /* 0x020fe20007ffe1ff */
[----:B------:R-:W-:Y:S01]  /*19dd0*/  BSSY B0, `(.L_x_2506) ;  /* 0x0000037000007945 */ /* 0x000fe20003800000 */
[----:B------:R-:W-:Y:S02]  /*19de0*/  LOP3.LUT R23, R7, 0xff, RZ, 0xc0, !PT ;  /* 0x000000ff07177812 */ /* 0x000fe400078ec0ff */
[----:B---3--:R-:W-:-:S13]  /*19df0*/  ISETP.NE.AND P0, PT, R3, 0x1, PT ;  /* 0x000000010300780c */ /* 0x008fda0003f05270 */
[----:B------:R-:W3:Y:S08]  /*19e00*/  @P0 LDC R3, c[0x0][0x44c] ;  /* 0x00011300ff030b82 */ /* 0x000ef00000000800 */
[----:B----4-:R-:W4:Y:S01]  /*19e10*/  @P0 LDC R5, c[0x0][0x450] ;  /* 0x00011400ff050b82 */ /* 0x010f220000000800 */
[----:B--2---:R-:W-:Y:S02]  /*19e20*/  @P1 IMAD.IADD R9, R4, 0x1, -R2 ;  /* 0x0000000104091824 */ /* 0x004fe400078e0a02 */
[----:B------:R-:W-:-:S04]  /*19e30*/  IMAD R2, R25, 0xc0, RZ ;  /* 0x000000c019027824 */ /* 0x000fc800078e02ff */
[----:B------:R-:W-:-:S04]  /*19e40*/  VIADD R2, R2, 0xbf ;  /* 0x000000bf02027836 */ /* 0x000fc80000000000 */
[----:B---3--:R-:W-:-:S05]  /*19e50*/  @P0 IMAD.HI.U32 R3, R2, R3, RZ ;  /* 0x0000000302030227 */ /* 0x008fca00078e00ff */
[----:B----4-:R-:W-:Y:S01]  /*19e60*/  @P0 SHF.R.U32.HI R2, RZ, R5, R3 ;  /* 0x00000005ff020219 */ /* 0x010fe20000011603 */
[----:B------:R-:W-:-:S05]  /*19e70*/  IMAD.IADD R3, R6, 0x1, R9 ;  /* 0x0000000106037824 */ /* 0x000fca00078e0209 */
[----:B------:R2:W-:Y:S01]  /*19e80*/  STL [R1+0x20], R3 ;  /* 0x0000200301007387 */ /* 0x0005e20000100800 */
[----:B------:R-:W-:-:S05]  /*19e90*/  IADD3 R20, R3, 0x80, -R8 ;  /* 0x0000008003147810 */ /* 0x000fca0007ffe808 */
[----:B------:R-:W-:Y:S02]  /*19ea0*/  IMAD.IADD R2, R20, 0x1, R2 ;  /* 0x0000000114027824 */ /* 0x000fe400078e0202 */
[----:B--2---:R-:W-:-:S05]  /*19eb0*/  VIADD R3, R3, 0x7f ;  /* 0x0000007f03037836 */ /* 0x004fca0000000000 */
[----:B------:R-:W-:-:S04]  /*19ec0*/  SHF.R.S32.HI R4, RZ, 0x1f, R3 ;  /* 0x0000001fff047819 */ /* 0x000fc80000011403 */
[----:B------:R-:W-:Y:S02]  /*19ed0*/  LEA.HI R4, R4, R3, RZ, 0x7 ;  /* 0x0000000304047211 */ /* 0x000fe400078f38ff */
[----:B------:R-:W-:Y:S02]  /*19ee0*/  SHF.R.S32.HI R3, RZ, 0x1f, R2 ;  /* 0x0000001fff037819 */ /* 0x000fe40000011402 */
[----:B------:R-:W-:Y:S02]  /*19ef0*/  SHF.R.S32.HI R21, RZ, 0x7, R4 ;  /* 0x00000007ff157819 */ /* 0x000fe40000011404 */
[----:B------:R-:W-:Y:S01]  /*19f00*/  LEA.HI R3, R3, R2, RZ, 0x7 ;  /* 0x0000000203037211 */ /* 0x000fe200078f38ff */
[----:B------:R-:W-:Y:S01]  /*19f10*/  IMAD.MOV.U32 R2, RZ, RZ, RZ ;  /* 0x000000ffff027224 */ /* 0x000fe200078e00ff */
[----:B------:R-:W-:Y:S02]  /*19f20*/  SHF.R.U32.HI R4, RZ, 0x10, R7 ;  /* 0x00000010ff047819 */ /* 0x000fe40000011607 */
[----:B------:R-:W-:-:S04]  /*19f30*/  SHF.R.S32.HI R3, RZ, 0x7, R3 ;  /* 0x00000007ff037819 */ /* 0x000fc80000011403 */
[----:B------:R-:W-:-:S04]  /*19f40*/  VIMNMX R5, R21, R3, PT ;  /* 0x0000000315057248 */ /* 0x000fc80003fe0100 */
[----:B------:R-:W-:-:S13]  /*19f50*/  ISETP.GE.AND P0, PT, R5, 0x1, PT ;  /* 0x000000010500780c */ /* 0x000fda0003f06270 */
[----:B------:R-:W-:Y:S05]  /*19f60*/  @!P0 BRA `(.L_x_2507) ;  /* 0x0000000000748947 */ /* 0x000fea0003800000 */
[----:B------:R-:W-:Y:S01]  /*19f70*/  ISETP.NE.AND P0, PT, R4, RZ, PT ;  /* 0x000000ff0400720c */ /* 0x000fe20003f05270 */
[----:B------:R-:W-:-:S03]  /*19f80*/  ULDC UR4, c[0x0][0x9f0] ;  /* 0x00027c0000047ab9 */ /* 0x000fc60000000800 */
[----:B------:R-:W-:-:S04]  /*19f90*/  SEL R7, R4, UR4, P0 ;  /* 0x0000000404077c07 */ /* 0x000fc80008000000 */
[----:B01----:R-:W-:Y:S02]  /*19fa0*/  IABS R8, R7 ;  /* 0x0000000700087213 */ /* 0x003fe40000000000 */
[----:B------:R-:W-:Y:S02]  /*19fb0*/  IADD3 R10, R7, -0x1, R5 ;  /* 0xffffffff070a7810 */ /* 0x000fe40007ffe005 */
[----:B------:R-:W0:Y:S08]  /*19fc0*/  I2F.RP R2, R8 ;  /* 0x0000000800027306 */ /* 0x000e300000209400 */
[----:B0-----:R-:W0:Y:S02]  /*19fd0*/  MUFU.RCP R2, R2 ;  /* 0x0000000200027308 */ /* 0x001e240000001000 */
[----:B0-----:R-:W-:-:S06]  /*19fe0*/  IADD3 R2, R2, 0xffffffe, RZ ;  /* 0x0ffffffe02027810 */ /* 0x001fcc0007ffe0ff */
        /* <DEDUP_REMOVED lines=20> */
[----:B------:R-:W-:-:S07]  /*1a130*/  @!P2 LOP3.LUT R2, RZ, R7, RZ, 0x33, !PT ;  /* 0x00000007ff02a212 */ /* 0x000fce00078e33ff */
.L_x_2507:
[----:B------:R-:W-:Y:S05]  /*1a140*/  BSYNC B0 ;  /* 0x0000000000007941 */ /* 0x000fea0003800000 */
.L_x_2506:
        /* <DEDUP_REMOVED lines=20> */
[----:B------:R-:W2:Y:S02]  /*1a290*/  S2R R6, SR_TID.X ;  /* 0x0000000000067919 */ /* 0x000ea40000002100 */
[----:B--2---:R-:W-:-:S04]  /*1a2a0*/  SHF.R.U32.HI R6, RZ, 0x5, R6 ;  /* 0x00000005ff067819 */ /* 0x004fc80000011606 */
[----:B------:R-:W-:-:S05]  /*1a2b0*/  LOP3.LUT R6, R6, 0x3, RZ, 0xc0, !PT ;  /* 0x0000000306067812 */ /* 0x000fca00078ec0ff */
[----:B------:R2:W3:Y:S02]  /*1a2c0*/  SHFL.IDX PT, R14, R6, RZ, 0x1f ;  /* 0x00001fff060e7589 */ /* 0x0004e400000e0000 */
.L_x_2675:
[----:B---3--:R-:W-:Y:S02]  /*1a2d0*/  ISETP.NE.AND P0, PT, R14, RZ, PT ;  /* 0x000000ff0e00720c */ /* 0x008fe40003f05270 */
[----:B------:R-:W-:-:S11]  /*1a2e0*/  PLOP3.LUT P6, PT, PT, PT, PT, 0x8, 0x0 ;  /* 0x000000000000781c */ /* 0x000fd60003fce170 */
[----:B------:R-:W-:Y:S05]  /*1a2f0*/  @P0 BRA `(.L_x_2511) ;  /* 0x00000000000c0947 */ /* 0x000fea0003800000 */
[----:B------:R-:W-:-:S03]  /*1a300*/  UMOV UR4, 0xffffffff ;  /* 0xffffffff00047882 */ /* 0x000fc60000000000 */
[----:B------:R-:W-:Y:S05]  /*1a310*/  BRA.DIV UR4, `(.L_x_2512) ;  /* 0x0000007204507947 */ /* 0x000fea000b800000 */
[----:B------:R-:W-:-:S13]  /*1a320*/  ELECT P6, URZ, PT ;  /* 0x00000000003f782f */ /* 0x000fda00038c0000 */
.L_x_2511:
[----:B--2---:R-:W2:Y:S01]  /*1a330*/  LDL R6, [R1+0x4c] ;  /* 0x00004c0001067983 */ /* 0x004ea20000100800 */
[----:B------:R-:W-:Y:S01]  /*1a340*/  BSSY B1, `(.L_x_2513) ;  /* 0x0000008000017945 */ /* 0x000fe20003800000 */
[----:B--2---:R-:W-:-:S05]  /*1a350*/  VIADD R6, R6, 0x1 ;  /* 0x0000000106067836 */ /* 0x004fca0000000000 */
[----:B------:R-:W-:-:S04]  /*1a360*/  LEA.HI R7, R6, R6, RZ, 0x1 ;  /* 0x0000000606077211 */ /* 0x000fc800078f08ff */
[----:B------:R-:W-:-:S05]  /*1a370*/  LOP3.LUT R7, R7, 0xfffffffe, RZ, 0xc0, !PT ;  /* 0xfffffffe07077812 */ /* 0x000fca00078ec0ff */
[----:B------:R-:W-:-:S05]  /*1a380*/  IMAD.IADD R6, R6, 0x1, -R7 ;  /* 0x0000000106067824 */ /* 0x000fca00078e0a07 */
[----:B------:R-:W-:-:S04]  /*1a390*/  SHF.L.U32 R6, R6, 0x1f, RZ ;  /* 0x0000001f06067819 */ /* 0x000fc800000006ff */
[----:B------:R-:W2:Y:S02]  /*1a3a0*/  SYNCS.PHASECHK.TRANS64.TRYWAIT P0, [R16+URZ+0x2d820], R6 ;  /* 0x02d82006100075a7 */ /* 0x000ea4000800017f */
[----:B--2---:R-:W-:Y:S05]  /*1a3b0*/  @!P0 BRA `(.L_x_2514) ;  /* 0x0000007000488947 */ /* 0x004fea0003800000 */
.L_x_2678:
[----:B------:R-:W-:Y:S05]  /*1a3c0*/  BSYNC B1 ;  /* 0x0000000000017941 */ /* 0x000fea0003800000 */
.L_x_2513:
[----:B------:R-:W-:Y:S04]  /*1a3d0*/  BSSY B1, `(.L_x_2515) ;  /* 0x000008c000017945 */ /* 0x000fe80003800000 */
[----:B------:R-:W-:Y:S05]  /*1a3e0*/  @!P6 BRA `(.L_x_2516) ;  /* 0x000000080028e947 */ /* 0x000fea0003800000 */
[----:B01----:R-:W3:Y:S01]  /*1a3f0*/  LDL R8, [R1+0x4] ;  /* 0x0000040001087983 */ /* 0x003ee20000100800 */
[----:B------:R-:W-:Y:S01]  /*1a400*/  LEA R9, R29, R16, 0x3 ;  /* 0x000000101d097211 */ /* 0x000fe200078e18ff */
[----:B------:R-:W0:Y:S01]  /*1a410*/  S2R R7, SR_TID.X ;  /* 0x0000000000077919 */ /* 0x000e220000002100 */
[----:B------:R-:W-:Y:S01]  /*1a420*/  BSSY B2, `(.L_x_2517) ;  /* 0x0000006000027945 */ /* 0x000fe20003800000 */
[----:B0-----:R-:W-:-:S04]  /*1a430*/  LOP3.LUT R7, R7, 0x7f, RZ, 0xc0, !PT ;  /* 0x0000007f07077812 */ /* 0x001fc800078ec0ff */
[----:B------:R-:W-:Y:S02]  /*1a440*/  ISETP.NE.AND P1, PT, R7, RZ, PT ;  /* 0x000000ff0700720c */ /* 0x000fe40003f25270 */
[----:B---3--:R-:W-:-:S04]  /*1a450*/  SHF.L.U32 R11, R8, 0x1f, RZ ;  /* 0x0000001f080b7819 */ /* 0x008fc800000006ff */
[----:B------:R-:W0:Y:S02]  /*1a460*/  SYNCS.PHASECHK.TRANS64.TRYWAIT P0, [R9+URZ+0x2d8a0], R11 ;  /* 0x02d8a00b090075a7 */ /* 0x000e24000800017f */
[----:B0-----:R-:W-:Y:S05]  /*1a470*/  @!P0 BRA `(.L_x_2518) ;  /* 0x00000070002c8947 */ /* 0x001fea0003800000 */
.L_x_2679:
[----:B------:R-:W-:Y:S05]  /*1a480*/  BSYNC B2 ;  /* 0x0000000000027941 */ /* 0x000fea0003800000 */
.L_x_2517:
[----:B------:R-:W-:Y:S04]  /*1a490*/  BSSY B2, `(.L_x_2519) ;  /* 0x0000009000027945 */ /* 0x000fe80003800000 */
[----:B------:R-:W-:Y:S05]  /*1a4a0*/  @P1 BRA `(.L_x_2520) ;  /* 0x00000000001c1947 */ /* 0x000fea0003800000 */
[----:B--2---:R-:W1:Y:S02]  /*1a4b0*/  S2R R6, SR_TID.X ;  /* 0x0000000000067919 */ /* 0x004e640000002100 */
[----:B-1----:R-:W-:Y:S01]  /*1a4c0*/  LOP3.LUT R7, R6, 0x1f, RZ, 0xc0, !PT ;  /* 0x0000001f06077812 */ /* 0x002fe200078ec0ff */
[----:B------:R-:W-:-:S03]  /*1a4d0*/  IMAD.MOV.U32 R6, RZ, RZ, 0x6000 ;  /* 0x00006000ff067424 */ /* 0x000fc600078e00ff */
[----:B------:R-:W-:Y:S01]  /*1a4e0*/  ISETP.NE.AND P0, PT, R7, RZ, PT ;  /* 0x000000ff0700720c */ /* 0x000fe20003f05270 */
[----:B------:R1:W-:-:S12]  /*1a4f0*/  SYNCS.ARRIVE.TRANS64 RZ, [R9+URZ+0x2d890], R6 ;  /* 0x02d8900609ff79a7 */ /* 0x0003d8000800003f */
[----:B-1----:R-:W-:Y:S05]  /*1a500*/  @!P0 BRA `(.L_x_2520) ;  /* 0x0000000000048947 */ /* 0x002fea0003800000 */
[----:B------:R-:W-:Y:S01]  /*1a510*/  BPT.TRAP 0x1 ;  /* 0x000000040000795c */ /* 0x000fe20000300000 */
.L_x_2520:
[----:B------:R-:W-:Y:S05]  /*1a520*/  BSYNC B2 ;  /* 0x0000000000027941 */ /* 0x000fea0003800000 */
.L_x_2519:
[----:B------:R-:W-:Y:S01]  /*1a530*/  IMAD.MOV.U32 R14, RZ, RZ, RZ ;  /* 0x000000ffff0e7224 */ /* 0x000fe200078e00ff */
[----:B------:R-:W-:Y:S01]  /*1a540*/  UIADD3 UR4, UP0, UR42, 0x570, URZ ;  /* 0x000005702a047890 */ /* 0x000fe2000ff1e03f */
[----:B------:R-:W-:Y:S01]  /*1a550*/  IMAD R7, R5, 0x80, R0 ;  /* 0x0000008005077824 */ /* 0x000fe200078e0200 */
[----:B------:R-:W-:Y:S01]  /*1a560*/  PLOP3.LUT P0, PT, PT, PT, PT, 0x80, 0x0 ;  /* 0x000000000000781c */ /* 0x000fe20003f0f070 */
[----:B------:R-:W-:Y:S01]  /*1a570*/  IMAD R8, R29, 0x6000, R16 ;  /* 0x000060001d087824 */ /* 0x000fe200078e0210 */
[----:B------:R-:W-:Y:S01]  /*1a580*/  R2UR UR10, R14 ;  /* 0x000000000e0a72ca */ /* 0x000fe200000e0000 */
[----:B------:R-:W-:Y:S01]  /*1a590*/  VIADD R7, R7, 0xffffff80 ;  /* 0xffffff8007077836 */ /* 0x000fe20000000000 */
[----:B--2---:R-:W-:Y:S01]  /*1a5a0*/  IADD3 R6, R9, 0x2d890, RZ ;  /* 0x0002d89009067810 */ /* 0x004fe20007ffe0ff */
[----:B------:R-:W-:Y:S01]  /*1a5b0*/  VIADD R10, R8, 0x15400 ;  /* 0x00015400080a7836 */ /* 0x000fe20000000000 */
[----:B------:R-:W-:Y:S01]  /*1a5c0*/  UIADD3.X UR5, URZ, UR43, URZ, UP0, !UPT ;  /* 0x0000002b3f057290 */ /* 0x000fe200087fe43f */
[----:B------:R-:W-:Y:S01]  /*1a5d0*/  UMOV UR6, 0x0 ;  /* 0x0000000000067882 */ /* 0x000fe20000000000 */
[----:B------:R-:W-:-:S10]  /*1a5e0*/  UMOV UR7, 0x12f00000 ;  /* 0x12f0000000077882 */ /* 0x000fd40000000000 */
.L_x_2521:
        /* <DEDUP_REMOVED lines=16> */
.L_x_2522:
        /* <DEDUP_REMOVED lines=16> */
.L_x_2523:
        /* <DEDUP_REMOVED lines=13> */
.L_x_2680:
[----:B------:R-:W-:Y:S05]  /*1a8c0*/  BSYNC B2 ;  /* 0x0000000000027941 */ /* 0x000fea0003800000 */
.L_x_2524:
        /* <DEDUP_REMOVED lines=11> */
.L_x_2527:
[----:B------:R-:W-:Y:S05]  /*1a980*/  BSYNC B2 ;  /* 0x0000000000027941 */ /* 0x000fea0003800000 */
.L_x_2526:
        /* <DEDUP_REMOVED lines=8> */
.L_x_2528:
        /* <DEDUP_REMOVED lines=15> */
.L_x_2529:
        /* <DEDUP_REMOVED lines=15> */
.L_x_2530:
        /* <DEDUP_REMOVED lines=9> */
[----:B---3--:R-:W-:Y:S05]  /*1ac80*/  @P0 BRA.U.ANY `(.L_x_2530) ;  /* 0xfffffffd00d80947 */ /* 0x008fea000393ffff */
.L_x_2516:
[----:B------:R-:W-:Y:S05]  /*1ac90*/  BSYNC B1 ;  /* 0x0000000000017941 */ /* 0x000fea0003800000 */
.L_x_2515:
[----:B--2---:R-:W2:Y:S01]  /*1aca0*/  LDL.LU R6, [R1+0x4] ;  /* 0x0000040001067983 */ /* 0x004ea20000300800 */
[----:B------:R-:W-:Y:S01]  /*1acb0*/  VIADD R29, R29, 0x1 ;  /* 0x000000011d1d7836 */ /* 0x000fe20000000000 */
[----:B------:R-:W-:Y:S01]  /*1acc0*/  PLOP3.LUT P0, PT, PT, PT, PT, 0x8, 0x0 ;  /* 0x000000000000781c */ /* 0x000fe20003f0e170 */
[----:B0-----:R-:W-:-:S03]  /*1acd0*/  VIADD R10, R5, 0xfffffffe ;  /* 0xfffffffe050a7836 */ /* 0x001fc60000000000 */
[C---:B------:R-:W-:Y:S02]  /*1ace0*/  ISETP.NE.AND P1, PT, R29.reuse, 0x2, PT ;  /* 0x000000021d00780c */ /* 0x040fe40003f25270 */
[----:B------:R-:W-:Y:S02]  /*1acf0*/  ISETP.GE.AND P2, PT, R10, R3, PT ;  /* 0x000000030a00720c */ /* 0x000fe40003f46270 */
[----:B------:R-:W-:Y:S02]  /*1ad00*/  SEL R5, RZ, 0x1, P1 ;  /* 0x00000001ff057807 */ /* 0x000fe40000800000 */
[----:B------:R-:W-:Y:S02]  /*1ad10*/  SEL R29, R29, RZ, P1 ;  /* 0x000000ff1d1d7207 */ /* 0x000fe40000800000 */
[----:B--2---:R-:W-:-:S05]  /*1ad20*/  LOP3.LUT R6, R6, R5, RZ, 0x3c, !PT ;  /* 0x0000000506067212 */ /* 0x004fca00078e3cff */
[----:B------:R2:W-:Y:S02]  /*1ad30*/  STL [R1+0x4], R6 ;  /* 0x0000040601007387 */ /* 0x0005e40000100800 */
[----:B------:R-:W-:Y:S05]  /*1ad40*/  @!P2 BRA `(.L_x_2509) ;  /* 0x00000008005ca947 */ /* 0x000fea0003800000 */
.L_x_2547:
[----:B------:R-:W-:Y:S05]  /*1ad50*/  YIELD ;  /* 0x0000000000007946 */ /* 0x000fea0003800000 */
[----:B------:R-:W-:Y:S04]  /*1ad60*/  BSSY B1, `(.L_x_2531) ;  /* 0x000008b000017945 */ /* 0x000fe80003800000 */
[----:B---3--:R-:W-:Y:S05]  /*1ad70*/  @!P6 BRA `(.L_x_2532) ;  /* 0x000000080024e947 */ /* 0x008fea0003800000 */
[----:B--2---:R-:W1:Y:S01]  /*1ad80*/  LDL R6, [R1+0x4] ;  /* 0x0000040001067983 */ /* 0x004e620000100800 */
[----:B------:R-:W-:Y:S01]  /*1ad90*/  LEA R9, R29, R16, 0x3 ;  /* 0x000000101d097211 */ /* 0x000fe200078e18ff */
[----:B------:R-:W0:Y:S01]  /*1ada0*/  S2R R5, SR_TID.X ;  /* 0x0000000000057919 */ /* 0x000e220000002100 */
[----:B------:R-:W-:Y:S01]  /*1adb0*/  BSSY B2, `(.L_x_2533) ;  /* 0x0000006000027945 */ /* 0x000fe20003800000 */
[----:B0-----:R-:W-:-:S04]  /*1adc0*/  LOP3.LUT R5, R5, 0x7f, RZ, 0xc0, !PT ;  /* 0x0000007f05057812 */ /* 0x001fc800078ec0ff */
[----:B------:R-:W-:Y:S02]  /*1add0*/  ISETP.NE.AND P2, PT, R5, RZ, PT ;  /* 0x000000ff0500720c */ /* 0x000fe40003f45270 */
[----:B-1----:R-:W-:-:S04]  /*1ade0*/  SHF.L.U32 R8, R6, 0x1f, RZ ;  /* 0x0000001f06087819 */ /* 0x002fc800000006ff */
[----:B------:R-:W0:Y:S02]  /*1adf0*/  SYNCS.PHASECHK.TRANS64.TRYWAIT P1, [R9+URZ+0x2d8a0], R8 ;  /* 0x02d8a008090075a7 */ /* 0x000e24000802017f */
[----:B0-----:R-:W-:Y:S05]  /*1ae00*/  @!P1 BRA `(.L_x_2534) ;  /* 0x0000006400f09947 */ /* 0x001fea0003800000 */
.L_x_2681:
[----:B------:R-:W-:Y:S05]  /*1ae10*/  BSYNC B2 ;  /* 0x0000000000027941 */ /* 0x000fea0003800000 */
.L_x_2533:
        /* <DEDUP_REMOVED lines=9> */
.L_x_2536:
[----:B------:R-:W-:Y:S05]  /*1aeb0*/  BSYNC B2 ;  /* 0x0000000000027941 */ /* 0x000fea0003800000 */
.L_x_2535:
[----:B------:R-:W-:Y:S01]  /*1aec0*/  IMAD.MOV.U32 R14, RZ, RZ, RZ ;  /* 0x000000ffff0e7224 */ /* 0x000fe200078e00ff */
[----:B------:R-:W-:Y:S01]  /*1aed0*/  UIADD3 UR4, UP0, UR42, 0x570, URZ ;  /* 0x000005702a047890 */ /* 0x000fe2000ff1e03f */
[----:B------:R-:W-:Y:S01]  /*1aee0*/  IMAD R7, R29, 0x6000, R16 ;  /* 0x000060001d077824 */ /* 0x000fe200078e0210 */
[----:B------:R-:W-:Y:S01]  /*1aef0*/  PLOP3.LUT P1, PT, PT, PT, PT, 0x80, 0x0 ;  /* 0x000000000000781c */ /* 0x000fe20003f2f070 */
[----:B------:R-:W-:Y:S01]  /*1af00*/  IMAD R6, R10, 0x80, R0 ;  /* 0x000000800a067824 */ /* 0x000fe200078e0200 */
[----:B------:R-:W-:Y:S01]  /*1af10*/  R2UR UR10, R14 ;  /* 0x000000000e0a72ca */ /* 0x000fe200000e0000 */
[----:B------:R-:W-:Y:S01]  /*1af20*/  VIADD R5, R9, 0x2d890 ;  /* 0x0002d89009057836 */ /* 0x000fe20000000000 */
[----:B------:R-:W-:Y:S01]  /*1af30*/  IADD3 R11, R7, 0x15400, RZ ;  /* 0x00015400070b7810 */ /* 0x000fe20007ffe0ff */
[----:B------:R-:W-:Y:S01]  /*1af40*/  UIADD3.X UR5, URZ, UR43, URZ, UP0, !UPT ;  /* 0x0000002b3f057290 */ /* 0x000fe200087fe43f */
[----:B------:R-:W-:Y:S01]  /*1af50*/  UMOV UR6, 0x0 ;  /* 0x0000000000067882 */ /* 0x000fe20000000000 */
[----:B------:R-:W-:-:S10]  /*1af60*/  UMOV UR7, 0x12f00000 ;  /* 0x12f0000000077882 */ /* 0x000fd40000000000 */
.L_x_2537:
        /* <DEDUP_REMOVED lines=16> */
.L_x_2538:
        /* <DEDUP_REMOVED lines=16> */
.L_x_2539:
        /* <DEDUP_REMOVED lines=13> */
.L_x_2682:
[----:B------:R-:W-:Y:S05]  /*1b240*/  BSYNC B2 ;  /* 0x0000000000027941 */ /* 0x000fea0003800000 */
.L_x_2540:
[----:B------:R-:W-:Y:S01]  /*1b250*/  BSSY B2, `(.L_x_2542) ;  /* 0x000000b000027945 */ /* 0x000fe20003800000 */
[----:B------:R-:W-:Y:S01]  /*1b260*/  MOV R12, 0x0 ;  /* 0x00000000000c7802 */ /* 0x000fe20000000f00 */
[----:B------:R-:W-:Y:S02]  /*1b270*/  IMAD.MOV.U32 R13, RZ, RZ, 0x12f00000 ;  /* 0x12f00000ff0d7424 */ /* 0x000fe400078e00ff */
        /* <DEDUP_REMOVED lines=8> */
.L_x_2543:
[----:B------:R-:W-:Y:S05]  /*1b300*/  BSYNC B2 ;  /* 0x0000000000027941 */ /* 0x000fea0003800000 */
.L_x_2542:
        /* <DEDUP_REMOVED lines=8> */
.L_x_2544:
        /* <DEDUP_REMOVED lines=15> */
.L_x_2545:
        /* <DEDUP_REMOVED lines=15> */
.L_x_2546:
        /* <DEDUP_REMOVED lines=10> */
.L_x_2532:
[----:B------:R-:W-:Y:S05]  /*1b610*/  BSYNC B1 ;  /* 0x0000000000017941 */ /* 0x000fea0003800000 */
.L_x_2531:
[----:B-1----:R-:W3:Y:S01]  /*1b620*/  LDL.LU R8, [R1+0x4] ;  /* 0x0000040001087983 */ /* 0x002ee20000300800 */
[----:B------:R-:W-:Y:S01]  /*1b630*/  VIADD R29, R29, 0x1 ;  /* 0x000000011d1d7836 */ /* 0x000fe20000000000 */
[C---:B------:R-:W-:Y:S01]  /*1b640*/  ISETP.GT.AND P2, PT, R10.reuse, R3, PT ;  /* 0x000000030a00720c */ /* 0x040fe20003f44270 */
[----:B------:R-:W-:-:S03]  /*1b650*/  VIADD R10, R10, 0xffffffff ;  /* 0xffffffff0a0a7836 */ /* 0x000fc60000000000 */
[----:B------:R-:W-:-:S04]  /*1b660*/  ISETP.NE.AND P1, PT, R29, 0x2, PT ;  /* 0x000000021d00780c */ /* 0x000fc80003f25270 */
[----:B------:R-:W-:Y:S02]  /*1b670*/  SEL R5, RZ, 0x1, P1 ;  /* 0x00000001ff057807 */ /* 0x000fe40000800000 */
[----:B------:R-:W-:Y:S02]  /*1b680*/  SEL R29, R29, RZ, P1 ;  /* 0x000000ff1d1d7207 */ /* 0x000fe40000800000 */
[----:B---3--:R-:W-:-:S05]  /*1b690*/  LOP3.LUT R8, R8, R5, RZ, 0x3c, !PT ;  /* 0x0000000508087212 */ /* 0x008fca00078e3cff */
[----:B------:R3:W-:Y:S01]  /*1b6a0*/  STL [R1+0x4], R8 ;  /* 0x0000040801007387 */ /* 0x0007e20000100800 */
[----:B------:R-:W-:Y:S05]  /*1b6b0*/  @P2 BRA `(.L_x_2547) ;  /* 0xfffffff400a42947 */ /* 0x000fea000383ffff */
.L_x_2509:
[----:B------:R-:W-:Y:S05]  /*1b6c0*/  BSYNC B0 ;  /* 0x0000000000007941 */ /* 0x000fea0003800000 */
.L_x_2508:
[----:B------:R-:W4:Y:S01]  /*1b6d0*/  LDC R0, c[0x0][0x448] ;  /* 0x00011200ff007b82 */ /* 0x000f220000000800 */
[----:B------:R-:W-:Y:S01]  /*1b6e0*/  IMAD.MOV.U32 R2, RZ, RZ, 0xc0 ;  /* 0x000000c0ff027424 */ /* 0x000fe200078e00ff */
[----:B------:R-:W-:Y:S01]  /*1b6f0*/  ISETP.NE.AND P2, PT, R4, RZ, PT ;  /* 0x000000ff0400720c */ /* 0x000fe20003f45270 */
[----:B------:R-:W-:Y:S05]  /*1b700*/  @!P0 WARPSYNC.ALL ;  /* 0x0000000000008948 */ /* 0x000fea0003800000 */
[----:B------:R-:W-:Y:S01]  /*1b710*/  IMAD R2, R25, R2, 0xbf ;  /* 0x000000bf19027424 */ /* 0x000fe200078e0202 */
[----:B------:R-:W-:Y:S06]  /*1b720*/  BSSY B0, `(.L_x_2548) ;  /* 0x000002a000007945 */ /* 0x000fec0003800000 */
[----:B------:R-:W0:Y:S08]  /*1b730*/  @!P2 LDC R4, c[0x0][0x9f0] ;  /* 0x00027c00ff04ab82 */ /* 0x000e300000000800 */
[----:B------:R-:W-:Y:S01]  /*1b740*/  @!P0 BAR.SYNC.DEFER_BLOCKING 0xc, 0x200 ;  /* 0x0308000000008b1d */ /* 0x000fe20000010000 */
[----:B----4-:R-:W-:-:S13]  /*1b750*/  ISETP.NE.AND P1, PT, R0, 0x1, PT ;  /* 0x000000010000780c */ /* 0x010fda0003f25270 */
[----:B------:R-:W4:Y:S08]  /*1b760*/  @P1 LDC R0, c[0x0][0x44c] ;  /* 0x00011300ff001b82 */ /* 0x000f300000000800 */
[----:B------:R-:W5:Y:S01]  /*1b770*/  @P1 LDC R3, c[0x0][0x450] ;  /* 0x00011400ff031b82 */ /* 0x000f620000000800 */
[----:B----4-:R-:W-:-:S05]  /*1b780*/  @P1 IMAD.HI.U32 R0, R2, R0, RZ ;  /* 0x0000000002001227 */ /* 0x010fca00078e00ff */
[----:B-----5:R-:W-:-:S04]  /*1b790*/  @P1 SHF.R.U32.HI R2, RZ, R3, R0 ;  /* 0x00000003ff021219 */ /* 0x020fc80000011600 */
[----:B------:R-:W-:-:S04]  /*1b7a0*/  IADD3 R2, R20, R2, RZ ;  /* 0x0000000214027210 */ /* 0x000fc80007ffe0ff */
[----:B------:R-:W-:-:S04]  /*1b7b0*/  SHF.R.S32.HI R0, RZ, 0x1f, R2 ;  /* 0x0000001fff007819 */ /* 0x000fc80000011402 */
[----:B------:R-:W-:-:S04]  /*1b7c0*/  LEA.HI R0, R0, R2, RZ, 0x7 ;  /* 0x0000000200007211 */ /* 0x000fc800078f38ff */
[----:B------:R-:W-:-:S04]  /*1b7d0*/  SHF.R.S32.HI R0, RZ, 0x7, R0 ;  /* 0x00000007ff007819 */ /* 0x000fc80000011400 */
[----:B------:R-:W-:Y:S01]  /*1b7e0*/  VIMNMX R21, R21, R0, PT ;  /* 0x0000000015157248 */ /* 0x000fe20003fe0100 */
[----:B------:R-:W-:-:S03]  /*1b7f0*/  IMAD.MOV.U32 R0, RZ, RZ, RZ ;  /* 0x000000ffff007224 */ /* 0x000fc600078e00ff */
[----:B------:R-:W-:-:S13]  /*1b800*/  ISETP.GE.AND P1, PT, R21, 0x1, PT ;  /* 0x000000011500780c */ /* 0x000fda0003f26270 */
[----:B0-----:R-:W-:Y:S05]  /*1b810*/  @!P1 BRA `(.L_x_2549) ;  /* 0x0000000000689947 */ /* 0x001fea0003800000 */
[-C--:B------:R-:W-:Y:S02]  /*1b820*/  IABS R0, R4.reuse ;  /* 0x0000000400007213 */ /* 0x080fe40000000000 */
[----:B--2---:R-:W-:Y:S02]  /*1b830*/  IABS R6, R4 ;  /* 0x0000000400067213 */ /* 0x004fe40000000000 */
        /* <DEDUP_REMOVED lines=21> */
[----:B------:R-:W-:-:S05]  /*1b990*/  IMAD.MOV.U32 R0, RZ, RZ, R5 ;  /* 0x000000ffff007224 */ /* 0x000fca00078e0005 */
[----:B------:R-:W-:Y:S02]  /*1b9a0*/  @!P2 IADD3 R0, -R0, RZ, RZ ;  /* 0x000000ff0000a210 */ /* 0x000fe40007ffe1ff */
[----:B------:R-:W-:-:S07]  /*1b9b0*/  @!P1 LOP3.LUT R0, RZ, R4, RZ, 0x33, !PT ;  /* 0x00000004ff009212 */ /* 0x000fce00078e33ff */
.L_x_2549:
[----:B------:R-:W-:Y:S05]  /*1b9c0*/  BSYNC B0 ;  /* 0x0000000000007941 */ /* 0x000fea0003800000 */
.L_x_2548:
[-C--:B------:R-:W-:Y:S01]  /*1b9d0*/  IMAD R2, R23, R0.reuse, RZ ;  /* 0x0000000017027224 */ /* 0x080fe200078e02ff */
        /* <DEDUP_REMOVED lines=12> */
[----:B------:R-:W4:Y:S01]  /*1baa0*/  LDC.64 R2, c[0x0][0xc60] ;  /* 0x00031800ff027b82 */ /* 0x000f220000000a00 */
[----:B------:R-:W0:Y:S02]  /*1bab0*/  FLO.U32 R0, UR4 ;  /* 0x0000000400007d00 */ /* 0x000e2400080e0000 */
[----:B0-----:R-:W-:-:S06]  /*1bac0*/  ISETP.EQ.U32.AND P0, PT, R0, R5, PT ;  /* 0x000000050000720c */ /* 0x001fcc0003f02070 */
[----:B------:R-:W4:Y:S07]  /*1bad0*/  POPC R5, UR4 ;  /* 0x0000000400057d09 */ /* 0x000f2e0008000000 */
[----:B----4-:R-:W4:Y:S01]  /*1bae0*/  @P0 ATOMG.E.ADD.STRONG.GPU PT, R3, desc[UR38][R2.64], R5 ;  /* 0x00000005020309a8 */ /* 0x010f2200081ee1e6 */
[----:B------:R-:W0:Y:S02]  /*1baf0*/  S2R R4, SR_LTMASK ;  /* 0x0000000000047919 */ /* 0x000e240000003900 */
[----:B0-----:R-:W-:-:S04]  /*1bb00*/  LOP3.LUT R4, R4, UR4, RZ, 0xc0, !PT ;  /* 0x0000000404047c12 */ /* 0x001fc8000f8ec0ff */
[----:B------:R-:W0:Y:S01]  /*1bb10*/  POPC R7, R4 ;  /* 0x0000000400077309 */ /* 0x000e220000000000 */
[----:B----4-:R-:W0:Y:S02]  /*1bb20*/  SHFL.IDX PT, R0, R3, R0, 0x1f ;  /* 0x00001f0003007589 */ /* 0x010e2400000e0000 */
[----:B0-----:R-:W-:Y:S01]  /*1bb30*/  IADD3 R24, R0, UR37, R7 ;  /* 0x0000002500187c10 */ /* 0x001fe2000fffe007 */
[----:B------:R-:W-:Y:S06]  /*1bb40*/  BRA `(.L_x_2552) ;  /* 0x0000003000c07947 */ /* 0x000fec0003800000 */
.L_x_2551:
        /* <DEDUP_REMOVED lines=13> */
[----:B--2---:R-:W-:Y:S02]  /*1bc20*/  IMAD.U32 R6, RZ, RZ, UR8 ;  /* 0x00000008ff067e24 */ /* 0x004fe4000f8e00ff */
[----:B------:R-:W-:-:S02]  /*1bc30*/  IMAD.U32 R10, RZ, RZ, UR4 ;  /* 0x00000004ff0a7e24 */ /* 0x000fc4000f8e00ff */
[----:B------:R-:W-:Y:S02]  /*1bc40*/  IMAD.U32 R11, RZ, RZ, UR5 ;  /* 0x00000005ff0b7e24 */ /* 0x000fe4000f8e00ff */
[----:B-1-3--:R-:W-:Y:S02]  /*1bc50*/  IMAD.MOV.U32 R8, RZ, RZ, 0x70 ;  /* 0x00000070ff087424 */ /* 0x00afe400078e00ff */
[----:B------:R-:W-:-:S07]  /*1bc60*/  IMAD.MOV.U32 R12, RZ, RZ, 0x1 ;  /* 0x00000001ff0c7424 */ /* 0x000fce00078e00ff */
[----:B------:R-:W-:-:S07]  /*1bc70*/  LEPC R20, `(.L_x_2554) ;  /* 0x000000001014794e */ /* 0x000fce0000000000 */
[----:B0-----:R-:W-:Y:S05]  /*1bc80*/  CALL.ABS.NOINC R2 ;  /* 0x0000000002007343 */ /* 0x001fea0003c00000 */
.L_x_2554:
[----:B------:R-:W-:Y:S05]  /*1bc90*/  BSYNC B6 ;  /* 0x0000000000067941 */ /* 0x000fea0003800000 */
.L_x_2553:
        /* <DEDUP_REMOVED lines=12> */
[----:B------:R-:W-:Y:S01]  /*1bd60*/  MOV R13, RZ ;  /* 0x000000ff000d7202 */ /* 0x000fe20000000f00 */
[----:B--2---:R-:W-:Y:S02]  /*1bd70*/  IMAD.U32 R6, RZ, RZ, UR8 ;  /* 0x00000008ff067e24 */ /* 0x004fe4000f8e00ff */
[----:B------:R-:W-:-:S02]  /*1bd80*/  IMAD.U32 R10, RZ, RZ, UR4 ;  /* 0x00000004ff0a7e24 */ /* 0x000fc4000f8e00ff */
[----:B------:R-:W-:Y:S02]  /*1bd90*/  IMAD.U32 R11, RZ, RZ, UR5 ;  /* 0x00000005ff0b7e24 */ /* 0x000fe4000f8e00ff */
[----:B-1-3--:R-:W-:Y:S02]  /*1bda0*/  IMAD.MOV.U32 R8, RZ, RZ, 0x70 ;  /* 0x00000070ff087424 */ /* 0x00afe400078e00ff */
[----:B0-----:R-:W-:-:S07]  /*1bdb0*/  IMAD.MOV.U32 R12, RZ, RZ, 0x1 ;  /* 0x00000001ff0c7424 */ /* 0x001fce00078e00ff */
[----:B------:R-:W-:-:S07]  /*1bdc0*/  LEPC R20, `(.L_x_2557) ;  /* 0x000000001014794e */ /* 0x000fce0000000000 */
[----:B----4-:R-:W-:Y:S05]  /*1bdd0*/  CALL.ABS.NOINC R2 ;  /* 0x0000000002007343 */ /* 0x010fea0003c00000 */
.L_x_2557:
        /* <DEDUP_REMOVED lines=15> */
.L_x_2556:
[----:B------:R-:W-:Y:S05]  /*1bed0*/  BSYNC B6 ;  /* 0x0000000000067941 */ /* 0x000fea0003800000 */
.L_x_2555:
[----:B------:R0:W4:Y:S01]  /*1bee0*/  LDL R20, [R1+0xc] ;  /* 0x00000c0001147983 */ /* 0x0001220000100800 */
[----:B------:R-:W-:Y:S01]  /*1bef0*/  ULDC.64 UR4, c[0x0][0x9f8] ;  /* 0x00027e0000047ab9 */ /* 0x000fe20000000a00 */
[----:B------:R-:W-:Y:S01]  /*1bf00*/  MOV R23, R26 ;  /* 0x0000001a00177202 */ /* 0x000fe20000000f00 */
[----:B------:R-:W1:Y:S01]  /*1bf10*/  LDC R5, c[0x0][0x430] ;  /* 0x00010c00ff057b82 */ /* 0x000e620000000800 */
[----:B------:R-:W-:Y:S01]  /*1bf20*/  ISETP.NE.U32.AND P0, PT, RZ, UR4, PT ;  /* 0x00000004ff007c0c */ /* 0x000fe2000bf05070 */
[----:B------:R-:W2:Y:S03]  /*1bf30*/  LDL R26, [R1+0x20] ;  /* 0x00002000011a7983 */ /* 0x000ea60000100800 */
[----:B------:R-:W-:Y:S01]  /*1bf40*/  ISETP.NE.AND.EX P0, PT, RZ, UR5, PT, P0 ;  /* 0x00000005ff007c0c */ /* 0x000fe2000bf05300 */
[----:B------:R-:W3:-:S12]  /*1bf50*/  LDL R21, [R1+0x28] ;  /* 0x0000280001157983 */ /* 0x000ed80000100800 */
[----:B------:R-:W-:Y:S01]  /*1bf60*/  @P0 IADD3 R18, P1, R18, UR4, RZ ;  /* 0x0000000412120c10 */ /* 0x000fe2000ff3e0ff */
[----:B------:R-:W0:Y:S01]  /*1bf70*/  S2R R2, SR_TID.X ;  /* 0x0000000000027919 */ /* 0x000e220000002100 */
[----:B------:R-:W0:Y:S02]  /*1bf80*/  S2R R3, SR_TID.X ;  /* 0x0000000000037919 */ /* 0x000e240000002100 */
[----:B------:R-:W-:Y:S01]  /*1bf90*/  @P0 IADD3.X R19, R19, UR5, RZ, P1, !PT ;  /* 0x0000000513130c10 */ /* 0x000fe20008ffe4ff */
[----:B------:R-:W-:Y:S01]  /*1bfa0*/  VIADD R23, R23, 0xffffffff ;  /* 0xffffffff17177836 */ /* 0x000fe20000000000 */
[----:B-1----:R-:W-:Y:S01]  /*1bfb0*/  ISETP.NE.AND P1, PT, R5, 0x1, PT ;  /* 0x000000010500780c */ /* 0x002fe20003f25270 */
[----:B------:R-:W1:Y:S01]  /*1bfc0*/  S2R R11, SR_TID.X ;  /* 0x00000000000b7919 */ /* 0x000e620000002100 */
[----:B------:R-:W-:Y:S01]  /*1bfd0*/  ULDC UR4, c[0x0][0x2f4] ;  /* 0x0000bd0000047ab9 */ /* 0x000fe20000000800 */
[----:B----4-:R-:W4:Y:S01]  /*1bfe0*/  @P0 LDG.E R20, desc[UR38][R18.64] ;  /* 0x0000002612140981 */ /* 0x010f22000c1e1900 */
[----:B0-----:R-:W-:-:S09]  /*1bff0*/  LOP3.LUT R0, R2, 0x7f, RZ, 0xc0, !PT ;  /* 0x0000007f02007812 */ /* 0x001fd200078ec0ff */
[----:B------:R-:W0:Y:S01]  /*1c000*/  @P1 LDC R2, c[0x0][0x434] ;  /* 0x00010d00ff021b82 */ /* 0x000e220000000800 */
[----:B------:R-:W-:Y:S01]  /*1c010*/  IMAD.SHL.U32 R4, R3, 0x20, RZ ;  /* 0x0000002003047824 */ /* 0x000fe200078e00ff */
[----:B------:R-:W-:Y:S01]  /*1c020*/  SHF.R.U32.HI R0, RZ, 0x2, R0 ;  /* 0x00000002ff007819 */ /* 0x000fe20000011600 */
[----:B------:R-:W-:-:S05]  /*1c030*/  IMAD.SHL.U32 R10, R23, 0x80, RZ ;  /* 0x00000080170a7824 */ /* 0x000fca00078e00ff */
[----:B------:R-:W0:Y:S01]  /*1c040*/  @P1 LDC R3, c[0x0][0x438] ;  /* 0x00010e00ff031b82 */ /* 0x000e220000000800 */
[----:B------:R-:W-:-:S04]  /*1c050*/  LOP3.LUT R4, R4, 0x60, RZ, 0xc0, !PT ;  /* 0x0000006004047812 */ /* 0x000fc800078ec0ff */
[----:B------:R-:W-:Y:S02]  /*1c060*/  LOP3.LUT R0, R10, R0, R4, 0xfe, !PT ;  /* 0x000000000a007212 */ /* 0x000fe400078efe04 */
[----:B-1----:R-:W-:-:S04]  /*1c070*/  SHF.L.U32 R11, R11, 0x3, RZ ;  /* 0x000000030b0b7819 */ /* 0x002fc800000006ff */
[----:B------:R-:W-:Y:S02]  /*1c080*/  LOP3.LUT R11, R11, 0x18, RZ, 0xc0, !PT ;  /* 0x000000180b0b7812 */ /* 0x000fe400078ec0ff */
[----:B------:R-:W-:Y:S02]  /*1c090*/  LOP3.LUT R22, R22, 0xfffffff7, RZ, 0xc0, !PT ;  /* 0xfffffff716167812 */ /* 0x000fe400078ec0ff */
[----:B------:R-:W-:Y:S01]  /*1c0a0*/  LOP3.LUT R12, R11, 0x20, RZ, 0xfc, !PT ;  /* 0x000000200b0c7812 */ /* 0x000fe200078efcff */
[----:B------:R-:W-:Y:S01]  /*1c0b0*/  UMOV UR5, 0xffffffff ;  /* 0xffffffff00057882 */ /* 0x000fe20000000000 */
[----:B----4-:R-:W-:Y:S01]  /*1c0c0*/  @P0 STL [R1+0xc], R20 ;  /* 0x00000c1401000387 */ /* 0x010fe20000100800 */
[C---:B--2---:R-:W-:Y:S01]  /*1c0d0*/  ISETP.GE.AND P0, PT, R0.reuse, R26, PT ;  /* 0x0000001a0000720c */ /* 0x044fe20003f06270 */
[----:B---3--:R-:W-:-:S04]  /*1c0e0*/  IMAD.IADD R0, R0, 0x1, R21 ;  /* 0x0000000100007824 */ /* 0x008fc800078e0215 */
[----:B0-----:R-:W-:Y:S01]  /*1c0f0*/  @P1 IMAD.HI.U32 R2, R0, R2, RZ ;  /* 0x0000000200021227 */ /* 0x001fe200078e00ff */
[----:B------:R-:W-:-:S04]  /*1c100*/  MOV R6, R0 ;  /* 0x0000000000067202 */ /* 0x000fc80000000f00 */
[----:B------:R-:W-:-:S03]  /*1c110*/  @P1 SHF.R.U32.HI R6, RZ, R3, R2 ;  /* 0x00000003ff061219 */ /* 0x000fc60000011602 */
        /* <DEDUP_REMOVED lines=9> */
[----:B------:R-:W-:Y:S01]  /*1c1b0*/  IMAD.U32 R5, RZ, RZ, UR40 ;  /* 0x00000028ff057e24 */ /* 0x000fe2000f8e00ff */
[----:B------:R0:W-:Y:S01]  /*1c1c0*/  STL [R1+0x2c], R8 ;  /* 0x00002c0801007387 */ /* 0x0001e20000100800 */
[----:B------:R-:W-:-:S03]  /*1c1d0*/  @!P0 IMAD.IADD R0, R7, 0x1, R0 ;  /* 0x0000000107008824 */ /* 0x000fc600078e0200 */
        /* <DEDUP_REMOVED lines=17> */
.L_x_2685:
[----:B------:R-:W-:Y:S05]  /*1c2f0*/  @!P2 BRA `(.L_x_2559) ;  /* 0x000000000004a947 */ /* 0x000fea0003800000 */
[----:B------:R-:W-:Y:S01]  /*1c300*/  BPT.TRAP 0x1 ;  /* 0x000000040000795c */ /* 0x000fe20000300000 */
.L_x_2559:
        /* <DEDUP_REMOVED lines=16> */
[----:B------:R-:W-:Y:S02]  /*1c410*/  IMAD R0, R28, 0x8, R16 ;  /* 0x000000081c007824 */ /* 0x000fe400078e0210 */
[----:B------:R-:W-:-:S04]  /*1c420*/  IMAD.WIDE.U32 R6, R17, UR4, R6 ;  /* 0x0000000411067c25 */ /* 0x000fc8000f8e0006 */
[----:B------:R-:W-:Y:S01]  /*1c430*/  IMAD R19, R17, UR5, R7 ;  /* 0x0000000511137c24 */ /* 0x000fe2000f8e0207 */
[----:B------:R-:W-:-:S04]  /*1c440*/  LEA R18, P0, R6, UR6, 0x1 ;  /* 0x0000000606127c11 */ /* 0x000fc8000f8008ff */
[----:B------:R-:W-:Y:S02]  /*1c450*/  LEA.HI.X R19, R6, UR7, R19, 0x1, P0 ;  /* 0x0000000706137c11 */ /* 0x000fe400080f0c13 */
[----:B--2---:R-:W-:-:S06]  /*1c460*/  SHF.L.U32 R5, R5, 0x1f, RZ ;  /* 0x0000001f05057819 */ /* 0x004fcc00000006ff */
[----:B------:R-:W0:Y:S02]  /*1c470*/  SYNCS.PHASECHK.TRANS64.TRYWAIT P0, [R0+URZ+0x2d840], R5 ;  /* 0x02d84005000075a7 */ /* 0x000e24000800017f */
[----:B0-----:R-:W-:Y:S05]  /*1c480*/  @!P0 BRA `(.L_x_2561) ;  /* 0x0000005000ac8947 */ /* 0x001fea0003800000 */
.L_x_2686:
[----:B------:R-:W-:Y:S05]  /*1c490*/  BSYNC B0 ;  /* 0x0000000000007941 */ /* 0x000fea0003800000 */
.L_x_2560:
        /* <DEDUP_REMOVED lines=16> */
[----:B------:R-:W-:-:S04]  /*1c5a0*/  ULDC.64 UR4, c[0x0][0x308] ;  /* 0x0000c20000047ab9 */ /* 0x000fc80000000a00 */
[----:B------:R-:W-:Y:S01]  /*1c5b0*/  IADD3 R3, R5, R2, RZ ;  /* 0x0000000205037210 */ /* 0x000fe20007ffe0ff */
        /* <DEDUP_REMOVED lines=9> */
[----:B--2---:R-:W-:Y:S02]  /*1c650*/  IMAD R8, R28, 0x3000, R9 ;  /* 0x000030001c087824 */ /* 0x004fe400078e0209 */
[----:B0-----:R-:W-:Y:S01]  /*1c660*/  IMAD.SHL.U32 R9, R6, 0x8, RZ ;  /* 0x0000000806097824 */ /* 0x001fe200078e00ff */
[----:B---3--:R-:W-:-:S04]  /*1c670*/  IADD3 R3, -R11, R12, -R10 ;  /* 0x0000000c0b037210 */ /* 0x008fc80007ffe90a */
        /* <DEDUP_REMOVED lines=18> */
[----:B0-----:R-:W-:-:S04]  /*1c7a0*/  @P1 LEA R5, P0, R9, R4, 0x1 ;  /* 0x0000000409051211 */ /* 0x001fc800078008ff */
[----:B-1----:R-:W-:Y:S01]  /*1c7b0*/  @P1 IADD3.X R4, RZ, R6, RZ, P0, !PT ;  /* 0x00000006ff041210 */ /* 0x002fe200007fe4ff */
[----:B------:R-:W-:-:S03]  /*1c7c0*/  @P1 IMAD R6, R8, 0x2, R16 ;  /* 0x0000000208061824 */ /* 0x000fc600078e0210 */
        /* <DEDUP_REMOVED lines=20> */
.L_x_2696:
        /* <DEDUP_REMOVED lines=12> */
.L_x_2563:
        /* <DEDUP_REMOVED lines=11> */
.L_x_2564:
        /* <DEDUP_REMOVED lines=40> */
.L_x_2566:
[----:B------:R-:W-:Y:S05]  /*1cd00*/  BSYNC B6 ;  /* 0x0000000000067941 */ /* 0x000fea0003800000 */
.L_x_2565:
        /* <DEDUP_REMOVED lines=22> */
[----:B------:R-:W-:Y:S01]  /*1ce70*/  IMAD.IADD R3, R3, 0x1, R0 ;  /* 0x0000000103037824 */ /* 0x000fe200078e0200 */
[----:B--2---:R-:W-:Y:S02]  /*1ce80*/  SHF.L.U32 R21, R21, 0x5, RZ ;  /* 0x0000000515157819 */ /* 0x004fe400000006ff */
[----:B---3--:R-:W-:Y:S02]  /*1ce90*/  LOP3.LUT R20, R20, 0x7f, RZ, 0xc0, !PT ;  /* 0x0000007f14147812 */ /* 0x008fe400078ec0ff */
        /* <DEDUP_REMOVED lines=36> */
[----:B------:R-:W-:-:S03]  /*1d0e0*/  SHF.R.S32.HI R6, RZ, 0x1f, R0 ;  /* 0x0000001fff067819 */ /* 0x000fc60000011400 */
[----:B------:R-:W-:Y:S02]  /*1d0f0*/  IMAD.IADD R3, R3, 0x1, R7 ;  /* 0x0000000103037824 */ /* 0x000fe400078e0207 */
[----:B------:R-:W-:Y:S02]  /*1d100*/  IMAD R6, R6, UR6, RZ ;  /* 0x0000000606067c24 */ /* 0x000fe4000f8e02ff */
[----:B------:R-:W-:-:S04]  /*1d110*/  IMAD.WIDE.U32 R2, R0, UR6, R2 ;  /* 0x0000000600027c25 */ /* 0x000fc8000f8e0002 */
[----:B------:R-:W-:Y:S02]  /*1d120*/  IMAD R6, R0, UR7, R6 ;  /* 0x0000000700067c24 */ /* 0x000fe4000f8e0206 */
[C---:B0-----:R-:W-:Y:S02]  /*1d130*/  IMAD.SHL.U32 R11, R13.reuse, 0x8, RZ ;  /* 0x000000080d0b7824 */ /* 0x041fe400078e00ff */
[----:B------:R-:W-:-:S03]  /*1d140*/  IMAD.SHL.U32 R10, R13, 0x8, RZ ;  /* 0x000000080d0a7824 */ /* 0x000fc600078e00ff */
[----:B------:R-:W-:Y:S02]  /*1d150*/  LOP3.LUT R11, R11, 0x18, RZ, 0xc0, !PT ;  /* 0x000000180b0b7812 */ /* 0x000fe400078ec0ff */
[----:B------:R-:W-:Y:S02]  /*1d160*/  IADD3 R6, R3, R6, RZ ;  /* 0x0000000603067210 */ /* 0x000fe40007ffe0ff */
[----:B------:R-:W-:Y:S02]  /*1d170*/  LEA R7, P0, R2, UR8, 0x1 ;  /* 0x0000000802077c11 */ /* 0x000fe4000f8008ff */
        /* <DEDUP_REMOVED lines=10> */
[----:B--2---:R-:W-:Y:S10]  /*1d220*/  BRA.DIV UR5, `(.L_x_2567) ;  /* 0x0000004a05c07947 */ /* 0x004ff4000b800000 */
[----:B------:R-:W0:Y:S01]  /*1d230*/  SHFL.IDX PT, R3, R5, RZ, 0x1c1f ;  /* 0x001c1fff05037589 */ /* 0x000e2200000e0000 */
[----:B-----5:R-:W-:Y:S02]  /*1d240*/  IMAD R0, R21, R9, RZ ;  /* 0x0000000915007224 */ /* 0x020fe400078e02ff */
[----:B------:R-:W-:Y:S01]  /*1d250*/  IMAD R25, R25, 0xc0, R20 ;  /* 0x000000c019197824 */ /* 0x000fe200078e0214 */
        /* <DEDUP_REMOVED lines=40> */
[----:B--2---:R-:W-:Y:S01]  /*1d4e0*/  @!P3 IMAD.X R3, RZ, RZ, R4, P4 ;  /* 0x000000ffff03b224 */ /* 0x004fe200020e0604 */
[----:B------:R-:W-:-:S04]  /*1d4f0*/  IADD3 R4, R25, 0x80, RZ ;  /* 0x0000008019047810 */ /* 0x000fc80007ffe0ff */
        /* <DEDUP_REMOVED lines=16> */
.L_x_2709:
        /* <DEDUP_REMOVED lines=12> */
.L_x_2568:
        /* <DEDUP_REMOVED lines=18> */
.L_x_2710:
[----:B------:R-:W-:Y:S05]  /*1d7e0*/  BSYNC B0 ;  /* 0x0000000000007941 */ /* 0x000fea0003800000 */
.L_x_2569:
        /* <DEDUP_REMOVED lines=18> */
.L_x_2585:
        /* <DEDUP_REMOVED lines=10> */
[----:B------:R-:W-:Y:S01]  /*1d9b0*/  IMAD.SHL.U32 R2, R2, 0x20, RZ ;  /* 0x0000002002027824 */ /* 0x000fe200078e00ff */
[----:B------:R-:W-:-:S04]  /*1d9c0*/  LEA R4, R0, R4, 0x7 ;  /* 0x0000000400047211 */ /* 0x000fc800078e38ff */
        /* <DEDUP_REMOVED lines=21> */
[----:B-----5:R-:W-:Y:S02]  /*1db20*/  LOP3.LUT R2, R20, R2, RZ, 0x3c, !PT ;  /* 0x0000000214027212 */ /* 0x020fe400078e3cff */
[----:B------:R-:W-:-:S03]  /*1db30*/  MOV R6, UR40 ;  /* 0x0000002800067c02 */ /* 0x000fc60008000f00 */
[----:B------:R0:W-:Y:S01]  /*1db40*/  STL [R1], R2 ;  /* 0x0000000201007387 */ /* 0x0001e20000100800 */
[----:B------:R-:W-:Y:S01]  /*1db50*/  ISETP.NE.AND P4, PT, R6, 0x3, PT ;  /* 0x000000030600780c */ /* 0x000fe20003f85270 */
[----:B------:R-:W-:Y:S01]  /*1db60*/  IMAD.MOV.U32 R23, RZ, RZ, R0 ;  /* 0x000000ffff177224 */ /* 0x000fe200078e0000 */
[----:B------:R-:W-:Y:S02]  /*1db70*/  SEL R28, R28, RZ, P0 ;  /* 0x000000ff1c1c7207 */ /* 0x000fe40000000000 */
[----:B--2---:R-:W-:-:S09]  /*1db80*/  SHF.R.S32.HI R26, RZ, 0x1f, R7 ;  /* 0x0000001fff1a7819 */ /* 0x004fd20000011407 */
[----:B0-----:R-:W-:Y:S05]  /*1db90*/  @!P4 BRA `(.L_x_2573) ;  /* 0x000000000004c947 */ /* 0x001fea0003800000 */
[----:B------:R-:W-:Y:S01]  /*1dba0*/  BPT.TRAP 0x1 ;  /* 0x000000040000795c */ /* 0x000fe20000300000 */
.L_x_2573:
[----:B------:R-:W-:Y:S01]  /*1dbb0*/  IMAD R5, R28, 0x8, R16 ;  /* 0x000000081c057824 */ /* 0x000fe200078e0210 */
[----:B------:R-:W-:Y:S01]  /*1dbc0*/  SHF.L.U32 R0, R2, 0x1f, RZ ;  /* 0x0000001f02007819 */ /* 0x000fe200000006ff */
[----:B------:R-:W-:Y:S03]  /*1dbd0*/  BSSY B1, `(.L_x_2574) ;  /* 0x0000003000017945 */ /* 0x000fe60003800000 */
[----:B------:R-:W0:Y:S02]  /*1dbe0*/  SYNCS.PHASECHK.TRANS64.TRYWAIT P0, [R5+URZ+0x2d840], R0 ;  /* 0x02d84000050075a7 */ /* 0x000e24000800017f */
[----:B0-----:R-:W-:Y:S05]  /*1dbf0*/  @!P0 BRA `(.L_x_2575) ;  /* 0x00000048007c8947 */ /* 0x001fea0003800000 */
.L_x_2711:
[----:B------:R-:W-:Y:S05]  /*1dc00*/  BSYNC B1 ;  /* 0x0000000000017941 */ /* 0x000fea0003800000 */
.L_x_2574:
        /* <DEDUP_REMOVED lines=52> */
.L_x_2721:
        /* <DEDUP_REMOVED lines=11> */
.L_x_2577:
        /* <DEDUP_REMOVED lines=11> */
.L_x_2578:
[----:B------:R1:W-:Y:S01]  /*1e0b0*/  SYNCS.ARRIVE.TRANS64.A1T0 RZ, [R5+URZ+0x2d830], RZ ;  /* 0x02d830ff05ff79a7 */ /* 0x0003e2000810003f */
[----:B------:R-:W-:Y:S05]  /*1e0c0*/  @!P5 BRA `(.L_x_2579) ;  /* 0x000000000004d947 */ /* 0x000fea0003800000 */
[----:B------:R-:W-:Y:S01]  /*1e0d0*/  BPT.TRAP 0x1 ;  /* 0x000000040000795c */ /* 0x000fe20000300000 */
.L_x_2579:
[----:B------:R-:W-:Y:S01]  /*1e0e0*/  SHF.L.U32 R2, R20, 0x1f, RZ ;  /* 0x0000001f14027819 */ /* 0x000fe200000006ff */
[----:B-1----:R-:W-:Y:S01]  /*1e0f0*/  IMAD R5, R10, 0x8, R16 ;  /* 0x000000080a057824 */ /* 0x002fe200078e0210 */
[----:B------:R-:W-:Y:S03]  /*1e100*/  BSSY B1, `(.L_x_2580) ;  /* 0x0000003000017945 */ /* 0x000fe60003800000 */
[----:B------:R-:W1:Y:S02]  /*1e110*/  SYNCS.PHASECHK.TRANS64.TRYWAIT P0, [R5+URZ+0x2d860], R2 ;  /* 0x02d86002050075a7 */ /* 0x000e64000800017f */
[----:B-1----:R-:W-:Y:S05]  /*1e120*/  @!P0 BRA `(.L_x_2581) ;  /* 0x0000004800988947 */ /* 0x002fea0003800000 */
.L_x_2722:
[----:B------:R-:W-:Y:S05]  /*1e130*/  BSYNC B1 ;  /* 0x0000000000017941 */ /* 0x000fea0003800000 */
.L_x_2580:
        /* <DEDUP_REMOVED lines=14> */
[----:B0-----:R-:W-:-:S04]  /*1e220*/  IADD3 R2, P0, R2, R0, RZ ;  /* 0x0000000002027210 */ /* 0x001fc80007f1e0ff */
[----:B-1----:R-:W-:Y:S02]  /*1e230*/  IADD3.X R3, RZ, R3, RZ, P0, !PT ;  /* 0x00000003ff037210 */ /* 0x002fe400007fe4ff */
        /* <DEDUP_REMOVED lines=29> */
.L_x_2732:
        /* <DEDUP_REMOVED lines=17> */
[----:B------:R-:W-:Y:S01]  /*1e520*/  IMAD R26, R26, UR4, RZ ;  /* 0x000000041a1a7c24 */ /* 0x000fe2000f8e02ff */
[----:B------:R-:W-:-:S03]  /*1e530*/  IADD3 R3, R3, R0, RZ ;  /* 0x0000000003037210 */ /* 0x000fc60007ffe0ff */
        /* <DEDUP_REMOVED lines=10> */
.L_x_2583:
        /* <DEDUP_REMOVED lines=12> */
.L_x_2584:
[----:B------:R-:W2:Y:S01]  /*1e6a0*/  LDL R2, [R1+0x24] ;  /* 0x0000240001027983 */ /* 0x000ea20000100800 */
[----:B------:R1:W-:Y:S01]  /*1e6b0*/  SYNCS.ARRIVE.TRANS64.A1T0 RZ, [R5+URZ+0x2d850], RZ ;  /* 0x02d850ff05ff79a7 */ /* 0x0003e2000810003f */
[C---:B------:R-:W-:Y:S01]  /*1e6c0*/  VIADD R0, R23.reuse, 0xffffffff ;  /* 0xffffffff17007836 */ /* 0x040fe20000000000 */
[----:B------:R-:W-:Y:S01]  /*1e6d0*/  MOV R10, R28 ;  /* 0x0000001c000a7202 */ /* 0x000fe20000000f00 */
[----:B------:R1:W5:Y:S04]  /*1e6e0*/  LDL R20, [R1] ;  /* 0x0000000001147983 */ /* 0x0003680000100800 */
[----:B------:R1:W-:Y:S01]  /*1e6f0*/  STL [R1+0x8], R23 ;  /* 0x0000081701007387 */ /* 0x0003e20000100800 */
[----:B--2---:R-:W-:-:S13]  /*1e700*/  ISETP.GT.AND P0, PT, R23, R2, PT ;  /* 0x000000021700720c */ /* 0x004fda0003f04270 */
[----:B-1----:R-:W-:Y:S05]  /*1e710*/  @P0 BRA `(.L_x_2585) ;  /* 0xfffffff0007c0947 */ /* 0x002fea000383ffff */
.L_x_2572:
[----:B------:R-:W-:Y:S05]  /*1e720*/  BSYNC B0 ;  /* 0x0000000000007941 */ /* 0x000fea0003800000 */
.L_x_2571:
        /* <DEDUP_REMOVED lines=17> */
.L_x_2587:
[----:B------:R-:W-:Y:S05]  /*1e840*/  BSYNC B0 ;  /* 0x0000000000007941 */ /* 0x000fea0003800000 */
.L_x_2586:
[----:B------:R-:W-:-:S05]  /*1e850*/  IMAD.U32 R0, RZ, RZ, UR40 ;  /* 0x00000028ff007e24 */ /* 0x000fca000f8e00ff */
[----:B------:R-:W-:-:S13]  /*1e860*/  ISETP.NE.AND P0, PT, R0, 0x3, PT ;  /* 0x000000030000780c */ /* 0x000fda0003f05270 */
[----:B------:R-:W-:Y:S05]  /*1e870*/  @!P0 BRA `(.L_x_2588) ;  /* 0x0000000000048947 */ /* 0x000fea0003800000 */
[----:B------:R-:W-:Y:S01]  /*1e880*/  BPT.TRAP 0x1 ;  /* 0x000000040000795c */ /* 0x000fe20000300000 */
.L_x_2588:
        /* <DEDUP_REMOVED lines=8> */
.L_x_2733:
[----:B------:R-:W-:Y:S05]  /*1e910*/  BSYNC B0 ;  /* 0x0000000000007941 */ /* 0x000fea0003800000 */
.L_x_2589:
        /* <DEDUP_REMOVED lines=51> */
.L_x_2743:
[C---:B------:R-:W-:Y:S02]  /*1ec50*/  ISETP.LT.OR P2, PT, R6.reuse, 0x61, P2 ;  /* 0x000000610600780c */ /* 0x040fe40001741670 */
[C---:B------:R-:W-:Y:S02]  /*1ec60*/  ISETP.LT.OR P1, PT, R6.reuse, 0x61, P1 ;  /* 0x000000610600780c */ /* 0x040fe40000f21670 */
[----:B------:R-:W-:Y:S02]  /*1ec70*/  ISETP.LT.OR P0, PT, R6, 0x61, P0 ;  /* 0x000000610600780c */ /* 0x000fe40000701670 */
[----:B--2---:R-:W-:-:S04]  /*1ec80*/  IADD3 R2, P3, R14, R5, RZ ;  /* 0x000000050e027210 */ /* 0x004fc80007f7e0ff */
[----:B------:R-:W-:-:S05]  /*1ec90*/  IADD3.X R3, RZ, R19, RZ, P3, !PT ;  /* 0x00000013ff037210 */ /* 0x000fca0001ffe4ff */
        /* <DEDUP_REMOVED lines=8> */
.L_x_2592:
        /* <DEDUP_REMOVED lines=11> */
.L_x_2593:
        /* <DEDUP_REMOVED lines=8> */
.L_x_2552:
[----:B------:R-:W-:Y:S05]  /*1ee50*/  BSYNC B7 ;  /* 0x0000000000077941 */ /* 0x000fea0003800000 */
.L_x_2550:
[----:B------:R-:W-:-:S13]  /*1ee60*/  LOP3.LUT P0, RZ, R22, 0x10, RZ, 0xc0, !PT ;  /* 0x0000001016ff7812 */ /* 0x000fda000780c0ff */
[----:B------:R-:W-:Y:S05]  /*1ee70*/  @!P0 BRA `(.L_x_2594) ;  /* 0x0000000000248947 */ /* 0x000fea0003800000 */
[----:B------:R-:W-:Y:S05]  /*1ee80*/  WARPSYNC.ALL ;  /* 0x0000000000007948 */ /* 0x000fea0003800000 */
[----:B------:R-:W4:Y:S08]  /*1ee90*/  S2UR UR5, SR_CgaCtaId ;  /* 0x00000000000579c3 */ /* 0x000f300000008800 */
[----:B------:R-:W-:Y:S06]  /*1eea0*/  BAR.SYNC.DEFER_BLOCKING 0x5, 0x200 ;  /* 0x0148000000007b1d */ /* 0x000fec0000010000 */
[----:B------:R-:W-:-:S02]  /*1eeb0*/  UMOV UR4, 0x400 ;  /* 0x0000040000047882 */ /* 0x000fc40000000000 */
[----:B----4-:R-:W-:-:S06]  /*1eec0*/  ULEA UR4, UR5, UR4, 0x18 ;  /* 0x0000000405047291 */ /* 0x010fcc000f8ec03f */
[----:B------:R-:W-:-:S05]  /*1eed0*/  IMAD.U32 R16, RZ, RZ, UR4 ;  /* 0x00000004ff107e24 */ /* 0x000fca000f8e00ff */
[----:B------:R4:W0:Y:S01]  /*1eee0*/  LDS.128 R24, [R16+0x2d8d0] ;  /* 0x02d8d00010187984 */ /* 0x0008220000000c00 */
[----:B------:R-:W-:Y:S06]  /*1eef0*/  BAR.ARV 0x4, 0x200 ;  /* 0x0108000000007b1d */ /* 0x000fec0000002000 */
[----:B------:R-:W-:Y:S05]  /*1ef00*/  BRA `(.L_x_2595) ;  /* 0x0000000c00d87947 */ /* 0x000fea0003800000 */
.L_x_2594:
[----:B------:R-:W1:Y:S01]  /*1ef10*/  S2R R0, SR_TID.X ;  /* 0x0000000000007919 */ /* 0x000e620000002100 */
[----:B------:R-:W-:Y:S01]  /*1ef20*/  UMOV UR4, 0xffffffff ;  /* 0xffffffff00047882 */ /* 0x000fe20000000000 */
[----:B-1-3--:R-:W-:-:S04]  /*1ef30*/  LOP3.LUT R8, R0, 0x1f, RZ, 0xc0, !PT ;  /* 0x0000001f00087812 */ /* 0x00afc800078ec0ff */
[----:B------:R-:W-:Y:S01]  /*1ef40*/  ISETP.NE.AND P0, PT, R8, 0x1f, PT ;  /* 0x0000001f0800780c */ /* 0x000fe20003f05270 */
[----:B------:R-:W-:-:S12]  /*1ef50*/  BRA.DIV UR4, `(.L_x_2596) ;  /* 0x0000004a04087947 */ /* 0x000fd8000b800000 */
[----:B------:R-:W-:Y:S01]  /*1ef60*/  IMAD.IADD R9, R27, 0x1, R8 ;  /* 0x000000011b097824 */ /* 0x000fe200078e0208 */
[----:B------:R-:W-:-:S04]  /*1ef70*/  ULDC UR4, c[0x0][0xc3c] ;  /* 0x00030f0000047ab9 */ /* 0x000fc80000000800 */
[----:B------:R-:W-:-:S13]  /*1ef80*/  ISETP.GE.OR P1, PT, R9, UR4, !P0 ;  /* 0x0000000409007c0c */ /* 0x000fda000c726670 */
[----:B0-----:R-:W0:Y:S08]  /*1ef90*/  @!P1 LDC.64 R2, c[0x0][0xc80] ;  /* 0x00032000ff029b82 */ /* 0x001e300000000a00 */
[----:B------:R-:W1:Y:S01]  /*1efa0*/  @!P1 LDC.64 R4, c[0x0][0xc78] ;  /* 0x00031e00ff049b82 */ /* 0x000e620000000a00 */
[----:B0-----:R-:W-:-:S05]  /*1efb0*/  @!P1 IMAD.WIDE R2, R9, 0x4, R2 ;  /* 0x0000000409029825 */ /* 0x001fca00078e0202 */
[----:B------:R1:W3:Y:S02]  /*1efc0*/  @!P1 LDG.E R7, desc[UR38][R2.64] ;  /* 0x0000002602079981 */ /* 0x0002e4000c1e1900 */
[----:B-1----:R-:W-:-:S05]  /*1efd0*/  @!P1 IMAD.WIDE R2, R9, 0x4, R4 ;  /* 0x0000000409029825 */ /* 0x002fca00078e0204 */
[----:B------:R-:W4:Y:S01]  /*1efe0*/  @!P1 LDG.E R4, desc[UR38][R2.64] ;  /* 0x0000002602049981 */ /* 0x000f22000c1e1900 */
[----:B------:R-:W-:Y:S01]  /*1eff0*/  MOV R25, RZ ;  /* 0x000000ff00197202 */ /* 0x000fe20000000f00 */
[----:B------:R-:W-:Y:S01]  /*1f000*/  IMAD.MOV.U32 R5, RZ, RZ, RZ ;  /* 0x000000ffff057224 */ /* 0x000fe200078e00ff */
[C---:B------:R-:W-:Y:S01]  /*1f010*/  ISETP.GE.U32.AND P2, PT, R8.reuse, 0x2, PT ;  /* 0x000000020800780c */ /* 0x040fe20003f46070 */
[----:B------:R-:W-:Y:S01]  /*1f020*/  SHFL.IDX PT, R0, R24, RZ, 0x1f ;  /* 0x00001fff18007589 */ /* 0x000fe200000e0000 */
[C---:B------:R-:W-:Y:S02]  /*1f030*/  ISETP.GE.U32.AND P3, PT, R8.reuse, 0x4, PT ;  /* 0x000000040800780c */ /* 0x040fe40003f66070 */
[C---:B------:R-:W-:Y:S01]  /*1f040*/  ISETP.GE.U32.AND P4, PT, R8.reuse, 0x8, PT ;  /* 0x000000080800780c */ /* 0x040fe20003f86070 */
[----:B--2---:R0:W-:Y:S01]  /*1f050*/  SHFL.IDX PT, R6, R24, 0x1, 0x1f ;  /* 0x00201f0018067f89 */ /* 0x0041e200000e0000 */
[----:B------:R-:W-:Y:S01]  /*1f060*/  ISETP.GE.U32.AND P5, PT, R8, 0x10, PT ;  /* 0x000000100800780c */ /* 0x000fe20003fa6070 */
[----:B0-----:R-:W-:-:S02]  /*1f070*/  IMAD.MOV.U32 R24, RZ, RZ, RZ ;  /* 0x000000ffff187224 */ /* 0x001fc400078e00ff */
[----:B---3--:R-:W-:Y:S02]  /*1f080*/  @!P1 IMAD.MOV.U32 R25, RZ, RZ, R7 ;  /* 0x000000ffff199224 */ /* 0x008fe400078e0007 */
[----:B----4-:R-:W-:Y:S01]  /*1f090*/  @!P1 IMAD.MOV.U32 R5, RZ, RZ, R4 ;  /* 0x000000ffff059224 */ /* 0x010fe200078e0004 */
[----:B------:R-:W-:-:S03]  /*1f0a0*/  ISETP.NE.AND P1, PT, R8, RZ, PT ;  /* 0x000000ff0800720c */ /* 0x000fc60003f25270 */
[----:B------:R-:W-:-:S05]  /*1f0b0*/  IMAD R13, R5, R25, RZ ;  /* 0x00000019050d7224 */ /* 0x000fca00078e02ff */
        /* <DEDUP_REMOVED lines=16> */
.L_x_2753:
[----:B------:R-:W-:Y:S02]  /*1f1c0*/  ULDC UR4, c[0x0][0xc38] ;  /* 0x00030e0000047ab9 */ /* 0x000fe40000000800 */
[----:B------:R-:W-:-:S05]  /*1f1d0*/  MOV R4, UR4 ;  /* 0x0000000400047c02 */ /* 0x000fca0008000f00 */
[----:B-1----:R-:W-:-:S04]  /*1f1e0*/  IMAD R3, R14, R4, RZ ;  /* 0x000000040e037224 */ /* 0x002fc800078e02ff */
[----:B------:R-:W-:-:S05]  /*1f1f0*/  IMAD.IADD R6, R6, 0x1, R3 ;  /* 0x0000000106067824 */ /* 0x000fca00078e0203 */
[----:B------:R-:W-:-:S13]  /*1f200*/  ISETP.GT.AND P6, PT, R6, R0, PT ;  /* 0x000000000600720c */ /* 0x000fda0003fc4270 */
[----:B------:R-:W-:Y:S05]  /*1f210*/  @P6 BRA `(.L_x_2597) ;  /* 0x0000000000a46947 */ /* 0x000fea0003800000 */
.L_x_2600:
        /* <DEDUP_REMOVED lines=12> */
[----:B------:R-:W-:Y:S01]  /*1f2e0*/  MOV R5, RZ ;  /* 0x000000ff00057202 */ /* 0x000fe20000000f00 */
        /* <DEDUP_REMOVED lines=21> */
[----:B------:R0:W1:Y:S02]  /*1f440*/  SHFL.IDX PT, R14, R2, 0x1f, 0x1f ;  /* 0x03e01f00020e7f89 */ /* 0x00006400000e0000 */
.L_x_2761:
[----:B------:R-:W-:Y:S02]  /*1f450*/  ULDC UR4, c[0x0][0xc38] ;  /* 0x00030e0000047ab9 */ /* 0x000fe40000000800 */
[----:B------:R-:W-:-:S04]  /*1f460*/  IMAD.U32 R4, RZ, RZ, UR4 ;  /* 0x00000004ff047e24 */ /* 0x000fc8000f8e00ff */
[----:B-1----:R-:W-:-:S04]  /*1f470*/  IMAD R3, R14, R4, RZ ;  /* 0x000000040e037224 */ /* 0x002fc800078e02ff */
[----:B------:R-:W-:-:S05]  /*1f480*/  IMAD.IADD R6, R3, 0x1, R6 ;  /* 0x0000000103067824 */ /* 0x000fca00078e0206 */
[----:B------:R-:W-:-:S13]  /*1f490*/  ISETP.GT.AND P6, PT, R6, R0, PT ;  /* 0x000000000600720c */ /* 0x000fda0003fc4270 */
[----:B------:R-:W-:Y:S05]  /*1f4a0*/  @!P6 BRA `(.L_x_2600) ;  /* 0xfffffffc005ce947 */ /* 0x000fea000383ffff */
.L_x_2597:
        /* <DEDUP_REMOVED lines=10> */
.L_x_2766:
[----:B------:R-:W-:-:S13]  /*1f550*/  ISETP.NE.AND P0, PT, R3, RZ, PT ;  /* 0x000000ff0300720c */ /* 0x000fda0003f05270 */
[----:B------:R-:W-:Y:S05]  /*1f560*/  @!P0 BRA `(.L_x_2602) ;  /* 0x0000000000108947 */ /* 0x000fea0003800000 */
[----:B------:R-:W-:Y:S01]  /*1f570*/  UMOV UR4, 0xffffffff ;  /* 0xffffffff00047882 */ /* 0x000fe20000000000 */
[----:B------:R-:W-:Y:S02]  /*1f580*/  IADD3 R12, R7, -0x1, RZ ;  /* 0xffffffff070c7810 */ /* 0x000fe40007ffe0ff */
[----:B------:R-:W-:Y:S05]  /*1f590*/  BRA.DIV UR4, `(.L_x_2603) ;  /* 0x0000004a04c87947 */ /* 0x000fea000b800000 */
[----:B------:R4:W0:Y:S02]  /*1f5a0*/  SHFL.IDX PT, R24, R2, R12, 0x1f ;  /* 0x00001f0c02187589 */ /* 0x00082400000e0000 */
.L_x_2602:
[----:B---3--:R-:W-:Y:S01]  /*1f5b0*/  ISETP.NE.AND P0, PT, R5, 0x1, PT ;  /* 0x000000010500780c */ /* 0x008fe20003f05270 */
[----:B0-----:R-:W-:-:S04]  /*1f5c0*/  IMAD R24, R24, R4, R6 ;  /* 0x0000000418187224 */ /* 0x001fc800078e0206 */
[----:B------:R-:W-:-:S08]  /*1f5d0*/  IMAD.IADD R0, R0, 0x1, -R24 ;  /* 0x0000000100007824 */ /* 0x000fd000078e0a18 */
[----:B------:R-:W-:Y:S05]  /*1f5e0*/  @!P0 BRA `(.L_x_2604) ;  /* 0x0000000000dc8947 */ /* 0x000fea0003800000 */
[-C--:B--2---:R-:W-:Y:S01]  /*1f5f0*/  IABS R6, R25.reuse ;  /* 0x0000001900067213 */ /* 0x084fe20000000000 */
[----:B----4-:R-:W-:Y:S01]  /*1f600*/  IMAD.MOV.U32 R2, RZ, RZ, RZ ;  /* 0x000000ffff027224 */ /* 0x010fe200078e00ff */
[----:B------:R-:W-:Y:S02]  /*1f610*/  IABS R8, R25 ;  /* 0x0000001900087213 */ /* 0x000fe40000000000 */
[----:B------:R-:W0:Y:S02]  /*1f620*/  I2F.RP R4, R6 ;  /* 0x0000000600047306 */ /* 0x000e240000209400 */
[----:B------:R-:W-:-:S06]  /*1f630*/  IADD3 R8, RZ, -R8, RZ ;  /* 0x80000008ff087210 */ /* 0x000fcc0007ffe0ff */
        /* <DEDUP_REMOVED lines=11> */
[----:B------:R-:W-:Y:S01]  /*1f6f0*/  @!P1 IMAD.IADD R3, R3, 0x1, -R6 ;  /* 0x0000000103039824 */ /* 0x000fe200078e0a06 */
[----:B------:R-:W-:Y:S02]  /*1f700*/  @!P1 IADD3 R4, R4, 0x1, RZ ;  /* 0x0000000104049810 */ /* 0x000fe40007ffe0ff */
        /* <DEDUP_REMOVED lines=31> */
[C---:B------:R-:W-:Y:S01]  /*1f900*/  IMAD R26, R5.reuse, 0x1000000, R2 ;  /* 0x01000000051a7824 */ /* 0x040fe200078e0202 */
[----:B------:R-:W-:Y:S01]  /*1f910*/  IADD3 R2, -R4, RZ, RZ ;  /* 0x000000ff04027210 */ /* 0x000fe20007ffe1ff */
[----:B------:R-:W-:-:S04]  /*1f920*/  IMAD R5, R5, R3, R4 ;  /* 0x0000000305057224 */ /* 0x000fc800078e0204 */
[----:B------:R-:W-:Y:S02]  /*1f930*/  IMAD R2, R25, R2, R0 ;  /* 0x0000000219027224 */ /* 0x000fe400078e0200 */
[----:B------:R-:W-:Y:S01]  /*1f940*/  IMAD R26, R5, 0x10000, R26 ;  /* 0x00010000051a7824 */ /* 0x000fe200078e021a */
[----:B------:R-:W-:Y:S06]  /*1f950*/  BRA `(.L_x_2605) ;  /* 0x0000000000f47947 */ /* 0x000fec0003800000 */
.L_x_2604:
        /* <DEDUP_REMOVED lines=15> */
[----:B------:R-:W-:Y:S01]  /*1fa50*/  IMAD.HI.U32 R9, R9, R2, RZ ;  /* 0x0000000209097227 */ /* 0x000fe200078e00ff */
[----:B------:R-:W-:-:S05]  /*1fa60*/  IADD3 R3, RZ, -R3, RZ ;  /* 0x80000003ff037210 */ /* 0x000fca0007ffe0ff */
[----:B------:R-:W-:-:S05]  /*1fa70*/  IMAD R2, R9, R3, R2 ;  /* 0x0000000309027224 */ /* 0x000fca00078e0202 */
[----:B------:R-:W-:-:S13]  /*1fa80*/  ISETP.GT.U32.AND P1, PT, R7, R2, PT ;  /* 0x000000020700720c */ /* 0x000fda0003f24070 */
[----:B------:R-:W-:Y:S02]  /*1fa90*/  @!P1 IMAD.IADD R2, R2, 0x1, -R7 ;  /* 0x0000000102029824 */ /* 0x000fe400078e0a07 */
[----:B------:R-:W-:Y:S01]  /*1faa0*/  @!P1 VIADD R9, R9, 0x1 ;  /* 0x0000000109099836 */ /* 0x000fe20000000000 */
[----:B------:R-:W-:Y:S02]  /*1fab0*/  ISETP.NE.AND P1, PT, R5, RZ, PT ;  /* 0x000000ff0500720c */ /* 0x000fe40003f25270 */
[----:B------:R-:W-:Y:S02]  /*1fac0*/  ISETP.GE.U32.AND P0, PT, R2, R7, PT ;  /* 0x000000070200720c */ /* 0x000fe40003f06070 */
[----:B------:R-:W-:-:S04]  /*1fad0*/  LOP3.LUT R2, R0, R5, RZ, 0x3c, !PT ;  /* 0x0000000500027212 */ /* 0x000fc800078e3cff */
[----:B------:R-:W-:Y:S02]  /*1fae0*/  ISETP.GE.AND P2, PT, R2, RZ, PT ;  /* 0x000000ff0200720c */ /* 0x000fe40003f46270 */
[----:B------:R-:W-:-:S05]  /*1faf0*/  MOV R2, RZ ;  /* 0x000000ff00027202 */ /* 0x000fca0000000f00 */
[----:B------:R-:W-:-:S04]  /*1fb00*/  @P0 VIADD R9, R9, 0x1 ;  /* 0x0000000109090836 */ /* 0x000fc80000000000 */
[----:B------:R-:W-:-:S05]  /*1fb10*/  IMAD.MOV.U32 R7, RZ, RZ, R9 ;  /* 0x000000ffff077224 */ /* 0x000fca00078e0009 */
[----:B------:R-:W-:Y:S02]  /*1fb20*/  @!P2 IADD3 R7, -R7, RZ, RZ ;  /* 0x000000ff0707a210 */ /* 0x000fe40007ffe1ff */
        /* <DEDUP_REMOVED lines=27> */
[----:B------:R-:W-:-:S05]  /*1fce0*/  @P0 VIADD R2, R2, 0x1 ;  /* 0x0000000102020836 */ /* 0x000fca0000000000 */
[----:B------:R-:W-:Y:S02]  /*1fcf0*/  @!P2 IADD3 R2, -R2, RZ, RZ ;  /* 0x000000ff0202a210 */ /* 0x000fe40007ffe1ff */
[----:B------:R-:W-:Y:S01]  /*1fd00*/  @!P1 LOP3.LUT R2, RZ, R4, RZ, 0x33, !PT ;  /* 0x00000004ff029212 */ /* 0x000fe200078e33ff */
[----:B------:R-:W-:-:S04]  /*1fd10*/  IMAD.MOV R4, RZ, RZ, -R4 ;  /* 0x000000ffff047224 */ /* 0x000fc800078e0a04 */
[----:B------:R-:W-:-:S07]  /*1fd20*/  IMAD R26, R2, R4, R5 ;  /* 0x00000004021a7224 */ /* 0x000fce00078e0205 */
.L_x_2605:
[----:B------:R-:W-:-:S05]  /*1fd30*/  LOP3.LUT R2, RZ, R2, RZ, 0x33, !PT ;  /* 0x00000002ff027212 */ /* 0x000fca00078e33ff */
[----:B------:R-:W-:Y:S01]  /*1fd40*/  IMAD.IADD R25, R25, 0x1, R2 ;  /* 0x0000000119197824 */ /* 0x000fe200078e0202 */
[----:B------:R-:W-:Y:S06]  /*1fd50*/  BRA `(.L_x_2606) ;  /* 0x00000000001c7947 */ /* 0x000fec0003800000 */
.L_x_2598:
[----:B------:R-:W-:Y:S01]  /*1fd60*/  UMOV UR4, URZ ;  /* 0x0000003f00047c82 */ /* 0x000fe20008000000 */
[----:B------:R-:W-:Y:S01]  /*1fd70*/  UMOV UR5, URZ ;  /* 0x0000003f00057c82 */ /* 0x000fe20008000000 */
[----:B------:R-:W-:Y:S01]  /*1fd80*/  ULDC UR6, c[0x0][0xc3c] ;  /* 0x00030f0000067ab9 */ /* 0x000fe20000000800 */
[----:B------:R-:W-:Y:S01]  /*1fd90*/  IMAD.MOV.U32 R24, RZ, RZ, R0 ;  /* 0x000000ffff187224 */ /* 0x000fe200078e0000 */
[----:B------:R-:W-:Y:S01]  /*1fda0*/  MOV R26, UR5 ;  /* 0x00000005001a7c02 */ /* 0x000fe20008000f00 */
[----:B------:R-:W-:Y:S02]  /*1fdb0*/  IMAD.U32 R25, RZ, RZ, UR4 ;  /* 0x00000004ff197e24 */ /* 0x000fe4000f8e00ff */
[----:B------:R-:W-:-:S07]  /*1fdc0*/  IMAD.U32 R27, RZ, RZ, UR6 ;  /* 0x00000006ff1b7e24 */ /* 0x000fce000f8e00ff */
.L_x_2606:
        /* <DEDUP_REMOVED lines=10> */
.L_x_2595:
[----:B------:R-:W-:Y:S02]  /*1fe70*/  ULDC UR4, c[0x0][0xc3c] ;  /* 0x00030f0000047ab9 */ /* 0x000fe40000000800 */
[----:B0-----:R-:W-:-:S13]  /*1fe80*/  ISETP.GE.AND P0, PT, R27, UR4, PT ;  /* 0x000000041b007c0c */ /* 0x001fda000bf06270 */
[----:B------:R-:W-:Y:S05]  /*1fe90*/  @!P0 BRA `(.L_x_2607) ;  /* 0xffffff9800788947 */ /* 0x000fea000383ffff */
[----:B------:R-:W-:Y:S05]  /*1fea0*/  BSYNC B8 ;  /* 0x0000000000087941 */ /* 0x000fea0003800000 */
.L_x_2502:
[----:B0-----:R-:W2:Y:S01]  /*1feb0*/  LDL.LU R0, [R1+0x4c] ;  /* 0x00004c0001007983 */ /* 0x001ea20000300800 */
[----:B------:R-:W-:Y:S01]  /*1fec0*/  BSSY B0, `(.L_x_2608) ;  /* 0x000000b000007945 */ /* 0x000fe20003800000 */
[----:B------:R-:W0:Y:S01]  /*1fed0*/  S2R R5, SR_CgaCtaId ;  /* 0x0000000000057919 */ /* 0x000e220000008800 */
[----:B--2---:R-:W-:-:S05]  /*1fee0*/  VIADD R0, R0, 0x1 ;  /* 0x0000000100007836 */ /* 0x004fca0000000000 */
        /* <DEDUP_REMOVED lines=8> */
.L_x_2769:
[----:B------:R-:W-:Y:S05]  /*1ff70*/  BSYNC B0 ;  /* 0x0000000000007941 */ /* 0x000fea0003800000 */
.L_x_2608:
[----:B------:R-:W-:-:S03]  /*1ff80*/  UMOV UR4, 0xffffffff ;  /* 0xffffffff00047882 */ /* 0x000fc60000000000 */
[----:B------:R-:W-:Y:S05]  /*1ff90*/  BRA.DIV UR4, `(.L_x_2610) ;  /* 0x0000004204847947 */ /* 0x000fea000b800000 */
[----:B0-----:R-:W0:Y:S02]  /*1ffa0*/  S2R R0, SR_TID.X ;  /* 0x0000000000007919 */ /* 0x001e240000002100 */
[----:B0-----:R-:W-:-:S04]  /*1ffb0*/  SHF.R.U32.HI R0, RZ, 0x5, R0 ;  /* 0x00000005ff007819 */ /* 0x001fc80000011600 */
[----:B------:R-:W-:-:S05]  /*1ffc0*/  LOP3.LUT R0, R0, 0x3, RZ, 0xc0, !PT ;  /* 0x0000000300007812 */ /* 0x000fca00078ec0ff */
[----:B------:R0:W2:Y:S02]  /*1ffd0*/  SHFL.IDX PT, R14, R0, RZ, 0x1f ;  /* 0x00001fff000e7589 */ /* 0x0000a400000e0000 */
.L_x_2772:
[----:B--2---:R-:W-:-:S13]  /*1ffe0*/  ISETP.NE.AND P0, PT, R14, RZ, PT ;  /* 0x000000ff0e00720c */ /* 0x004fda0003f05270 */
[----:B------:R-:W-:Y:S05]  /*1fff0*/  @P0 BRA `(.L_x_2326) ;  /* 0x0000000000900947 */ /* 0x000fea0003800000 */
[----:B------:R-:W-:-:S03]  /*20000*/  UMOV UR4, 0xffffffff ;  /* 0xffffffff00047882 */ /* 0x000fc60000000000 */
[----:B------:R-:W-:Y:S05]  /*20010*/  BRA.DIV UR4, `(.L_x_2611) ;  /* 0x0000004204987947 */ /* 0x000fea000b800000 */
[----:B------:R-:W-:-:S13]  /*20020*/  ELECT P6, URZ, PT ;  /* 0x00000000003f782f */ /* 0x000fda00038c0000 */
.L_x_2775:
[----:B------:R-:W-:Y:S05]  /*20030*/  @!P6 BRA `(.L_x_2326) ;  /* 0x000000000080e947 */ /* 0x000fea0003800000 */
[----:B------:R-:W-:-:S06]  /*20040*/  ULOP3.LUT UR4, UR36, 0x2, URZ, 0xfc, !UPT ;  /* 0x0000000224047892 */ /* 0x000fcc000f8efc3f */
[----:B0-----:R-:W-:-:S05]  /*20050*/  IMAD.U32 R0, RZ, RZ, UR4 ;  /* 0x00000004ff007e24 */ /* 0x001fca000f8e00ff */
[----:B------:R-:W-:-:S13]  /*20060*/  ISETP.NE.AND P0, PT, R0, 0x3, PT ;  /* 0x000000030000780c */ /* 0x000fda0003f05270 */
[----:B------:R-:W-:Y:S05]  /*20070*/  @!P0 BRA `(.L_x_2612) ;  /* 0x0000000000048947 */ /* 0x000fea0003800000 */
[----:B------:R-:W-:Y:S01]  /*20080*/  BPT.TRAP 0x1 ;  /* 0x000000040000795c */ /* 0x000fe20000300000 */
.L_x_2612:
[----:B------:R-:W2:Y:S01]  /*20090*/  LDL R0, [R1] ;  /* 0x0000000001007983 */ /* 0x000ea20000100800 */
[C---:B------:R-:W-:Y:S01]  /*200a0*/  LEA R3, R28.reuse, R5, 0x3 ;  /* 0x000000051c037211 */ /* 0x040fe200078e18ff */
[----:B------:R-:W-:-:S05]  /*200b0*/  VIADD R28, R28, 0x1 ;  /* 0x000000011c1c7836 */ /* 0x000fca0000000000 */
[----:B------:R-:W-:Y:S02]  /*200c0*/  ISETP.NE.AND P2, PT, R28, 0x2, PT ;  /* 0x000000021c00780c */ /* 0x000fe40003f45270 */
[----:B--2---:R-:W-:Y:S02]  /*200d0*/  SHF.L.U32 R2, R0, 0x1f, RZ ;  /* 0x0000001f00027819 */ /* 0x004fe400000006ff */
[----:B------:R-:W-:Y:S02]  /*200e0*/  SEL R0, RZ, 0x1, P2 ;  /* 0x00000001ff007807 */ /* 0x000fe40001000000 */
[----:B------:R-:W0:Y:S02]  /*200f0*/  SYNCS.PHASECHK.TRANS64.TRYWAIT P1, [R3+URZ+0x2d840], R2 ;  /* 0x02d84002030075a7 */ /* 0x000e24000802017f */
[----:B0-----:R-:W-:Y:S05]  /*20100*/  @!P1 BRA `(.L_x_2613) ;  /* 0x00000040007c9947 */ /* 0x001fea0003800000 */
.L_x_2776:
[----:B------:R-:W2:Y:S01]  /*20110*/  LDL.LU R4, [R1] ;  /* 0x0000000001047983 */ /* 0x000ea20000300800 */
[----:B------:R-:W-:Y:S02]  /*20120*/  SEL R28, R28, RZ, P2 ;  /* 0x000000ff1c1c7207 */ /* 0x000fe40001000000 */
[----:B--2---:R-:W-:Y:S01]  /*20130*/  LOP3.LUT R0, R4, R0, RZ, 0x3c, !PT ;  /* 0x0000000004007212 */ /* 0x004fe200078e3cff */
[----:B------:R-:W-:Y:S06]  /*20140*/  @!P0 BRA `(.L_x_2614) ;  /* 0x0000000000048947 */ /* 0x000fec0003800000 */
[----:B------:R-:W-:Y:S01]  /*20150*/  BPT.TRAP 0x1 ;  /* 0x000000040000795c */ /* 0x000fe20000300000 */
.L_x_2614:
[----:B------:R-:W-:Y:S01]  /*20160*/  IMAD R5, R28, 0x8, R5 ;  /* 0x000000081c057824 */ /* 0x000fe200078e0205 */
[----:B------:R-:W-:-:S04]  /*20170*/  SHF.L.U32 R0, R0, 0x1f, RZ ;  /* 0x0000001f00007819 */ /* 0x000fc800000006ff */
[----:B------:R-:W2:Y:S02]  /*20180*/  SYNCS.PHASECHK.TRANS64.TRYWAIT P1, [R5+URZ+0x2d840], R0 ;  /* 0x02d84000050075a7 */ /* 0x000ea4000802017f */
[----:B--2---:R-:W-:Y:S05]  /*20190*/  @!P1 BRA `(.L_x_2615) ;  /* 0x00000040006c9947 */ /* 0x004fea0003800000 */
.L_x_2777:
[----:B------:R-:W-:Y:S05]  /*201a0*/  @!P0 BRA `(.L_x_2616) ;  /* 0x0000000000048947 */ /* 0x000fea0003800000 */
[----:B------:R-:W-:Y:S01]  /*201b0*/  BPT.TRAP 0x1 ;  /* 0x000000040000795c */ /* 0x000fe20000300000 */
.L_x_2616:
[----:B------:R-:W0:Y:S02]  /*201c0*/  SYNCS.PHASECHK.TRANS64.TRYWAIT P1, [R3+URZ+0x2d860], R2 ;  /* 0x02d86002030075a7 */ /* 0x000e24000802017f */
[----:B0-----:R-:W-:Y:S05]  /*201d0*/  @!P1 BRA `(.L_x_2617) ;  /* 0x0000004000709947 */ /* 0x001fea0003800000 */
.L_x_2778:
[----:B------:R-:W-:Y:S05]  /*201e0*/  @!P0 BRA `(.L_x_2618) ;  /* 0x0000000000048947 */ /* 0x000fea0003800000 */
[----:B------:R-:W-:Y:S01]  /*201f0*/  BPT.TRAP 0x1 ;  /* 0x000000040000795c */ /* 0x000fe20000300000 */
.L_x_2618:
[----:B------:R0:W0:Y:S02]  /*20200*/  SYNCS.PHASECHK.TRANS64.TRYWAIT P0, [R5+URZ+0x2d860], R0 ;  /* 0x02d86000050075a7 */ /* 0x000024000800017f */
[----:B0-----:R-:W-:Y:S05]  /*20210*/  @!P0 NANOSLEEP.SYNCS 0x989680 ;  /* 0x009896800000895d */ /* 0x001fea0003900000 */
[----:B------:R-:W0:Y:S02]  /*20220*/  @!P0 SYNCS.PHASECHK.TRANS64 P0, [R5+URZ+0x2d860], R0 ;  /* 0x02d86000050085a7 */ /* 0x000e24000800007f */
[----:B0-----:R-:W-:Y:S05]  /*20230*/  @!P0 BRA `(.L_x_2618) ;  /* 0xfffffffc00f08947 */ /* 0x001fea000383ffff */
.L_x_2326:
[----:B------:R-:W-:Y:S05]  /*20240*/  BSYNC B9 ;  /* 0x0000000000097941 */ /* 0x000fea0003800000 */
.L_x_2323:
[----:B------:R-:W-:Y:S05]  /*20250*/  EXIT ;  /* 0x000000000000794d */ /* 0x000fea0003800000 */
.L_x_2344:
[----:B0-----:R0:W1:Y:S02]  /*20260*/  SYNCS.PHASECHK.TRANS64.TRYWAIT P4, [R57+URZ+0x2d890], R85 ;  /* 0x02d89055390075a7 */ /* 0x001064000808017f */
[----:B-1----:R-:W-:Y:S05]  /*20270*/  @!P4 NANOSLEEP.SYNCS 0x989680 ;  /* 0x009896800000c95d */ /* 0x002fea0003900000 */
[----:B------:R-:W1:Y:S02]  /*20280*/  @!P4 SYNCS.PHASECHK.TRANS64 P4, [R57+URZ+0x2d890], R85 ;  /* 0x02d890553900c5a7 */ /* 0x000e64000808007f */
[----:B-1----:R-:W-:Y:S05]  /*20290*/  @!P4 BRA `(.L_x_2344) ;  /* 0xfffffffc00f0c947 */ /* 0x002fea000383ffff */
[----:B------:R-:W-:Y:S05]  /*202a0*/  BRA `(.L_x_2619) ;  /* 0xfffffe3400007947 */ /* 0x000fea000383ffff */
.L_x_2345:
        /* <DEDUP_REMOVED lines=8> */
.L_x_2621:
[----:B------:R-:W-:Y:S05]  /*20330*/  BSYNC B1 ;  /* 0x0000000000017941 */ /* 0x000fea0003800000 */
.L_x_2620:
        /* <DEDUP_REMOVED lines=8> */
.L_x_2622:
[----:B------:R-:W-:Y:S01]  /*203c0*/  IMAD.MOV.U32 R60, RZ, RZ, R14 ;  /* 0x000000ffff3c7224 */ /* 0x000fe200078e000e */
[----:B------:R-:W-:Y:S06]  /*203d0*/  BRA `(.L_x_2623) ;  /* 0xfffffe3000c87947 */ /* 0x000fec000383ffff */
.L_x_2373:
[----:B0-----:R0:W1:Y:S02]  /*203e0*/  SYNCS.PHASECHK.TRANS64.TRYWAIT P4, [R57+URZ+0x2d890], R85 ;  /* 0x02d89055390075a7 */ /* 0x001064000808017f */
[----:B-1----:R-:W-:Y:S05]  /*203f0*/  @!P4 NANOSLEEP.SYNCS 0x989680 ;  /* 0x009896800000c95d */ /* 0x002fea0003900000 */
[----:B------:R-:W1:Y:S02]  /*20400*/  @!P4 SYNCS.PHASECHK.TRANS64 P4, [R57+URZ+0x2d890], R85 ;  /* 0x02d890553900c5a7 */ /* 0x000e64000808007f */
[----:B-1----:R-:W-:Y:S05]  /*20410*/  @!P4 BRA `(.L_x_2373) ;  /* 0xfffffffc00f0c947 */ /* 0x002fea000383ffff */
[----:B------:R-:W-:Y:S05]  /*20420*/  BRA `(.L_x_2624) ;  /* 0xfffffe4c00a47947 */ /* 0x000fea000383ffff */
.L_x_2374:
        /* <DEDUP_REMOVED lines=8> */
.L_x_2626:
[----:B------:R-:W-:Y:S05]  /*204b0*/  BSYNC B1 ;  /* 0x0000000000017941 */ /* 0x000fea0003800000 */
.L_x_2625:
        /* <DEDUP_REMOVED lines=8> */
.L_x_2627:
[----:B------:R-:W-:Y:S01]  /*20540*/  IMAD.MOV.U32 R88, RZ, RZ, R14 ;  /* 0x000000ffff587224 */ /* 0x000fe200078e000e */
[----:B------:R-:W-:Y:S06]  /*20550*/  BRA `(.L_x_2628) ;  /* 0xfffffe4c006c7947 */ /* 0x000fec000383ffff */
.L_x_2387:
[----:B0-----:R0:W1:Y:S02]  /*20560*/  SYNCS.PHASECHK.TRANS64.TRYWAIT P3, [R57+URZ+0x2d890], R85 ;  /* 0x02d89055390075a7 */ /* 0x001064000806017f */
[----:B-1----:R-:W-:Y:S05]  /*20570*/  @!P3 NANOSLEEP.SYNCS 0x989680 ;  /* 0x009896800000b95d */ /* 0x002fea0003900000 */
[----:B------:R-:W1:Y:S02]  /*20580*/  @!P3 SYNCS.PHASECHK.TRANS64 P3, [R57+URZ+0x2d890], R85 ;  /* 0x02d890553900b5a7 */ /* 0x000e64000806007f */
[----:B-1----:R-:W-:Y:S05]  /*20590*/  @!P3 BRA `(.L_x_2387) ;  /* 0xfffffffc00f0b947 */ /* 0x002fea000383ffff */
[----:B------:R-:W-:Y:S05]  /*205a0*/  BRA `(.L_x_2629) ;  /* 0xfffffe6400647947 */ /* 0x000fea000383ffff */
.L_x_2388:
[----:B------:R-:W-:Y:S01]  /*205b0*/  BSSY B1, `(.L_x_2630) ;  /* 0x0000007000017945 */ /* 0x000fe20003800000 */
[----:B------:R-:W-:Y:S01]  /*205c0*/  IMAD.MOV.U32 R12, RZ, RZ, RZ ;  /* 0x000000ffff0c7224 */ /* 0x000fe200078e00ff */
[----:B------:R-:W-:Y:S01]  /*205d0*/  MOV R15, 0xffffffff ;  /* 0xffffffff000f7802 */ /* 0x000fe20000000f00 */
[----:B------:R-:W-:-:S07]  /*205e0*/  IMAD.MOV.U32 R11, RZ, RZ, 0x1e1f ;  /* 0x00001e1fff0b7424 */ /* 0x000fce00078e00ff */
[----:B0-----:R-:W-:Y:S05]  /*205f0*/  WARPSYNC.COLLECTIVE R15, `(.L_x_2631) ;  /* 0x000000000f087348 */ /* 0x001fea0003c00000 */
[----:B------:R1:W2:Y:S02]  /*20600*/  SHFL.IDX P6, R14, R13, R12, R11 ;  /* 0x0000000c0d0e7389 */ /* 0x0002a400000c000b */
[----:B012---:R-:W-:Y:S01]  /*20610*/  ENDCOLLECTIVE ;  /* 0x000000000000791b */ /* 0x007fe20003800000 */
.L_x_2631:
[----:B------:R-:W-:Y:S05]  /*20620*/  BSYNC B1 ;  /* 0x0000000000017941 */ /* 0x000fea0003800000 */
.L_x_2630:
[----:B------:R-:W-:Y:S01]  /*20630*/  IMAD.MOV.U32 R13, RZ, RZ, R39 ;  /* 0x000000ffff0d7224 */ /* 0x000fe200078e0027 */
[----:B------:R-:W-:Y:S01]  /*20640*/  MOV R15, 0xffffffff ;  /* 0xffffffff000f7802 */ /* 0x000fe20000000f00 */
[----:B------:R-:W-:Y:S02]  /*20650*/  IMAD.MOV.U32 R12, RZ, RZ, RZ ;  /* 0x000000ffff0c7224 */ /* 0x000fe400078e00ff */
[----:B------:R-:W-:Y:S02]  /*20660*/  IMAD.MOV.U32 R11, RZ, RZ, 0x1e1f ;  /* 0x00001e1fff0b7424 */ /* 0x000fe400078e00ff */
[----:B------:R-:W-:-:S07]  /*20670*/  IMAD.MOV.U32 R38, RZ, RZ, R14 ;  /* 0x000000ffff267224 */ /* 0x000fce00078e000e */
[----:B------:R-:W-:Y:S05]  /*20680*/  WARPSYNC.COLLECTIVE R15, `(.L_x_2632) ;  /* 0x000000000f087348 */ /* 0x000fea0003c00000 */
[----:B------:R0:W1:Y:S02]  /*20690*/  SHFL.IDX P6, R14, R13, R12, R11 ;  /* 0x0000000c0d0e7389 */ /* 0x00006400000c000b */
[----:B01----:R-:W-:Y:S01]  /*206a0*/  ENDCOLLECTIVE ;  /* 0x000000000000791b */ /* 0x003fe20003800000 */
.L_x_2632:
[----:B------:R-:W-:Y:S01]  /*206b0*/  IMAD.MOV.U32 R39, RZ, RZ, R14 ;  /* 0x000000ffff277224 */ /* 0x000fe200078e000e */
[----:B------:R-:W-:Y:S06]  /*206c0*/  BRA `(.L_x_2633) ;  /* 0xfffffe6400807947 */ /* 0x000fec000383ffff */
.L_x_2392:
[----:B------:R0:W0:Y:S02]  /*206d0*/  SYNCS.PHASECHK.TRANS64.TRYWAIT P2, [R57+URZ+0x2d8b0], R85 ;  /* 0x02d8b055390075a7 */ /* 0x000024000804017f */
[----:B0-----:R-:W-:Y:S05]  /*206e0*/  @!P2 NANOSLEEP.SYNCS 0x989680 ;  /* 0x009896800000a95d */ /* 0x001fea0003900000 */
[----:B------:R-:W0:Y:S02]  /*206f0*/  @!P2 SYNCS.PHASECHK.TRANS64 P2, [R57+URZ+0x2d8b0], R85 ;  /* 0x02d8b0553900a5a7 */ /* 0x000e24000804007f */
[----:B0-----:R-:W-:Y:S05]  /*20700*/  @!P2 BRA `(.L_x_2392) ;  /* 0xfffffffc00f0a947 */ /* 0x001fea000383ffff */
[----:B------:R-:W-:Y:S05]  /*20710*/  BRA `(.L_x_2634) ;  /* 0xfffffe6800647947 */ /* 0x000fea000383ffff */
.L_x_2400:
[----:B------:R-:W-:Y:S01]  /*20720*/  BSSY B0, `(.L_x_2635) ;  /* 0x0000007000007945 */ /* 0x000fe20003800000 */
[----:B------:R-:W-:Y:S02]  /*20730*/  IMAD.MOV.U32 R12, RZ, RZ, RZ ;  /* 0x000000ffff0c7224 */ /* 0x000fe400078e00ff */
[----:B------:R-:W-:Y:S02]  /*20740*/  IMAD.MOV.U32 R11, RZ, RZ, 0x1f ;  /* 0x0000001fff0b7424 */ /* 0x000fe400078e00ff */
[----:B------:R-:W-:-:S07]  /*20750*/  IMAD.MOV.U32 R15, RZ, RZ, -0x1 ;  /* 0xffffffffff0f7424 */ /* 0x000fce00078e00ff */
[----:B--23-5:R-:W-:Y:S05]  /*20760*/  WARPSYNC.COLLECTIVE R15, `(.L_x_2636) ;  /* 0x000000000f087348 */ /* 0x02cfea0003c00000 */
[----:B------:R0:W1:Y:S02]  /*20770*/  SHFL.IDX P6, R14, R13, R12, R11 ;  /* 0x0000000c0d0e7389 */ /* 0x00006400000c000b */
[----:B0123-5:R-:W-:Y:S01]  /*20780*/  ENDCOLLECTIVE ;  /* 0x000000000000791b */ /* 0x02ffe20003800000 */
.L_x_2636:
[----:B------:R-:W-:Y:S05]  /*20790*/  BSYNC B0 ;  /* 0x0000000000007941 */ /* 0x000fea0003800000 */
.L_x_2635:
[----:B------:R0:W-:Y:S01]  /*207a0*/  STL [R1+0x60], R14 ;  /* 0x0000600e01007387 */ /* 0x0001e20000100800 */
[----:B------:R-:W-:Y:S05]  /*207b0*/  BRA `(.L_x_2637) ;  /* 0xfffffe7000fc7947 */ /* 0x000fea000383ffff */
.L_x_2411:
[----:B------:R-:W-:Y:S01]  /*207c0*/  BSSY B1, `(.L_x_2638) ;  /* 0x0000007000017945 */ /* 0x000fe20003800000 */
[----:B------:R-:W-:Y:S01]  /*207d0*/  MOV R12, RZ ;  /* 0x000000ff000c7202 */ /* 0x000fe20000000f00 */
[----:B------:R-:W-:Y:S02]  /*207e0*/  IMAD.MOV.U32 R11, RZ, RZ, 0x1e1f ;  /* 0x00001e1fff0b7424 */ /* 0x000fe400078e00ff */
[----:B------:R-:W-:-:S07]  /*207f0*/  IMAD.MOV.U32 R15, RZ, RZ, -0x1 ;  /* 0xffffffffff0f7424 */ /* 0x000fce00078e00ff */
[----:B0-23--:R-:W-:Y:S05]  /*20800*/  WARPSYNC.COLLECTIVE R15, `(.L_x_2639) ;  /* 0x000000000f087348 */ /* 0x00dfea0003c00000 */
[----:B0-----:R0:W1:Y:S02]  /*20810*/  SHFL.IDX P6, R14, R13, R12, R11 ;  /* 0x0000000c0d0e7389 */ /* 0x00106400000c000b */
[----:B0123--:R-:W-:Y:S01]  /*20820*/  ENDCOLLECTIVE ;  /* 0x000000000000791b */ /* 0x00ffe20003800000 */
.L_x_2639:
[----:B------:R-:W-:Y:S05]  /*20830*/  BSYNC B1 ;  /* 0x0000000000017941 */ /* 0x000fea0003800000 */
.L_x_2638:
        /* <DEDUP_REMOVED lines=8> */
.L_x_2640:
[----:B------:R-:W-:Y:S02]  /*208c0*/  IMAD.MOV.U32 R13, RZ, RZ, R0 ;  /* 0x000000ffff0d7224 */ /* 0x000fe400078e0000 */
[----:B------:R-:W-:-:S07]  /*208d0*/  IMAD.MOV.U32 R38, RZ, RZ, R14 ;  /* 0x000000ffff267224 */ /* 0x000fce00078e000e */
[----:B------:R-:W-:Y:S05]  /*208e0*/  WARPSYNC.COLLECTIVE R15, `(.L_x_2641) ;  /* 0x000000000f087348 */ /* 0x000fea0003c00000 */
[----:B------:R0:W1:Y:S02]  /*208f0*/  SHFL.IDX P6, R14, R13, R12, R11 ;  /* 0x0000000c0d0e7389 */ /* 0x00006400000c000b */
[----:B01----:R-:W-:Y:S01]  /*20900*/  ENDCOLLECTIVE ;  /* 0x000000000000791b */ /* 0x003fe20003800000 */
.L_x_2641:
[----:B------:R-:W-:Y:S01]  /*20910*/  IMAD.MOV.U32 R13, RZ, RZ, R39 ;  /* 0x000000ffff0d7224 */ /* 0x000fe200078e0027 */
[----:B------:R-:W-:-:S07]  /*20920*/  MOV R0, R14 ;  /* 0x0000000e00007202 */ /* 0x000fce0000000f00 */
[----:B------:R-:W-:Y:S05]  /*20930*/  WARPSYNC.COLLECTIVE R15, `(.L_x_2642) ;  /* 0x000000000f087348 */ /* 0x000fea0003c00000 */
[----:B------:R0:W1:Y:S02]  /*20940*/  SHFL.IDX P6, R14, R13, R12, R11 ;  /* 0x0000000c0d0e7389 */ /* 0x00006400000c000b */
[----:B01----:R-:W-:Y:S01]  /*20950*/  ENDCOLLECTIVE ;  /* 0x000000000000791b */ /* 0x003fe20003800000 */
.L_x_2642:
[----:B------:R-:W-:Y:S01]  /*20960*/  IMAD.MOV.U32 R39, RZ, RZ, R14 ;  /* 0x000000ffff277224 */ /* 0x000fe200078e000e */
[----:B------:R-:W-:Y:S06]  /*20970*/  BRA `(.L_x_2643) ;  /* 0xfffffe78005c7947 */ /* 0x000fec000383ffff */
.L_x_2415:
[----:B0-----:R0:W1:Y:S02]  /*20980*/  SYNCS.PHASECHK.TRANS64.TRYWAIT P0, [R2+URZ+0x2d800], R3 ;  /* 0x02d80003020075a7 */ /* 0x001064000800017f */
[----:B-1----:R-:W-:Y:S05]  /*20990*/  @!P0 NANOSLEEP.SYNCS 0x989680 ;  /* 0x009896800000895d */ /* 0x002fea0003900000 */
[----:B------:R-:W1:Y:S02]  /*209a0*/  @!P0 SYNCS.PHASECHK.TRANS64 P0, [R2+URZ+0x2d800], R3 ;  /* 0x02d80003020085a7 */ /* 0x000e64000800007f */
[----:B-1----:R-:W-:Y:S05]  /*209b0*/  @!P0 BRA `(.L_x_2415) ;  /* 0xfffffffc00f08947 */ /* 0x002fea000383ffff */
[----:B------:R-:W-:Y:S05]  /*209c0*/  BRA `(.L_x_2644) ;  /* 0xfffffe8000907947 */ /* 0x000fea000383ffff */
.L_x_2427:
[----:B------:R-:W-:Y:S01]  /*209d0*/  BSSY B1, `(.L_x_2645) ;  /* 0x0000007000017945 */ /* 0x000fe20003800000 */
[----:B------:R-:W-:Y:S01]  /*209e0*/  IMAD.MOV.U32 R12, RZ, RZ, RZ ;  /* 0x000000ffff0c7224 */ /* 0x000fe200078e00ff */
[----:B------:R-:W-:Y:S01]  /*209f0*/  MOV R15, 0xffffffff ;  /* 0xffffffff000f7802 */ /* 0x000fe20000000f00 */
[----:B------:R-:W-:-:S07]  /*20a00*/  IMAD.MOV.U32 R11, RZ, RZ, 0x1e1f ;  /* 0x00001e1fff0b7424 */ /* 0x000fce00078e00ff */
[----:B0--3--:R-:W-:Y:S05]  /*20a10*/  WARPSYNC.COLLECTIVE R15, `(.L_x_2646) ;  /* 0x000000000f087348 */ /* 0x009fea0003c00000 */
[----:B0-----:R0:W1:Y:S02]  /*20a20*/  SHFL.IDX P6, R14, R13, R12, R11 ;  /* 0x0000000c0d0e7389 */ /* 0x00106400000c000b */
[----:B01-3--:R-:W-:Y:S01]  /*20a30*/  ENDCOLLECTIVE ;  /* 0x000000000000791b */ /* 0x00bfe20003800000 */
.L_x_2646:
[----:B------:R-:W-:Y:S05]  /*20a40*/  BSYNC B1 ;  /* 0x0000000000017941 */ /* 0x000fea0003800000 */
.L_x_2645:
        /* <DEDUP_REMOVED lines=8> */
.L_x_2647:
[----:B------:R-:W-:Y:S02]  /*20ad0*/  IMAD.MOV.U32 R13, RZ, RZ, R37 ;  /* 0x000000ffff0d7224 */ /* 0x000fe400078e0025 */
[----:B------:R-:W-:-:S07]  /*20ae0*/  IMAD.MOV.U32 R3, RZ, RZ, R14 ;  /* 0x000000ffff037224 */ /* 0x000fce00078e000e */
[----:B------:R-:W-:Y:S05]  /*20af0*/  WARPSYNC.COLLECTIVE R15, `(.L_x_2648) ;  /* 0x000000000f087348 */ /* 0x000fea0003c00000 */
[----:B------:R0:W1:Y:S02]  /*20b00*/  SHFL.IDX P6, R14, R13, R12, R11 ;  /* 0x0000000c0d0e7389 */ /* 0x00006400000c000b */
[----:B01----:R-:W-:Y:S01]  /*20b10*/  ENDCOLLECTIVE ;  /* 0x000000000000791b */ /* 0x003fe20003800000 */
.L_x_2648:
[----:B------:R-:W-:Y:S02]  /*20b20*/  IMAD.MOV.U32 R13, RZ, RZ, R38 ;  /* 0x000000ffff0d7224 */ /* 0x000fe400078e0026 */
[----:B------:R-:W-:-:S07]  /*20b30*/  IMAD.MOV.U32 R37, RZ, RZ, R14 ;  /* 0x000000ffff257224 */ /* 0x000fce00078e000e */
[----:B------:R-:W-:Y:S05]  /*20b40*/  WARPSYNC.COLLECTIVE R15, `(.L_x_2649) ;  /* 0x000000000f087348 */ /* 0x000fea0003c00000 */
[----:B------:R0:W1:Y:S02]  /*20b50*/  SHFL.IDX P6, R14, R13, R12, R11 ;  /* 0x0000000c0d0e7389 */ /* 0x00006400000c000b */
[----:B01----:R-:W-:Y:S01]  /*20b60*/  ENDCOLLECTIVE ;  /* 0x000000000000791b */ /* 0x003fe20003800000 */
.L_x_2649:
[----:B------:R-:W-:Y:S01]  /*20b70*/  MOV R38, R14 ;  /* 0x0000000e00267202 */ /* 0x000fe20000000f00 */
[----:B------:R-:W-:Y:S06]  /*20b80*/  BRA `(.L_x_2650) ;  /* 0xfffffe9400487947 */ /* 0x000fec000383ffff */
.L_x_2431:
[----:B0-----:R0:W1:Y:S02]  /*20b90*/  SYNCS.PHASECHK.TRANS64.TRYWAIT P0, [R2+URZ+0x2d800], R3 ;  /* 0x02d80003020075a7 */ /* 0x001064000800017f */
[----:B-1----:R-:W-:Y:S05]  /*20ba0*/  @!P0 NANOSLEEP.SYNCS 0x989680 ;  /* 0x009896800000895d */ /* 0x002fea0003900000 */
[----:B------:R-:W1:Y:S02]  /*20bb0*/  @!P0 SYNCS.PHASECHK.TRANS64 P0, [R2+URZ+0x2d800], R3 ;  /* 0x02d80003020085a7 */ /* 0x000e64000800007f */
[----:B-1----:R-:W-:Y:S05]  /*20bc0*/  @!P0 BRA `(.L_x_2431) ;  /* 0xfffffffc00f08947 */ /* 0x002fea000383ffff */
[----:B------:R-:W-:Y:S05]  /*20bd0*/  BRA `(.L_x_2651) ;  /* 0xfffffe9800f47947 */ /* 0x000fea000383ffff */
.L_x_2439:
[----:B-1----:R1:W3:Y:S02]  /*20be0*/  SYNCS.PHASECHK.TRANS64.TRYWAIT P1, [R0+URZ+0x2d830], R5 ;  /* 0x02d83005000075a7 */ /* 0x0022e4000802017f */
[----:B---3--:R-:W-:Y:S05]  /*20bf0*/  @!P1 NANOSLEEP.SYNCS 0x989680 ;  /* 0x009896800000995d */ /* 0x008fea0003900000 */
[----:B------:R-:W3:Y:S02]  /*20c00*/  @!P1 SYNCS.PHASECHK.TRANS64 P1, [R0+URZ+0x2d830], R5 ;  /* 0x02d83005000095a7 */ /* 0x000ee4000802007f */
[----:B---3--:R-:W-:Y:S05]  /*20c10*/  @!P1 BRA `(.L_x_2439) ;  /* 0xfffffffc00f09947 */ /* 0x008fea000383ffff */
[----:B------:R-:W-:Y:S05]  /*20c20*/  BRA `(.L_x_2438) ;  /* 0xfffffeb000847947 */ /* 0x000fea000383ffff */
.L_x_2446:
[----:B-1----:R1:W2:Y:S02]  /*20c30*/  SYNCS.PHASECHK.TRANS64.TRYWAIT P2, [R7+URZ+0x2d830], R8 ;  /* 0x02d83008070075a7 */ /* 0x0022a4000804017f */
[----:B--2---:R-:W-:Y:S05]  /*20c40*/  @!P2 NANOSLEEP.SYNCS 0x989680 ;  /* 0x009896800000a95d */ /* 0x004fea0003900000 */
[----:B------:R-:W2:Y:S02]  /*20c50*/  @!P2 SYNCS.PHASECHK.TRANS64 P2, [R7+URZ+0x2d830], R8 ;  /* 0x02d830080700a5a7 */ /* 0x000ea4000804007f */
[----:B--2---:R-:W-:Y:S05]  /*20c60*/  @!P2 BRA `(.L_x_2446) ;  /* 0xfffffffc00f0a947 */ /* 0x004fea000383ffff */
[----:B------:R-:W-:Y:S05]  /*20c70*/  BRA `(.L_x_2445) ;  /* 0xfffffee000007947 */ /* 0x000fea000383ffff */
.L_x_2450:
[----:B-1----:R1:W2:Y:S02]  /*20c80*/  SYNCS.PHASECHK.TRANS64.TRYWAIT P1, [R8+URZ+0x2d850], R7 ;  /* 0x02d85007080075a7 */ /* 0x0022a4000802017f */
[----:B--2---:R-:W-:Y:S05]  /*20c90*/  @!P1 NANOSLEEP.SYNCS 0x989680 ;  /* 0x009896800000995d */ /* 0x004fea0003900000 */
[----:B------:R-:W2:Y:S02]  /*20ca0*/  @!P1 SYNCS.PHASECHK.TRANS64 P1, [R8+URZ+0x2d850], R7 ;  /* 0x02d85007080095a7 */ /* 0x000ea4000802007f */
[----:B--2---:R-:W-:Y:S05]  /*20cb0*/  @!P1 BRA `(.L_x_2450) ;  /* 0xfffffffc00f09947 */ /* 0x004fea000383ffff */
[----:B------:R-:W-:Y:S05]  /*20cc0*/  BRA `(.L_x_2447) ;  /* 0xfffffee400287947 */ /* 0x000fea000383ffff */
.L_x_2459:
[----:B-1----:R1:W3:Y:S02]  /*20cd0*/  SYNCS.PHASECHK.TRANS64.TRYWAIT P2, [R7+URZ+0x2d830], R8 ;  /* 0x02d83008070075a7 */ /* 0x0022e4000804017f */
[----:B---3--:R-:W-:Y:S05]  /*20ce0*/  @!P2 NANOSLEEP.SYNCS 0x989680 ;  /* 0x009896800000a95d */ /* 0x008fea0003900000 */
[----:B------:R-:W3:Y:S02]  /*20cf0*/  @!P2 SYNCS.PHASECHK.TRANS64 P2, [R7+URZ+0x2d830], R8 ;  /* 0x02d830080700a5a7 */ /* 0x000ee4000804007f */
[----:B---3--:R-:W-:Y:S05]  /*20d00*/  @!P2 BRA `(.L_x_2459) ;  /* 0xfffffffc00f0a947 */ /* 0x008fea000383ffff */
[----:B------:R-:W-:Y:S05]  /*20d10*/  BRA `(.L_x_2458) ;  /* 0xffffff14007c7947 */ /* 0x000fea000383ffff */
.L_x_2463:
[----:B-1----:R1:W2:Y:S02]  /*20d20*/  SYNCS.PHASECHK.TRANS64.TRYWAIT P1, [R8+URZ+0x2d850], R7 ;  /* 0x02d85007080075a7 */ /* 0x0022a4000802017f */
[----:B--2---:R-:W-:Y:S05]  /*20d30*/  @!P1 NANOSLEEP.SYNCS 0x989680 ;  /* 0x009896800000995d */ /* 0x004fea0003900000 */
[----:B------:R-:W2:Y:S02]  /*20d40*/  @!P1 SYNCS.PHASECHK.TRANS64 P1, [R8+URZ+0x2d850], R7 ;  /* 0x02d85007080095a7 */ /* 0x000ea4000802007f */
[----:B--2---:R-:W-:Y:S05]  /*20d50*/  @!P1 BRA `(.L_x_2463) ;  /* 0xfffffffc00f09947 */ /* 0x004fea000383ffff */
[----:B------:R-:W-:Y:S05]  /*20d60*/  BRA `(.L_x_2460) ;  /* 0xffffff1800a47947 */ /* 0x000fea000383ffff */
.L_x_2470:
[----:B-1----:R1:W3:Y:S02]  /*20d70*/  SYNCS.PHASECHK.TRANS64.TRYWAIT P1, [R6+URZ+0x2d850], R9 ;  /* 0x02d85009060075a7 */ /* 0x0022e4000802017f */
[----:B---3--:R-:W-:Y:S05]  /*20d80*/  @!P1 NANOSLEEP.SYNCS 0x989680 ;  /* 0x009896800000995d */ /* 0x008fea0003900000 */
[----:B------:R-:W3:Y:S02]  /*20d90*/  @!P1 SYNCS.PHASECHK.TRANS64 P1, [R6+URZ+0x2d850], R9 ;  /* 0x02d85009060095a7 */ /* 0x000ee4000802007f */
[----:B---3--:R-:W-:Y:S05]  /*20da0*/  @!P1 BRA `(.L_x_2470) ;  /* 0xfffffffc00f09947 */ /* 0x008fea000383ffff */
[----:B------:R-:W-:Y:S05]  /*20db0*/  BRA `(.L_x_2469) ;  /* 0xffffff40007c7947 */ /* 0x000fea000383ffff */
.L_x_2476:
[----:B------:R-:W-:Y:S02]  /*20dc0*/  IMAD.MOV.U32 R13, RZ, RZ, R9 ;  /* 0x000000ffff0d7224 */ /* 0x000fe400078e0009 */
[----:B------:R-:W-:Y:S02]  /*20dd0*/  IMAD.MOV.U32 R12, RZ, RZ, RZ ;  /* 0x000000ffff0c7224 */ /* 0x000fe400078e00ff */
[----:B------:R-:W-:Y:S02]  /*20de0*/  IMAD.MOV.U32 R11, RZ, RZ, 0x1c1f ;  /* 0x00001c1fff0b7424 */ /* 0x000fe400078e00ff */
[----:B------:R-:W-:-:S07]  /*20df0*/  IMAD.MOV.U32 R15, RZ, RZ, -0x1 ;  /* 0xffffffffff0f7424 */ /* 0x000fce00078e00ff */
[----:B-----5:R-:W-:Y:S05]  /*20e00*/  WARPSYNC.COLLECTIVE R15, `(.L_x_2652) ;  /* 0x000000000f087348 */ /* 0x020fea0003c00000 */
[----:B------:R0:W1:Y:S02]  /*20e10*/  SHFL.IDX P6, R14, R13, R12, R11 ;  /* 0x0000000c0d0e7389 */ /* 0x00006400000c000b */
[----:B01---5:R-:W-:Y:S01]  /*20e20*/  ENDCOLLECTIVE ;  /* 0x000000000000791b */ /* 0x023fe20003800000 */
.L_x_2652:
[----:B------:R-:W-:Y:S01]  /*20e30*/  IMAD.MOV.U32 R13, RZ, RZ, R0 ;  /* 0x000000ffff0d7224 */ /* 0x000fe200078e0000 */
[----:B------:R-:W-:-:S07]  /*20e40*/  MOV R3, R14 ;  /* 0x0000000e00037202 */ /* 0x000fce0000000f00 */
[----:B------:R-:W-:Y:S05]  /*20e50*/  WARPSYNC.COLLECTIVE R15, `(.L_x_2653) ;  /* 0x000000000f087348 */ /* 0x000fea0003c00000 */
[----:B------:R0:W1:Y:S02]  /*20e60*/  SHFL.IDX P6, R14, R13, R12, R11 ;  /* 0x0000000c0d0e7389 */ /* 0x00006400000c000b */
[----:B01----:R-:W-:Y:S01]  /*20e70*/  ENDCOLLECTIVE ;  /* 0x000000000000791b */ /* 0x003fe20003800000 */
.L_x_2653:
[----:B------:R-:W-:Y:S05]  /*20e80*/  BRA `(.L_x_2654) ;  /* 0xffffff5c004c7947 */ /* 0x000fea000383ffff */
.L_x_2479:
        /* <DEDUP_REMOVED lines=8> */
.L_x_2656:
[----:B------:R-:W-:Y:S05]  /*20f10*/  BSYNC B1 ;  /* 0x0000000000017941 */ /* 0x000fea0003800000 */
.L_x_2655:
[----:B------:R-:W-:Y:S01]  /*20f20*/  IMAD.MOV.U32 R13, RZ, RZ, R0 ;  /* 0x000000ffff0d7224 */ /* 0x000fe200078e0000 */
[----:B------:R-:W-:Y:S01]  /*20f30*/  MOV R15, 0xffffffff ;  /* 0xffffffff000f7802 */ /* 0x000fe20000000f00 */
[----:B------:R-:W-:Y:S02]  /*20f40*/  IMAD.MOV.U32 R12, RZ, RZ, 0x1 ;  /* 0x00000001ff0c7424 */ /* 0x000fe400078e00ff */
[----:B------:R-:W-:Y:S02]  /*20f50*/  IMAD.MOV.U32 R11, RZ, RZ, 0x1c1f ;  /* 0x00001c1fff0b7424 */ /* 0x000fe400078e00ff */
[----:B------:R-:W-:-:S07]  /*20f60*/  IMAD.MOV.U32 R3, RZ, RZ, R14 ;  /* 0x000000ffff037224 */ /* 0x000fce00078e000e */
[----:B------:R-:W-:Y:S05]  /*20f70*/  WARPSYNC.COLLECTIVE R15, `(.L_x_2657) ;  /* 0x000000000f087348 */ /* 0x000fea0003c00000 */
[----:B------:R0:W1:Y:S02]  /*20f80*/  SHFL.IDX P6, R14, R13, R12, R11 ;  /* 0x0000000c0d0e7389 */ /* 0x00006400000c000b */
[----:B01----:R-:W-:Y:S01]  /*20f90*/  ENDCOLLECTIVE ;  /* 0x000000000000791b */ /* 0x003fe20003800000 */
.L_x_2657:
[----:B------:R-:W-:Y:S05]  /*20fa0*/  BRA `(.L_x_2658) ;  /* 0xffffff5c005c7947 */ /* 0x000fea000383ffff */
.L_x_2481:
[----:B------:R-:W-:Y:S02]  /*20fb0*/  IMAD.MOV.U32 R13, RZ, RZ, R24 ;  /* 0x000000ffff0d7224 */ /* 0x000fe400078e0018 */
[----:B------:R-:W-:Y:S02]  /*20fc0*/  IMAD.MOV.U32 R12, RZ, RZ, RZ ;  /* 0x000000ffff0c7224 */ /* 0x000fe400078e00ff */
[----:B------:R-:W-:Y:S02]  /*20fd0*/  IMAD.MOV.U32 R11, RZ, RZ, 0x1c1f ;  /* 0x00001c1fff0b7424 */ /* 0x000fe400078e00ff */
[----:B------:R-:W-:-:S07]  /*20fe0*/  IMAD.MOV.U32 R15, RZ, RZ, -0x1 ;  /* 0xffffffffff0f7424 */ /* 0x000fce00078e00ff */
[----:B------:R-:W-:Y:S05]  /*20ff0*/  WARPSYNC.COLLECTIVE R15, `(.L_x_2659) ;  /* 0x000000000f087348 */ /* 0x000fea0003c00000 */
[----:B------:R0:W1:Y:S02]  /*21000*/  SHFL.IDX P6, R14, R13, R12, R11 ;  /* 0x0000000c0d0e7389 */ /* 0x00006400000c000b */
[----:B01----:R-:W-:Y:S01]  /*21010*/  ENDCOLLECTIVE ;  /* 0x000000000000791b */ /* 0x003fe20003800000 */
.L_x_2659:
[----:B------:R-:W-:Y:S01]  /*21020*/  IMAD.MOV.U32 R13, RZ, RZ, R0 ;  /* 0x000000ffff0d7224 */ /* 0x000fe200078e0000 */
[----:B------:R-:W-:-:S07]  /*21030*/  MOV R3, R14 ;  /* 0x0000000e00037202 */ /* 0x000fce0000000f00 */
[----:B------:R-:W-:Y:S05]  /*21040*/  WARPSYNC.COLLECTIVE R15, `(.L_x_2660) ;  /* 0x000000000f087348 */ /* 0x000fea0003c00000 */
[----:B------:R0:W1:Y:S02]  /*21050*/  SHFL.IDX P6, R14, R13, R12, R11 ;  /* 0x0000000c0d0e7389 */ /* 0x00006400000c000b */
[----:B01----:R-:W-:Y:S01]  /*21060*/  ENDCOLLECTIVE ;  /* 0x000000000000791b */ /* 0x003fe20003800000 */
.L_x_2660:
[----:B------:R-:W-:Y:S05]  /*21070*/  BRA `(.L_x_2661) ;  /* 0xffffff6000287947 */ /* 0x000fea000383ffff */
.L_x_2484:
[----:B------:R-:W-:Y:S01]  /*21080*/  BSSY B1, `(.L_x_2662) ;  /* 0x0000008000017945 */ /* 0x000fe20003800000 */
[----:B---3--:R-:W-:Y:S01]  /*21090*/  IMAD.MOV.U32 R13, RZ, RZ, R24 ;  /* 0x000000ffff0d7224 */ /* 0x008fe200078e0018 */
[----:B------:R-:W-:Y:S01]  /*210a0*/  MOV R15, 0xffffffff ;  /* 0xffffffff000f7802 */ /* 0x000fe20000000f00 */
[----:B------:R-:W-:Y:S02]  /*210b0*/  IMAD.MOV.U32 R12, RZ, RZ, 0x1 ;  /* 0x00000001ff0c7424 */ /* 0x000fe400078e00ff */
[----:B------:R-:W-:-:S07]  /*210c0*/  IMAD.MOV.U32 R11, RZ, RZ, 0x1c1f ;  /* 0x00001c1fff0b7424 */ /* 0x000fce00078e00ff */
[----:B012---:R-:W-:Y:S05]  /*210d0*/  WARPSYNC.COLLECTIVE R15, `(.L_x_2663) ;  /* 0x000000000f087348 */ /* 0x007fea0003c00000 */
[----:B--2---:R2:W3:Y:S02]  /*210e0*/  SHFL.IDX P6, R14, R13, R12, R11 ;  /* 0x0000000c0d0e7389 */ /* 0x0044e400000c000b */
[----:B0123--:R-:W-:Y:S01]  /*210f0*/  ENDCOLLECTIVE ;  /* 0x000000000000791b */ /* 0x00ffe20003800000 */
.L_x_2663:
[----:B------:R-:W-:Y:S05]  /*21100*/  BSYNC B1 ;  /* 0x0000000000017941 */ /* 0x000fea0003800000 */
.L_x_2662:
        /* <DEDUP_REMOVED lines=8> */
.L_x_2664:
[----:B------:R-:W-:Y:S05]  /*21190*/  BRA `(.L_x_2665) ;  /* 0xffffff6400247947 */ /* 0x000fea000383ffff */
.L_x_2488:
[----:B------:R-:W-:Y:S02]  /*211a0*/  IMAD.MOV.U32 R13, RZ, RZ, R4 ;  /* 0x000000ffff0d7224 */ /* 0x000fe400078e0004 */
[----:B------:R-:W-:Y:S02]  /*211b0*/  IMAD.MOV.U32 R12, RZ, RZ, RZ ;  /* 0x000000ffff0c7224 */ /* 0x000fe400078e00ff */
[----:B------:R-:W-:Y:S02]  /*211c0*/  IMAD.MOV.U32 R11, RZ, RZ, 0x1c1f ;  /* 0x00001c1fff0b7424 */ /* 0x000fe400078e00ff */
[----:B------:R-:W-:-:S07]  /*211d0*/  IMAD.MOV.U32 R15, RZ, RZ, -0x1 ;  /* 0xffffffffff0f7424 */ /* 0x000fce00078e00ff */
[----:B-1----:R-:W-:Y:S05]  /*211e0*/  WARPSYNC.COLLECTIVE R15, `(.L_x_2666) ;  /* 0x000000000f087348 */ /* 0x002fea0003c00000 */
[----:B------:R0:W2:Y:S02]  /*211f0*/  SHFL.IDX P6, R14, R13, R12, R11 ;  /* 0x0000000c0d0e7389 */ /* 0x0000a400000c000b */
[----:B012---:R-:W-:Y:S01]  /*21200*/  ENDCOLLECTIVE ;  /* 0x000000000000791b */ /* 0x007fe20003800000 */
.L_x_2666:
[----:B------:R-:W-:Y:S01]  /*21210*/  IMAD.MOV.U32 R13, RZ, RZ, R0 ;  /* 0x000000ffff0d7224 */ /* 0x000fe200078e0000 */
[----:B------:R-:W-:-:S07]  /*21220*/  MOV R3, R14 ;  /* 0x0000000e00037202 */ /* 0x000fce0000000f00 */
[----:B------:R-:W-:Y:S05]  /*21230*/  WARPSYNC.COLLECTIVE R15, `(.L_x_2667) ;  /* 0x000000000f087348 */ /* 0x000fea0003c00000 */
[----:B------:R0:W1:Y:S02]  /*21240*/  SHFL.IDX P6, R14, R13, R12, R11 ;  /* 0x0000000c0d0e7389 */ /* 0x00006400000c000b */
[----:B01----:R-:W-:Y:S01]  /*21250*/  ENDCOLLECTIVE ;  /* 0x000000000000791b */ /* 0x003fe20003800000 */
.L_x_2667:
[----:B------:R-:W-:Y:S05]  /*21260*/  BRA `(.L_x_2668) ;  /* 0xffffff70005c7947 */ /* 0x000fea000383ffff */
.L_x_2491:
[----:B------:R-:W-:Y:S01]  /*21270*/  BSSY B1, `(.L_x_2669) ;  /* 0x0000008000017945 */ /* 0x000fe20003800000 */
[----:B----4-:R-:W-:Y:S01]  /*21280*/  IMAD.MOV.U32 R13, RZ, RZ, R4 ;  /* 0x000000ffff0d7224 */ /* 0x010fe200078e0004 */
[----:B------:R-:W-:Y:S01]  /*21290*/  MOV R15, 0xffffffff ;  /* 0xffffffff000f7802 */ /* 0x000fe20000000f00 */
[----:B------:R-:W-:Y:S02]  /*212a0*/  IMAD.MOV.U32 R12, RZ, RZ, 0x1 ;  /* 0x00000001ff0c7424 */ /* 0x000fe400078e00ff */
[----:B------:R-:W-:-:S07]  /*212b0*/  IMAD.MOV.U32 R11, RZ, RZ, 0x1c1f ;  /* 0x00001c1fff0b7424 */ /* 0x000fce00078e00ff */
[----:B0123--:R-:W-:Y:S05]  /*212c0*/  WARPSYNC.COLLECTIVE R15, `(.L_x_2670) ;  /* 0x000000000f087348 */ /* 0x00ffea0003c00000 */
[----:B---3--:R3:W4:Y:S02]  /*212d0*/  SHFL.IDX P6, R14, R13, R12, R11 ;  /* 0x0000000c0d0e7389 */ /* 0x00872400000c000b */
[----:B01234-:R-:W-:Y:S01]  /*212e0*/  ENDCOLLECTIVE ;  /* 0x000000000000791b */ /* 0x01ffe20003800000 */
.L_x_2670:
[----:B------:R-:W-:Y:S05]  /*212f0*/  BSYNC B1 ;  /* 0x0000000000017941 */ /* 0x000fea0003800000 */
.L_x_2669:
        /* <DEDUP_REMOVED lines=8> */
.L_x_2671:
[----:B------:R-:W-:Y:S05]  /*21380*/  BRA `(.L_x_2672) ;  /* 0xffffff7000707947 */ /* 0x000fea000383ffff */
.L_x_2510:
[----:B------:R-:W2:Y:S01]  /*21390*/  S2R R7, SR_TID.X ;  /* 0x0000000000077919 */ /* 0x000ea20000002100 */
[----:B------:R-:W-:Y:S01]  /*213a0*/  BSSY B1, `(.L_x_2673) ;  /* 0x000000a000017945 */ /* 0x000fe20003800000 */
[----:B------:R-:W-:Y:S02]  /*213b0*/  IMAD.MOV.U32 R12, RZ, RZ, RZ ;  /* 0x000000ffff0c7224 */ /* 0x000fe400078e00ff */
[----:B------:R-:W-:Y:S02]  /*213c0*/  IMAD.MOV.U32 R11, RZ, RZ, 0x1f ;  /* 0x0000001fff0b7424 */ /* 0x000fe400078e00ff */
[----:B------:R-:W-:Y:S01]  /*213d0*/  IMAD.MOV.U32 R15, RZ, RZ, -0x1 ;  /* 0xffffffffff0f7424 */ /* 0x000fe200078e00ff */
[----:B--2---:R-:W-:-:S04]  /*213e0*/  SHF.R.U32.HI R7, RZ, 0x5, R7 ;  /* 0x00000005ff077819 */ /* 0x004fc80000011607 */
[----:B------:R-:W-:-:S05]  /*213f0*/  LOP3.LUT R7, R7, 0x3, RZ, 0xc0, !PT ;  /* 0x0000000307077812 */ /* 0x000fca00078ec0ff */
[----:B------:R-:W-:-:S07]  /*21400*/  IMAD.MOV.U32 R13, RZ, RZ, R7 ;  /* 0x000000ffff0d7224 */ /* 0x000fce00078e0007 */
[----:B01----:R-:W-:Y:S05]  /*21410*/  WARPSYNC.COLLECTIVE R15, `(.L_x_2674) ;  /* 0x000000000f087348 */ /* 0x003fea0003c00000 */
[----:B------:R2:W3:Y:S02]  /*21420*/  SHFL.IDX P6, R14, R13, R12, R11 ;  /* 0x0000000c0d0e7389 */ /* 0x0004e400000c000b */
[----:B0123--:R-:W-:Y:S01]  /*21430*/  ENDCOLLECTIVE ;  /* 0x000000000000791b */ /* 0x00ffe20003800000 */
.L_x_2674:
[----:B------:R-:W-:Y:S05]  /*21440*/  BSYNC B1 ;  /* 0x0000000000017941 */ /* 0x000fea0003800000 */
.L_x_2673:
[----:B------:R-:W-:Y:S05]  /*21450*/  BRA `(.L_x_2675) ;  /* 0xffffff8c009c7947 */ /* 0x000fea000383ffff */
.L_x_2512:
[----:B------:R-:W-:Y:S01]  /*21460*/  BSSY B1, `(.L_x_2676) ;  /* 0x0000006000017945 */ /* 0x000fe20003800000 */
[----:B------:R-:W-:-:S07]  /*21470*/  MOV R15, 0xffffffff ;  /* 0xffffffff000f7802 */ /* 0x000fce0000000f00 */
[----:B012---:R-:W-:Y:S05]  /*21480*/  WARPSYNC.COLLECTIVE R15, `(.L_x_2677) ;  /* 0x000000000f0c7348 */ /* 0x007fea0003c00000 */
[----:B------:R-:W-:Y:S02]  /*21490*/  ELECT P6, UR62, PT ;  /* 0x00000000003e782f */ /* 0x000fe400038c0000 */
[----:B------:R-:W-:Y:S01]  /*214a0*/  MOV R14, UR62 ;  /* 0x0000003e000e7c02 */ /* 0x000fe20008000f00 */
[----:B012---:R-:W-:Y:S10]  /*214b0*/  ENDCOLLECTIVE ;  /* 0x000000000000791b */ /* 0x007ff40003800000 */
.L_x_2677:
[----:B------:R-:W-:Y:S05]  /*214c0*/  BSYNC B1 ;  /* 0x0000000000017941 */ /* 0x000fea0003800000 */
.L_x_2676:
[----:B------:R-:W-:Y:S05]  /*214d0*/  BRA `(.L_x_2511) ;  /* 0xffffff8c00947947 */ /* 0x000fea000383ffff */
.L_x_2514:
[----:B--2---:R2:W3:Y:S02]  /*214e0*/  SYNCS.PHASECHK.TRANS64.TRYWAIT P0, [R16+URZ+0x2d820], R6 ;  /* 0x02d82006100075a7 */ /* 0x0044e4000800017f */
[----:B---3--:R-:W-:Y:S05]  /*214f0*/  @!P0 NANOSLEEP.SYNCS 0x989680 ;  /* 0x009896800000895d */ /* 0x008fea0003900000 */
[----:B------:R-:W3:Y:S02]  /*21500*/  @!P0 SYNCS.PHASECHK.TRANS64 P0, [R16+URZ+0x2d820], R6 ;  /* 0x02d82006100085a7 */ /* 0x000ee4000800007f */
[----:B---3--:R-:W-:Y:S05]  /*21510*/  @!P0 BRA `(.L_x_2514) ;  /* 0xfffffffc00f08947 */ /* 0x008fea000383ffff */
[----:B------:R-:W-:Y:S05]  /*21520*/  BRA `(.L_x_2678) ;  /* 0xffffff8c00a47947 */ /* 0x000fea000383ffff */
.L_x_2518:
[----:B0-----:R0:W1:Y:S02]  /*21530*/  SYNCS.PHASECHK.TRANS64.TRYWAIT P0, [R9+URZ+0x2d8a0], R11 ;  /* 0x02d8a00b090075a7 */ /* 0x001064000800017f */
[----:B-1----:R-:W-:Y:S05]  /*21540*/  @!P0 NANOSLEEP.SYNCS 0x989680 ;  /* 0x009896800000895d */ /* 0x002fea0003900000 */
[----:B------:R-:W1:Y:S02]  /*21550*/  @!P0 SYNCS.PHASECHK.TRANS64 P0, [R9+URZ+0x2d8a0], R11 ;  /* 0x02d8a00b090085a7 */ /* 0x000e64000800007f */
[----:B-1----:R-:W-:Y:S05]  /*21560*/  @!P0 BRA `(.L_x_2518) ;  /* 0xfffffffc00f08947 */ /* 0x002fea000383ffff */
[----:B------:R-:W-:Y:S05]  /*21570*/  BRA `(.L_x_2679) ;  /* 0xffffff8c00c07947 */ /* 0x000fea000383ffff */
.L_x_2525:
[----:B-1----:R1:W2:Y:S02]  /*21580*/  SYNCS.PHASECHK.TRANS64.TRYWAIT P0, [R9+URZ+0x2d8c0], R11 ;  /* 0x02d8c00b090075a7 */ /* 0x0022a4000800017f */
[----:B--2---:R-:W-:Y:S05]  /*21590*/  @!P0 NANOSLEEP.SYNCS 0x989680 ;  /* 0x009896800000895d */ /* 0x004fea0003900000 */
[----:B------:R-:W2:Y:S02]  /*215a0*/  @!P0 SYNCS.PHASECHK.TRANS64 P0, [R9+URZ+0x2d8c0], R11 ;  /* 0x02d8c00b090085a7 */ /* 0x000ea4000800007f */
[----:B--2---:R-:W-:Y:S05]  /*215b0*/  @!P0 BRA `(.L_x_2525) ;  /* 0xfffffffc00f08947 */ /* 0x004fea000383ffff */
[----:B------:R-:W-:Y:S05]  /*215c0*/  BRA `(.L_x_2680) ;  /* 0xffffff9000bc7947 */ /* 0x000fea000383ffff */
.L_x_2534:
[----:B0-----:R0:W1:Y:S02]  /*215d0*/  SYNCS.PHASECHK.TRANS64.TRYWAIT P1, [R9+URZ+0x2d8a0], R8 ;  /* 0x02d8a008090075a7 */ /* 0x001064000802017f */
[----:B-1----:R-:W-:Y:S05]  /*215e0*/  @!P1 NANOSLEEP.SYNCS 0x989680 ;  /* 0x009896800000995d */ /* 0x002fea0003900000 */
[----:B------:R-:W1:Y:S02]  /*215f0*/  @!P1 SYNCS.PHASECHK.TRANS64 P1, [R9+URZ+0x2d8a0], R8 ;  /* 0x02d8a008090095a7 */ /* 0x000e64000802007f */
[----:B-1----:R-:W-:Y:S05]  /*21600*/  @!P1 BRA `(.L_x_2534) ;  /* 0xfffffffc00f09947 */ /* 0x002fea000383ffff */
[----:B------:R-:W-:Y:S05]  /*21610*/  BRA `(.L_x_2681) ;  /* 0xffffff9400fc7947 */ /* 0x000fea000383ffff */
.L_x_2541:
[----:B-1----:R1:W2:Y:S02]  /*21620*/  SYNCS.PHASECHK.TRANS64.TRYWAIT P1, [R9+URZ+0x2d8c0], R8 ;  /* 0x02d8c008090075a7 */ /* 0x0022a4000802017f */
[----:B--2---:R-:W-:Y:S05]  /*21630*/  @!P1 NANOSLEEP.SYNCS 0x989680 ;  /* 0x009896800000995d */ /* 0x004fea0003900000 */
[----:B------:R-:W2:Y:S02]  /*21640*/  @!P1 SYNCS.PHASECHK.TRANS64 P1, [R9+URZ+0x2d8c0], R8 ;  /* 0x02d8c008090095a7 */ /* 0x000ea4000802007f */
[----:B--2---:R-:W-:Y:S05]  /*21650*/  @!P1 BRA `(.L_x_2541) ;  /* 0xfffffffc00f09947 */ /* 0x004fea000383ffff */
[----:B------:R-:W-:Y:S05]  /*21660*/  BRA `(.L_x_2682) ;  /* 0xffffff9800f47947 */ /* 0x000fea000383ffff */
.L_x_2558:
[----:B------:R-:W0:Y:S01]  /*21670*/  S2R R20, SR_TID.X ;  /* 0x0000000000147919 */ /* 0x000e220000002100 */
[----:B------:R-:W-:Y:S01]  /*21680*/  BSSY B0, `(.L_x_2683) ;  /* 0x000000a000007945 */ /* 0x000fe20003800000 */
[----:B------:R-:W-:Y:S02]  /*21690*/  IMAD.MOV.U32 R12, RZ, RZ, RZ ;  /* 0x000000ffff0c7224 */ /* 0x000fe400078e00ff */
[----:B------:R-:W-:Y:S01]  /*216a0*/  IMAD.MOV.U32 R15, RZ, RZ, -0x1 ;  /* 0xffffffffff0f7424 */ /* 0x000fe200078e00ff */
[----:B0-----:R-:W-:-:S04]  /*216b0*/  SHF.R.U32.HI R11, RZ, 0x5, R20 ;  /* 0x00000005ff0b7819 */ /* 0x001fc80000011614 */
[----:B------:R-:W-:-:S05]  /*216c0*/  LOP3.LUT R11, R11, 0x3, RZ, 0xc0, !PT ;  /* 0x000000030b0b7812 */ /* 0x000fca00078ec0ff */
[----:B------:R-:W-:Y:S02]  /*216d0*/  IMAD.MOV.U32 R13, RZ, RZ, R11 ;  /* 0x000000ffff0d7224 */ /* 0x000fe400078e000b */
[----:B------:R-:W-:-:S07]  /*216e0*/  IMAD.MOV.U32 R11, RZ, RZ, 0x1f ;  /* 0x0000001fff0b7424 */ /* 0x000fce00078e00ff */
[----:B-----5:R-:W-:Y:S05]  /*216f0*/  WARPSYNC.COLLECTIVE R15, `(.L_x_2684) ;  /* 0x000000000f087348 */ /* 0x020fea0003c00000 */
[----:B------:R0:W1:Y:S02]  /*21700*/  SHFL.IDX P6, R14, R13, R12, R11 ;  /* 0x0000000c0d0e7389 */ /* 0x00006400000c000b */
[----:B01---5:R-:W-:Y:S01]  /*21710*/  ENDCOLLECTIVE ;  /* 0x000000000000791b */ /* 0x023fe20003800000 */
.L_x_2684:
[----:B------:R-:W-:Y:S05]  /*21720*/  BSYNC B0 ;  /* 0x0000000000007941 */ /* 0x000fea0003800000 */
.L_x_2683:
[----:B------:R-:W-:Y:S05]  /*21730*/  BRA `(.L_x_2685) ;  /* 0xffffffa800ec7947 */ /* 0x000fea000383ffff */
.L_x_2561:
[----:B0-----:R0:W1:Y:S02]  /*21740*/  SYNCS.PHASECHK.TRANS64.TRYWAIT P0, [R0+URZ+0x2d840], R5 ;  /* 0x02d84005000075a7 */ /* 0x001064000800017f */
[----:B-1----:R-:W-:Y:S05]  /*21750*/  @!P0 NANOSLEEP.SYNCS 0x989680 ;  /* 0x009896800000895d */ /* 0x002fea0003900000 */
[----:B------:R-:W1:Y:S02]  /*21760*/  @!P0 SYNCS.PHASECHK.TRANS64 P0, [R0+URZ+0x2d840], R5 ;  /* 0x02d84005000085a7 */ /* 0x000e64000800007f */
[----:B-1----:R-:W-:Y:S05]  /*21770*/  @!P0 BRA `(.L_x_2561) ;  /* 0xfffffffc00f08947 */ /* 0x002fea000383ffff */
[----:B------:R-:W-:Y:S05]  /*21780*/  BRA `(.L_x_2686) ;  /* 0xffffffac00407947 */ /* 0x000fea000383ffff */
.L_x_2562:
        /* <DEDUP_REMOVED lines=8> */
.L_x_2688:
[----:B------:R-:W-:Y:S05]  /*21810*/  BSYNC B0 ;  /* 0x0000000000007941 */ /* 0x000fea0003800000 */
.L_x_2687:
        /* <DEDUP_REMOVED lines=8> */
.L_x_2689:
[----:B------:R-:W-:Y:S02]  /*218a0*/  IMAD.MOV.U32 R13, RZ, RZ, R7 ;  /* 0x000000ffff0d7224 */ /* 0x000fe400078e0007 */
[----:B------:R-:W-:Y:S02]  /*218b0*/  IMAD.MOV.U32 R12, RZ, RZ, 0x1 ;  /* 0x00000001ff0c7424 */ /* 0x000fe400078e00ff */
[----:B------:R-:W-:-:S07]  /*218c0*/  IMAD.MOV.U32 R4, RZ, RZ, R14 ;  /* 0x000000ffff047224 */ /* 0x000fce00078e000e */
[----:B------:R-:W-:Y:S05]  /*218d0*/  WARPSYNC.COLLECTIVE R15, `(.L_x_2690) ;  /* 0x000000000f087348 */ /* 0x000fea0003c00000 */
[----:B------:R0:W1:Y:S02]  /*218e0*/  SHFL.IDX P6, R14, R13, R12, R11 ;  /* 0x0000000c0d0e7389 */ /* 0x00006400000c000b */
[----:B01----:R-:W-:Y:S01]  /*218f0*/  ENDCOLLECTIVE ;  /* 0x000000000000791b */ /* 0x003fe20003800000 */
.L_x_2690:
[----:B------:R-:W-:-:S04]  /*21900*/  @P0 LEA R5, P1, R9, R4, 0x1 ;  /* 0x0000000409050211 */ /* 0x000fc800078208ff */
[----:B------:R-:W-:Y:S01]  /*21910*/  @P0 IADD3.X R4, RZ, R6, RZ, P1, !PT ;  /* 0x00000006ff040210 */ /* 0x000fe20000ffe4ff */
[----:B------:R-:W-:Y:S01]  /*21920*/  @P0 IMAD R6, R8, 0x2, R16 ;  /* 0x0000000208060824 */ /* 0x000fe200078e0210 */
        /* <DEDUP_REMOVED lines=15> */
.L_x_2691:
[----:B------:R-:W-:Y:S01]  /*21a20*/  IMAD.MOV.U32 R13, RZ, RZ, R7 ;  /* 0x000000ffff0d7224 */ /* 0x000fe200078e0007 */
[----:B------:R-:W-:Y:S01]  /*21a30*/  MOV R12, 0x2 ;  /* 0x00000002000c7802 */ /* 0x000fe20000000f00 */
[----:B------:R-:W-:-:S07]  /*21a40*/  IMAD.MOV.U32 R4, RZ, RZ, R14 ;  /* 0x000000ffff047224 */ /* 0x000fce00078e000e */
[----:B------:R-:W-:Y:S05]  /*21a50*/  WARPSYNC.COLLECTIVE R15, `(.L_x_2692) ;  /* 0x000000000f087348 */ /* 0x000fea0003c00000 */
[----:B------:R0:W1:Y:S02]  /*21a60*/  SHFL.IDX P6, R14, R13, R12, R11 ;  /* 0x0000000c0d0e7389 */ /* 0x00006400000c000b */
[----:B01----:R-:W-:Y:S01]  /*21a70*/  ENDCOLLECTIVE ;  /* 0x000000000000791b */ /* 0x003fe20003800000 */
.L_x_2692:
        /* <DEDUP_REMOVED lines=18> */
.L_x_2693:
[----:B------:R-:W-:Y:S02]  /*21ba0*/  IMAD.MOV.U32 R13, RZ, RZ, R7 ;  /* 0x000000ffff0d7224 */ /* 0x000fe400078e0007 */
[----:B------:R-:W-:Y:S02]  /*21bb0*/  IMAD.MOV.U32 R12, RZ, RZ, 0x3 ;  /* 0x00000003ff0c7424 */ /* 0x000fe400078e00ff */
[----:B------:R-:W-:-:S07]  /*21bc0*/  IMAD.MOV.U32 R4, RZ, RZ, R14 ;  /* 0x000000ffff047224 */ /* 0x000fce00078e000e */
[----:B------:R-:W-:Y:S05]  /*21bd0*/  WARPSYNC.COLLECTIVE R15, `(.L_x_2694) ;  /* 0x000000000f087348 */ /* 0x000fea0003c00000 */
[----:B------:R0:W1:Y:S02]  /*21be0*/  SHFL.IDX P6, R14, R13, R12, R11 ;  /* 0x0000000c0d0e7389 */ /* 0x00006400000c000b */
[----:B01----:R-:W-:Y:S01]  /*21bf0*/  ENDCOLLECTIVE ;  /* 0x000000000000791b */ /* 0x003fe20003800000 */
.L_x_2694:
[----:B------:R-:W-:-:S05]  /*21c00*/  @P1 LEA R5, P0, R9, R4, 0x1 ;  /* 0x0000000409051211 */ /* 0x000fca00078008ff */
[----:B------:R-:W-:Y:S01]  /*21c10*/  @P1 IMAD.X R4, RZ, RZ, R6, P0 ;  /* 0x000000ffff041224 */ /* 0x000fe200000e0606 */
[----:B------:R-:W-:-:S04]  /*21c20*/  @P1 LEA R6, R8, R16, 0x1 ;  /* 0x0000001008061211 */ /* 0x000fc800078e08ff */
        /* <DEDUP_REMOVED lines=8> */
.L_x_2695:
[----:B------:R-:W-:Y:S01]  /*21cb0*/  @!PT LDS RZ, [RZ] ;  /* 0x00000000fffff984 */ /* 0x000fe20000000800 */
[----:B------:R-:W-:Y:S01]  /*21cc0*/  @!PT LDS RZ, [RZ] ;  /* 0x00000000fffff984 */ /* 0x000fe20000000800 */
[----:B------:R-:W-:Y:S01]  /*21cd0*/  @!PT LDS RZ, [RZ] ;  /* 0x00000000fffff984 */ /* 0x000fe20000000800 */
[----:B------:R0:W-:Y:S04]  /*21ce0*/  @P1 LDGSTS.E.BYPASS.LTC128B.128 [R6+0x16400], desc[UR38][R4.64], !P4 ;  /* 0x1640000004061fae */ /* 0x0001e8000e101d66 */
[----:B------:R0:W-:Y:S04]  /*21cf0*/  @P1 LDGSTS.E.BYPASS.LTC128B.128 [R6+0x18400], desc[UR38][R4.64+0x40], !P3 ;  /* 0x1840004004061fae */ /* 0x0001e8000d901d66 */
[----:B------:R0:W-:Y:S01]  /*21d00*/  @P1 LDGSTS.E.BYPASS.LTC128B.128 [R6+0x1a400], desc[UR38][R4.64+0x80], !P2 ;  /* 0x1a40008004061fae */ /* 0x0001e2000d101d66 */
[----:B------:R-:W-:Y:S01]  /*21d10*/  MOV R2, R14 ;  /* 0x0000000e00027202 */ /* 0x000fe20000000f00 */
[----:B------:R-:W-:Y:S06]  /*21d20*/  BRA `(.L_x_2696) ;  /* 0xffffffa800f87947 */ /* 0x000fec000383ffff */
.L_x_2567:
[----:B------:R-:W-:Y:S02]  /*21d30*/  IMAD.MOV.U32 R13, RZ, RZ, R4 ;  /* 0x000000ffff0d7224 */ /* 0x000fe400078e0004 */
        /* <DEDUP_REMOVED lines=8> */
.L_x_2697:
[C---:B------:R-:W-:Y:S01]  /*21dc0*/  VIADD R9, R25.reuse, 0x20 ;  /* 0x0000002019097836 */ /* 0x040fe20000000000 */
[----:B------:R-:W-:Y:S01]  /*21dd0*/  ISETP.GE.AND P3, PT, R25, R0, PT ;  /* 0x000000001900720c */ /* 0x000fe20003f66270 */
[----:B------:R-:W-:Y:S01]  /*21de0*/  IMAD.MOV.U32 R13, RZ, RZ, R5 ;  /* 0x000000ffff0d7224 */ /* 0x000fe200078e0005 */
[----:B------:R-:W-:-:S11]  /*21df0*/  MOV R2, R14 ;  /* 0x0000000e00027202 */ /* 0x000fd60000000f00 */
[----:B------:R-:W-:Y:S05]  /*21e00*/  WARPSYNC.COLLECTIVE R15, `(.L_x_2698) ;  /* 0x000000000f087348 */ /* 0x000fea0003c00000 */
[----:B------:R0:W1:Y:S02]  /*21e10*/  SHFL.IDX P6, R14, R13, R12, R11 ;  /* 0x0000000c0d0e7389 */ /* 0x00006400000c000b */
[----:B01----:R-:W-:Y:S01]  /*21e20*/  ENDCOLLECTIVE ;  /* 0x000000000000791b */ /* 0x003fe20003800000 */
.L_x_2698:
[----:B------:R-:W-:Y:S01]  /*21e30*/  MOV R13, R4 ;  /* 0x00000004000d7202 */ /* 0x000fe20000000f00 */
[----:B------:R-:W-:Y:S02]  /*21e40*/  IMAD.MOV.U32 R12, RZ, RZ, 0x1 ;  /* 0x00000001ff0c7424 */ /* 0x000fe400078e00ff */
[----:B------:R-:W-:-:S07]  /*21e50*/  IMAD.MOV.U32 R3, RZ, RZ, R14 ;  /* 0x000000ffff037224 */ /* 0x000fce00078e000e */
[----:B------:R-:W-:Y:S05]  /*21e60*/  WARPSYNC.COLLECTIVE R15, `(.L_x_2699) ;  /* 0x000000000f087348 */ /* 0x000fea0003c00000 */
[----:B------:R0:W1:Y:S02]  /*21e70*/  SHFL.IDX P6, R14, R13, R12, R11 ;  /* 0x0000000c0d0e7389 */ /* 0x00006400000c000b */
[----:B01----:R-:W-:Y:S01]  /*21e80*/  ENDCOLLECTIVE ;  /* 0x000000000000791b */ /* 0x003fe20003800000 */
.L_x_2699:
        /* <DEDUP_REMOVED lines=17> */
.L_x_2700:
[----:B------:R-:W-:Y:S02]  /*21fa0*/  IMAD.MOV.U32 R13, RZ, RZ, R4 ;  /* 0x000000ffff0d7224 */ /* 0x000fe400078e0004 */
[----:B------:R-:W-:Y:S02]  /*21fb0*/  IMAD.MOV.U32 R12, RZ, RZ, 0x2 ;  /* 0x00000002ff0c7424 */ /* 0x000fe400078e00ff */
[----:B------:R-:W-:-:S07]  /*21fc0*/  IMAD.MOV.U32 R3, RZ, RZ, R14 ;  /* 0x000000ffff037224 */ /* 0x000fce00078e000e */
[----:B------:R-:W-:Y:S05]  /*21fd0*/  WARPSYNC.COLLECTIVE R15, `(.L_x_2701) ;  /* 0x000000000f087348 */ /* 0x000fea0003c00000 */
[----:B------:R0:W1:Y:S02]  /*21fe0*/  SHFL.IDX P6, R14, R13, R12, R11 ;  /* 0x0000000c0d0e7389 */ /* 0x00006400000c000b */
[----:B01----:R-:W-:Y:S01]  /*21ff0*/  ENDCOLLECTIVE ;  /* 0x000000000000791b */ /* 0x003fe20003800000 */
.L_x_2701:
[----:B------:R-:W-:-:S04]  /*22000*/  @!P3 LEA R3, P4, R10, R3, 0x1 ;  /* 0x000000030a03b211 */ /* 0x000fc800078808ff */
[----:B------:R-:W-:-:S04]  /*22010*/  @!P3 IADD3.X R2, RZ, R2, RZ, P4, !PT ;  /* 0x00000002ff02b210 */ /* 0x000fc800027fe4ff */
        /* <DEDUP_REMOVED lines=16> */
.L_x_2702:
[----:B------:R-:W-:Y:S02]  /*22120*/  IMAD.MOV.U32 R13, RZ, RZ, R4 ;  /* 0x000000ffff0d7224 */ /* 0x000fe400078e0004 */
[----:B------:R-:W-:Y:S02]  /*22130*/  IMAD.MOV.U32 R12, RZ, RZ, 0x3 ;  /* 0x00000003ff0c7424 */ /* 0x000fe400078e00ff */
[----:B------:R-:W-:-:S07]  /*22140*/  IMAD.MOV.U32 R3, RZ, RZ, R14 ;  /* 0x000000ffff037224 */ /* 0x000fce00078e000e */
[----:B------:R-:W-:Y:S05]  /*22150*/  WARPSYNC.COLLECTIVE R15, `(.L_x_2703) ;  /* 0x000000000f087348 */ /* 0x000fea0003c00000 */
[----:B------:R0:W1:Y:S02]  /*22160*/  SHFL.IDX P6, R14, R13, R12, R11 ;  /* 0x0000000c0d0e7389 */ /* 0x00006400000c000b */
[----:B01----:R-:W-:Y:S01]  /*22170*/  ENDCOLLECTIVE ;  /* 0x000000000000791b */ /* 0x003fe20003800000 */
.L_x_2703:
[----:B------:R-:W-:-:S05]  /*22180*/  @!P3 LEA R3, P4, R10, R3, 0x1 ;  /* 0x000000030a03b211 */ /* 0x000fca00078808ff */
[----:B------:R-:W-:-:S05]  /*22190*/  @!P3 IMAD.X R2, RZ, RZ, R2, P4 ;  /* 0x000000ffff02b224 */ /* 0x000fca00020e0602 */
[----:B------:R-:W-:Y:S01]  /*221a0*/  @!P3 LOP3.LUT R3, R3, R2, RZ, 0x3c, !PT ;  /* 0x000000020303b212 */ /* 0x000fe200078e3cff */
[----:B------:R-:W-:-:S03]  /*221b0*/  IMAD.MOV.U32 R13, RZ, RZ, R5 ;  /* 0x000000ffff0d7224 */ /* 0x000fc600078e0005 */
[----:B------:R-:W-:-:S04]  /*221c0*/  @!P3 LOP3.LUT R2, R3, R2, RZ, 0x3c, !PT ;  /* 0x000000020302b212 */ /* 0x000fc800078e3cff */
[----:B------:R-:W-:Y:S02]  /*221d0*/  @!P3 LOP3.LUT R3, R3, R2, RZ, 0x3c, !PT ;  /* 0x000000020303b212 */ /* 0x000fe400078e3cff */
[----:B------:R-:W-:-:S07]  /*221e0*/  MOV R4, R14 ;  /* 0x0000000e00047202 */ /* 0x000fce0000000f00 */
[----:B------:R-:W-:Y:S05]  /*221f0*/  WARPSYNC.COLLECTIVE R15, `(.L_x_2704) ;  /* 0x000000000f087348 */ /* 0x000fea0003c00000 */
[----:B------:R0:W1:Y:S02]  /*22200*/  SHFL.IDX P6, R14, R13, R12, R11 ;  /* 0x0000000c0d0e7389 */ /* 0x00006400000c000b */
[----:B01----:R-:W-:Y:S01]  /*22210*/  ENDCOLLECTIVE ;  /* 0x000000000000791b */ /* 0x003fe20003800000 */
.L_x_2704:
        /* <DEDUP_REMOVED lines=13> */
.L_x_2705:
        /* <DEDUP_REMOVED lines=10> */
[----:B0-----:R-:W-:-:S04]  /*22390*/  IADD3 R2, R25, 0x80, RZ ;  /* 0x0000008019027810 */ /* 0x001fc80007ffe0ff */
[----:B------:R-:W-:Y:S01]  /*223a0*/  ISETP.GE.AND P3, PT, R2, R0, PT ;  /* 0x000000000200720c */ /* 0x000fe20003f66270 */
[----:B------:R-:W-:-:S12]  /*223b0*/  IMAD.MOV.U32 R2, RZ, RZ, R14 ;  /* 0x000000ffff027224 */ /* 0x000fd800078e000e */
[----:B------:R-:W-:Y:S05]  /*223c0*/  WARPSYNC.COLLECTIVE R15, `(.L_x_2706) ;  /* 0x000000000f087348 */ /* 0x000fea0003c00000 */
[----:B------:R0:W1:Y:S02]  /*223d0*/  SHFL.IDX P6, R14, R13, R12, R11 ;  /* 0x0000000c0d0e7389 */ /* 0x00006400000c000b */
[----:B01----:R-:W-:Y:S01]  /*223e0*/  ENDCOLLECTIVE ;  /* 0x000000000000791b */ /* 0x003fe20003800000 */
.L_x_2706:
[----:B------:R-:W-:Y:S02]  /*223f0*/  IMAD.MOV.U32 R13, RZ, RZ, R6 ;  /* 0x000000ffff0d7224 */ /* 0x000fe400078e0006 */
[----:B------:R-:W-:Y:S01]  /*22400*/  IMAD.MOV.U32 R12, RZ, RZ, 0x1 ;  /* 0x00000001ff0c7424 */ /* 0x000fe200078e00ff */
[----:B------:R-:W-:-:S07]  /*22410*/  MOV R3, R14 ;  /* 0x0000000e00037202 */ /* 0x000fce0000000f00 */
[----:B------:R-:W-:Y:S05]  /*22420*/  WARPSYNC.COLLECTIVE R15, `(.L_x_2707) ;  /* 0x000000000f087348 */ /* 0x000fea0003c00000 */
[----:B------:R0:W1:Y:S02]  /*22430*/  SHFL.IDX P6, R14, R13, R12, R11 ;  /* 0x0000000c0d0e7389 */ /* 0x00006400000c000b */
[----:B01----:R-:W-:Y:S01]  /*22440*/  ENDCOLLECTIVE ;  /* 0x000000000000791b */ /* 0x003fe20003800000 */
.L_x_2707:
[----:B------:R-:W-:-:S05]  /*22450*/  @!P3 LEA R3, P4, R10, R3, 0x1 ;  /* 0x000000030a03b211 */ /* 0x000fca00078808ff */
[----:B------:R-:W-:-:S05]  /*22460*/  @!P3 IMAD.X R2, RZ, RZ, R2, P4 ;  /* 0x000000ffff02b224 */ /* 0x000fca00020e0602 */
[-C--:B------:R-:W-:Y:S02]  /*22470*/  @!P3 LOP3.LUT R3, R3, R2.reuse, RZ, 0x3c, !PT ;  /* 0x000000020303b212 */ /* 0x080fe400078e3cff */
[----:B------:R-:W-:Y:S02]  /*22480*/  MOV R13, R7 ;  /* 0x00000007000d7202 */ /* 0x000fe40000000f00 */
[----:B------:R-:W-:-:S04]  /*22490*/  @!P3 LOP3.LUT R2, R3, R2, RZ, 0x3c, !PT ;  /* 0x000000020302b212 */ /* 0x000fc800078e3cff */
[----:B------:R-:W-:Y:S01]  /*224a0*/  @!P3 LOP3.LUT R3, R3, R2, RZ, 0x3c, !PT ;  /* 0x000000020303b212 */ /* 0x000fe200078e3cff */
[----:B------:R-:W-:-:S04]  /*224b0*/  IMAD.MOV.U32 R6, RZ, RZ, R14 ;  /* 0x000000ffff067224 */ /* 0x000fc800078e000e */
[----:B------:R-:W-:Y:S01]  /*224c0*/  @!PT LDS RZ, [RZ] ;  /* 0x00000000fffff984 */ /* 0x000fe20000000800 */
[----:B------:R-:W-:Y:S01]  /*224d0*/  @!PT LDS RZ, [RZ] ;  /* 0x00000000fffff984 */ /* 0x000fe20000000800 */
[----:B------:R-:W-:Y:S01]  /*224e0*/  @!PT LDS RZ, [RZ] ;  /* 0x00000000fffff984 */ /* 0x000fe20000000800 */
[----:B------:R0:W-:Y:S03]  /*224f0*/  @!P3 LDGSTS.E.BYPASS.LTC128B.128 [R8+0xe400], desc[UR38][R2.64], !P0 ;  /* 0x0e4000000208bfae */ /* 0x0001e6000c101d66 */
[----:B0-----:R-:W-:Y:S05]  /*22500*/  WARPSYNC.COLLECTIVE R15, `(.L_x_2708) ;  /* 0x000000000f087348 */ /* 0x001fea0003c00000 */
[----:B------:R1:W2:Y:S02]  /*22510*/  SHFL.IDX P6, R14, R13, R12, R11 ;  /* 0x0000000c0d0e7389 */ /* 0x0002a400000c000b */
[----:B012---:R-:W-:Y:S01]  /*22520*/  ENDCOLLECTIVE ;  /* 0x000000000000791b */ /* 0x007fe20003800000 */
.L_x_2708:
[----:B------:R-:W-:Y:S01]  /*22530*/  @!PT LDS RZ, [RZ] ;  /* 0x00000000fffff984 */ /* 0x000fe20000000800 */
[----:B------:R-:W-:Y:S01]  /*22540*/  @!PT LDS RZ, [RZ] ;  /* 0x00000000fffff984 */ /* 0x000fe20000000800 */
[----:B------:R-:W-:Y:S01]  /*22550*/  @!PT LDS RZ, [RZ] ;  /* 0x00000000fffff984 */ /* 0x000fe20000000800 */
[----:B------:R-:W-:Y:S04]  /*22560*/  @!P3 LDGSTS.E.BYPASS.LTC128B.128 [R8+0x11400], desc[UR38][R2.64+0x40], !P1 ;  /* 0x114000400208bfae */ /* 0x000fe8000c901d66 */
[----:B------:R0:W-:Y:S02]  /*22570*/  @!P3 LDGSTS.E.BYPASS.LTC128B.128 [R8+0x14400], desc[UR38][R2.64+0x80], !P2 ;  /* 0x144000800208bfae */ /* 0x0001e4000d101d66 */
[----:B0-----:R-:W-:Y:S01]  /*22580*/  IMAD.MOV.U32 R2, RZ, RZ, R14 ;  /* 0x000000ffff027224 */ /* 0x001fe200078e000e */
[----:B------:R-:W-:Y:S06]  /*22590*/  BRA `(.L_x_2709) ;  /* 0xffffffb000187947 */ /* 0x000fec000383ffff */
.L_x_2570:
[----:B-1----:R1:W2:Y:S02]  /*225a0*/  SYNCS.PHASECHK.TRANS64.TRYWAIT P0, [R16+URZ+0x2d820], R0 ;  /* 0x02d82000100075a7 */ /* 0x0022a4000800017f */
[----:B--2---:R-:W-:Y:S05]  /*225b0*/  @!P0 NANOSLEEP.SYNCS 0x989680 ;  /* 0x009896800000895d */ /* 0x004fea0003900000 */
[----:B------:R-:W2:Y:S02]  /*225c0*/  @!P0 SYNCS.PHASECHK.TRANS64 P0, [R16+URZ+0x2d820], R0 ;  /* 0x02d82000100085a7 */ /* 0x000ea4000800007f */
[----:B--2---:R-:W-:Y:S05]  /*225d0*/  @!P0 BRA `(.L_x_2570) ;  /* 0xfffffffc00f08947 */ /* 0x004fea000383ffff */
[----:B------:R-:W-:Y:S05]  /*225e0*/  BRA `(.L_x_2710) ;  /* 0xffffffb0007c7947 */ /* 0x000fea000383ffff */
.L_x_2575:
[----:B0-----:R0:W1:Y:S02]  /*225f0*/  SYNCS.PHASECHK.TRANS64.TRYWAIT P0, [R5+URZ+0x2d840], R0 ;  /* 0x02d84000050075a7 */ /* 0x001064000800017f */
[----:B-1----:R-:W-:Y:S05]  /*22600*/  @!P0 NANOSLEEP.SYNCS 0x989680 ;  /* 0x009896800000895d */ /* 0x002fea0003900000 */
[----:B------:R-:W1:Y:S02]  /*22610*/  @!P0 SYNCS.PHASECHK.TRANS64 P0, [R5+URZ+0x2d840], R0 ;  /* 0x02d84000050085a7 */ /* 0x000e64000800007f */
[----:B-1----:R-:W-:Y:S05]  /*22620*/  @!P0 BRA `(.L_x_2575) ;  /* 0xfffffffc00f08947 */ /* 0x002fea000383ffff */
[----:B------:R-:W-:Y:S05]  /*22630*/  BRA `(.L_x_2711) ;  /* 0xffffffb400707947 */ /* 0x000fea000383ffff */
.L_x_2576:
        /* <DEDUP_REMOVED lines=8> */
.L_x_2713:
[----:B------:R-:W-:Y:S05]  /*226c0*/  BSYNC B1 ;  /* 0x0000000000017941 */ /* 0x000fea0003800000 */
.L_x_2712:
[----:B------:R-:W0:Y:S01]  /*226d0*/  S2R R21, SR_TID.X ;  /* 0x0000000000157919 */ /* 0x000e220000002100 */
[----:B------:R-:W-:Y:S01]  /*226e0*/  IMAD.MOV.U32 R13, RZ, RZ, R6 ;  /* 0x000000ffff0d7224 */ /* 0x000fe200078e0006 */
[----:B------:R-:W-:Y:S01]  /*226f0*/  LOP3.LUT R22, R22, 0xffffffdf, RZ, 0xc0, !PT ;  /* 0xffffffdf16167812 */ /* 0x000fe200078ec0ff */
[----:B------:R-:W-:Y:S01]  /*22700*/  IMAD.MOV.U32 R12, RZ, RZ, RZ ;  /* 0x000000ffff0c7224 */ /* 0x000fe200078e00ff */
[----:B------:R-:W-:Y:S01]  /*22710*/  LEA R4, R4, R16, 0x1 ;  /* 0x0000001004047211 */ /* 0x000fe200078e08ff */
        /* <DEDUP_REMOVED lines=8> */
.L_x_2714:
[----:B------:R-:W-:Y:S02]  /*227a0*/  IMAD.MOV.U32 R13, RZ, RZ, R8 ;  /* 0x000000ffff0d7224 */ /* 0x000fe400078e0008 */
[----:B------:R-:W-:Y:S01]  /*227b0*/  IMAD.MOV.U32 R12, RZ, RZ, 0x1 ;  /* 0x00000001ff0c7424 */ /* 0x000fe200078e00ff */
[----:B------:R-:W-:Y:S01]  /*227c0*/  SHF.L.U32 R21, R21, 0x3, RZ ;  /* 0x0000000315157819 */ /* 0x000fe200000006ff */
[----:B------:R-:W-:-:S03]  /*227d0*/  IMAD.MOV.U32 R2, RZ, RZ, R14 ;  /* 0x000000ffff027224 */ /* 0x000fc600078e000e */
[----:B------:R-:W-:-:S07]  /*227e0*/  LOP3.LUT R21, R21, 0x18, RZ, 0xc0, !PT ;  /* 0x0000001815157812 */ /* 0x000fce00078ec0ff */
[----:B------:R-:W-:Y:S05]  /*227f0*/  WARPSYNC.COLLECTIVE R15, `(.L_x_2715) ;  /* 0x000000000f087348 */ /* 0x000fea0003c00000 */
[----:B------:R0:W1:Y:S02]  /*22800*/  SHFL.IDX P6, R14, R13, R12, R11 ;  /* 0x0000000c0d0e7389 */ /* 0x00006400000c000b */
[----:B01----:R-:W-:Y:S01]  /*22810*/  ENDCOLLECTIVE ;  /* 0x000000000000791b */ /* 0x003fe20003800000 */
.L_x_2715:
        /* <DEDUP_REMOVED lines=14> */
.L_x_2716:
[----:B------:R-:W-:Y:S02]  /*22900*/  IMAD.MOV.U32 R13, RZ, RZ, R8 ;  /* 0x000000ffff0d7224 */ /* 0x000fe400078e0008 */
[----:B------:R-:W-:Y:S01]  /*22910*/  IMAD.MOV.U32 R12, RZ, RZ, 0x2 ;  /* 0x00000002ff0c7424 */ /* 0x000fe200078e00ff */
[----:B------:R-:W-:-:S07]  /*22920*/  MOV R2, R14 ;  /* 0x0000000e00027202 */ /* 0x000fce0000000f00 */
[----:B------:R-:W-:Y:S05]  /*22930*/  WARPSYNC.COLLECTIVE R15, `(.L_x_2717) ;  /* 0x000000000f087348 */ /* 0x000fea0003c00000 */
[----:B------:R0:W1:Y:S02]  /*22940*/  SHFL.IDX P6, R14, R13, R12, R11 ;  /* 0x0000000c0d0e7389 */ /* 0x00006400000c000b */
[----:B01----:R-:W-:Y:S01]  /*22950*/  ENDCOLLECTIVE ;  /* 0x000000000000791b */ /* 0x003fe20003800000 */
.L_x_2717:
[----:B------:R-:W-:-:S05]  /*22960*/  IADD3 R2, P0, R2, R0, RZ ;  /* 0x0000000002027210 */ /* 0x000fca0007f1e0ff */
[----:B------:R-:W-:-:S05]  /*22970*/  IMAD.X R3, RZ, RZ, R3, P0 ;  /* 0x000000ffff037224 */ /* 0x000fca00000e0603 */
        /* <DEDUP_REMOVED lines=11> */
.L_x_2718:
[----:B------:R-:W-:Y:S02]  /*22a30*/  IMAD.MOV.U32 R13, RZ, RZ, R8 ;  /* 0x000000ffff0d7224 */ /* 0x000fe400078e0008 */
[----:B------:R-:W-:Y:S02]  /*22a40*/  IMAD.MOV.U32 R12, RZ, RZ, 0x3 ;  /* 0x00000003ff0c7424 */ /* 0x000fe400078e00ff */
[----:B------:R-:W-:-:S07]  /*22a50*/  IMAD.MOV.U32 R2, RZ, RZ, R14 ;  /* 0x000000ffff027224 */ /* 0x000fce00078e000e */
[----:B------:R-:W-:Y:S05]  /*22a60*/  WARPSYNC.COLLECTIVE R15, `(.L_x_2719) ;  /* 0x000000000f087348 */ /* 0x000fea0003c00000 */
[----:B------:R0:W1:Y:S02]  /*22a70*/  SHFL.IDX P6, R14, R13, R12, R11 ;  /* 0x0000000c0d0e7389 */ /* 0x00006400000c000b */
[----:B01----:R-:W-:Y:S01]  /*22a80*/  ENDCOLLECTIVE ;  /* 0x000000000000791b */ /* 0x003fe20003800000 */
.L_x_2719:
        /* <DEDUP_REMOVED lines=10> */
[----:B------:R-:W-:-:S07]  /*22b30*/  MOV R21, R14 ;  /* 0x0000000e00157202 */ /* 0x000fce0000000f00 */
[----:B0-----:R-:W-:Y:S05]  /*22b40*/  WARPSYNC.COLLECTIVE R15, `(.L_x_2720) ;  /* 0x000000000f087348 */ /* 0x001fea0003c00000 */
[----:B------:R1:W2:Y:S02]  /*22b50*/  SHFL.IDX P6, R14, R13, R12, R11 ;  /* 0x0000000c0d0e7389 */ /* 0x0002a400000c000b */
[----:B012---:R-:W-:Y:S01]  /*22b60*/  ENDCOLLECTIVE ;  /* 0x000000000000791b */ /* 0x007fe20003800000 */
.L_x_2720:
[----:B------:R-:W-:Y:S01]  /*22b70*/  IMAD.MOV.U32 R2, RZ, RZ, R14 ;  /* 0x000000ffff027224 */ /* 0x000fe200078e000e */
[----:B------:R-:W-:Y:S06]  /*22b80*/  BRA `(.L_x_2721) ;  /* 0xffffffb000f07947 */ /* 0x000fec000383ffff */
.L_x_2581:
[----:B-1----:R1:W2:Y:S02]  /*22b90*/  SYNCS.PHASECHK.TRANS64.TRYWAIT P0, [R5+URZ+0x2d860], R2 ;  /* 0x02d86002050075a7 */ /* 0x0022a4000800017f */
[----:B--2---:R-:W-:Y:S05]  /*22ba0*/  @!P0 NANOSLEEP.SYNCS 0x989680 ;  /* 0x009896800000895d */ /* 0x004fea0003900000 */
[----:B------:R-:W2:Y:S02]  /*22bb0*/  @!P0 SYNCS.PHASECHK.TRANS64 P0, [R5+URZ+0x2d860], R2 ;  /* 0x02d86002050085a7 */ /* 0x000ea4000800007f */
[----:B--2---:R-:W-:Y:S05]  /*22bc0*/  @!P0 BRA `(.L_x_2581) ;  /* 0xfffffffc00f08947 */ /* 0x004fea000383ffff */
[----:B------:R-:W-:Y:S05]  /*22bd0*/  BRA `(.L_x_2722) ;  /* 0xffffffb400547947 */ /* 0x000fea000383ffff */
.L_x_2582:
        /* <DEDUP_REMOVED lines=8> */
.L_x_2724:
[----:B------:R-:W-:Y:S05]  /*22c60*/  BSYNC B1 ;  /* 0x0000000000017941 */ /* 0x000fea0003800000 */
.L_x_2723:
        /* <DEDUP_REMOVED lines=9> */
.L_x_2725:
[----:B------:R-:W-:Y:S01]  /*22d00*/  MOV R13, R19 ;  /* 0x00000013000d7202 */ /* 0x000fe20000000f00 */
[----:B------:R-:W-:Y:S02]  /*22d10*/  IMAD.MOV.U32 R12, RZ, RZ, 0x1 ;  /* 0x00000001ff0c7424 */ /* 0x000fe400078e00ff */
[----:B------:R-:W-:-:S07]  /*22d20*/  IMAD.MOV.U32 R2, RZ, RZ, R14 ;  /* 0x000000ffff027224 */ /* 0x000fce00078e000e */
[----:B------:R-:W-:Y:S05]  /*22d30*/  WARPSYNC.COLLECTIVE R15, `(.L_x_2726) ;  /* 0x000000000f087348 */ /* 0x000fea0003c00000 */
[----:B------:R0:W1:Y:S02]  /*22d40*/  SHFL.IDX P6, R14, R13, R12, R11 ;  /* 0x0000000c0d0e7389 */ /* 0x00006400000c000b */
[----:B01----:R-:W-:Y:S01]  /*22d50*/  ENDCOLLECTIVE ;  /* 0x000000000000791b */ /* 0x003fe20003800000 */
.L_x_2726:
        /* <DEDUP_REMOVED lines=16> */
.L_x_2727:
[----:B------:R-:W-:Y:S02]  /*22e60*/  IMAD.MOV.U32 R13, RZ, RZ, R19 ;  /* 0x000000ffff0d7224 */ /* 0x000fe400078e0013 */
[----:B------:R-:W-:Y:S02]  /*22e70*/  IMAD.MOV.U32 R12, RZ, RZ, 0x2 ;  /* 0x00000002ff0c7424 */ /* 0x000fe400078e00ff */
[----:B------:R-:W-:-:S07]  /*22e80*/  IMAD.MOV.U32 R2, RZ, RZ, R14 ;  /* 0x000000ffff027224 */ /* 0x000fce00078e000e */
[----:B------:R-:W-:Y:S05]  /*22e90*/  WARPSYNC.COLLECTIVE R15, `(.L_x_2728) ;  /* 0x000000000f087348 */ /* 0x000fea0003c00000 */
[----:B------:R0:W1:Y:S02]  /*22ea0*/  SHFL.IDX P6, R14, R13, R12, R11 ;  /* 0x0000000c0d0e7389 */ /* 0x00006400000c000b */
[----:B01----:R-:W-:Y:S01]  /*22eb0*/  ENDCOLLECTIVE ;  /* 0x000000000000791b */ /* 0x003fe20003800000 */
.L_x_2728:
        /* <DEDUP_REMOVED lines=16> */
.L_x_2729:
[----:B------:R-:W-:Y:S02]  /*22fc0*/  IMAD.MOV.U32 R13, RZ, RZ, R19 ;  /* 0x000000ffff0d7224 */ /* 0x000fe400078e0013 */
[----:B------:R-:W-:Y:S01]  /*22fd0*/  IMAD.MOV.U32 R12, RZ, RZ, 0x3 ;  /* 0x00000003ff0c7424 */ /* 0x000fe200078e00ff */
[----:B------:R-:W-:-:S07]  /*22fe0*/  MOV R2, R14 ;  /* 0x0000000e00027202 */ /* 0x000fce0000000f00 */
[----:B------:R-:W-:Y:S05]  /*22ff0*/  WARPSYNC.COLLECTIVE R15, `(.L_x_2730) ;  /* 0x000000000f087348 */ /* 0x000fea0003c00000 */
[----:B------:R0:W1:Y:S02]  /*23000*/  SHFL.IDX P6, R14, R13, R12, R11 ;  /* 0x0000000c0d0e7389 */ /* 0x00006400000c000b */
[----:B01----:R-:W-:Y:S01]  /*23010*/  ENDCOLLECTIVE ;  /* 0x000000000000791b */ /* 0x003fe20003800000 */
.L_x_2730:
        /* <DEDUP_REMOVED lines=13> */
.L_x_2731:
        /* <DEDUP_REMOVED lines=8> */
.L_x_2590:
[----:B-1----:R1:W2:Y:S02]  /*23170*/  SYNCS.PHASECHK.TRANS64.TRYWAIT P0, [R0+URZ+0x2d860], R3 ;  /* 0x02d86003000075a7 */ /* 0x0022a4000800017f */
[----:B--2---:R-:W-:Y:S05]  /*23180*/  @!P0 NANOSLEEP.SYNCS 0x989680 ;  /* 0x009896800000895d */ /* 0x004fea0003900000 */
[----:B------:R-:W2:Y:S02]  /*23190*/  @!P0 SYNCS.PHASECHK.TRANS64 P0, [R0+URZ+0x2d860], R3 ;  /* 0x02d86003000085a7 */ /* 0x000ea4000800007f */
[----:B--2---:R-:W-:Y:S05]  /*231a0*/  @!P0 BRA `(.L_x_2590) ;  /* 0xfffffffc00f08947 */ /* 0x004fea000383ffff */
[----:B------:R-:W-:Y:S05]  /*231b0*/  BRA `(.L_x_2733) ;  /* 0xffffffb400d47947 */ /* 0x000fea000383ffff */
.L_x_2591:
        /* <DEDUP_REMOVED lines=8> */
.L_x_2735:
[----:B------:R-:W-:Y:S05]  /*23240*/  BSYNC B0 ;  /* 0x0000000000007941 */ /* 0x000fea0003800000 */
.L_x_2734:
        /* <DEDUP_REMOVED lines=10> */
.L_x_2736:
[----:B------:R-:W-:Y:S01]  /*232f0*/  ULDC UR4, c[0x0][0x2f4] ;  /* 0x0000bd0000047ab9 */ /* 0x000fe20000000800 */
[----:B------:R-:W-:Y:S01]  /*23300*/  MOV R13, R19 ;  /* 0x00000013000d7202 */ /* 0x000fe20000000f00 */
        /* <DEDUP_REMOVED lines=15> */
.L_x_2737:
        /* <DEDUP_REMOVED lines=14> */
.L_x_2738:
[----:B------:R-:W-:Y:S01]  /*234e0*/  MOV R13, R19 ;  /* 0x00000013000d7202 */ /* 0x000fe20000000f00 */
[----:B------:R-:W-:Y:S01]  /*234f0*/  IMAD.MOV.U32 R12, RZ, RZ, 0x2 ;  /* 0x00000002ff0c7424 */ /* 0x000fe200078e00ff */
[----:B------:R-:W-:-:S13]  /*23500*/  IADD3 R2, P4, R14, R5, RZ ;  /* 0x000000050e027210 */ /* 0x000fda0007f9e0ff */
[----:B------:R-:W-:Y:S05]  /*23510*/  WARPSYNC.COLLECTIVE R15, `(.L_x_2739) ;  /* 0x000000000f087348 */ /* 0x000fea0003c00000 */
[----:B------:R0:W1:Y:S02]  /*23520*/  SHFL.IDX P6, R14, R13, R12, R11 ;  /* 0x0000000c0d0e7389 */ /* 0x00006400000c000b */
[----:B01----:R-:W-:Y:S01]  /*23530*/  ENDCOLLECTIVE ;  /* 0x000000000000791b */ /* 0x003fe20003800000 */
.L_x_2739:
        /* <DEDUP_REMOVED lines=15> */
.L_x_2740:
[----:B------:R-:W-:Y:S01]  /*23630*/  MOV R13, R19 ;  /* 0x00000013000d7202 */ /* 0x000fe20000000f00 */
[----:B------:R-:W-:Y:S01]  /*23640*/  IMAD.MOV.U32 R12, RZ, RZ, 0x3 ;  /* 0x00000003ff0c7424 */ /* 0x000fe200078e00ff */
[----:B------:R-:W-:-:S13]  /*23650*/  IADD3 R2, P4, R14, R5, RZ ;  /* 0x000000050e027210 */ /* 0x000fda0007f9e0ff */
[----:B------:R-:W-:Y:S05]  /*23660*/  WARPSYNC.COLLECTIVE R15, `(.L_x_2741) ;  /* 0x000000000f087348 */ /* 0x000fea0003c00000 */
[----:B------:R0:W1:Y:S02]  /*23670*/  SHFL.IDX P6, R14, R13, R12, R11 ;  /* 0x0000000c0d0e7389 */ /* 0x00006400000c000b */
[----:B01----:R-:W-:Y:S01]  /*23680*/  ENDCOLLECTIVE ;  /* 0x000000000000791b */ /* 0x003fe20003800000 */
.L_x_2741:
        /* <DEDUP_REMOVED lines=14> */
.L_x_2742:
[----:B------:R-:W-:Y:S05]  /*23770*/  BRA `(.L_x_2743) ;  /* 0xffffffb400347947 */ /* 0x000fea000383ffff */
.L_x_2596:
[----:B------:R-:W-:Y:S01]  /*23780*/  BSSY B0, `(.L_x_2744) ;  /* 0x0000008000007945 */ /* 0x000fe20003800000 */
[----:B------:R-:W-:Y:S01]  /*23790*/  IMAD.MOV.U32 R13, RZ, RZ, R24 ;  /* 0x000000ffff0d7224 */ /* 0x000fe200078e0018 */
[----:B------:R-:W-:Y:S01]  /*237a0*/  MOV R12, RZ ;  /* 0x000000ff000c7202 */ /* 0x000fe20000000f00 */
[----:B------:R-:W-:Y:S02]  /*237b0*/  IMAD.MOV.U32 R11, RZ, RZ, 0x1f ;  /* 0x0000001fff0b7424 */ /* 0x000fe400078e00ff */
[----:B------:R-:W-:-:S07]  /*237c0*/  IMAD.MOV.U32 R15, RZ, RZ, -0x1 ;  /* 0xffffffffff0f7424 */ /* 0x000fce00078e00ff */
[----:B0-2--5:R-:W-:Y:S05]  /*237d0*/  WARPSYNC.COLLECTIVE R15, `(.L_x_2745) ;  /* 0x000000000f087348 */ /* 0x025fea0003c00000 */
[----:B------:R1:W3:Y:S02]  /*237e0*/  SHFL.IDX P6, R14, R13, R12, R11 ;  /* 0x0000000c0d0e7389 */ /* 0x0002e400000c000b */
[----:B0123-5:R-:W-:Y:S01]  /*237f0*/  ENDCOLLECTIVE ;  /* 0x000000000000791b */ /* 0x02ffe20003800000 */
.L_x_2745:
[----:B------:R-:W-:Y:S05]  /*23800*/  BSYNC B0 ;  /* 0x0000000000007941 */ /* 0x000fea0003800000 */
.L_x_2744:
[----:B------:R-:W-:Y:S01]  /*23810*/  IMAD.MOV.U32 R13, RZ, RZ, R24 ;  /* 0x000000ffff0d7224 */ /* 0x000fe200078e0018 */
[----:B------:R-:W-:Y:S01]  /*23820*/  MOV R12, 0x1 ;  /* 0x00000001000c7802 */ /* 0x000fe20000000f00 */
[----:B------:R-:W-:Y:S02]  /*23830*/  IMAD.MOV.U32 R11, RZ, RZ, 0x1f ;  /* 0x0000001fff0b7424 */ /* 0x000fe400078e00ff */
[----:B------:R-:W-:Y:S02]  /*23840*/  IMAD.MOV.U32 R15, RZ, RZ, -0x1 ;  /* 0xffffffffff0f7424 */ /* 0x000fe400078e00ff */
[----:B------:R-:W-:Y:S02]  /*23850*/  IMAD.IADD R9, R27, 0x1, R8 ;  /* 0x000000011b097824 */ /* 0x000fe400078e0208 */
[----:B------:R-:W-:-:S07]  /*23860*/  IMAD.MOV.U32 R0, RZ, RZ, R14 ;  /* 0x000000ffff007224 */ /* 0x000fce00078e000e */
[----:B------:R-:W-:Y:S05]  /*23870*/  WARPSYNC.COLLECTIVE R15, `(.L_x_2746) ;  /* 0x000000000f087348 */ /* 0x000fea0003c00000 */
[----:B------:R0:W1:Y:S02]  /*23880*/  SHFL.IDX P6, R14, R13, R12, R11 ;  /* 0x0000000c0d0e7389 */ /* 0x00006400000c000b */
[----:B01----:R-:W-:Y:S01]  /*23890*/  ENDCOLLECTIVE ;  /* 0x000000000000791b */ /* 0x003fe20003800000 */
.L_x_2746:
        /* <DEDUP_REMOVED lines=23> */
.L_x_2747:
[----:B------:R-:W-:Y:S01]  /*23a10*/  IMAD.MOV.U32 R12, RZ, RZ, 0x2 ;  /* 0x00000002ff0c7424 */ /* 0x000fe200078e00ff */
[----:B------:R-:W-:-:S05]  /*23a20*/  SEL R4, R14, RZ, P1 ;  /* 0x000000ff0e047207 */ /* 0x000fca0000800000 */
[----:B------:R-:W-:-:S05]  /*23a30*/  IMAD.IADD R4, R13, 0x1, R4 ;  /* 0x000000010d047824 */ /* 0x000fca00078e0204 */
[----:B------:R-:W-:-:S07]  /*23a40*/  MOV R13, R4 ;  /* 0x00000004000d7202 */ /* 0x000fce0000000f00 */
[----:B------:R-:W-:Y:S05]  /*23a50*/  WARPSYNC.COLLECTIVE R15, `(.L_x_2748) ;  /* 0x000000000f087348 */ /* 0x000fea0003c00000 */
[----:B------:R0:W1:Y:S02]  /*23a60*/  SHFL.UP P6, R14, R13, R12, R11 ;  /* 0x0400000c0d0e7389 */ /* 0x00006400000c000b */
[----:B01----:R-:W-:Y:S01]  /*23a70*/  ENDCOLLECTIVE ;  /* 0x000000000000791b */ /* 0x003fe20003800000 */
.L_x_2748:
[----:B------:R-:W-:Y:S01]  /*23a80*/  IMAD.MOV.U32 R12, RZ, RZ, 0x4 ;  /* 0x00000004ff0c7424 */ /* 0x000fe200078e00ff */
[----:B------:R-:W-:-:S05]  /*23a90*/  SEL R3, R14, RZ, P2 ;  /* 0x000000ff0e037207 */ /* 0x000fca0001000000 */
[----:B------:R-:W-:-:S04]  /*23aa0*/  IMAD.IADD R2, R4, 0x1, R3 ;  /* 0x0000000104027824 */ /* 0x000fc800078e0203 */
[----:B------:R-:W-:-:S07]  /*23ab0*/  IMAD.MOV.U32 R13, RZ, RZ, R2 ;  /* 0x000000ffff0d7224 */ /* 0x000fce00078e0002 */
[----:B------:R-:W-:Y:S05]  /*23ac0*/  WARPSYNC.COLLECTIVE R15, `(.L_x_2749) ;  /* 0x000000000f087348 */ /* 0x000fea0003c00000 */
[----:B------:R0:W1:Y:S02]  /*23ad0*/  SHFL.UP P6, R14, R13, R12, R11 ;  /* 0x0400000c0d0e7389 */ /* 0x00006400000c000b */
[----:B01----:R-:W-:Y:S01]  /*23ae0*/  ENDCOLLECTIVE ;  /* 0x000000000000791b */ /* 0x003fe20003800000 */
.L_x_2749:
[----:B------:R-:W-:Y:S01]  /*23af0*/  IMAD.MOV.U32 R12, RZ, RZ, 0x8 ;  /* 0x00000008ff0c7424 */ /* 0x000fe200078e00ff */
[----:B------:R-:W-:-:S04]  /*23b00*/  SEL R3, R14, RZ, P3 ;  /* 0x000000ff0e037207 */ /* 0x000fc80001800000 */
[----:B------:R-:W-:-:S05]  /*23b10*/  IADD3 R3, R2, R3, RZ ;  /* 0x0000000302037210 */ /* 0x000fca0007ffe0ff */
[----:B------:R-:W-:-:S07]  /*23b20*/  IMAD.MOV.U32 R13, RZ, RZ, R3 ;  /* 0x000000ffff0d7224 */ /* 0x000fce00078e0003 */
[----:B------:R-:W-:Y:S05]  /*23b30*/  WARPSYNC.COLLECTIVE R15, `(.L_x_2750) ;  /* 0x000000000f087348 */ /* 0x000fea0003c00000 */
[----:B------:R0:W1:Y:S02]  /*23b40*/  SHFL.UP P6, R14, R13, R12, R11 ;  /* 0x0400000c0d0e7389 */ /* 0x00006400000c000b */
[----:B01----:R-:W-:Y:S01]  /*23b50*/  ENDCOLLECTIVE ;  /* 0x000000000000791b */ /* 0x003fe20003800000 */
.L_x_2750:
[----:B------:R-:W-:Y:S02]  /*23b60*/  MOV R12, 0x10 ;  /* 0x00000010000c7802 */ /* 0x000fe40000000f00 */
[----:B------:R-:W-:-:S05]  /*23b70*/  SEL R4, R14, RZ, P4 ;  /* 0x000000ff0e047207 */ /* 0x000fca0002000000 */
[----:B------:R-:W-:-:S04]  /*23b80*/  IMAD.IADD R4, R3, 0x1, R4 ;  /* 0x0000000103047824 */ /* 0x000fc800078e0204 */
[----:B------:R-:W-:-:S07]  /*23b90*/  IMAD.MOV.U32 R13, RZ, RZ, R4 ;  /* 0x000000ffff0d7224 */ /* 0x000fce00078e0004 */
[----:B------:R-:W-:Y:S05]  /*23ba0*/  WARPSYNC.COLLECTIVE R15, `(.L_x_2751) ;  /* 0x000000000f087348 */ /* 0x000fea0003c00000 */
[----:B------:R0:W1:Y:S02]  /*23bb0*/  SHFL.UP P6, R14, R13, R12, R11 ;  /* 0x0400000c0d0e7389 */ /* 0x00006400000c000b */
[----:B01----:R-:W-:Y:S01]  /*23bc0*/  ENDCOLLECTIVE ;  /* 0x000000000000791b */ /* 0x003fe20003800000 */
.L_x_2751:
        /* <DEDUP_REMOVED lines=8> */
.L_x_2752:
[----:B------:R-:W-:Y:S05]  /*23c50*/  BRA `(.L_x_2753) ;  /* 0xffffffb400587947 */ /* 0x000fea000383ffff */
.L_x_2599:
[----:B------:R-:W-:Y:S01]  /*23c60*/  BSSY B0, `(.L_x_2754) ;  /* 0x0000007000007945 */ /* 0x000fe20003800000 */
[----:B------:R-:W-:Y:S01]  /*23c70*/  MOV R12, 0x1 ;  /* 0x00000001000c7802 */ /* 0x000fe20000000f00 */
[----:B------:R-:W-:Y:S02]  /*23c80*/  IMAD.MOV.U32 R11, RZ, RZ, RZ ;  /* 0x000000ffff0b7224 */ /* 0x000fe400078e00ff */
[----:B------:R-:W-:-:S07]  /*23c90*/  IMAD.MOV.U32 R15, RZ, RZ, -0x1 ;  /* 0xffffffffff0f7424 */ /* 0x000fce00078e00ff */
[----:B-----5:R-:W-:Y:S05]  /*23ca0*/  WARPSYNC.COLLECTIVE R15, `(.L_x_2755) ;  /* 0x000000000f087348 */ /* 0x020fea0003c00000 */
[----:B------:R0:W1:Y:S02]  /*23cb0*/  SHFL.UP P6, R14, R13, R12, R11 ;  /* 0x0400000c0d0e7389 */ /* 0x00006400000c000b */
[----:B01---5:R-:W-:Y:S01]  /*23cc0*/  ENDCOLLECTIVE ;  /* 0x000000000000791b */ /* 0x023fe20003800000 */
.L_x_2755:
[----:B------:R-:W-:Y:S05]  /*23cd0*/  BSYNC B0 ;  /* 0x0000000000007941 */ /* 0x000fea0003800000 */
.L_x_2754:
[----:B------:R-:W-:Y:S01]  /*23ce0*/  SEL R14, R14, RZ, P1 ;  /* 0x000000ff0e0e7207 */ /* 0x000fe20000800000 */
[----:B------:R-:W-:Y:S01]  /*23cf0*/  IMAD.MOV.U32 R12, RZ, RZ, 0x2 ;  /* 0x00000002ff0c7424 */ /* 0x000fe200078e00ff */
[----:B------:R-:W-:Y:S01]  /*23d00*/  MOV R11, RZ ;  /* 0x000000ff000b7202 */ /* 0x000fe20000000f00 */
[----:B------:R-:W-:Y:S02]  /*23d10*/  IMAD.MOV.U32 R15, RZ, RZ, -0x1 ;  /* 0xffffffffff0f7424 */ /* 0x000fe400078e00ff */
[----:B------:R-:W-:-:S07]  /*23d20*/  IMAD.IADD R13, R13, 0x1, R14 ;  /* 0x000000010d0d7824 */ /* 0x000fce00078e020e */
[----:B------:R-:W-:Y:S05]  /*23d30*/  WARPSYNC.COLLECTIVE R15, `(.L_x_2756) ;  /* 0x000000000f087348 */ /* 0x000fea0003c00000 */
[----:B------:R0:W1:Y:S02]  /*23d40*/  SHFL.UP P6, R14, R13, R12, R11 ;  /* 0x0400000c0d0e7389 */ /* 0x00006400000c000b */
[----:B01----:R-:W-:Y:S01]  /*23d50*/  ENDCOLLECTIVE ;  /* 0x000000000000791b */ /* 0x003fe20003800000 */
.L_x_2756:
[----:B------:R-:W-:Y:S01]  /*23d60*/  IMAD.MOV.U32 R12, RZ, RZ, 0x4 ;  /* 0x00000004ff0c7424 */ /* 0x000fe200078e00ff */
[----:B------:R-:W-:-:S05]  /*23d70*/  SEL R14, R14, RZ, P2 ;  /* 0x000000ff0e0e7207 */ /* 0x000fca0001000000 */
[----:B------:R-:W-:-:S04]  /*23d80*/  IMAD.IADD R3, R13, 0x1, R14 ;  /* 0x000000010d037824 */ /* 0x000fc800078e020e */
[----:B------:R-:W-:-:S07]  /*23d90*/  IMAD.MOV.U32 R13, RZ, RZ, R3 ;  /* 0x000000ffff0d7224 */ /* 0x000fce00078e0003 */
[----:B------:R-:W-:Y:S05]  /*23da0*/  WARPSYNC.COLLECTIVE R15, `(.L_x_2757) ;  /* 0x000000000f087348 */ /* 0x000fea0003c00000 */
[----:B------:R0:W1:Y:S02]  /*23db0*/  SHFL.UP P6, R14, R13, R12, R11 ;  /* 0x0400000c0d0e7389 */ /* 0x00006400000c000b */
[----:B01----:R-:W-:Y:S01]  /*23dc0*/  ENDCOLLECTIVE ;  /* 0x000000000000791b */ /* 0x003fe20003800000 */
.L_x_2757:
[----:B------:R-:W-:Y:S01]  /*23dd0*/  IMAD.MOV.U32 R12, RZ, RZ, 0x8 ;  /* 0x00000008ff0c7424 */ /* 0x000fe200078e00ff */
[----:B------:R-:W-:-:S04]  /*23de0*/  SEL R4, R14, RZ, P3 ;  /* 0x000000ff0e047207 */ /* 0x000fc80001800000 */
[----:B------:R-:W-:-:S05]  /*23df0*/  IADD3 R4, R3, R4, RZ ;  /* 0x0000000403047210 */ /* 0x000fca0007ffe0ff */
[----:B------:R-:W-:-:S07]  /*23e00*/  IMAD.MOV.U32 R13, RZ, RZ, R4 ;  /* 0x000000ffff0d7224 */ /* 0x000fce00078e0004 */
[----:B------:R-:W-:Y:S05]  /*23e10*/  WARPSYNC.COLLECTIVE R15, `(.L_x_2758) ;  /* 0x000000000f087348 */ /* 0x000fea0003c00000 */
[----:B------:R0:W1:Y:S02]  /*23e20*/  SHFL.UP P6, R14, R13, R12, R11 ;  /* 0x0400000c0d0e7389 */ /* 0x00006400000c000b */
[----:B01----:R-:W-:Y:S01]  /*23e30*/  ENDCOLLECTIVE ;  /* 0x000000000000791b */ /* 0x003fe20003800000 */
.L_x_2758:
[----:B------:R-:W-:Y:S02]  /*23e40*/  MOV R12, 0x10 ;  /* 0x00000010000c7802 */ /* 0x000fe40000000f00 */
[----:B------:R-:W-:-:S05]  /*23e50*/  SEL R7, R14, RZ, P4 ;  /* 0x000000ff0e077207 */ /* 0x000fca0002000000 */
[----:B------:R-:W-:-:S04]  /*23e60*/  IMAD.IADD R7, R4, 0x1, R7 ;  /* 0x0000000104077824 */ /* 0x000fc800078e0207 */
[----:B------:R-:W-:-:S07]  /*23e70*/  IMAD.MOV.U32 R13, RZ, RZ, R7 ;  /* 0x000000ffff0d7224 */ /* 0x000fce00078e0007 */
[----:B------:R-:W-:Y:S05]  /*23e80*/  WARPSYNC.COLLECTIVE R15, `(.L_x_2759) ;  /* 0x000000000f087348 */ /* 0x000fea0003c00000 */
[----:B------:R0:W1:Y:S02]  /*23e90*/  SHFL.UP P6, R14, R13, R12, R11 ;  /* 0x0400000c0d0e7389 */ /* 0x00006400000c000b */
[----:B01----:R-:W-:Y:S01]  /*23ea0*/  ENDCOLLECTIVE ;  /* 0x000000000000791b */ /* 0x003fe20003800000 */
.L_x_2759:
        /* <DEDUP_REMOVED lines=8> */
.L_x_2760:
[----:B------:R-:W-:Y:S05]  /*23f30*/  BRA `(.L_x_2761) ;  /* 0xffffffb400447947 */ /* 0x000fea000383ffff */
.L_x_2601:
[----:B------:R-:W-:Y:S01]  /*23f40*/  BSSY B0, `(.L_x_2762) ;  /* 0x0000006000007945 */ /* 0x000fe20003800000 */
[----:B------:R-:W-:Y:S02]  /*23f50*/  PLOP3.LUT P6, PT, P6, PT, PT, 0x8, 0x0 ;  /* 0x000000000000781c */ /* 0x000fe400037ce170 */
[----:B------:R-:W-:-:S11]  /*23f60*/  MOV R15, 0xffffffff ;  /* 0xffffffff000f7802 */ /* 0x000fd60000000f00 */
[----:B0----5:R-:W-:Y:S05]  /*23f70*/  WARPSYNC.COLLECTIVE R15, `(.L_x_2763) ;  /* 0x000000000f087348 */ /* 0x021fea0003c00000 */
[----:B------:R-:W-:Y:S01]  /*23f80*/  VOTE.ANY R14, PT, P6 ;  /* 0x00000000000e7806 */ /* 0x000fe200030e0100 */
[----:B0----5:R-:W-:Y:S06]  /*23f90*/  ENDCOLLECTIVE ;  /* 0x000000000000791b */ /* 0x021fec0003800000 */
.L_x_2763:
[----:B------:R-:W-:Y:S05]  /*23fa0*/  BSYNC B0 ;  /* 0x0000000000007941 */ /* 0x000fea0003800000 */
.L_x_2762:
[----:B------:R-:W-:Y:S01]  /*23fb0*/  IMAD.MOV.U32 R3, RZ, RZ, R14 ;  /* 0x000000ffff037224 */ /* 0x000fe200078e000e */
[----:B------:R-:W-:Y:S01]  /*23fc0*/  MOV R15, 0xffffffff ;  /* 0xffffffff000f7802 */ /* 0x000fe20000000f00 */
[----:B------:R-:W-:Y:S02]  /*23fd0*/  IMAD.MOV.U32 R13, RZ, RZ, R25 ;  /* 0x000000ffff0d7224 */ /* 0x000fe400078e0019 */
[----:B------:R-:W0:Y:S01]  /*23fe0*/  POPC R7, R3 ;  /* 0x0000000300077309 */ /* 0x000e220000000000 */
[----:B------:R-:W-:Y:S02]  /*23ff0*/  IMAD.MOV.U32 R11, RZ, RZ, 0x1f ;  /* 0x0000001fff0b7424 */ /* 0x000fe400078e00ff */
[----:B0-----:R-:W-:Y:S02]  /*24000*/  IMAD.MOV.U32 R12, RZ, RZ, R7 ;  /* 0x000000ffff0c7224 */ /* 0x001fe400078e0007 */
[----:B------:R-:W-:-:S07]  /*24010*/  IMAD.IADD R27, R7, 0x1, R27 ;  /* 0x00000001071b7824 */ /* 0x000fce00078e021b */
[----:B------:R-:W-:Y:S05]  /*24020*/  WARPSYNC.COLLECTIVE R15, `(.L_x_2764) ;  /* 0x000000000f087348 */ /* 0x000fea0003c00000 */
[----:B------:R0:W1:Y:S02]  /*24030*/  SHFL.IDX P6, R14, R13, R12, R11 ;  /* 0x0000000c0d0e7389 */ /* 0x00006400000c000b */
[----:B01----:R-:W-:Y:S01]  /*24040*/  ENDCOLLECTIVE ;  /* 0x000000000000791b */ /* 0x003fe20003800000 */
.L_x_2764:
[----:B------:R-:W-:Y:S02]  /*24050*/  IMAD.MOV.U32 R13, RZ, RZ, R5 ;  /* 0x000000ffff0d7224 */ /* 0x000fe400078e0005 */
[----:B------:R-:W-:-:S07]  /*24060*/  IMAD.MOV.U32 R25, RZ, RZ, R14 ;  /* 0x000000ffff197224 */ /* 0x000fce00078e000e */
[----:B------:R-:W-:Y:S05]  /*24070*/  WARPSYNC.COLLECTIVE R15, `(.L_x_2765) ;  /* 0x000000000f087348 */ /* 0x000fea0003c00000 */
[----:B------:R0:W1:Y:S02]  /*24080*/  SHFL.IDX P6, R14, R13, R12, R11 ;  /* 0x0000000c0d0e7389 */ /* 0x00006400000c000b */
[----:B01----:R-:W-:Y:S01]  /*24090*/  ENDCOLLECTIVE ;  /* 0x000000000000791b */ /* 0x003fe20003800000 */
.L_x_2765:
[----:B------:R-:W-:Y:S01]  /*240a0*/  IMAD.MOV.U32 R5, RZ, RZ, R14 ;  /* 0x000000ffff057224 */ /* 0x000fe200078e000e */
[----:B------:R-:W-:Y:S06]  /*240b0*/  BRA `(.L_x_2766) ;  /* 0xffffffb400247947 */ /* 0x000fec000383ffff */
.L_x_2603:
[----:B------:R-:W-:Y:S01]  /*240c0*/  BSSY B0, `(.L_x_2767) ;  /* 0x0000007000007945 */ /* 0x000fe20003800000 */
[----:B------:R-:W-:Y:S01]  /*240d0*/  MOV R13, R2 ;  /* 0x00000002000d7202 */ /* 0x000fe20000000f00 */
[----:B------:R-:W-:Y:S02]  /*240e0*/  IMAD.MOV.U32 R11, RZ, RZ, 0x1f ;  /* 0x0000001fff0b7424 */ /* 0x000fe400078e00ff */
[----:B------:R-:W-:-:S07]  /*240f0*/  IMAD.MOV.U32 R15, RZ, RZ, -0x1 ;  /* 0xffffffffff0f7424 */ /* 0x000fce00078e00ff */
[----:B0123-5:R-:W-:Y:S05]  /*24100*/  WARPSYNC.COLLECTIVE R15, `(.L_x_2768) ;  /* 0x000000000f087348 */ /* 0x02ffea0003c00000 */
[----:B------:R4:W0:Y:S02]  /*24110*/  SHFL.IDX P6, R14, R13, R12, R11 ;  /* 0x0000000c0d0e7389 */ /* 0x00082400000c000b */
[----:B012345:R-:W-:Y:S01]  /*24120*/  ENDCOLLECTIVE ;  /* 0x000000000000791b */ /* 0x03ffe20003800000 */
.L_x_2768:
[----:B------:R-:W-:Y:S05]  /*24130*/  BSYNC B0 ;  /* 0x0000000000007941 */ /* 0x000fea0003800000 */
.L_x_2767:
[----:B------:R-:W-:Y:S01]  /*24140*/  IMAD.MOV.U32 R24, RZ, RZ, R14 ;  /* 0x000000ffff187224 */ /* 0x000fe200078e000e */
[----:B------:R-:W-:Y:S06]  /*24150*/  BRA `(.L_x_2602) ;  /* 0xffffffb400147947 */ /* 0x000fec000383ffff */
.L_x_2609:
[----:B0-----:R0:W2:Y:S02]  /*24160*/  SYNCS.PHASECHK.TRANS64.TRYWAIT P0, [R5+URZ+0x2d820], R0 ;  /* 0x02d82000050075a7 */ /* 0x0010a4000800017f */
[----:B--2---:R-:W-:Y:S05]  /*24170*/  @!P0 NANOSLEEP.SYNCS 0x989680 ;  /* 0x009896800000895d */ /* 0x004fea0003900000 */
[----:B------:R-:W2:Y:S02]  /*24180*/  @!P0 SYNCS.PHASECHK.TRANS64 P0, [R5+URZ+0x2d820], R0 ;  /* 0x02d82000050085a7 */ /* 0x000ea4000800007f */
[----:B--2---:R-:W-:Y:S05]  /*24190*/  @!P0 BRA `(.L_x_2609) ;  /* 0xfffffffc00f08947 */ /* 0x004fea000383ffff */
[----:B------:R-:W-:Y:S05]  /*241a0*/  BRA `(.L_x_2769) ;  /* 0xffffffbc00707947 */ /* 0x000fea000383ffff */
.L_x_2610:
[----:B------:R-:W2:Y:S01]  /*241b0*/  S2R R2, SR_TID.X ;  /* 0x0000000000027919 */ /* 0x000ea20000002100 */
[----:B------:R-:W-:Y:S01]  /*241c0*/  BSSY B0, `(.L_x_2770) ;  /* 0x000000a000007945 */ /* 0x000fe20003800000 */
[----:B------:R-:W-:Y:S01]  /*241d0*/  MOV R12, RZ ;  /* 0x000000ff000c7202 */ /* 0x000fe20000000f00 */
[----:B------:R-:W-:Y:S02]  /*241e0*/  IMAD.MOV.U32 R11, RZ, RZ, 0x1f ;  /* 0x0000001fff0b7424 */ /* 0x000fe400078e00ff */
[----:B------:R-:W-:Y:S01]  /*241f0*/  IMAD.MOV.U32 R15, RZ, RZ, -0x1 ;  /* 0xffffffffff0f7424 */ /* 0x000fe200078e00ff */
[----:B--2---:R-:W-:-:S04]  /*24200*/  SHF.R.U32.HI R2, RZ, 0x5, R2 ;  /* 0x00000005ff027819 */ /* 0x004fc80000011602 */
[----:B------:R-:W-:-:S05]  /*24210*/  LOP3.LUT R2, R2, 0x3, RZ, 0xc0, !PT ;  /* 0x0000000302027812 */ /* 0x000fca00078ec0ff */
[----:B------:R-:W-:-:S07]  /*24220*/  IMAD.MOV.U32 R13, RZ, RZ, R2 ;  /* 0x000000ffff0d7224 */ /* 0x000fce00078e0002 */
[----:B01-345:R-:W-:Y:S05]  /*24230*/  WARPSYNC.COLLECTIVE R15, `(.L_x_2771) ;  /* 0x000000000f087348 */ /* 0x03bfea0003c00000 */
[----:B------:R2:W0:Y:S02]  /*24240*/  SHFL.IDX P6, R14, R13, R12, R11 ;  /* 0x0000000c0d0e7389 */ /* 0x00042400000c000b */
[----:B012345:R-:W-:Y:S01]  /*24250*/  ENDCOLLECTIVE ;  /* 0x000000000000791b */ /* 0x03ffe20003800000 */
.L_x_2771:
[----:B------:R-:W-:Y:S05]  /*24260*/  BSYNC B0 ;  /* 0x0000000000007941 */ /* 0x000fea0003800000 */
.L_x_2770:
[----:B------:R-:W-:Y:S05]  /*24270*/  BRA `(.L_x_2772) ;  /* 0xffffffbc00587947 */ /* 0x000fea000383ffff */
.L_x_2611:
[----:B------:R-:W-:Y:S01]  /*24280*/  BSSY B0, `(.L_x_2773) ;  /* 0x0000006000007945 */ /* 0x000fe20003800000 */
[----:B------:R-:W-:-:S07]  /*24290*/  IMAD.MOV.U32 R15, RZ, RZ, -0x1 ;  /* 0xffffffffff0f7424 */ /* 0x000fce00078e00ff */
[----:B01-345:R-:W-:Y:S05]  /*242a0*/  WARPSYNC.COLLECTIVE R15, `(.L_x_2774) ;  /* 0x000000000f0c7348 */ /* 0x03bfea0003c00000 */
[----:B------:R-:W-:Y:S02]  /*242b0*/  ELECT P6, UR62, PT ;  /* 0x00000000003e782f */ /* 0x000fe400038c0000 */
[----:B------:R-:W-:Y:S01]  /*242c0*/  MOV R14, UR62 ;  /* 0x0000003e000e7c02 */ /* 0x000fe20008000f00 */
[----:B01-345:R-:W-:Y:S10]  /*242d0*/  ENDCOLLECTIVE ;  /* 0x000000000000791b */ /* 0x03bff40003800000 */
.L_x_2774:
[----:B------:R-:W-:Y:S05]  /*242e0*/  BSYNC B0 ;  /* 0x0000000000007941 */ /* 0x000fea0003800000 */
.L_x_2773:
[----:B------:R-:W-:Y:S05]  /*242f0*/  BRA `(.L_x_2775) ;  /* 0xffffffbc004c7947 */ /* 0x000fea000383ffff */
.L_x_2613:
[----:B0-----:R0:W2:Y:S02]  /*24300*/  SYNCS.PHASECHK.TRANS64.TRYWAIT P1, [R3+URZ+0x2d840], R2 ;  /* 0x02d84002030075a7 */ /* 0x0010a4000802017f */
[----:B--2---:R-:W-:Y:S05]  /*24310*/  @!P1 NANOSLEEP.SYNCS 0x989680 ;  /* 0x009896800000995d */ /* 0x004fea0003900000 */
[----:B------:R-:W2:Y:S02]  /*24320*/  @!P1 SYNCS.PHASECHK.TRANS64 P1, [R3+URZ+0x2d840], R2 ;  /* 0x02d84002030095a7 */ /* 0x000ea4000802007f */
[----:B--2---:R-:W-:Y:S05]  /*24330*/  @!P1 BRA `(.L_x_2613) ;  /* 0xfffffffc00f09947 */ /* 0x004fea000383ffff */
[----:B------:R-:W-:Y:S05]  /*24340*/  BRA `(.L_x_2776) ;  /* 0xffffffbc00707947 */ /* 0x000fea000383ffff */
.L_x_2615:
[----:B--2---:R2:W0:Y:S02]  /*24350*/  SYNCS.PHASECHK.TRANS64.TRYWAIT P1, [R5+URZ+0x2d840], R0 ;  /* 0x02d84000050075a7 */ /* 0x004424000802017f */
[----:B0-----:R-:W-:Y:S05]  /*24360*/  @!P1 NANOSLEEP.SYNCS 0x989680 ;  /* 0x009896800000995d */ /* 0x001fea0003900000 */
[----:B------:R-:W0:Y:S02]  /*24370*/  @!P1 SYNCS.PHASECHK.TRANS64 P1, [R5+URZ+0x2d840], R0 ;  /* 0x02d84000050095a7 */ /* 0x000e24000802007f */
[----:B0-----:R-:W-:Y:S05]  /*24380*/  @!P1 BRA `(.L_x_2615) ;  /* 0xfffffffc00f09947 */ /* 0x001fea000383ffff */
[----:B------:R-:W-:Y:S05]  /*24390*/  BRA `(.L_x_2777) ;  /* 0xffffffbc00807947 */ /* 0x000fea000383ffff */
.L_x_2617:
[----:B------:R0:W0:Y:S02]  /*243a0*/  SYNCS.PHASECHK.TRANS64.TRYWAIT P1, [R3+URZ+0x2d860], R2 ;  /* 0x02d86002030075a7 */ /* 0x000024000802017f */
[----:B0-----:R-:W-:Y:S05]  /*243b0*/  @!P1 NANOSLEEP.SYNCS 0x989680 ;  /* 0x009896800000995d */ /* 0x001fea0003900000 */
[----:B------:R-:W0:Y:S02]  /*243c0*/  @!P1 SYNCS.PHASECHK.TRANS64 P1, [R3+URZ+0x2d860], R2 ;  /* 0x02d86002030095a7 */ /* 0x000e24000802007f */
[----:B0-----:R-:W-:Y:S05]  /*243d0*/  @!P1 BRA `(.L_x_2617) ;  /* 0xfffffffc00f09947 */ /* 0x001fea000383ffff */
[----:B------:R-:W-:Y:S05]  /*243e0*/  BRA `(.L_x_2778) ;  /* 0xffffffbc007c7947 */ /* 0x000fea000383ffff */
.L_x_2779:
        /* <DEDUP_REMOVED lines=9> */
.L_x_2788:


//--------------------- .nv.global.init           --------------------------
	.section	.nv.global.init,"aw",@progbits
.nv.global.init:
	.type		$str$23,@object
	.size		$str$23,($str$24 - $str$23)
$str$23:
        /*0000*/ 	.byte	0x28, 0x61, 0x64, 0x64, 0x72, 0x65, 0x73, 0x73, 0x20, 0x26, 0x20, 0x6d, 0x61, 0x73, 0x6b, 0x29
        /*0010*/ 	.byte	0x20, 0x3d, 0x3d, 0x20, 0x30, 0x00
	.type		$str$24,@object
	.size		$str$24,(__unnamed_4 - $str$24)
$str$24:
        /*0016*/ 	.byte	0x2f, 0x74, 0x6d, 0x70, 0x2f, 0x6f, 0x73, 0x73, 0x5f, 0x6b, 0x65, 0x72, 0x6e, 0x65, 0x6c, 0x73
        /*0026*/ 	.byte	0x5f, 0x73, 0x72, 0x63, 0x2f, 0x66, 0x6c, 0x61, 0x73, 0x68, 0x5f, 0x61, 0x74, 0x74, 0x65, 0x6e
        /*0036*/ 	.byte	0x74, 0x69, 0x6f, 0x6e, 0x2f, 0x63, 0x73, 0x72, 0x63, 0x2f, 0x63, 0x75, 0x74, 0x6c, 0x61, 0x73
        /*0046*/ 	.byte	0x73, 0x2f, 0x69, 0x6e, 0x63, 0x6c, 0x75, 0x64, 0x65, 0x2f, 0x63, 0x75, 0x74, 0x65, 0x2f, 0x70
        /*0056*/ 	.byte	0x6f, 0x69, 0x6e, 0x74, 0x65, 0x72, 0x5f, 0x66, 0x6c, 0x61, 0x67, 0x67, 0x65, 0x64, 0x2e, 0x68
        /*0066*/ 	.byte	0x70, 0x70, 0x00
	.type		__unnamed_4,@object
	.size		__unnamed_4,(__unnamed_5 - __unnamed_4)
__unnamed_4:
        /* <DEDUP_REMOVED lines=24> */
	.type		__unnamed_5,@object
	.size		__unnamed_5,(__unnamed_3 - __unnamed_5)
__unnamed_5:
        /* <DEDUP_REMOVED lines=24> */
        /*0369*/ 	.byte	0x00
	.type		__unnamed_3,@object
	.size		__unnamed_3,(__unnamed_2 - __unnamed_3)
__unnamed_3:
        /* <DEDUP_REMOVED lines=29> */
	.type		__unnamed_2,@object
	.size		__unnamed_2,(__unnamed_1 - __unnamed_2)
__unnamed_2:
        /* <DEDUP_REMOVED lines=29> */
	.type		__unnamed_1,@object
	.size		__unnamed_1,(.L_0 - __unnamed_1)
__unnamed_1:
        /* <DEDUP_REMOVED lines=28> */
        /*08c2*/ 	.byte	0x31, 0x32, 0x32, 0x38, 0x38, 0x3e, 0x3e, 0x3e, 0x3e, 0x3e, 0x20, 0x26, 0x5d, 0x00
.L_0:


//--------------------- .nv.shared._ZN7cutlass13device_kernelIN5flash11enable_sm90INS1_16FlashAttnFwdSm90INS1_25CollectiveMainloopFwdSm90ILi2EN4cute5tupleIJNS5_1CILi1EEES8_S8_EEENS6_IJNS7_ILi192EEENS7_ILi128EEENS7_ILi96EEEEEELi96ENS_6half_tEfNS_4arch4Sm90ELb0ELb0ELb1ELb0ELb1ELb0ELb0ELb0ELb1ELb1ELb1ELb0EEENS1_21CollectiveEpilogueFwdINS6_IJSA_SC_SB_EEES9_SE_SG_Li384ELb0ELb1ELb1ELb0EEENS1_19SingleTileSchedulerILb0ELb1ELb1ELi192EEEEEEEEEvNT_6ParamsE --------------------------
	.section	.nv.shared._ZN7cutlass13device_kernelIN5flash11enable_sm90INS1_16FlashAttnFwdSm90INS1_25CollectiveMainloopFwdSm90ILi2EN4cute5tupleIJNS5_1CILi1EEES8_S8_EEENS6_IJNS7_ILi192EEENS7_ILi128EEENS7_ILi96EEEEEELi96ENS_6half_tEfNS_4arch4Sm90ELb0ELb0ELb1ELb0ELb1ELb0ELb0ELb0ELb1ELb1ELb1ELb0EEENS1_21CollectiveEpilogueFwdINS6_IJSA_SC_SB_EEES9_SE_SG_Li384ELb0ELb1ELb1ELb0EEENS1_19SingleTileSchedulerILb0ELb1ELb1ELi192EEEEEEEEEvNT_6ParamsE,"aw",@nobits
	.sectionflags	@""
	.align	16
	.zero		1024


//--------------------- .nv.shared.reserved.0     --------------------------
	.section	.nv.shared.reserved.0,"aw",@nobits
	.weak		__nv_reservedSMEM_offset_0_alias
	.size		__nv_reservedSMEM_offset_0_alias, 0, 0
	.other		__nv_reservedSMEM_offset_0_alias,@"STO_CUDA_RESERVED_SHARED STV_DEFAULT"
__nv_reservedSMEM_offset_0_alias:
	.zero		0


//--------------------- .nv.global                --------------------------
	.section	.nv.global,"aw",@nobits
.nv.global:
	.type		_ZN85_INTERNAL_8aeadf04_49_flash_fwd_hdim96_fp16_paged_split_softcap_sm90_cu_9949e2e8_49704cute1_E,@object
	.size		_ZN85_INTERNAL_8aeadf04_49_flash_fwd_hdim96_fp16_paged_split_softcap_sm90_cu_9949e2e8_49704cute1_E,(_ZN85_INTERNAL_8aeadf04_49_flash_fwd_hdim96_fp16_paged_split_softcap_sm90_cu_9949e2e8_49704cuda3std3__45__cpo6cbeginE - _ZN85_INTERNAL_8aeadf04_49_flash_fwd_hdim96_fp16_paged_split_softcap_sm90_cu_9949e2e8_49704cute1_E)
_ZN85_INTERNAL_8aeadf04_49_flash_fwd_hdim96_fp16_paged_split_softcap_sm90_cu_9949e2e8_49704cute1_E:
	.zero		1
	.type		_ZN85_INTERNAL_8aeadf04_49_flash_fwd_hdim96_fp16_paged_split_softcap_sm90_cu_9949e2e8_49704cuda3std3__45__cpo6cbeginE,@object
	.size		_ZN85_INTERNAL_8aeadf04_49_flash_fwd_hdim96_fp16_paged_split_softcap_sm90_cu_9949e2e8_49704cuda3std3__45__cpo6cbeginE,(_ZN85_INTERNAL_8aeadf04_49_flash_fwd_hdim96_fp16_paged_split_softcap_sm90_cu_9949e2e8_49704cuda3std3__48in_placeE - _ZN85_INTERNAL_8aeadf04_49_flash_fwd_hdim96_fp16_paged_split_softcap_sm90_cu_9949e2e8_49704cuda3std3__45__cpo6cbeginE)
_ZN85_INTERNAL_8aeadf04_49_flash_fwd_hdim96_fp16_paged_split_softcap_sm90_cu_9949e2e8_49704cuda3std3__45__cpo6cbeginE:
	.zero		1
	.type		_ZN85_INTERNAL_8aeadf04_49_flash_fwd_hdim96_fp16_paged_split_softcap_sm90_cu_9949e2e8_49704cuda3std3__48in_placeE,@object
	.size		_ZN85_INTERNAL_8aeadf04_49_flash_fwd_hdim96_fp16_paged_split_softcap_sm90_cu_9949e2e8_49704cuda3std3__48in_placeE,(_ZN85_INTERNAL_8aeadf04_49_flash_fwd_hdim96_fp16_paged_split_softcap_sm90_cu_9949e2e8_49704cuda3std6ranges3__45__cpo9iter_moveE - _ZN85_INTERNAL_8aeadf04_49_flash_fwd_hdim96_fp16_paged_split_softcap_sm90_cu_9949e2e8_49704cuda3std3__48in_placeE)
_ZN85_INTERNAL_8aeadf04_49_flash_fwd_hdim96_fp16_paged_split_softcap_sm90_cu_9949e2e8_49704cuda3std3__48in_placeE:
	.zero		1
	.type		_ZN85_INTERNAL_8aeadf04_49_flash_fwd_hdim96_fp16_paged_split_softcap_sm90_cu_9949e2e8_49704cuda3std6ranges3__45__cpo9iter_moveE,@object
	.size		_ZN85_INTERNAL_8aeadf04_49_flash_fwd_hdim96_fp16_paged_split_softcap_sm90_cu_9949e2e8_49704cuda3std6ranges3__45__cpo9iter_moveE,(_ZN85_INTERNAL_8aeadf04_49_flash_fwd_hdim96_fp16_paged_split_softcap_sm90_cu_9949e2e8_49704cuda3std3__45__cpo5beginE - _ZN85_INTERNAL_8aeadf04_49_flash_fwd_hdim96_fp16_paged_split_softcap_sm90_cu_9949e2e8_49704cuda3std6ranges3__45__cpo9iter_moveE)
_ZN85_INTERNAL_8aeadf04_49_flash_fwd_hdim96_fp16_paged_split_softcap_sm90_cu_9949e2e8_49704cuda3std6ranges3__45__cpo9iter_moveE:
	.zero		1
	.type		_ZN85_INTERNAL_8aeadf04_49_flash_fwd_hdim96_fp16_paged_split_softcap_sm90_cu_9949e2e8_49704cuda3std3__45__cpo5beginE,@object
	.size		_ZN85_INTERNAL_8aeadf04_49_flash_fwd_hdim96_fp16_paged_split_softcap_sm90_cu_9949e2e8_49704cuda3std3__45__cpo5beginE,(_ZN85_INTERNAL_8aeadf04_49_flash_fwd_hdim96_fp16_paged_split_softcap_sm90_cu_9949e2e8_49704cuda3std3__487_GLOBAL__N__8aeadf04_49_flash_fwd_hdim96_fp16_paged_split_softcap_sm90_cu_9949e2e8_49706ignoreE - _ZN85_INTERNAL_8aeadf04_49_flash_fwd_hdim96_fp16_paged_split_softcap_sm90_cu_9949e2e8_49704cuda3std3__45__cpo5beginE)
_ZN85_INTERNAL_8aeadf04_49_flash_fwd_hdim96_fp16_paged_split_softcap_sm90_cu_9949e2e8_49704cuda3std3__45__cpo5beginE:
	.zero		1
	.type		_ZN85_INTERNAL_8aeadf04_49_flash_fwd_hdim96_fp16_paged_split_softcap_sm90_cu_9949e2e8_49704cuda3std3__487_GLOBAL__N__8aeadf04_49_flash_fwd_hdim96_fp16_paged_split_softcap_sm90_cu_9949e2e8_49706ignoreE,@object
	.size		_ZN85_INTERNAL_8aeadf04_49_flash_fwd_hdim96_fp16_paged_split_softcap_sm90_cu_9949e2e8_49704cuda3std3__487_GLOBAL__N__8aeadf04_49_flash_fwd_hdim96_fp16_paged_split_softcap_sm90_cu_9949e2e8_49706ignoreE,(_ZN85_INTERNAL_8aeadf04_49_flash_fwd_hdim96_fp16_paged_split_softcap_sm90_cu_9949e2e8_49704cute7productE - _ZN85_INTERNAL_8aeadf04_49_flash_fwd_hdim96_fp16_paged_split_softcap_sm90_cu_9949e2e8_49704cuda3std3__487_GLOBAL__N__8aeadf04_49_flash_fwd_hdim96_fp16_paged_split_softcap_sm90_cu_9949e2e8_49706ignoreE)
_ZN85_INTERNAL_8aeadf04_49_flash_fwd_hdim96_fp16_paged_split_softcap_sm90_cu_9949e2e8_49704cuda3std3__487_GLOBAL__N__8aeadf04_49_flash_fwd_hdim96_fp16_paged_split_softcap_sm90_cu_9949e2e8_49706ignoreE:
	.zero		1
	.type		_ZN85_INTERNAL_8aeadf04_49_flash_fwd_hdim96_fp16_paged_split_softcap_sm90_cu_9949e2e8_49704cute7productE,@object
	.size		_ZN85_INTERNAL_8aeadf04_49_flash_fwd_hdim96_fp16_paged_split_softcap_sm90_cu_9949e2e8_49704cute7productE,(_ZN85_INTERNAL_8aeadf04_49_flash_fwd_hdim96_fp16_paged_split_softcap_sm90_cu_9949e2e8_49704cuda3std3__45__cpo3endE - _ZN85_INTERNAL_8aeadf04_49_flash_fwd_hdim96_fp16_paged_split_softcap_sm90_cu_9949e2e8_49704cute7productE)
_ZN85_INTERNAL_8aeadf04_49_flash_fwd_hdim96_fp16_paged_split_softcap_sm90_cu_9949e2e8_49704cute7productE:
	.zero		1
	.type		_ZN85_INTERNAL_8aeadf04_49_flash_fwd_hdim96_fp16_paged_split_softcap_sm90_cu_9949e2e8_49704cuda3std3__45__cpo3endE,@object
	.size		_ZN85_INTERNAL_8aeadf04_49_flash_fwd_hdim96_fp16_paged_split_softcap_sm90_cu_9949e2e8_49704cuda3std3__45__cpo3endE,(_ZN85_INTERNAL_8aeadf04_49_flash_fwd_hdim96_fp16_paged_split_softcap_sm90_cu_9949e2e8_49704cuda3std3__419piecewise_constructE - _ZN85_INTERNAL_8aeadf04_49_flash_fwd_hdim96_fp16_paged_split_softcap_sm90_cu_9949e2e8_49704cuda3std3__45__cpo3endE)
_ZN85_INTERNAL_8aeadf04_49_flash_fwd_hdim96_fp16_paged_split_softcap_sm90_cu_9949e2e8_49704cuda3std3__45__cpo3endE:
	.zero		1
	.type		_ZN85_INTERNAL_8aeadf04_49_flash_fwd_hdim96_fp16_paged_split_softcap_sm90_cu_9949e2e8_49704cuda3std3__419piecewise_constructE,@object
	.size		_ZN85_INTERNAL_8aeadf04_49_flash_fwd_hdim96_fp16_paged_split_softcap_sm90_cu_9949e2e8_49704cuda3std3__419piecewise_constructE,(_ZN85_INTERNAL_8aeadf04_49_flash_fwd_hdim96_fp16_paged_split_softcap_sm90_cu_9949e2e8_49704cuda3std3__45__cpo4cendE - _ZN85_INTERNAL_8aeadf04_49_flash_fwd_hdim96_fp16_paged_split_softcap_sm90_cu_9949e2e8_49704cuda3std3__419piecewise_constructE)
_ZN85_INTERNAL_8aeadf04_49_flash_fwd_hdim96_fp16_paged_split_softcap_sm90_cu_9949e2e8_49704cuda3std3__419piecewise_constructE:
	.zero		1
	.type		_ZN85_INTERNAL_8aeadf04_49_flash_fwd_hdim96_fp16_paged_split_softcap_sm90_cu_9949e2e8_49704cuda3std3__45__cpo4cendE,@object
	.size		_ZN85_INTERNAL_8aeadf04_49_flash_fwd_hdim96_fp16_paged_split_softcap_sm90_cu_9949e2e8_49704cuda3std3__45__cpo4cendE,(_ZN85_INTERNAL_8aeadf04_49_flash_fwd_hdim96_fp16_paged_split_softcap_sm90_cu_9949e2e8_49704cuda3std6ranges3__45__cpo4swapE - _ZN85_INTERNAL_8aeadf04_49_flash_fwd_hdim96_fp16_paged_split_softcap_sm90_cu_9949e2e8_49704cuda3std3__45__cpo4cendE)
_ZN85_INTERNAL_8aeadf04_49_flash_fwd_hdim96_fp16_paged_split_softcap_sm90_cu_9949e2e8_49704cuda3std3__45__cpo4cendE:
	.zero		1
	.type		_ZN85_INTERNAL_8aeadf04_49_flash_fwd_hdim96_fp16_paged_split_softcap_sm90_cu_9949e2e8_49704cuda3std6ranges3__45__cpo4swapE,@object
	.size		_ZN85_INTERNAL_8aeadf04_49_flash_fwd_hdim96_fp16_paged_split_softcap_sm90_cu_9949e2e8_49704cuda3std6ranges3__45__cpo4swapE,(.L_12 - _ZN85_INTERNAL_8aeadf04_49_flash_fwd_hdim96_fp16_paged_split_softcap_sm90_cu_9949e2e8_49704cuda3std6ranges3__45__cpo4swapE)
_ZN85_INTERNAL_8aeadf04_49_flash_fwd_hdim96_fp16_paged_split_softcap_sm90_cu_9949e2e8_49704cuda3std6ranges3__45__cpo4swapE:
	.zero		1
.L_12:


//--------------------- .nv.shared._ZN7cutlass13device_kernelIN5flash11enable_sm90INS1_16FlashAttnFwdSm90INS1_25CollectiveMainloopFwdSm90ILi2EN4cute5tupleIJNS5_1CILi1EEES8_S8_EEENS6_IJNS7_ILi192EEENS7_ILi128EEENS7_ILi96EEEEEELi96ENS_6half_tEfNS_4arch4Sm90ELb0ELb0ELb1ELb1ELb1ELb0ELb0ELb0ELb1ELb1ELb1ELb0EEENS1_21CollectiveEpilogueFwdINS6_IJSA_SC_SB_EEES9_SE_SG_Li384ELb1ELb1ELb1ELb0EEENS1_36VarlenDynamicPersistentTileSchedulerILi192ELi128ELi384ELi128ELb1ELb1ELb1ELb0ELb1ELb1EEEEEEEEEvNT_6ParamsE --------------------------
	.section	.nv.shared._ZN7cutlass13device_kernelIN5flash11enable_sm90INS1_16FlashAttnFwdSm90INS1_25CollectiveMainloopFwdSm90ILi2EN4cute5tupleIJNS5_1CILi1EEES8_S8_EEENS6_IJNS7_ILi192EEENS7_ILi128EEENS7_ILi96EEEEEELi96ENS_6half_tEfNS_4arch4Sm90ELb0ELb0ELb1ELb1ELb1ELb0ELb0ELb0ELb1ELb1ELb1ELb0EEENS1_21CollectiveEpilogueFwdINS6_IJSA_SC_SB_EEES9_SE_SG_Li384ELb1ELb1ELb1ELb0EEENS1_36VarlenDynamicPersistentTileSchedulerILi192ELi128ELi384ELi128ELb1ELb1ELb1ELb0ELb1ELb1EEEEEEEEEvNT_6ParamsE,"aw",@nobits
	.sectionflags	@""
	.align	16
	.zero		1024


//--------------------- .nv.shared._ZN7cutlass13device_kernelIN5flash11enable_sm90INS1_16FlashAttnFwdSm90INS1_25CollectiveMainloopFwdSm90ILi2EN4cute5tupleIJNS5_1CILi1EEES8_S8_EEENS6_IJNS7_ILi192EEENS7_ILi128EEENS7_ILi96EEEEEELi96ENS_6half_tEfNS_4arch4Sm90ELb0ELb0ELb1ELb1ELb1ELb1ELb0ELb0ELb1ELb1ELb1ELb0EEENS1_21CollectiveEpilogueFwdINS6_IJSA_SC_SB_EEES9_SE_SG_Li384ELb1ELb1ELb1ELb0EEENS1_36VarlenDynamicPersistentTileSchedulerILi192ELi128ELi384ELi128ELb1ELb1ELb1ELb0ELb1ELb1EEEEEEEEEvNT_6ParamsE --------------------------
	.section	.nv.shared._ZN7cutlass13device_kernelIN5flash11enable_sm90INS1_16FlashAttnFwdSm90INS1_25CollectiveMainloopFwdSm90ILi2EN4cute5tupleIJNS5_1CILi1EEES8_S8_EEENS6_IJNS7_ILi192EEENS7_ILi128EEENS7_ILi96EEEEEELi96ENS_6half_tEfNS_4arch4Sm90ELb0ELb0ELb1ELb1ELb1ELb1ELb0ELb0ELb1ELb1ELb1ELb0EEENS1_21CollectiveEpilogueFwdINS6_IJSA_SC_SB_EEES9_SE_SG_Li384ELb1ELb1ELb1ELb0EEENS1_36VarlenDynamicPersistentTileSchedulerILi192ELi128ELi384ELi128ELb1ELb1ELb1ELb0ELb1ELb1EEEEEEEEEvNT_6ParamsE,"aw",@nobits
	.sectionflags	@""
	.align	16
	.zero		1024


//--------------------- .nv.shared._ZN7cutlass13device_kernelIN5flash11enable_sm90INS1_16FlashAttnFwdSm90INS1_25CollectiveMainloopFwdSm90ILi2EN4cute5tupleIJNS5_1CILi1EEES8_S8_EEENS6_IJNS7_ILi192EEENS7_ILi128EEENS7_ILi96EEEEEELi96ENS_6half_tEfNS_4arch4Sm90ELb0ELb1ELb1ELb0ELb1ELb0ELb0ELb0ELb1ELb1ELb1ELb0EEENS1_21CollectiveEpilogueFwdINS6_IJSA_SC_SB_EEES9_SE_SG_Li384ELb0ELb1ELb1ELb0EEENS1_19SingleTileSchedulerILb0ELb1ELb1ELi192EEEEEEEEEvNT_6ParamsE --------------------------
	.section	.nv.shared._ZN7cutlass13device_kernelIN5flash11enable_sm90INS1_16FlashAttnFwdSm90INS1_25CollectiveMainloopFwdSm90ILi2EN4cute5tupleIJNS5_1CILi1EEES8_S8_EEENS6_IJNS7_ILi192EEENS7_ILi128EEENS7_ILi96EEEEEELi96ENS_6half_tEfNS_4arch4Sm90ELb0ELb1ELb1ELb0ELb1ELb0ELb0ELb0ELb1ELb1ELb1ELb0EEENS1_21CollectiveEpilogueFwdINS6_IJSA_SC_SB_EEES9_SE_SG_Li384ELb0ELb1ELb1ELb0EEENS1_19SingleTileSchedulerILb0ELb1ELb1ELi192EEEEEEEEEvNT_6ParamsE,"aw",@nobits
	.sectionflags	@""
	.align	16
	.zero		1024


//--------------------- .nv.shared._ZN7cutlass13device_kernelIN5flash11enable_sm90INS1_16FlashAttnFwdSm90INS1_25CollectiveMainloopFwdSm90ILi2EN4cute5tupleIJNS5_1CILi1EEES8_S8_EEENS6_IJNS7_ILi192EEENS7_ILi128EEENS7_ILi96EEEEEELi96ENS_6half_tEfNS_4arch4Sm90ELb0ELb1ELb1ELb1ELb1ELb0ELb0ELb0ELb1ELb1ELb1ELb0EEENS1_21CollectiveEpilogueFwdINS6_IJSA_SC_SB_EEES9_SE_SG_Li384ELb1ELb1ELb1ELb0EEENS1_36VarlenDynamicPersistentTileSchedulerILi192ELi128ELi384ELi128ELb1ELb1ELb1ELb1ELb0ELb1EEEEEEEEEvNT_6ParamsE --------------------------
	.section	.nv.shared._ZN7cutlass13device_kernelIN5flash11enable_sm90INS1_16FlashAttnFwdSm90INS1_25CollectiveMainloopFwdSm90ILi2EN4cute5tupleIJNS5_1CILi1EEES8_S8_EEENS6_IJNS7_ILi192EEENS7_ILi128EEENS7_ILi96EEEEEELi96ENS_6half_tEfNS_4arch4Sm90ELb0ELb1ELb1ELb1ELb1ELb0ELb0ELb0ELb1ELb1ELb1ELb0EEENS1_21CollectiveEpilogueFwdINS6_IJSA_SC_SB_EEES9_SE_SG_Li384ELb1ELb1ELb1ELb0EEENS1_36VarlenDynamicPersistentTileSchedulerILi192ELi128ELi384ELi128ELb1ELb1ELb1ELb1ELb0ELb1EEEEEEEEEvNT_6ParamsE,"aw",@nobits
	.sectionflags	@""
	.align	16
	.zero		1024


//--------------------- .nv.shared._ZN7cutlass13device_kernelIN5flash11enable_sm90INS1_16FlashAttnFwdSm90INS1_25CollectiveMainloopFwdSm90ILi2EN4cute5tupleIJNS5_1CILi1EEES8_S8_EEENS6_IJNS7_ILi192EEENS7_ILi128EEENS7_ILi96EEEEEELi96ENS_6half_tEfNS_4arch4Sm90ELb0ELb1ELb1ELb1ELb1ELb1ELb0ELb0ELb1ELb1ELb1ELb0EEENS1_21CollectiveEpilogueFwdINS6_IJSA_SC_SB_EEES9_SE_SG_Li384ELb1ELb1ELb1ELb0EEENS1_36VarlenDynamicPersistentTileSchedulerILi192ELi128ELi384ELi128ELb1ELb1ELb1ELb1ELb0ELb1EEEEEEEEEvNT_6ParamsE --------------------------
	.section	.nv.shared._ZN7cutlass13device_kernelIN5flash11enable_sm90INS1_16FlashAttnFwdSm90INS1_25CollectiveMainloopFwdSm90ILi2EN4cute5tupleIJNS5_1CILi1EEES8_S8_EEENS6_IJNS7_ILi192EEENS7_ILi128EEENS7_ILi96EEEEEELi96ENS_6half_tEfNS_4arch4Sm90ELb0ELb1ELb1ELb1ELb1ELb1ELb0ELb0ELb1ELb1ELb1ELb0EEENS1_21CollectiveEpilogueFwdINS6_IJSA_SC_SB_EEES9_SE_SG_Li384ELb1ELb1ELb1ELb0EEENS1_36VarlenDynamicPersistentTileSchedulerILi192ELi128ELi384ELi128ELb1ELb1ELb1ELb1ELb0ELb1EEEEEEEEEvNT_6ParamsE,"aw",@nobits
	.sectionflags	@""
	.align	16
	.zero		1024


//--------------------- .nv.shared._ZN7cutlass13device_kernelIN5flash11enable_sm90INS1_16FlashAttnFwdSm90INS1_25CollectiveMainloopFwdSm90ILi2EN4cute5tupleIJNS5_1CILi1EEES8_S8_EEENS6_IJNS7_ILi192EEENS7_ILi128EEENS7_ILi96EEEEEELi96ENS_6half_tEfNS_4arch4Sm90ELb1ELb0ELb1ELb0ELb1ELb0ELb0ELb0ELb1ELb1ELb1ELb0EEENS1_21CollectiveEpilogueFwdINS6_IJSA_SC_SB_EEES9_SE_SG_Li384ELb0ELb1ELb1ELb0EEENS1_19SingleTileSchedulerILb0ELb1ELb1ELi192EEEEEEEEEvNT_6ParamsE --------------------------
	.section	.nv.shared._ZN7cutlass13device_kernelIN5flash11enable_sm90INS1_16FlashAttnFwdSm90INS1_25CollectiveMainloopFwdSm90ILi2EN4cute5tupleIJNS5_1CILi1EEES8_S8_EEENS6_IJNS7_ILi192EEENS7_ILi128EEENS7_ILi96EEEEEELi96ENS_6half_tEfNS_4arch4Sm90ELb1ELb0ELb1ELb0ELb1ELb0ELb0ELb0ELb1ELb1ELb1ELb0EEENS1_21CollectiveEpilogueFwdINS6_IJSA_SC_SB_EEES9_SE_SG_Li384ELb0ELb1ELb1ELb0EEENS1_19SingleTileSchedulerILb0ELb1ELb1ELi192EEEEEEEEEvNT_6ParamsE,"aw",@nobits
	.sectionflags	@""
	.align	16
	.zero		1024


//--------------------- .nv.shared._ZN7cutlass13device_kernelIN5flash11enable_sm90INS1_16FlashAttnFwdSm90INS1_25CollectiveMainloopFwdSm90ILi2EN4cute5tupleIJNS5_1CILi1EEES8_S8_EEENS6_IJNS7_ILi192EEENS7_ILi128EEENS7_ILi96EEEEEELi96ENS_6half_tEfNS_4arch4Sm90ELb1ELb0ELb1ELb1ELb1ELb0ELb0ELb0ELb1ELb1ELb1ELb0EEENS1_21CollectiveEpilogueFwdINS6_IJSA_SC_SB_EEES9_SE_SG_Li384ELb1ELb1ELb1ELb0EEENS1_36VarlenDynamicPersistentTileSchedulerILi192ELi128ELi384ELi128ELb1ELb1ELb1ELb1ELb1ELb1EEEEEEEEEvNT_6ParamsE --------------------------
	.section	.nv.shared._ZN7cutlass13device_kernelIN5flash11enable_sm90INS1_16FlashAttnFwdSm90INS1_25CollectiveMainloopFwdSm90ILi2EN4cute5tupleIJNS5_1CILi1EEES8_S8_EEENS6_IJNS7_ILi192EEENS7_ILi128EEENS7_ILi96EEEEEELi96ENS_6half_tEfNS_4arch4Sm90ELb1ELb0ELb1ELb1ELb1ELb0ELb0ELb0ELb1ELb1ELb1ELb0EEENS1_21CollectiveEpilogueFwdINS6_IJSA_SC_SB_EEES9_SE_SG_Li384ELb1ELb1ELb1ELb0EEENS1_36VarlenDynamicPersistentTileSchedulerILi192ELi128ELi384ELi128ELb1ELb1ELb1ELb1ELb1ELb1EEEEEEEEEvNT_6ParamsE,"aw",@nobits
	.sectionflags	@""
	.align	16
	.zero		1024


//--------------------- .nv.shared._ZN7cutlass13device_kernelIN5flash11enable_sm90INS1_16FlashAttnFwdSm90INS1_25CollectiveMainloopFwdSm90ILi2EN4cute5tupleIJNS5_1CILi1EEES8_S8_EEENS6_IJNS7_ILi192EEENS7_ILi128EEENS7_ILi96EEEEEELi96ENS_6half_tEfNS_4arch4Sm90ELb1ELb0ELb1ELb1ELb1ELb1ELb0ELb0ELb1ELb1ELb1ELb0EEENS1_21CollectiveEpilogueFwdINS6_IJSA_SC_SB_EEES9_SE_SG_Li384ELb1ELb1ELb1ELb0EEENS1_36VarlenDynamicPersistentTileSchedulerILi192ELi128ELi384ELi128ELb1ELb1ELb1ELb1ELb1ELb1EEEEEEEEEvNT_6ParamsE --------------------------
	.section	.nv.shared._ZN7cutlass13device_kernelIN5flash11enable_sm90INS1_16FlashAttnFwdSm90INS1_25CollectiveMainloopFwdSm90ILi2EN4cute5tupleIJNS5_1CILi1EEES8_S8_EEENS6_IJNS7_ILi192EEENS7_ILi128EEENS7_ILi96EEEEEELi96ENS_6half_tEfNS_4arch4Sm90ELb1ELb0ELb1ELb1ELb1ELb1ELb0ELb0ELb1ELb1ELb1ELb0EEENS1_21CollectiveEpilogueFwdINS6_IJSA_SC_SB_EEES9_SE_SG_Li384ELb1ELb1ELb1ELb0EEENS1_36VarlenDynamicPersistentTileSchedulerILi192ELi128ELi384ELi128ELb1ELb1ELb1ELb1ELb1ELb1EEEEEEEEEvNT_6ParamsE,"aw",@nobits
	.sectionflags	@""
	.align	16
	.zero		1024


//--------------------- .nv.constant0._ZN7cutlass13device_kernelIN5flash11enable_sm90INS1_16FlashAttnFwdSm90INS1_25CollectiveMainloopFwdSm90ILi2EN4cute5tupleIJNS5_1CILi1EEES8_S8_EEENS6_IJNS7_ILi192EEENS7_ILi128EEENS7_ILi96EEEEEELi96ENS_6half_tEfNS_4arch4Sm90ELb0ELb0ELb1ELb0ELb1ELb0ELb0ELb0ELb1ELb1ELb1ELb0EEENS1_21CollectiveEpilogueFwdINS6_IJSA_SC_SB_EEES9_SE_SG_Li384ELb0ELb1ELb1ELb0EEENS1_19SingleTileSchedulerILb0ELb1ELb1ELi192EEEEEEEEEvNT_6ParamsE --------------------------
	.section	.nv.constant0._ZN7cutlass13device_kernelIN5flash11enable_sm90INS1_16FlashAttnFwdSm90INS1_25CollectiveMainloopFwdSm90ILi2EN4cute5tupleIJNS5_1CILi1EEES8_S8_EEENS6_IJNS7_ILi192EEENS7_ILi128EEENS7_ILi96EEEEEELi96ENS_6half_tEfNS_4arch4Sm90ELb0ELb0ELb1ELb0ELb1ELb0ELb0ELb0ELb1ELb1ELb1ELb0EEENS1_21CollectiveEpilogueFwdINS6_IJSA_SC_SB_EEES9_SE_SG_Li384ELb0ELb1ELb1ELb0EEENS1_19SingleTileSchedulerILb0ELb1ELb1ELi192EEEEEEEEEvNT_6ParamsE,"a",@progbits
	.sectionflags	@""
	.align	4
.nv.constant0._ZN7cutlass13device_kernelIN5flash11enable_sm90INS1_16FlashAttnFwdSm90INS1_25CollectiveMainloopFwdSm90ILi2EN4cute5tupleIJNS5_1CILi1EEES8_S8_EEENS6_IJNS7_ILi192EEENS7_ILi128EEENS7_ILi96EEEEEELi96ENS_6half_tEfNS_4arch4Sm90ELb0ELb0ELb1ELb0ELb1ELb0ELb0ELb0ELb1ELb1ELb1ELb0EEENS1_21CollectiveEpilogueFwdINS6_IJSA_SC_SB_EEES9_SE_SG_Li384ELb0ELb1ELb1ELb0EEENS1_19SingleTileSchedulerILb0ELb1ELb1ELi192EEEEEEEEEvNT_6ParamsE:
	.zero		3200


//--------------------- .nv.constant0._ZN7cutlass13device_kernelIN5flash11enable_sm90INS1_16FlashAttnFwdSm90INS1_25CollectiveMainloopFwdSm90ILi2EN4cute5tupleIJNS5_1CILi1EEES8_S8_EEENS6_IJNS7_ILi192EEENS7_ILi128EEENS7_ILi96EEEEEELi96ENS_6half_tEfNS_4arch4Sm90ELb0ELb0ELb1ELb1ELb1ELb0ELb0ELb0ELb1ELb1ELb1ELb0EEENS1_21CollectiveEpilogueFwdINS6_IJSA_SC_SB_EEES9_SE_SG_Li384ELb1ELb1ELb1ELb0EEENS1_36VarlenDynamicPersistentTileSchedulerILi192ELi128ELi384ELi128ELb1ELb1ELb1ELb0ELb1ELb1EEEEEEEEEvNT_6ParamsE --------------------------
	.section	.nv.constant0._ZN7cutlass13device_kernelIN5flash11enable_sm90INS1_16FlashAttnFwdSm90INS1_25CollectiveMainloopFwdSm90ILi2EN4cute5tupleIJNS5_1CILi1EEES8_S8_EEENS6_IJNS7_ILi192EEENS7_ILi128EEENS7_ILi96EEEEEELi96ENS_6half_tEfNS_4arch4Sm90ELb0ELb0ELb1ELb1ELb1ELb0ELb0ELb0ELb1ELb1ELb1ELb0EEENS1_21CollectiveEpilogueFwdINS6_IJSA_SC_SB_EEES9_SE_SG_Li384ELb1ELb1ELb1ELb0EEENS1_36VarlenDynamicPersistentTileSchedulerILi192ELi128ELi384ELi128ELb1ELb1ELb1ELb0ELb1ELb1EEEEEEEEEvNT_6ParamsE,"a",@progbits
	.sectionflags	@""
	.align	4
.nv.constant0._ZN7cutlass13device_kernelIN5flash11enable_sm90INS1_16FlashAttnFwdSm90INS1_25CollectiveMainloopFwdSm90ILi2EN4cute5tupleIJNS5_1CILi1EEES8_S8_EEENS6_IJNS7_ILi192EEENS7_ILi128EEENS7_ILi96EEEEEELi96ENS_6half_tEfNS_4arch4Sm90ELb0ELb0ELb1ELb1ELb1ELb0ELb0ELb0ELb1ELb1ELb1ELb0EEENS1_21CollectiveEpilogueFwdINS6_IJSA_SC_SB_EEES9_SE_SG_Li384ELb1ELb1ELb1ELb0EEENS1_36VarlenDynamicPersistentTileSchedulerILi192ELi128ELi384ELi128ELb1ELb1ELb1ELb0ELb1ELb1EEEEEEEEEvNT_6ParamsE:
	.zero		3328


//--------------------- .nv.constant0._ZN7cutlass13device_kernelIN5flash11enable_sm90INS1_16FlashAttnFwdSm90INS1_25CollectiveMainloopFwdSm90ILi2EN4cute5tupleIJNS5_1CILi1EEES8_S8_EEENS6_IJNS7_ILi192EEENS7_ILi128EEENS7_ILi96EEEEEELi96ENS_6half_tEfNS_4arch4Sm90ELb0ELb0ELb1ELb1ELb1ELb1ELb0ELb0ELb1ELb1ELb1ELb0EEENS1_21CollectiveEpilogueFwdINS6_IJSA_SC_SB_EEES9_SE_SG_Li384ELb1ELb1ELb1ELb0EEENS1_36VarlenDynamicPersistentTileSchedulerILi192ELi128ELi384ELi128ELb1ELb1ELb1ELb0ELb1ELb1EEEEEEEEEvNT_6ParamsE --------------------------
	.section	.nv.constant0._ZN7cutlass13device_kernelIN5flash11enable_sm90INS1_16FlashAttnFwdSm90INS1_25CollectiveMainloopFwdSm90ILi2EN4cute5tupleIJNS5_1CILi1EEES8_S8_EEENS6_IJNS7_ILi192EEENS7_ILi128EEENS7_ILi96EEEEEELi96ENS_6half_tEfNS_4arch4Sm90ELb0ELb0ELb1ELb1ELb1ELb1ELb0ELb0ELb1ELb1ELb1ELb0EEENS1_21CollectiveEpilogueFwdINS6_IJSA_SC_SB_EEES9_SE_SG_Li384ELb1ELb1ELb1ELb0EEENS1_36VarlenDynamicPersistentTileSchedulerILi192ELi128ELi384ELi128ELb1ELb1ELb1ELb0ELb1ELb1EEEEEEEEEvNT_6ParamsE,"a",@progbits
	.sectionflags	@""
	.align	4
.nv.constant0._ZN7cutlass13device_kernelIN5flash11enable_sm90INS1_16FlashAttnFwdSm90INS1_25CollectiveMainloopFwdSm90ILi2EN4cute5tupleIJNS5_1CILi1EEES8_S8_EEENS6_IJNS7_ILi192EEENS7_ILi128EEENS7_ILi96EEEEEELi96ENS_6half_tEfNS_4arch4Sm90ELb0ELb0ELb1ELb1ELb1ELb1ELb0ELb0ELb1ELb1ELb1ELb0EEENS1_21CollectiveEpilogueFwdINS6_IJSA_SC_SB_EEES9_SE_SG_Li384ELb1ELb1ELb1ELb0EEENS1_36VarlenDynamicPersistentTileSchedulerILi192ELi128ELi384ELi128ELb1ELb1ELb1ELb0ELb1ELb1EEEEEEEEEvNT_6ParamsE:
	.zero		3328


//--------------------- .nv.constant0._ZN7cutlass13device_kernelIN5flash11enable_sm90INS1_16FlashAttnFwdSm90INS1_25CollectiveMainloopFwdSm90ILi2EN4cute5tupleIJNS5_1CILi1EEES8_S8_EEENS6_IJNS7_ILi192EEENS7_ILi128EEENS7_ILi96EEEEEELi96ENS_6half_tEfNS_4arch4Sm90ELb0ELb1ELb1ELb0ELb1ELb0ELb0ELb0ELb1ELb1ELb1ELb0EEENS1_21CollectiveEpilogueFwdINS6_IJSA_SC_SB_EEES9_SE_SG_Li384ELb0ELb1ELb1ELb0EEENS1_19SingleTileSchedulerILb0ELb1ELb1ELi192EEEEEEEEEvNT_6ParamsE --------------------------
	.section	.nv.constant0._ZN7cutlass13device_kernelIN5flash11enable_sm90INS1_16FlashAttnFwdSm90INS1_25CollectiveMainloopFwdSm90ILi2EN4cute5tupleIJNS5_1CILi1EEES8_S8_EEENS6_IJNS7_ILi192EEENS7_ILi128EEENS7_ILi96EEEEEELi96ENS_6half_tEfNS_4arch4Sm90ELb0ELb1ELb1ELb0ELb1ELb0ELb0ELb0ELb1ELb1ELb1ELb0EEENS1_21CollectiveEpilogueFwdINS6_IJSA_SC_SB_EEES9_SE_SG_Li384ELb0ELb1ELb1ELb0EEENS1_19SingleTileSchedulerILb0ELb1ELb1ELi192EEEEEEEEEvNT_6ParamsE,"a",@progbits
	.sectionflags	@""
	.align	4
.nv.constant0._ZN7cutlass13device_kernelIN5flash11enable_sm90INS1_16FlashAttnFwdSm90INS1_25CollectiveMainloopFwdSm90ILi2EN4cute5tupleIJNS5_1CILi1EEES8_S8_EEENS6_IJNS7_ILi192EEENS7_ILi128EEENS7_ILi96EEEEEELi96ENS_6half_tEfNS_4arch4Sm90ELb0ELb1ELb1ELb0ELb1ELb0ELb0ELb0ELb1ELb1ELb1ELb0EEENS1_21CollectiveEpilogueFwdINS6_IJSA_SC_SB_EEES9_SE_SG_Li384ELb0ELb1ELb1ELb0EEENS1_19SingleTileSchedulerILb0ELb1ELb1ELi192EEEEEEEEEvNT_6ParamsE:
	.zero		3200


//--------------------- .nv.constant0._ZN7cutlass13device_kernelIN5flash11enable_sm90INS1_16FlashAttnFwdSm90INS1_25CollectiveMainloopFwdSm90ILi2EN4cute5tupleIJNS5_1CILi1EEES8_S8_EEENS6_IJNS7_ILi192EEENS7_ILi128EEENS7_ILi96EEEEEELi96ENS_6half_tEfNS_4arch4Sm90ELb0ELb1ELb1ELb1ELb1ELb0ELb0ELb0ELb1ELb1ELb1ELb0EEENS1_21CollectiveEpilogueFwdINS6_IJSA_SC_SB_EEES9_SE_SG_Li384ELb1ELb1ELb1ELb0EEENS1_36VarlenDynamicPersistentTileSchedulerILi192ELi128ELi384ELi128ELb1ELb1ELb1ELb1ELb0ELb1EEEEEEEEEvNT_6ParamsE --------------------------
	.section	.nv.constant0._ZN7cutlass13device_kernelIN5flash11enable_sm90INS1_16FlashAttnFwdSm90INS1_25CollectiveMainloopFwdSm90ILi2EN4cute5tupleIJNS5_1CILi1EEES8_S8_EEENS6_IJNS7_ILi192EEENS7_ILi128EEENS7_ILi96EEEEEELi96ENS_6half_tEfNS_4arch4Sm90ELb0ELb1ELb1ELb1ELb1ELb0ELb0ELb0ELb1ELb1ELb1ELb0EEENS1_21CollectiveEpilogueFwdINS6_IJSA_SC_SB_EEES9_SE_SG_Li384ELb1ELb1ELb1ELb0EEENS1_36VarlenDynamicPersistentTileSchedulerILi192ELi128ELi384ELi128ELb1ELb1ELb1ELb1ELb0ELb1EEEEEEEEEvNT_6ParamsE,"a",@progbits
	.sectionflags	@""
	.align	4
.nv.constant0._ZN7cutlass13device_kernelIN5flash11enable_sm90INS1_16FlashAttnFwdSm90INS1_25CollectiveMainloopFwdSm90ILi2EN4cute5tupleIJNS5_1CILi1EEES8_S8_EEENS6_IJNS7_ILi192EEENS7_ILi128EEENS7_ILi96EEEEEELi96ENS_6half_tEfNS_4arch4Sm90ELb0ELb1ELb1ELb1ELb1ELb0ELb0ELb0ELb1ELb1ELb1ELb0EEENS1_21CollectiveEpilogueFwdINS6_IJSA_SC_SB_EEES9_SE_SG_Li384ELb1ELb1ELb1ELb0EEENS1_36VarlenDynamicPersistentTileSchedulerILi192ELi128ELi384ELi128ELb1ELb1ELb1ELb1ELb0ELb1EEEEEEEEEvNT_6ParamsE:
	.zero		3328


//--------------------- .nv.constant0._ZN7cutlass13device_kernelIN5flash11enable_sm90INS1_16FlashAttnFwdSm90INS1_25CollectiveMainloopFwdSm90ILi2EN4cute5tupleIJNS5_1CILi1EEES8_S8_EEENS6_IJNS7_ILi192EEENS7_ILi128EEENS7_ILi96EEEEEELi96ENS_6half_tEfNS_4arch4Sm90ELb0ELb1ELb1ELb1ELb1ELb1ELb0ELb0ELb1ELb1ELb1ELb0EEENS1_21CollectiveEpilogueFwdINS6_IJSA_SC_SB_EEES9_SE_SG_Li384ELb1ELb1ELb1ELb0EEENS1_36VarlenDynamicPersistentTileSchedulerILi192ELi128ELi384ELi128ELb1ELb1ELb1ELb1ELb0ELb1EEEEEEEEEvNT_6ParamsE --------------------------
	.section	.nv.constant0._ZN7cutlass13device_kernelIN5flash11enable_sm90INS1_16FlashAttnFwdSm90INS1_25CollectiveMainloopFwdSm90ILi2EN4cute5tupleIJNS5_1CILi1EEES8_S8_EEENS6_IJNS7_ILi192EEENS7_ILi128EEENS7_ILi96EEEEEELi96ENS_6half_tEfNS_4arch4Sm90ELb0ELb1ELb1ELb1ELb1ELb1ELb0ELb0ELb1ELb1ELb1ELb0EEENS1_21CollectiveEpilogueFwdINS6_IJSA_SC_SB_EEES9_SE_SG_Li384ELb1ELb1ELb1ELb0EEENS1_36VarlenDynamicPersistentTileSchedulerILi192ELi128ELi384ELi128ELb1ELb1ELb1ELb1ELb0ELb1EEEEEEEEEvNT_6ParamsE,"a",@progbits
	.sectionflags	@""
	.align	4
.nv.constant0._ZN7cutlass13device_kernelIN5flash11enable_sm90INS1_16FlashAttnFwdSm90INS1_25CollectiveMainloopFwdSm90ILi2EN4cute5tupleIJNS5_1CILi1EEES8_S8_EEENS6_IJNS7_ILi192EEENS7_ILi128EEENS7_ILi96EEEEEELi96ENS_6half_tEfNS_4arch4Sm90ELb0ELb1ELb1ELb1ELb1ELb1ELb0ELb0ELb1ELb1ELb1ELb0EEENS1_21CollectiveEpilogueFwdINS6_IJSA_SC_SB_EEES9_SE_SG_Li384ELb1ELb1ELb1ELb0EEENS1_36VarlenDynamicPersistentTileSchedulerILi192ELi128ELi384ELi128ELb1ELb1ELb1ELb1ELb0ELb1EEEEEEEEEvNT_6ParamsE:
	.zero		3328


//--------------------- .nv.constant0._ZN7cutlass13device_kernelIN5flash11enable_sm90INS1_16FlashAttnFwdSm90INS1_25CollectiveMainloopFwdSm90ILi2EN4cute5tupleIJNS5_1CILi1EEES8_S8_EEENS6_IJNS7_ILi192EEENS7_ILi128EEENS7_ILi96EEEEEELi96ENS_6half_tEfNS_4arch4Sm90ELb1ELb0ELb1ELb0ELb1ELb0ELb0ELb0ELb1ELb1ELb1ELb0EEENS1_21CollectiveEpilogueFwdINS6_IJSA_SC_SB_EEES9_SE_SG_Li384ELb0ELb1ELb1ELb0EEENS1_19SingleTileSchedulerILb0ELb1ELb1ELi192EEEEEEEEEvNT_6ParamsE --------------------------
	.section	.nv.constant0._ZN7cutlass13device_kernelIN5flash11enable_sm90INS1_16FlashAttnFwdSm90INS1_25CollectiveMainloopFwdSm90ILi2EN4cute5tupleIJNS5_1CILi1EEES8_S8_EEENS6_IJNS7_ILi192EEENS7_ILi128EEENS7_ILi96EEEEEELi96ENS_6half_tEfNS_4arch4Sm90ELb1ELb0ELb1ELb0ELb1ELb0ELb0ELb0ELb1ELb1ELb1ELb0EEENS1_21CollectiveEpilogueFwdINS6_IJSA_SC_SB_EEES9_SE_SG_Li384ELb0ELb1ELb1ELb0EEENS1_19SingleTileSchedulerILb0ELb1ELb1ELi192EEEEEEEEEvNT_6ParamsE,"a",@progbits
	.sectionflags	@""
	.align	4
.nv.constant0._ZN7cutlass13device_kernelIN5flash11enable_sm90INS1_16FlashAttnFwdSm90INS1_25CollectiveMainloopFwdSm90ILi2EN4cute5tupleIJNS5_1CILi1EEES8_S8_EEENS6_IJNS7_ILi192EEENS7_ILi128EEENS7_ILi96EEEEEELi96ENS_6half_tEfNS_4arch4Sm90ELb1ELb0ELb1ELb0ELb1ELb0ELb0ELb0ELb1ELb1ELb1ELb0EEENS1_21CollectiveEpilogueFwdINS6_IJSA_SC_SB_EEES9_SE_SG_Li384ELb0ELb1ELb1ELb0EEENS1_19SingleTileSchedulerILb0ELb1ELb1ELi192EEEEEEEEEvNT_6ParamsE:
	.zero		3200


//--------------------- .nv.constant0._ZN7cutlass13device_kernelIN5flash11enable_sm90INS1_16FlashAttnFwdSm90INS1_25CollectiveMainloopFwdSm90ILi2EN4cute5tupleIJNS5_1CILi1EEES8_S8_EEENS6_IJNS7_ILi192EEENS7_ILi128EEENS7_ILi96EEEEEELi96ENS_6half_tEfNS_4arch4Sm90ELb1ELb0ELb1ELb1ELb1ELb0ELb0ELb0ELb1ELb1ELb1ELb0EEENS1_21CollectiveEpilogueFwdINS6_IJSA_SC_SB_EEES9_SE_SG_Li384ELb1ELb1ELb1ELb0EEENS1_36VarlenDynamicPersistentTileSchedulerILi192ELi128ELi384ELi128ELb1ELb1ELb1ELb1ELb1ELb1EEEEEEEEEvNT_6ParamsE --------------------------
	.section	.nv.constant0._ZN7cutlass13device_kernelIN5flash11enable_sm90INS1_16FlashAttnFwdSm90INS1_25CollectiveMainloopFwdSm90ILi2EN4cute5tupleIJNS5_1CILi1EEES8_S8_EEENS6_IJNS7_ILi192EEENS7_ILi128EEENS7_ILi96EEEEEELi96ENS_6half_tEfNS_4arch4Sm90ELb1ELb0ELb1ELb1ELb1ELb0ELb0ELb0ELb1ELb1ELb1ELb0EEENS1_21CollectiveEpilogueFwdINS6_IJSA_SC_SB_EEES9_SE_SG_Li384ELb1ELb1ELb1ELb0EEENS1_36VarlenDynamicPersistentTileSchedulerILi192ELi128ELi384ELi128ELb1ELb1ELb1ELb1ELb1ELb1EEEEEEEEEvNT_6ParamsE,"a",@progbits
	.sectionflags	@""
	.align	4
.nv.constant0._ZN7cutlass13device_kernelIN5flash11enable_sm90INS1_16FlashAttnFwdSm90INS1_25CollectiveMainloopFwdSm90ILi2EN4cute5tupleIJNS5_1CILi1EEES8_S8_EEENS6_IJNS7_ILi192EEENS7_ILi128EEENS7_ILi96EEEEEELi96ENS_6half_tEfNS_4arch4Sm90ELb1ELb0ELb1ELb1ELb1ELb0ELb0ELb0ELb1ELb1ELb1ELb0EEENS1_21CollectiveEpilogueFwdINS6_IJSA_SC_SB_EEES9_SE_SG_Li384ELb1ELb1ELb1ELb0EEENS1_36VarlenDynamicPersistentTileSchedulerILi192ELi128ELi384ELi128ELb1ELb1ELb1ELb1ELb1ELb1EEEEEEEEEvNT_6ParamsE:
	.zero		3328


//--------------------- .nv.constant0._ZN7cutlass13device_kernelIN5flash11enable_sm90INS1_16FlashAttnFwdSm90INS1_25CollectiveMainloopFwdSm90ILi2EN4cute5tupleIJNS5_1CILi1EEES8_S8_EEENS6_IJNS7_ILi192EEENS7_ILi128EEENS7_ILi96EEEEEELi96ENS_6half_tEfNS_4arch4Sm90ELb1ELb0ELb1ELb1ELb1ELb1ELb0ELb0ELb1ELb1ELb1ELb0EEENS1_21CollectiveEpilogueFwdINS6_IJSA_SC_SB_EEES9_SE_SG_Li384ELb1ELb1ELb1ELb0EEENS1_36VarlenDynamicPersistentTileSchedulerILi192ELi128ELi384ELi128ELb1ELb1ELb1ELb1ELb1ELb1EEEEEEEEEvNT_6ParamsE --------------------------
	.section	.nv.constant0._ZN7cutlass13device_kernelIN5flash11enable_sm90INS1_16FlashAttnFwdSm90INS1_25CollectiveMainloopFwdSm90ILi2EN4cute5tupleIJNS5_1CILi1EEES8_S8_EEENS6_IJNS7_ILi192EEENS7_ILi128EEENS7_ILi96EEEEEELi96ENS_6half_tEfNS_4arch4Sm90ELb1ELb0ELb1ELb1ELb1ELb1ELb0ELb0ELb1ELb1ELb1ELb0EEENS1_21CollectiveEpilogueFwdINS6_IJSA_SC_SB_EEES9_SE_SG_Li384ELb1ELb1ELb1ELb0EEENS1_36VarlenDynamicPersistentTileSchedulerILi192ELi128ELi384ELi128ELb1ELb1ELb1ELb1ELb1ELb1EEEEEEEEEvNT_6ParamsE,"a",@progbits
	.sectionflags	@""
	.align	4
.nv.constant0._ZN7cutlass13device_kernelIN5flash11enable_sm90INS1_16FlashAttnFwdSm90INS1_25CollectiveMainloopFwdSm90ILi2EN4cute5tupleIJNS5_1CILi1EEES8_S8_EEENS6_IJNS7_ILi192EEENS7_ILi128EEENS7_ILi96EEEEEELi96ENS_6half_tEfNS_4arch4Sm90ELb1ELb0ELb1ELb1ELb1ELb1ELb0ELb0ELb1ELb1ELb1ELb0EEENS1_21CollectiveEpilogueFwdINS6_IJSA_SC_SB_EEES9_SE_SG_Li384ELb1ELb1ELb1ELb0EEENS1_36VarlenDynamicPersistentTileSchedulerILi192ELi128ELi384ELi128ELb1ELb1ELb1ELb1ELb1ELb1EEEEEEEEEvNT_6ParamsE:
	.zero		3328


//--------------------- SYMBOLS --------------------------

	.type		.nv.reservedSmem.offset0,@object
	.size		.nv.reservedSmem.offset0,0x4
	.type		__assertfail,@function
